// Copyright (c) 2024, Jay Shah, Ganesh Bikshandi, Ying Zhang, Vijay Thakkar, Pradeep Ramani, Tri Dao.
// Splitting the different template instantiations to different files to speed up compilation.
// This file is auto-generated. See "generate_kernels.py"

#include "flash_fwd_launch_template.h"

#ifndef FLASHATTENTION_DISABLE_HDIM192
template void run_mha_fwd_<90, cutlass::float_e4m3_t, 192, 128, true, false, true, true>(Flash_fwd_params &params, cudaStream_t stream);
#endif


// ===== COMPILED SASS (sm_90a) =====

	.target	sm_90a

	.elftype	@"ET_EXEC"


//--------------------- .note.nv.tkinfo           --------------------------
	.section	.note.nv.tkinfo,"",@"SHT_NOTE"
	.sectionflags	@"SHF_NOTE_NV_TKINFO"
	.tkinfo
        /*0018*/ 	.word	0x00000002
        /*0030*/ 	.string	""
        /*0030*/ 	.string	"ptxas"
        /*0030*/ 	.string	"Cuda compilation tools, release 13.0, V13.0.88"
        /*0030*/ 	.string	"Build cuda_13.0.r13.0/compiler.36424714_0"
        /*0030*/ 	.string	"-arch sm_90a -m 64 "



//--------------------- .note.nv.cuinfo           --------------------------
	.section	.note.nv.cuinfo,"",@"SHT_NOTE"
	.sectionflags	@"SHF_NOTE_NV_CUINFO"
        /*0018*/ 	.short	0x0002
        /*001a*/ 	.short	0x005a
        /*001c*/ 	.short	0x0082
	.zero		2


//--------------------- .nv.info                  --------------------------
	.section	.nv.info,"",@"SHT_CUDA_INFO"
	.align	4


	//----- nvinfo : EIATTR_REGCOUNT
	.align		4
        /*0000*/ 	.byte	0x04, 0x2f
        /*0002*/ 	.short	(.L_27 - .L_26)
	.align		4
.L_26:
        /*0004*/ 	.word	index@(_ZN7cutlass13device_kernelIN5flash11enable_sm90INS1_16FlashAttnFwdSm90INS1_25CollectiveMainloopFwdSm90ILi2EN4cute5tupleIJNS5_1CILi1EEES8_S8_EEENS6_IJNS7_ILi128EEENS7_ILi160EEENS7_ILi192EEEEEELi128ENS_12float_e4m3_tEfNS_4arch4Sm90ELb1ELb0ELb1ELb1ELb0ELb1ELb0ELb1ELb1ELb1ELb1ELb0EEENS1_21CollectiveEpilogueFwdINS6_IJSA_SA_SB_EEES9_NS_10bfloat16_tESG_Li256ELb1ELb1ELb1ELb1EEENS1_36VarlenDynamicPersistentTileSchedulerILi128ELi160ELi256ELi128ELb1ELb1ELb1ELb1ELb1ELb1EEEEEEEEEvNT_6ParamsE)
        /*0008*/ 	.word	0x000000a8


	//----- nvinfo : EIATTR_FRAME_SIZE
	.align		4
.L_27:
        /*000c*/ 	.byte	0x04, 0x11
        /*000e*/ 	.short	(.L_29 - .L_28)
	.align		4
.L_28:
        /*0010*/ 	.word	index@(_ZN7cutlass13device_kernelIN5flash11enable_sm90INS1_16FlashAttnFwdSm90INS1_25CollectiveMainloopFwdSm90ILi2EN4cute5tupleIJNS5_1CILi1EEES8_S8_EEENS6_IJNS7_ILi128EEENS7_ILi160EEENS7_ILi192EEEEEELi128ENS_12float_e4m3_tEfNS_4arch4Sm90ELb1ELb0ELb1ELb1ELb0ELb1ELb0ELb1ELb1ELb1ELb1ELb0EEENS1_21CollectiveEpilogueFwdINS6_IJSA_SA_SB_EEES9_NS_10bfloat16_tESG_Li256ELb1ELb1ELb1ELb1EEENS1_36VarlenDynamicPersistentTileSchedulerILi128ELi160ELi256ELi128ELb1ELb1ELb1ELb1ELb1ELb1EEEEEEEEEvNT_6ParamsE)
        /*0014*/ 	.word	0x00000078


	//----- nvinfo : EIATTR_REGCOUNT
	.align		4
.L_29:
        /*0018*/ 	.byte	0x04, 0x2f
        /*001a*/ 	.short	(.L_31 - .L_30)
	.align		4
.L_30:
        /*001c*/ 	.word	index@(_ZN7cutlass13device_kernelIN5flash11enable_sm90INS1_16FlashAttnFwdSm90INS1_25CollectiveMainloopFwdSm90ILi2EN4cute5tupleIJNS5_1CILi1EEES8_S8_EEENS6_IJNS7_ILi128EEENS7_ILi160EEENS7_ILi192EEEEEELi128ENS_12float_e4m3_tEfNS_4arch4Sm90ELb1ELb0ELb1ELb1ELb0ELb0ELb0ELb1ELb1ELb1ELb1ELb0EEENS1_21CollectiveEpilogueFwdINS6_IJSA_SA_SB_EEES9_NS_10bfloat16_tESG_Li256ELb1ELb1ELb1ELb1EEENS1_36VarlenDynamicPersistentTileSchedulerILi128ELi160ELi256ELi128ELb1ELb1ELb1ELb1ELb1ELb1EEEEEEEEEvNT_6ParamsE)
        /*0020*/ 	.word	0x000000a8


	//----- nvinfo : EIATTR_FRAME_SIZE
	.align		4
.L_31:
        /*0024*/ 	.byte	0x04, 0x11
        /*0026*/ 	.short	(.L_33 - .L_32)
	.align		4
.L_32:
        /*0028*/ 	.word	index@(_ZN7cutlass13device_kernelIN5flash11enable_sm90INS1_16FlashAttnFwdSm90INS1_25CollectiveMainloopFwdSm90ILi2EN4cute5tupleIJNS5_1CILi1EEES8_S8_EEENS6_IJNS7_ILi128EEENS7_ILi160EEENS7_ILi192EEEEEELi128ENS_12float_e4m3_tEfNS_4arch4Sm90ELb1ELb0ELb1ELb1ELb0ELb0ELb0ELb1ELb1ELb1ELb1ELb0EEENS1_21CollectiveEpilogueFwdINS6_IJSA_SA_SB_EEES9_NS_10bfloat16_tESG_Li256ELb1ELb1ELb1ELb1EEENS1_36VarlenDynamicPersistentTileSchedulerILi128ELi160ELi256ELi128ELb1ELb1ELb1ELb1ELb1ELb1EEEEEEEEEvNT_6ParamsE)
        /*002c*/ 	.word	0x00000038


	//----- nvinfo : EIATTR_REGCOUNT
	.align		4
.L_33:
        /*0030*/ 	.byte	0x04, 0x2f
        /*0032*/ 	.short	(.L_35 - .L_34)
	.align		4
.L_34:
        /*0034*/ 	.word	index@(_ZN7cutlass13device_kernelIN5flash11enable_sm90INS1_16FlashAttnFwdSm90INS1_25CollectiveMainloopFwdSm90ILi2EN4cute5tupleIJNS5_1CILi1EEES8_S8_EEENS6_IJNS7_ILi128EEENS7_ILi160EEENS7_ILi192EEEEEELi128ENS_12float_e4m3_tEfNS_4arch4Sm90ELb1ELb0ELb1ELb0ELb0ELb0ELb0ELb1ELb1ELb1ELb1ELb0EEENS1_21CollectiveEpilogueFwdINS6_IJSA_SA_SB_EEES9_NS_10bfloat16_tESG_Li256ELb0ELb1ELb1ELb1EEENS1_19SingleTileSchedulerILb0ELb1ELb1ELi128EEEEEEEEEvNT_6ParamsE)
        /*0038*/ 	.word	0x000000a8


	//----- nvinfo : EIATTR_FRAME_SIZE
	.align		4
.L_35:
        /*003c*/ 	.byte	0x04, 0x11
        /*003e*/ 	.short	(.L_37 - .L_36)
	.align		4
.L_36:
        /*0040*/ 	.word	index@(_ZN7cutlass13device_kernelIN5flash11enable_sm90INS1_16FlashAttnFwdSm90INS1_25CollectiveMainloopFwdSm90ILi2EN4cute5tupleIJNS5_1CILi1EEES8_S8_EEENS6_IJNS7_ILi128EEENS7_ILi160EEENS7_ILi192EEEEEELi128ENS_12float_e4m3_tEfNS_4arch4Sm90ELb1ELb0ELb1ELb0ELb0ELb0ELb0ELb1ELb1ELb1ELb1ELb0EEENS1_21CollectiveEpilogueFwdINS6_IJSA_SA_SB_EEES9_NS_10bfloat16_tESG_Li256ELb0ELb1ELb1ELb1EEENS1_19SingleTileSchedulerILb0ELb1ELb1ELi128EEEEEEEEEvNT_6ParamsE)
        /*0044*/ 	.word	0x00000028


	//----- nvinfo : EIATTR_REGCOUNT
	.align		4
.L_37:
        /*0048*/ 	.byte	0x04, 0x2f
        /*004a*/ 	.short	(.L_39 - .L_38)
	.align		4
.L_38:
        /*004c*/ 	.word	index@(_ZN7cutlass13device_kernelIN5flash11enable_sm90INS1_16FlashAttnFwdSm90INS1_25CollectiveMainloopFwdSm90ILi2EN4cute5tupleIJNS5_1CILi1EEES8_S8_EEENS6_IJNS7_ILi128EEESA_NS7_ILi192EEEEEELi128ENS_12float_e4m3_tEfNS_4arch4Sm90ELb0ELb1ELb1ELb1ELb0ELb1ELb0ELb1ELb1ELb1ELb1ELb0EEENS1_21CollectiveEpilogueFwdINS6_IJSA_SA_SA_EEES9_NS_10bfloat16_tESF_Li256ELb1ELb1ELb1ELb1EEENS1_36VarlenDynamicPersistentTileSchedulerILi128ELi128ELi256ELi128ELb1ELb1ELb1ELb1ELb0ELb1EEEEEEEEEvNT_6ParamsE)
        /*0050*/ 	.word	0x000000a8


	//----- nvinfo : EIATTR_FRAME_SIZE
	.align		4
.L_39:
        /*0054*/ 	.byte	0x04, 0x11
        /*0056*/ 	.short	(.L_41 - .L_40)
	.align		4
.L_40:
        /*0058*/ 	.word	index@(_ZN7cutlass13device_kernelIN5flash11enable_sm90INS1_16FlashAttnFwdSm90INS1_25CollectiveMainloopFwdSm90ILi2EN4cute5tupleIJNS5_1CILi1EEES8_S8_EEENS6_IJNS7_ILi128EEESA_NS7_ILi192EEEEEELi128ENS_12float_e4m3_tEfNS_4arch4Sm90ELb0ELb1ELb1ELb1ELb0ELb1ELb0ELb1ELb1ELb1ELb1ELb0EEENS1_21CollectiveEpilogueFwdINS6_IJSA_SA_SA_EEES9_NS_10bfloat16_tESF_Li256ELb1ELb1ELb1ELb1EEENS1_36VarlenDynamicPersistentTileSchedulerILi128ELi128ELi256ELi128ELb1ELb1ELb1ELb1ELb0ELb1EEEEEEEEEvNT_6ParamsE)
        /*005c*/ 	.word	0x00000060


	//----- nvinfo : EIATTR_REGCOUNT
	.align		4
.L_41:
        /*0060*/ 	.byte	0x04, 0x2f
        /*0062*/ 	.short	(.L_43 - .L_42)
	.align		4
.L_42:
        /*0064*/ 	.word	index@(_ZN7cutlass13device_kernelIN5flash11enable_sm90INS1_16FlashAttnFwdSm90INS1_25CollectiveMainloopFwdSm90ILi2EN4cute5tupleIJNS5_1CILi1EEES8_S8_EEENS6_IJNS7_ILi128EEESA_NS7_ILi192EEEEEELi128ENS_12float_e4m3_tEfNS_4arch4Sm90ELb0ELb1ELb1ELb1ELb0ELb0ELb0ELb1ELb1ELb1ELb1ELb0EEENS1_21CollectiveEpilogueFwdINS6_IJSA_SA_SA_EEES9_NS_10bfloat16_tESF_Li256ELb1ELb1ELb1ELb1EEENS1_36VarlenDynamicPersistentTileSchedulerILi128ELi128ELi256ELi128ELb1ELb1ELb1ELb1ELb0ELb1EEEEEEEEEvNT_6ParamsE)
        /*0068*/ 	.word	0x000000a8


	//----- nvinfo : EIATTR_FRAME_SIZE
	.align		4
.L_43:
        /*006c*/ 	.byte	0x04, 0x11
        /*006e*/ 	.short	(.L_45 - .L_44)
	.align		4
.L_44:
        /*0070*/ 	.word	index@(_ZN7cutlass13device_kernelIN5flash11enable_sm90INS1_16FlashAttnFwdSm90INS1_25CollectiveMainloopFwdSm90ILi2EN4cute5tupleIJNS5_1CILi1EEES8_S8_EEENS6_IJNS7_ILi128EEESA_NS7_ILi192EEEEEELi128ENS_12float_e4m3_tEfNS_4arch4Sm90ELb0ELb1ELb1ELb1ELb0ELb0ELb0ELb1ELb1ELb1ELb1ELb0EEENS1_21CollectiveEpilogueFwdINS6_IJSA_SA_SA_EEES9_NS_10bfloat16_tESF_Li256ELb1ELb1ELb1ELb1EEENS1_36VarlenDynamicPersistentTileSchedulerILi128ELi128ELi256ELi128ELb1ELb1ELb1ELb1ELb0ELb1EEEEEEEEEvNT_6ParamsE)
        /*0074*/ 	.word	0x00000040


	//----- nvinfo : EIATTR_REGCOUNT
	.align		4
.L_45:
        /*0078*/ 	.byte	0x04, 0x2f
        /*007a*/ 	.short	(.L_47 - .L_46)
	.align		4
.L_46:
        /*007c*/ 	.word	index@(_ZN7cutlass13device_kernelIN5flash11enable_sm90INS1_16FlashAttnFwdSm90INS1_25CollectiveMainloopFwdSm90ILi2EN4cute5tupleIJNS5_1CILi1EEES8_S8_EEENS6_IJNS7_ILi128EEESA_NS7_ILi192EEEEEELi128ENS_12float_e4m3_tEfNS_4arch4Sm90ELb0ELb1ELb1ELb0ELb0ELb0ELb0ELb1ELb1ELb1ELb1ELb0EEENS1_21CollectiveEpilogueFwdINS6_IJSA_SA_SA_EEES9_NS_10bfloat16_tESF_Li256ELb0ELb1ELb1ELb1EEENS1_19SingleTileSchedulerILb0ELb1ELb1ELi128EEEEEEEEEvNT_6ParamsE)
        /*0080*/ 	.word	0x000000a8


	//----- nvinfo : EIATTR_FRAME_SIZE
	.align		4
.L_47:
        /*0084*/ 	.byte	0x04, 0x11
        /*0086*/ 	.short	(.L_49 - .L_48)
	.align		4
.L_48:
        /*0088*/ 	.word	index@(_ZN7cutlass13device_kernelIN5flash11enable_sm90INS1_16FlashAttnFwdSm90INS1_25CollectiveMainloopFwdSm90ILi2EN4cute5tupleIJNS5_1CILi1EEES8_S8_EEENS6_IJNS7_ILi128EEESA_NS7_ILi192EEEEEELi128ENS_12float_e4m3_tEfNS_4arch4Sm90ELb0ELb1ELb1ELb0ELb0ELb0ELb0ELb1ELb1ELb1ELb1ELb0EEENS1_21CollectiveEpilogueFwdINS6_IJSA_SA_SA_EEES9_NS_10bfloat16_tESF_Li256ELb0ELb1ELb1ELb1EEENS1_19SingleTileSchedulerILb0ELb1ELb1ELi128EEEEEEEEEvNT_6ParamsE)
        /*008c*/ 	.word	0x00000030


	//----- nvinfo : EIATTR_REGCOUNT
	.align		4
.L_49:
        /*0090*/ 	.byte	0x04, 0x2f
        /*0092*/ 	.short	(.L_51 - .L_50)
	.align		4
.L_50:
        /*0094*/ 	.word	index@(_ZN7cutlass13device_kernelIN5flash11enable_sm90INS1_16FlashAttnFwdSm90INS1_25CollectiveMainloopFwdSm90ILi2EN4cute5tupleIJNS5_1CILi1EEES8_S8_EEENS6_IJNS7_ILi128EEENS7_ILi160EEENS7_ILi192EEEEEELi128ENS_12float_e4m3_tEfNS_4arch4Sm90ELb0ELb0ELb1ELb1ELb0ELb1ELb0ELb1ELb1ELb1ELb1ELb0EEENS1_21CollectiveEpilogueFwdINS6_IJSA_SA_SB_EEES9_NS_10bfloat16_tESG_Li256ELb1ELb1ELb1ELb1EEENS1_36VarlenDynamicPersistentTileSchedulerILi128ELi160ELi256ELi128ELb1ELb1ELb1ELb0ELb1ELb1EEEEEEEEEvNT_6ParamsE)
        /*0098*/ 	.word	0x000000a8


	//----- nvinfo : EIATTR_FRAME_SIZE
	.align		4
.L_51:
        /*009c*/ 	.byte	0x04, 0x11
        /*009e*/ 	.short	(.L_53 - .L_52)
	.align		4
.L_52:
        /*00a0*/ 	.word	index@(_ZN7cutlass13device_kernelIN5flash11enable_sm90INS1_16FlashAttnFwdSm90INS1_25CollectiveMainloopFwdSm90ILi2EN4cute5tupleIJNS5_1CILi1EEES8_S8_EEENS6_IJNS7_ILi128EEENS7_ILi160EEENS7_ILi192EEEEEELi128ENS_12float_e4m3_tEfNS_4arch4Sm90ELb0ELb0ELb1ELb1ELb0ELb1ELb0ELb1ELb1ELb1ELb1ELb0EEENS1_21CollectiveEpilogueFwdINS6_IJSA_SA_SB_EEES9_NS_10bfloat16_tESG_Li256ELb1ELb1ELb1ELb1EEENS1_36VarlenDynamicPersistentTileSchedulerILi128ELi160ELi256ELi128ELb1ELb1ELb1ELb0ELb1ELb1EEEEEEEEEvNT_6ParamsE)
        /*00a4*/ 	.word	0x00000070


	//----- nvinfo : EIATTR_REGCOUNT
	.align		4
.L_53:
        /*00a8*/ 	.byte	0x04, 0x2f
        /*00aa*/ 	.short	(.L_55 - .L_54)
	.align		4
.L_54:
        /*00ac*/ 	.word	index@(_ZN7cutlass13device_kernelIN5flash11enable_sm90INS1_16FlashAttnFwdSm90INS1_25CollectiveMainloopFwdSm90ILi2EN4cute5tupleIJNS5_1CILi1EEES8_S8_EEENS6_IJNS7_ILi128EEENS7_ILi160EEENS7_ILi192EEEEEELi128ENS_12float_e4m3_tEfNS_4arch4Sm90ELb0ELb0ELb1ELb1ELb0ELb0ELb0ELb1ELb1ELb1ELb1ELb0EEENS1_21CollectiveEpilogueFwdINS6_IJSA_SA_SB_EEES9_NS_10bfloat16_tESG_Li256ELb1ELb1ELb1ELb1EEENS1_36VarlenDynamicPersistentTileSchedulerILi128ELi160ELi256ELi128ELb1ELb1ELb1ELb0ELb1ELb1EEEEEEEEEvNT_6ParamsE)
        /*00b0*/ 	.word	0x000000a8


	//----- nvinfo : EIATTR_FRAME_SIZE
	.align		4
.L_55:
        /*00b4*/ 	.byte	0x04, 0x11
        /*00b6*/ 	.short	(.L_57 - .L_56)
	.align		4
.L_56:
        /*00b8*/ 	.word	index@(_ZN7cutlass13device_kernelIN5flash11enable_sm90INS1_16FlashAttnFwdSm90INS1_25CollectiveMainloopFwdSm90ILi2EN4cute5tupleIJNS5_1CILi1EEES8_S8_EEENS6_IJNS7_ILi128EEENS7_ILi160EEENS7_ILi192EEEEEELi128ENS_12float_e4m3_tEfNS_4arch4Sm90ELb0ELb0ELb1ELb1ELb0ELb0ELb0ELb1ELb1ELb1ELb1ELb0EEENS1_21CollectiveEpilogueFwdINS6_IJSA_SA_SB_EEES9_NS_10bfloat16_tESG_Li256ELb1ELb1ELb1ELb1EEENS1_36VarlenDynamicPersistentTileSchedulerILi128ELi160ELi256ELi128ELb1ELb1ELb1ELb0ELb1ELb1EEEEEEEEEvNT_6ParamsE)
        /*00bc*/ 	.word	0x00000038


	//----- nvinfo : EIATTR_REGCOUNT
	.align		4
.L_57:
        /*00c0*/ 	.byte	0x04, 0x2f
        /*00c2*/ 	.short	(.L_59 - .L_58)
	.align		4
.L_58:
        /*00c4*/ 	.word	index@(_ZN7cutlass13device_kernelIN5flash11enable_sm90INS1_16FlashAttnFwdSm90INS1_25CollectiveMainloopFwdSm90ILi2EN4cute5tupleIJNS5_1CILi1EEES8_S8_EEENS6_IJNS7_ILi128EEENS7_ILi160EEENS7_ILi192EEEEEELi128ENS_12float_e4m3_tEfNS_4arch4Sm90ELb0ELb0ELb1ELb0ELb0ELb0ELb0ELb1ELb1ELb1ELb1ELb0EEENS1_21CollectiveEpilogueFwdINS6_IJSA_SA_SB_EEES9_NS_10bfloat16_tESG_Li256ELb0ELb1ELb1ELb1EEENS1_19SingleTileSchedulerILb0ELb1ELb1ELi128EEEEEEEEEvNT_6ParamsE)
        /*00c8*/ 	.word	0x000000a8


	//----- nvinfo : EIATTR_FRAME_SIZE
	.align		4
.L_59:
        /*00cc*/ 	.byte	0x04, 0x11
        /*00ce*/ 	.short	(.L_61 - .L_60)
	.align		4
.L_60:
        /*00d0*/ 	.word	index@(_ZN7cutlass13device_kernelIN5flash11enable_sm90INS1_16FlashAttnFwdSm90INS1_25CollectiveMainloopFwdSm90ILi2EN4cute5tupleIJNS5_1CILi1EEES8_S8_EEENS6_IJNS7_ILi128EEENS7_ILi160EEENS7_ILi192EEEEEELi128ENS_12float_e4m3_tEfNS_4arch4Sm90ELb0ELb0ELb1ELb0ELb0ELb0ELb0ELb1ELb1ELb1ELb1ELb0EEENS1_21CollectiveEpilogueFwdINS6_IJSA_SA_SB_EEES9_NS_10bfloat16_tESG_Li256ELb0ELb1ELb1ELb1EEENS1_19SingleTileSchedulerILb0ELb1ELb1ELi128EEEEEEEEEvNT_6ParamsE)
        /*00d4*/ 	.word	0x00000028


	//----- nvinfo : EIATTR_MIN_STACK_SIZE
	.align		4
.L_61:
        /*00d8*/ 	.byte	0x04, 0x12
        /*00da*/ 	.short	(.L_63 - .L_62)
	.align		4
.L_62:
        /*00dc*/ 	.word	index@(_ZN7cutlass13device_kernelIN5flash11enable_sm90INS1_16FlashAttnFwdSm90INS1_25CollectiveMainloopFwdSm90ILi2EN4cute5tupleIJNS5_1CILi1EEES8_S8_EEENS6_IJNS7_ILi128EEENS7_ILi160EEENS7_ILi192EEEEEELi128ENS_12float_e4m3_tEfNS_4arch4Sm90ELb0ELb0ELb1ELb0ELb0ELb0ELb0ELb1ELb1ELb1ELb1ELb0EEENS1_21CollectiveEpilogueFwdINS6_IJSA_SA_SB_EEES9_NS_10bfloat16_tESG_Li256ELb0ELb1ELb1ELb1EEENS1_19SingleTileSchedulerILb0ELb1ELb1ELi128EEEEEEEEEvNT_6ParamsE)
        /*00e0*/ 	.word	0x00000028


	//----- nvinfo : EIATTR_MIN_STACK_SIZE
	.align		4
.L_63:
        /*00e4*/ 	.byte	0x04, 0x12
        /*00e6*/ 	.short	(.L_65 - .L_64)
	.align		4
.L_64:
        /*00e8*/ 	.word	index@(_ZN7cutlass13device_kernelIN5flash11enable_sm90INS1_16FlashAttnFwdSm90INS1_25CollectiveMainloopFwdSm90ILi2EN4cute5tupleIJNS5_1CILi1EEES8_S8_EEENS6_IJNS7_ILi128EEENS7_ILi160EEENS7_ILi192EEEEEELi128ENS_12float_e4m3_tEfNS_4arch4Sm90ELb0ELb0ELb1ELb1ELb0ELb0ELb0ELb1ELb1ELb1ELb1ELb0EEENS1_21CollectiveEpilogueFwdINS6_IJSA_SA_SB_EEES9_NS_10bfloat16_tESG_Li256ELb1ELb1ELb1ELb1EEENS1_36VarlenDynamicPersistentTileSchedulerILi128ELi160ELi256ELi128ELb1ELb1ELb1ELb0ELb1ELb1EEEEEEEEEvNT_6ParamsE)
        /*00ec*/ 	.word	0x00000038


	//----- nvinfo : EIATTR_MIN_STACK_SIZE
	.align		4
.L_65:
        /*00f0*/ 	.byte	0x04, 0x12
        /*00f2*/ 	.short	(.L_67 - .L_66)
	.align		4
.L_66:
        /*00f4*/ 	.word	index@(_ZN7cutlass13device_kernelIN5flash11enable_sm90INS1_16FlashAttnFwdSm90INS1_25CollectiveMainloopFwdSm90ILi2EN4cute5tupleIJNS5_1CILi1EEES8_S8_EEENS6_IJNS7_ILi128EEENS7_ILi160EEENS7_ILi192EEEEEELi128ENS_12float_e4m3_tEfNS_4arch4Sm90ELb0ELb0ELb1ELb1ELb0ELb1ELb0ELb1ELb1ELb1ELb1ELb0EEENS1_21CollectiveEpilogueFwdINS6_IJSA_SA_SB_EEES9_NS_10bfloat16_tESG_Li256ELb1ELb1ELb1ELb1EEENS1_36VarlenDynamicPersistentTileSchedulerILi128ELi160ELi256ELi128ELb1ELb1ELb1ELb0ELb1ELb1EEEEEEEEEvNT_6ParamsE)
        /*00f8*/ 	.word	0x00000070


	//----- nvinfo : EIATTR_MIN_STACK_SIZE
	.align		4
.L_67:
        /*00fc*/ 	.byte	0x04, 0x12
        /*00fe*/ 	.short	(.L_69 - .L_68)
	.align		4
.L_68:
        /*0100*/ 	.word	index@(_ZN7cutlass13device_kernelIN5flash11enable_sm90INS1_16FlashAttnFwdSm90INS1_25CollectiveMainloopFwdSm90ILi2EN4cute5tupleIJNS5_1CILi1EEES8_S8_EEENS6_IJNS7_ILi128EEESA_NS7_ILi192EEEEEELi128ENS_12float_e4m3_tEfNS_4arch4Sm90ELb0ELb1ELb1ELb0ELb0ELb0ELb0ELb1ELb1ELb1ELb1ELb0EEENS1_21CollectiveEpilogueFwdINS6_IJSA_SA_SA_EEES9_NS_10bfloat16_tESF_Li256ELb0ELb1ELb1ELb1EEENS1_19SingleTileSchedulerILb0ELb1ELb1ELi128EEEEEEEEEvNT_6ParamsE)
        /*0104*/ 	.word	0x00000030


	//----- nvinfo : EIATTR_MIN_STACK_SIZE
	.align		4
.L_69:
        /*0108*/ 	.byte	0x04, 0x12
        /*010a*/ 	.short	(.L_71 - .L_70)
	.align		4
.L_70:
        /*010c*/ 	.word	index@(_ZN7cutlass13device_kernelIN5flash11enable_sm90INS1_16FlashAttnFwdSm90INS1_25CollectiveMainloopFwdSm90ILi2EN4cute5tupleIJNS5_1CILi1EEES8_S8_EEENS6_IJNS7_ILi128EEESA_NS7_ILi192EEEEEELi128ENS_12float_e4m3_tEfNS_4arch4Sm90ELb0ELb1ELb1ELb1ELb0ELb0ELb0ELb1ELb1ELb1ELb1ELb0EEENS1_21CollectiveEpilogueFwdINS6_IJSA_SA_SA_EEES9_NS_10bfloat16_tESF_Li256ELb1ELb1ELb1ELb1EEENS1_36VarlenDynamicPersistentTileSchedulerILi128ELi128ELi256ELi128ELb1ELb1ELb1ELb1ELb0ELb1EEEEEEEEEvNT_6ParamsE)
        /*0110*/ 	.word	0x00000040


	//----- nvinfo : EIATTR_MIN_STACK_SIZE
	.align		4
.L_71:
        /*0114*/ 	.byte	0x04, 0x12
        /*0116*/ 	.short	(.L_73 - .L_72)
	.align		4
.L_72:
        /*0118*/ 	.word	index@(_ZN7cutlass13device_kernelIN5flash11enable_sm90INS1_16FlashAttnFwdSm90INS1_25CollectiveMainloopFwdSm90ILi2EN4cute5tupleIJNS5_1CILi1EEES8_S8_EEENS6_IJNS7_ILi128EEESA_NS7_ILi192EEEEEELi128ENS_12float_e4m3_tEfNS_4arch4Sm90ELb0ELb1ELb1ELb1ELb0ELb1ELb0ELb1ELb1ELb1ELb1ELb0EEENS1_21CollectiveEpilogueFwdINS6_IJSA_SA_SA_EEES9_NS_10bfloat16_tESF_Li256ELb1ELb1ELb1ELb1EEENS1_36VarlenDynamicPersistentTileSchedulerILi128ELi128ELi256ELi128ELb1ELb1ELb1ELb1ELb0ELb1EEEEEEEEEvNT_6ParamsE)
        /*011c*/ 	.word	0x00000060


	//----- nvinfo : EIATTR_MIN_STACK_SIZE
	.align		4
.L_73:
        /*0120*/ 	.byte	0x04, 0x12
        /*0122*/ 	.short	(.L_75 - .L_74)
	.align		4
.L_74:
        /*0124*/ 	.word	index@(_ZN7cutlass13device_kernelIN5flash11enable_sm90INS1_16FlashAttnFwdSm90INS1_25CollectiveMainloopFwdSm90ILi2EN4cute5tupleIJNS5_1CILi1EEES8_S8_EEENS6_IJNS7_ILi128EEENS7_ILi160EEENS7_ILi192EEEEEELi128ENS_12float_e4m3_tEfNS_4arch4Sm90ELb1ELb0ELb1ELb0ELb0ELb0ELb0ELb1ELb1ELb1ELb1ELb0EEENS1_21CollectiveEpilogueFwdINS6_IJSA_SA_SB_EEES9_NS_10bfloat16_tESG_Li256ELb0ELb1ELb1ELb1EEENS1_19SingleTileSchedulerILb0ELb1ELb1ELi128EEEEEEEEEvNT_6ParamsE)
        /*0128*/ 	.word	0x00000028


	//----- nvinfo : EIATTR_MIN_STACK_SIZE
	.align		4
.L_75:
        /*012c*/ 	.byte	0x04, 0x12
        /*012e*/ 	.short	(.L_77 - .L_76)
	.align		4
.L_76:
        /*0130*/ 	.word	index@(_ZN7cutlass13device_kernelIN5flash11enable_sm90INS1_16FlashAttnFwdSm90INS1_25CollectiveMainloopFwdSm90ILi2EN4cute5tupleIJNS5_1CILi1EEES8_S8_EEENS6_IJNS7_ILi128EEENS7_ILi160EEENS7_ILi192EEEEEELi128ENS_12float_e4m3_tEfNS_4arch4Sm90ELb1ELb0ELb1ELb1ELb0ELb0ELb0ELb1ELb1ELb1ELb1ELb0EEENS1_21CollectiveEpilogueFwdINS6_IJSA_SA_SB_EEES9_NS_10bfloat16_tESG_Li256ELb1ELb1ELb1ELb1EEENS1_36VarlenDynamicPersistentTileSchedulerILi128ELi160ELi256ELi128ELb1ELb1ELb1ELb1ELb1ELb1EEEEEEEEEvNT_6ParamsE)
        /*0134*/ 	.word	0x00000038


	//----- nvinfo : EIATTR_MIN_STACK_SIZE
	.align		4
.L_77:
        /*0138*/ 	.byte	0x04, 0x12
        /*013a*/ 	.short	(.L_79 - .L_78)
	.align		4
.L_78:
        /*013c*/ 	.word	index@(_ZN7cutlass13device_kernelIN5flash11enable_sm90INS1_16FlashAttnFwdSm90INS1_25CollectiveMainloopFwdSm90ILi2EN4cute5tupleIJNS5_1CILi1EEES8_S8_EEENS6_IJNS7_ILi128EEENS7_ILi160EEENS7_ILi192EEEEEELi128ENS_12float_e4m3_tEfNS_4arch4Sm90ELb1ELb0ELb1ELb1ELb0ELb1ELb0ELb1ELb1ELb1ELb1ELb0EEENS1_21CollectiveEpilogueFwdINS6_IJSA_SA_SB_EEES9_NS_10bfloat16_tESG_Li256ELb1ELb1ELb1ELb1EEENS1_36VarlenDynamicPersistentTileSchedulerILi128ELi160ELi256ELi128ELb1ELb1ELb1ELb1ELb1ELb1EEEEEEEEEvNT_6ParamsE)
        /*0140*/ 	.word	0x00000078
.L_79:


//--------------------- .nv.compat                --------------------------
	.section	.nv.compat,"",@"SHT_CUDA_COMPAT_INFO"
	.align	4
        /*0000*/ 	.byte	0x02, 0x09, 0x01, 0x00, 0x02, 0x02, 0x04, 0x00, 0x02, 0x05, 0x05, 0x00, 0x03, 0x07, 0x01, 0x01
        /*0010*/ 	.byte	0x02, 0x03, 0x01, 0x00, 0x02, 0x06, 0x01, 0x00, 0x04, 0x0b, 0x08, 0x00, 0x00, 0x00, 0x00, 0x00
        /*0020*/ 	.byte	0x00, 0x00, 0x00, 0x00


//--------------------- .nv.info._ZN7cutlass13device_kernelIN5flash11enable_sm90INS1_16FlashAttnFwdSm90INS1_25CollectiveMainloopFwdSm90ILi2EN4cute5tupleIJNS5_1CILi1EEES8_S8_EEENS6_IJNS7_ILi128EEENS7_ILi160EEENS7_ILi192EEEEEELi128ENS_12float_e4m3_tEfNS_4arch4Sm90ELb0ELb0ELb1ELb0ELb0ELb0ELb0ELb1ELb1ELb1ELb1ELb0EEENS1_21CollectiveEpilogueFwdINS6_IJSA_SA_SB_EEES9_NS_10bfloat16_tESG_Li256ELb0ELb1ELb1ELb1EEENS1_19SingleTileSchedulerILb0ELb1ELb1ELi128EEEEEEEEEvNT_6ParamsE --------------------------
	.section	.nv.info._ZN7cutlass13device_kernelIN5flash11enable_sm90INS1_16FlashAttnFwdSm90INS1_25CollectiveMainloopFwdSm90ILi2EN4cute5tupleIJNS5_1CILi1EEES8_S8_EEENS6_IJNS7_ILi128EEENS7_ILi160EEENS7_ILi192EEEEEELi128ENS_12float_e4m3_tEfNS_4arch4Sm90ELb0ELb0ELb1ELb0ELb0ELb0ELb0ELb1ELb1ELb1ELb1ELb0EEENS1_21CollectiveEpilogueFwdINS6_IJSA_SA_SB_EEES9_NS_10bfloat16_tESG_Li256ELb0ELb1ELb1ELb1EEENS1_19SingleTileSchedulerILb0ELb1ELb1ELi128EEEEEEEEEvNT_6ParamsE,"",@"SHT_CUDA_INFO"
	.sectionflags	@""
	.align	4


	//----- nvinfo : EIATTR_CUDA_API_VERSION
	.align		4
        /*0000*/ 	.byte	0x04, 0x37
        /*0002*/ 	.short	(.L_81 - .L_80)
.L_80:
        /*0004*/ 	.word	0x00000082


	//----- nvinfo : EIATTR_KPARAM_INFO
	.align		4
.L_81:
        /*0008*/ 	.byte	0x04, 0x17
        /*000a*/ 	.short	(.L_83 - .L_82)
.L_82:
        /*000c*/ 	.word	0x00000000
        /*0010*/ 	.short	0x0000
        /*0012*/ 	.short	0x0070
        /*0014*/ 	.byte	0x00, 0xf0, 0x01, 0x28


	//----- nvinfo : EIATTR_SPARSE_MMA_MASK
	.align		4
.L_83:
        /*0018*/ 	.byte	0x03, 0x50
        /*001a*/ 	.short	0x0000


	//----- nvinfo : EIATTR_MAXREG_COUNT
	.align		4
        /*001c*/ 	.byte	0x03, 0x1b
        /*001e*/ 	.short	0x00a8


	//----- nvinfo : EIATTR_NUM_BARRIERS
	.align		4
        /*0020*/ 	.byte	0x02, 0x4c
        /*0022*/ 	.byte	0x10
	.zero		1


	//----- nvinfo : EIATTR_EXTERNS
	.align		4
        /*0024*/ 	.byte	0x04, 0x0f
        /*0026*/ 	.short	(.L_85 - .L_84)


	//   ....[0]....
	.align		4
.L_84:
        /*0028*/ 	.word	index@(__assertfail)


	//----- nvinfo : EIATTR_ANNOTATIONS
	.align		4
.L_85:
        /*002c*/ 	.byte	0x04, 0x55
        /*002e*/ 	.short	(.L_87 - .L_86)


	//   ....[0]....
.L_86:
        /*0030*/ 	.word	0x00000001
        /*0034*/ 	.byte	0x40, 0x09, 0x00, 0x00, 0x01, 0x00, 0x00, 0x00, 0xb0, 0x12, 0x00, 0x00, 0x01, 0x00, 0x00, 0x00
        /* <DEDUP_REMOVED lines=13> */
        /*0114*/ 	.byte	0xc0, 0xec, 0x00, 0x00


	//----- nvinfo : EIATTR_MERCURY_ISA_VERSION
	.align		4
.L_87:
        /*0118*/ 	.byte	0x03, 0x5f
        /*011a*/ 	.short	0x0101


	//----- nvinfo : EIATTR_INT_WARP_WIDE_INSTR_OFFSETS
	.align		4
        /*011c*/ 	.byte	0x04, 0x31
        /*011e*/ 	.short	(.L_89 - .L_88)


	//   ....[0]....
.L_88:
        /*0120*/ 	.word	0x00000120


	//   ....[1]....
        /*0124*/ 	.word	0x000001c0


	//   ....[2]....
        /*0128*/ 	.word	0x00000230


	//----- nvinfo : EIATTR_COOP_GROUP_MASK_REGIDS
	.align		4
.L_89:
        /*012c*/ 	.byte	0x04, 0x29
        /*012e*/ 	.short	(.L_91 - .L_90)


	//   ....[0]....
.L_90:
        /*0130*/ 	.word	0xffffffff


	//   ....[1]....
        /*0134*/ 	.word	0xffffffff


	//   ....[2]....
        /*0138*/ 	.word	0xffffffff


	//   ....[3]....
        /*013c*/ 	.word	0xffffffff


	//   ....[4]....
        /*0140*/ 	.word	0xffffffff


	//   ....[5]....
        /*0144*/ 	.word	0xffffffff


	//   ....[6]....
        /*0148*/ 	.word	0xffffffff


	//   ....[7]....
        /*014c*/ 	.word	0xffffffff


	//   ....[8]....
        /*0150*/ 	.word	0xffffffff


	//   ....[9]....
        /*0154*/ 	.word	0xffffffff


	//   ....[10]....
        /*0158*/ 	.word	0xffffffff


	//   ....[11]....
        /*015c*/ 	.word	0xffffffff


	//   ....[12]....
        /*0160*/ 	.word	0xffffffff


	//   ....[13]....
        /*0164*/ 	.word	0xffffffff


	//   ....[14]....
        /*0168*/ 	.word	0xffffffff


	//   ....[15]....
        /*016c*/ 	.word	0xffffffff


	//   ....[16]....
        /*0170*/ 	.word	0xffffffff


	//   ....[17]....
        /*0174*/ 	.word	0xffffffff


	//   ....[18]....
        /*0178*/ 	.word	0xffffffff


	//   ....[19]....
        /*017c*/ 	.word	0xffffffff


	//   ....[20]....
        /*0180*/ 	.word	0xffffffff


	//   ....[21]....
        /*0184*/ 	.word	0xffffffff


	//   ....[22]....
        /*0188*/ 	.word	0xffffffff


	//   ....[23]....
        /*018c*/ 	.word	0xffffffff


	//   ....[24]....
        /*0190*/ 	.word	0xffffffff


	//   ....[25]....
        /*0194*/ 	.word	0xffffffff


	//   ....[26]....
        /*0198*/ 	.word	0xffffffff


	//   ....[27]....
        /*019c*/ 	.word	0xffffffff


	//   ....[28]....
        /*01a0*/ 	.word	0xffffffff


	//   ....[29]....
        /*01a4*/ 	.word	0xffffffff


	//   ....[30]....
        /*01a8*/ 	.word	0xffffffff


	//   ....[31]....
        /*01ac*/ 	.word	0xffffffff


	//   ....[32]....
        /*01b0*/ 	.word	0xffffffff


	//   ....[33]....
        /*01b4*/ 	.word	0xffffffff


	//   ....[34]....
        /*01b8*/ 	.word	0xffffffff


	//   ....[35]....
        /*01bc*/ 	.word	0xffffffff


	//   ....[36]....
        /*01c0*/ 	.word	0xffffffff


	//   ....[37]....
        /*01c4*/ 	.word	0xffffffff


	//   ....[38]....
        /*01c8*/ 	.word	0xffffffff


	//   ....[39]....
        /*01cc*/ 	.word	0xffffffff


	//   ....[40]....
        /*01d0*/ 	.word	0xffffffff


	//   ....[41]....
        /*01d4*/ 	.word	0xffffffff


	//   ....[42]....
        /*01d8*/ 	.word	0xffffffff


	//   ....[43]....
        /*01dc*/ 	.word	0xffffffff


	//   ....[44]....
        /*01e0*/ 	.word	0xffffffff


	//   ....[45]....
        /*01e4*/ 	.word	0xffffffff


	//   ....[46]....
        /*01e8*/ 	.word	0xffffffff


	//   ....[47]....
        /*01ec*/ 	.word	0xffffffff


	//   ....[48]....
        /*01f0*/ 	.word	0xffffffff


	//   ....[49]....
        /*01f4*/ 	.word	0xffffffff


	//   ....[50]....
        /*01f8*/ 	.word	0xffffffff


	//   ....[51]....
        /*01fc*/ 	.word	0xffffffff


	//   ....[52]....
        /*0200*/ 	.word	0xffffffff


	//   ....[53]....
        /*0204*/ 	.word	0xffffffff


	//   ....[54]....
        /*0208*/ 	.word	0xffffffff


	//   ....[55]....
        /*020c*/ 	.word	0xffffffff


	//   ....[56]....
        /*0210*/ 	.word	0xffffffff


	//   ....[57]....
        /*0214*/ 	.word	0xffffffff


	//   ....[58]....
        /*0218*/ 	.word	0xffffffff


	//   ....[59]....
        /*021c*/ 	.word	0xffffffff


	//   ....[60]....
        /*0220*/ 	.word	0xffffffff


	//   ....[61]....
        /*0224*/ 	.word	0xffffffff


	//   ....[62]....
        /*0228*/ 	.word	0xffffffff


	//   ....[63]....
        /*022c*/ 	.word	0xffffffff


	//   ....[64]....
        /*0230*/ 	.word	0xffffffff


	//   ....[65]....
        /*0234*/ 	.word	0xffffffff


	//   ....[66]....
        /*0238*/ 	.word	0xffffffff


	//   ....[67]....
        /*023c*/ 	.word	0xffffffff


	//   ....[68]....
        /*0240*/ 	.word	0xffffffff


	//   ....[69]....
        /*0244*/ 	.word	0xffffffff


	//   ....[70]....
        /*0248*/ 	.word	0xffffffff


	//   ....[71]....
        /*024c*/ 	.word	0xffffffff


	//   ....[72]....
        /*0250*/ 	.word	0xffffffff


	//   ....[73]....
        /*0254*/ 	.word	0xffffffff


	//   ....[74]....
        /*0258*/ 	.word	0xffffffff


	//   ....[75]....
        /*025c*/ 	.word	0xffffffff


	//   ....[76]....
        /*0260*/ 	.word	0xffffffff


	//   ....[77]....
        /*0264*/ 	.word	0xffffffff


	//   ....[78]....
        /*0268*/ 	.word	0xffffffff


	//   ....[79]....
        /*026c*/ 	.word	0xffffffff


	//   ....[80]....
        /*0270*/ 	.word	0xffffffff


	//   ....[81]....
        /*0274*/ 	.word	0xffffffff


	//   ....[82]....
        /*0278*/ 	.word	0xffffffff


	//   ....[83]....
        /*027c*/ 	.word	0xffffffff


	//   ....[84]....
        /*0280*/ 	.word	0xffffffff


	//   ....[85]....
        /*0284*/ 	.word	0xffffffff


	//   ....[86]....
        /*0288*/ 	.word	0xffffffff


	//   ....[87]....
        /*028c*/ 	.word	0xffffffff


	//   ....[88]....
        /*0290*/ 	.word	0xffffffff


	//   ....[89]....
        /*0294*/ 	.word	0xffffffff


	//   ....[90]....
        /*0298*/ 	.word	0xffffffff


	//   ....[91]....
        /*029c*/ 	.word	0xffffffff


	//   ....[92]....
        /*02a0*/ 	.word	0xffffffff


	//   ....[93]....
        /*02a4*/ 	.word	0xffffffff


	//   ....[94]....
        /*02a8*/ 	.word	0xffffffff


	//   ....[95]....
        /*02ac*/ 	.word	0xffffffff


	//   ....[96]....
        /*02b0*/ 	.word	0xffffffff


	//   ....[97]....
        /*02b4*/ 	.word	0xffffffff


	//   ....[98]....
        /*02b8*/ 	.word	0xffffffff


	//   ....[99]....
        /*02bc*/ 	.word	0xffffffff


	//   ....[100]....
        /*02c0*/ 	.word	0xffffffff


	//   ....[101]....
        /*02c4*/ 	.word	0xffffffff


	//   ....[102]....
        /*02c8*/ 	.word	0xffffffff


	//   ....[103]....
        /*02cc*/ 	.word	0x0500000f


	//   ....[104]....
        /*02d0*/ 	.word	0x0500000f


	//   ....[105]....
        /*02d4*/ 	.word	0x0500000f


	//   ....[106]....
        /*02d8*/ 	.word	0x0500000f


	//   ....[107]....
        /*02dc*/ 	.word	0x0500000f


	//   ....[108]....
        /*02e0*/ 	.word	0x0500000f


	//   ....[109]....
        /*02e4*/ 	.word	0x0500000f


	//   ....[110]....
        /*02e8*/ 	.word	0x0500000f


	//   ....[111]....
        /*02ec*/ 	.word	0x0500000f


	//----- nvinfo : EIATTR_COOP_GROUP_INSTR_OFFSETS
	.align		4
.L_91:
        /*02f0*/ 	.byte	0x04, 0x28
        /*02f2*/ 	.short	(.L_93 - .L_92)


	//   ....[0]....
.L_92:
        /*02f4*/ 	.word	0x00000060


	//   ....[1]....
        /*02f8*/ 	.word	0x00000130


	//   ....[2]....
        /*02fc*/ 	.word	0x000001e0


	//   ....[3]....
        /*0300*/ 	.word	0x000003a0


	//   ....[4]....
        /*0304*/ 	.word	0x00000500


	//   ....[5]....
        /*0308*/ 	.word	0x00000620


	//   ....[6]....
        /*030c*/ 	.word	0x00000780


	//   ....[7]....
        /*0310*/ 	.word	0x000010d0


	//   ....[8]....
        /*0314*/ 	.word	0x000037f0


	//   ....[9]....
        /*0318*/ 	.word	0x00003890


	//   ....[10]....
        /*031c*/ 	.word	0x00003bf0


	//   ....[11]....
        /*0320*/ 	.word	0x00003d10


	//   ....[12]....
        /*0324*/ 	.word	0x00007190


	//   ....[13]....
        /*0328*/ 	.word	0x000071c0


	//   ....[14]....
        /*032c*/ 	.word	0x000071f0


	//   ....[15]....
        /*0330*/ 	.word	0x00007200


	//   ....[16]....
        /*0334*/ 	.word	0x00008d00


	//   ....[17]....
        /*0338*/ 	.word	0x00008d10


	//   ....[18]....
        /*033c*/ 	.word	0x00008d90


	//   ....[19]....
        /*0340*/ 	.word	0x00008da0


	//   ....[20]....
        /*0344*/ 	.word	0x00009bd0


	//   ....[21]....
        /*0348*/ 	.word	0x00009be0


	//   ....[22]....
        /*034c*/ 	.word	0x00009bf0


	//   ....[23]....
        /*0350*/ 	.word	0x00009c10


	//   ....[24]....
        /*0354*/ 	.word	0x00009c20


	//   ....[25]....
        /*0358*/ 	.word	0x00009c30


	//   ....[26]....
        /*035c*/ 	.word	0x00009c40


	//   ....[27]....
        /*0360*/ 	.word	0x00009c50


	//   ....[28]....
        /*0364*/ 	.word	0x00009c60


	//   ....[29]....
        /*0368*/ 	.word	0x00009c70


	//   ....[30]....
        /*036c*/ 	.word	0x00009c80


	//   ....[31]....
        /*0370*/ 	.word	0x00009c90


	//   ....[32]....
        /*0374*/ 	.word	0x00009cb0


	//   ....[33]....
        /*0378*/ 	.word	0x00009cd0


	//   ....[34]....
        /*037c*/ 	.word	0x00009ce0


	//   ....[35]....
        /*0380*/ 	.word	0x00009cf0


	//   ....[36]....
        /*0384*/ 	.word	0x00009d00


	//   ....[37]....
        /*0388*/ 	.word	0x00009d10


	//   ....[38]....
        /*038c*/ 	.word	0x00009d20


	//   ....[39]....
        /*0390*/ 	.word	0x00009d30


	//   ....[40]....
        /*0394*/ 	.word	0x00009d40


	//   ....[41]....
        /*0398*/ 	.word	0x00009d50


	//   ....[42]....
        /*039c*/ 	.word	0x00009d60


	//   ....[43]....
        /*03a0*/ 	.word	0x00009d70


	//   ....[44]....
        /*03a4*/ 	.word	0x00009d80


	//   ....[45]....
        /*03a8*/ 	.word	0x00009d90


	//   ....[46]....
        /*03ac*/ 	.word	0x00009da0


	//   ....[47]....
        /*03b0*/ 	.word	0x00009db0


	//   ....[48]....
        /*03b4*/ 	.word	0x00009dc0


	//   ....[49]....
        /*03b8*/ 	.word	0x00009dd0


	//   ....[50]....
        /*03bc*/ 	.word	0x00009de0


	//   ....[51]....
        /*03c0*/ 	.word	0x00009df0


	//   ....[52]....
        /*03c4*/ 	.word	0x00009e10


	//   ....[53]....
        /*03c8*/ 	.word	0x00009e20


	//   ....[54]....
        /*03cc*/ 	.word	0x00009e30


	//   ....[55]....
        /*03d0*/ 	.word	0x00009e40


	//   ....[56]....
        /*03d4*/ 	.word	0x00009e50


	//   ....[57]....
        /*03d8*/ 	.word	0x00009e60


	//   ....[58]....
        /*03dc*/ 	.word	0x00009e90


	//   ....[59]....
        /*03e0*/ 	.word	0x00009ea0


	//   ....[60]....
        /*03e4*/ 	.word	0x00009eb0


	//   ....[61]....
        /*03e8*/ 	.word	0x00009ed0


	//   ....[62]....
        /*03ec*/ 	.word	0x00009f10


	//   ....[63]....
        /*03f0*/ 	.word	0x00009f20


	//   ....[64]....
        /*03f4*/ 	.word	0x00009f30


	//   ....[65]....
        /*03f8*/ 	.word	0x00009f40


	//   ....[66]....
        /*03fc*/ 	.word	0x00009f50


	//   ....[67]....
        /*0400*/ 	.word	0x00009f60


	//   ....[68]....
        /*0404*/ 	.word	0x00009f70


	//   ....[69]....
        /*0408*/ 	.word	0x00009f80


	//   ....[70]....
        /*040c*/ 	.word	0x00009fb0


	//   ....[71]....
        /*0410*/ 	.word	0x00009fe0


	//   ....[72]....
        /*0414*/ 	.word	0x0000a020


	//   ....[73]....
        /*0418*/ 	.word	0x0000a050


	//   ....[74]....
        /*041c*/ 	.word	0x0000a080


	//   ....[75]....
        /*0420*/ 	.word	0x0000a0b0


	//   ....[76]....
        /*0424*/ 	.word	0x0000a0d0


	//   ....[77]....
        /*0428*/ 	.word	0x0000a0e0


	//   ....[78]....
        /*042c*/ 	.word	0x0000a0f0


	//   ....[79]....
        /*0430*/ 	.word	0x0000a120


	//   ....[80]....
        /*0434*/ 	.word	0x0000a140


	//   ....[81]....
        /*0438*/ 	.word	0x0000a150


	//   ....[82]....
        /*043c*/ 	.word	0x0000a160


	//   ....[83]....
        /*0440*/ 	.word	0x0000a170


	//   ....[84]....
        /*0444*/ 	.word	0x0000a590


	//   ....[85]....
        /*0448*/ 	.word	0x0000a5e0


	//   ....[86]....
        /*044c*/ 	.word	0x0000a620


	//   ....[87]....
        /*0450*/ 	.word	0x0000a660


	//   ....[88]....
        /*0454*/ 	.word	0x0000a6b0


	//   ....[89]....
        /*0458*/ 	.word	0x0000a6e0


	//   ....[90]....
        /*045c*/ 	.word	0x0000ada0


	//   ....[91]....
        /*0460*/ 	.word	0x0000add0


	//   ....[92]....
        /*0464*/ 	.word	0x0000b900


	//   ....[93]....
        /*0468*/ 	.word	0x0000c600


	//   ....[94]....
        /*046c*/ 	.word	0x0000d120


	//   ....[95]....
        /*0470*/ 	.word	0x0000d150


	//   ....[96]....
        /*0474*/ 	.word	0x0000d180


	//   ....[97]....
        /*0478*/ 	.word	0x0000d250


	//   ....[98]....
        /*047c*/ 	.word	0x0000d280


	//   ....[99]....
        /*0480*/ 	.word	0x0000d310


	//   ....[100]....
        /*0484*/ 	.word	0x0000d340


	//   ....[101]....
        /*0488*/ 	.word	0x0000d350


	//   ....[102]....
        /*048c*/ 	.word	0x0000ec70


	//   ....[103]....
        /*0490*/ 	.word	0x0000f160


	//   ....[104]....
        /*0494*/ 	.word	0x0000f330


	//   ....[105]....
        /*0498*/ 	.word	0x0000f390


	//   ....[106]....
        /*049c*/ 	.word	0x0000f490


	//   ....[107]....
        /*04a0*/ 	.word	0x0000f560


	//   ....[108]....
        /*04a4*/ 	.word	0x0000f5d0


	//   ....[109]....
        /*04a8*/ 	.word	0x0000f6d0


	//   ....[110]....
        /*04ac*/ 	.word	0x0000f740


	//   ....[111]....
        /*04b0*/ 	.word	0x0000f830


	//----- nvinfo : EIATTR_REG_RECONFIG
	.align		4
.L_93:
        /*04b4*/ 	.byte	0x01, 0x54
	.zero		2


	//----- nvinfo : EIATTR_SYSCALL_OFFSETS
	.align		4
        /*04b8*/ 	.byte	0x04, 0x46
        /*04ba*/ 	.short	(.L_95 - .L_94)


	//   ....[0]....
.L_94:
        /*04bc*/ 	.word	0x00001290


	//   ....[1]....
        /*04c0*/ 	.word	0x0000bf70


	//   ....[2]....
        /*04c4*/ 	.word	0x0000c0b0


	//   ....[3]....
        /*04c8*/ 	.word	0x0000c1f0


	//   ....[4]....
        /*04cc*/ 	.word	0x0000c310


	//   ....[5]....
        /*04d0*/ 	.word	0x0000cd40


	//----- nvinfo : EIATTR_MBARRIER_INSTR_OFFSETS
	.align		4
.L_95:
        /*04d4*/ 	.byte	0x04, 0x39
        /*04d6*/ 	.short	(.L_97 - .L_96)


	//   ....[0]....
.L_96:
        /*04d8*/ 	.word	0x00000250
        /*04dc*/ 	.word	0x000000ff
        /*04e0*/ 	.word	0x00029800
        /*04e4*/ 	.short	0x0100
        /*04e6*/ 	.byte	0x08
	.zero		1


	//   ....[1]....
        /*04e8*/ 	.word	0x00000260
        /*04ec*/ 	.word	0x000000ff
        /*04f0*/ 	.word	0x00029820
        /*04f4*/ 	.short	0x0100
        /*04f6*/ 	.byte	0x08
	.zero		1


	//   ....[2]....
        /*04f8*/ 	.word	0x00000350
        /*04fc*/ 	.word	0x000000ff
        /*0500*/ 	.word	0x00029830
        /*0504*/ 	.short	0x0100
        /*0506*/ 	.byte	0x08
	.zero		1


	//   ....[3]....
        /*0508*/ 	.word	0x00000360
        /*050c*/ 	.word	0x000000ff
        /*0510*/ 	.word	0x00029840
        /*0514*/ 	.short	0x0100
        /*0516*/ 	.byte	0x08
	.zero		1


	//   ....[4]....
        /*0518*/ 	.word	0x00000370
        /*051c*/ 	.word	0x000000ff
        /*0520*/ 	.word	0x00029838
        /*0524*/ 	.short	0x0100
        /*0526*/ 	.byte	0x08
	.zero		1


	//   ....[5]....
        /*0528*/ 	.word	0x00000380
        /*052c*/ 	.word	0x000000ff
        /*0530*/ 	.word	0x00029848
        /*0534*/ 	.short	0x0100
        /*0536*/ 	.byte	0x08
	.zero		1


	//   ....[6]....
        /*0538*/ 	.word	0x000004b0
        /*053c*/ 	.word	0x000000ff
        /*0540*/ 	.word	0x00029850
        /*0544*/ 	.short	0x0100
        /*0546*/ 	.byte	0x08
	.zero		1


	//   ....[7]....
        /*0548*/ 	.word	0x000004c0
        /*054c*/ 	.word	0x000000ff
        /*0550*/ 	.word	0x00029860
        /*0554*/ 	.short	0x0100
        /*0556*/ 	.byte	0x08
	.zero		1


	//   ....[8]....
        /*0558*/ 	.word	0x000004d0
        /*055c*/ 	.word	0x000000ff
        /*0560*/ 	.word	0x00029858
        /*0564*/ 	.short	0x0100
        /*0566*/ 	.byte	0x08
	.zero		1


	//   ....[9]....
        /*0568*/ 	.word	0x000004e0
        /*056c*/ 	.word	0x000000ff
        /*0570*/ 	.word	0x00029868
        /*0574*/ 	.short	0x0100
        /*0576*/ 	.byte	0x08
	.zero		1


	//   ....[10]....
        /*0578*/ 	.word	0x000005d0
        /*057c*/ 	.word	0x000000ff
        /*0580*/ 	.word	0x00029870
        /*0584*/ 	.short	0x0100
        /*0586*/ 	.byte	0x06
	.zero		1


	//   ....[11]....
        /*0588*/ 	.word	0x000005e0
        /*058c*/ 	.word	0x000000ff
        /*0590*/ 	.word	0x00029880
        /*0594*/ 	.short	0x0100
        /*0596*/ 	.byte	0x06
	.zero		1


	//   ....[12]....
        /*0598*/ 	.word	0x000005f0
        /*059c*/ 	.word	0x000000ff
        /*05a0*/ 	.word	0x00029878
        /*05a4*/ 	.short	0x0100
        /*05a6*/ 	.byte	0x06
	.zero		1


	//   ....[13]....
        /*05a8*/ 	.word	0x00000600
        /*05ac*/ 	.word	0x000000ff
        /*05b0*/ 	.word	0x00029888
        /*05b4*/ 	.short	0x0100
        /*05b6*/ 	.byte	0x06
	.zero		1


	//   ....[14]....
        /*05b8*/ 	.word	0x00000730
        /*05bc*/ 	.word	0x000000ff
        /*05c0*/ 	.word	0x00029890
        /*05c4*/ 	.short	0x0100
        /*05c6*/ 	.byte	0x08
	.zero		1


	//   ....[15]....
        /*05c8*/ 	.word	0x00000740
        /*05cc*/ 	.word	0x000000ff
        /*05d0*/ 	.word	0x000298a0
        /*05d4*/ 	.short	0x0100
        /*05d6*/ 	.byte	0x08
	.zero		1


	//   ....[16]....
        /*05d8*/ 	.word	0x00000750
        /*05dc*/ 	.word	0x000000ff
        /*05e0*/ 	.word	0x00029898
        /*05e4*/ 	.short	0x0100
        /*05e6*/ 	.byte	0x08
	.zero		1


	//   ....[17]....
        /*05e8*/ 	.word	0x00000760
        /*05ec*/ 	.word	0x000000ff
        /*05f0*/ 	.word	0x000298a8
        /*05f4*/ 	.short	0x0100
        /*05f6*/ 	.byte	0x08
	.zero		1


	//   ....[18]....
        /*05f8*/ 	.word	0x00000890
        /*05fc*/ 	.word	0x000000ff
        /*0600*/ 	.word	0x000298b0
        /*0604*/ 	.short	0x0100
        /*0606*/ 	.byte	0x08
	.zero		1


	//   ....[19]....
        /*0608*/ 	.word	0x000008a0
        /*060c*/ 	.word	0x000000ff
        /*0610*/ 	.word	0x000298c0
        /*0614*/ 	.short	0x0100
        /*0616*/ 	.byte	0x08
	.zero		1


	//   ....[20]....
        /*0618*/ 	.word	0x000008b0
        /*061c*/ 	.word	0x000000ff
        /*0620*/ 	.word	0x000298b8
        /*0624*/ 	.short	0x0100
        /*0626*/ 	.byte	0x08
	.zero		1


	//   ....[21]....
        /*0628*/ 	.word	0x000008c0
        /*062c*/ 	.word	0x000000ff
        /*0630*/ 	.word	0x000298c8
        /*0634*/ 	.short	0x0100
        /*0636*/ 	.byte	0x08
	.zero		1


	//   ....[22]....
        /*0638*/ 	.word	0x00001510
        /*063c*/ 	.word	0x000000ff
        /*0640*/ 	.word	0x00029800
        /*0644*/ 	.short	0x010a
        /*0646*/ 	.byte	0x28
	.zero		1


	//   ....[23]....
        /*0648*/ 	.word	0x00001590
        /*064c*/ 	.word	0x000000ff
        /*0650*/ 	.word	0x00029830
        /*0654*/ 	.short	0x010a
        /*0656*/ 	.byte	0x28
	.zero		1


	//   ....[24]....
        /*0658*/ 	.word	0x00001610
        /*065c*/ 	.word	0x000000ff
        /*0660*/ 	.word	0x00029830
        /*0664*/ 	.short	0x010a
        /*0666*/ 	.byte	0x28
	.zero		1


	//   ....[25]....
        /*0668*/ 	.word	0x000042c0
        /*066c*/ 	.word	0x0000000f
        /*0670*/ 	.word	0x00000000
        /*0674*/ 	.short	0x0101
        /*0676*/ 	.byte	0x3f
	.zero		1


	//   ....[26]....
        /*0678*/ 	.word	0x00005370
        /*067c*/ 	.word	0x000000ff
        /*0680*/ 	.word	0x00029830
        /*0684*/ 	.short	0x010a
        /*0686*/ 	.byte	0x04
	.zero		1


	//   ....[27]....
        /*0688*/ 	.word	0x000053b0
        /*068c*/ 	.word	0x000000ff
        /*0690*/ 	.word	0x00029830
        /*0694*/ 	.short	0x010a
        /*0696*/ 	.byte	0x04
	.zero		1


	//   ....[28]....
        /*0698*/ 	.word	0x00006060
        /*069c*/ 	.word	0x000000ff
        /*06a0*/ 	.word	0x00029850
        /*06a4*/ 	.short	0x010a
        /*06a6*/ 	.byte	0x04
	.zero		1


	//   ....[29]....
        /*06a8*/ 	.word	0x000060a0
        /*06ac*/ 	.word	0x000000ff
        /*06b0*/ 	.word	0x00029850
        /*06b4*/ 	.short	0x010a
        /*06b6*/ 	.byte	0x04
	.zero		1


	//   ....[30]....
        /*06b8*/ 	.word	0x00008160
        /*06bc*/ 	.word	0x00000003
        /*06c0*/ 	.word	0x00000000
        /*06c4*/ 	.short	0x0101
        /*06c6*/ 	.byte	0x3f
	.zero		1


	//   ....[31]....
        /*06c8*/ 	.word	0x00008370
        /*06cc*/ 	.word	0x000000ff
        /*06d0*/ 	.word	0x00000000
        /*06d4*/ 	.short	0x0101
        /*06d6*/ 	.byte	0x04
	.zero		1


	//   ....[32]....
        /*06d8*/ 	.word	0x00008a10
        /*06dc*/ 	.word	0x000000ff
        /*06e0*/ 	.word	0x00029850
        /*06e4*/ 	.short	0x010a
        /*06e6*/ 	.byte	0x05
	.zero		1


	//   ....[33]....
        /*06e8*/ 	.word	0x00008a50
        /*06ec*/ 	.word	0x000000ff
        /*06f0*/ 	.word	0x00029850
        /*06f4*/ 	.short	0x010a
        /*06f6*/ 	.byte	0x05
	.zero		1


	//   ....[34]....
        /*06f8*/ 	.word	0x00009060
        /*06fc*/ 	.word	0x000000ff
        /*0700*/ 	.word	0x00000000
        /*0704*/ 	.short	0x0101
        /*0706*/ 	.byte	0x04
	.zero		1


	//   ....[35]....
        /*0708*/ 	.word	0x0000a6d0
        /*070c*/ 	.word	0x000000ff
        /*0710*/ 	.word	0x00000000
        /*0714*/ 	.short	0x0101
        /*0716*/ 	.byte	0x04
	.zero		1


	//   ....[36]....
        /*0718*/ 	.word	0x0000c830
        /*071c*/ 	.word	0x000000ff
        /*0720*/ 	.word	0x00029880
        /*0724*/ 	.short	0x010a
        /*0726*/ 	.byte	0x28
	.zero		1


	//   ....[37]....
        /*0728*/ 	.word	0x0000c980
        /*072c*/ 	.word	0x000000ff
        /*0730*/ 	.word	0x00029840
        /*0734*/ 	.short	0x010a
        /*0736*/ 	.byte	0x28
	.zero		1


	//   ....[38]....
        /*0738*/ 	.word	0x0000d4b0
        /*073c*/ 	.word	0x000000ff
        /*0740*/ 	.word	0x00029800
        /*0744*/ 	.short	0x0107
        /*0746*/ 	.byte	0x28
	.zero		1


	//   ....[39]....
        /*0748*/ 	.word	0x0000d520
        /*074c*/ 	.word	0x000000ff
        /*0750*/ 	.word	0x00029800
        /*0754*/ 	.short	0x0101
        /*0756*/ 	.byte	0x28
	.zero		1


	//   ....[40]....
        /*0758*/ 	.word	0x0000d540
        /*075c*/ 	.word	0x000000ff
        /*0760*/ 	.word	0x00029820
        /*0764*/ 	.short	0x010a
        /*0766*/ 	.byte	0x28
	.zero		1


	//   ....[41]....
        /*0768*/ 	.word	0x0000d820
        /*076c*/ 	.word	0x00000006
        /*0770*/ 	.word	0x00029880
        /*0774*/ 	.short	0x010a
        /*0776*/ 	.byte	0x3f
	.zero		1


	//   ....[42]....
        /*0778*/ 	.word	0x0000da50
        /*077c*/ 	.word	0x00000006
        /*0780*/ 	.word	0x00029840
        /*0784*/ 	.short	0x010a
        /*0786*/ 	.byte	0x3f
	.zero		1


	//   ....[43]....
        /*0788*/ 	.word	0x0000dea0
        /*078c*/ 	.word	0x00000012
        /*0790*/ 	.word	0x00029870
        /*0794*/ 	.short	0x010a
        /*0796*/ 	.byte	0x3f
	.zero		1


	//   ....[44]....
        /*0798*/ 	.word	0x0000df00
        /*079c*/ 	.word	0x00000012
        /*07a0*/ 	.word	0x00029860
        /*07a4*/ 	.short	0x010a
        /*07a6*/ 	.byte	0x3f
	.zero		1


	//   ....[45]....
        /*07a8*/ 	.word	0x0000e400
        /*07ac*/ 	.word	0x00000012
        /*07b0*/ 	.word	0x00029850
        /*07b4*/ 	.short	0x0101
        /*07b6*/ 	.byte	0x3f
	.zero		1


	//   ....[46]....
        /*07b8*/ 	.word	0x0000e470
        /*07bc*/ 	.word	0x00000000
        /*07c0*/ 	.word	0x00000000
        /*07c4*/ 	.short	0x0101
        /*07c6*/ 	.byte	0x3f
	.zero		1


	//   ....[47]....
        /*07c8*/ 	.word	0x0000e590
        /*07cc*/ 	.word	0x00000003
        /*07d0*/ 	.word	0x00029870
        /*07d4*/ 	.short	0x010a
        /*07d6*/ 	.byte	0x3f
	.zero		1


	//   ....[48]....
        /*07d8*/ 	.word	0x0000e620
        /*07dc*/ 	.word	0x00000003
        /*07e0*/ 	.word	0x00029860
        /*07e4*/ 	.short	0x010a
        /*07e6*/ 	.byte	0x3f
	.zero		1


	//   ....[49]....
        /*07e8*/ 	.word	0x0000eb10
        /*07ec*/ 	.word	0x00000003
        /*07f0*/ 	.word	0x00029850
        /*07f4*/ 	.short	0x0101
        /*07f6*/ 	.byte	0x3f
	.zero		1


	//   ....[50]....
        /*07f8*/ 	.word	0x0000eb80
        /*07fc*/ 	.word	0x00000000
        /*0800*/ 	.word	0x00000000
        /*0804*/ 	.short	0x0101
        /*0806*/ 	.byte	0x3f
	.zero		1


	//   ....[51]....
        /*0808*/ 	.word	0x0000ec20
        /*080c*/ 	.word	0x00000009
        /*0810*/ 	.word	0x00029820
        /*0814*/ 	.short	0x010a
        /*0816*/ 	.byte	0x3f
	.zero		1


	//   ....[52]....
        /*0818*/ 	.word	0x0000ed60
        /*081c*/ 	.word	0x00000005
        /*0820*/ 	.word	0x00000000
        /*0824*/ 	.short	0x010a
        /*0826*/ 	.byte	0x3f
	.zero		1


	//   ....[53]....
        /*0828*/ 	.word	0x0000edd0
        /*082c*/ 	.word	0x00000007
        /*0830*/ 	.word	0x00000000
        /*0834*/ 	.short	0x010a
        /*0836*/ 	.byte	0x3f
	.zero		1


	//   ....[54]....
        /*0838*/ 	.word	0x0000ee20
        /*083c*/ 	.word	0x00000005
        /*0840*/ 	.word	0x00029860
        /*0844*/ 	.short	0x010a
        /*0846*/ 	.byte	0x3f
	.zero		1


	//   ....[55]....
        /*0848*/ 	.word	0x0000ee70
        /*084c*/ 	.word	0x00000003
        /*0850*/ 	.word	0x00029860
        /*0854*/ 	.short	0x010a
        /*0856*/ 	.byte	0x3f
	.zero		1


	//   ....[56]....
        /*0858*/ 	.word	0x0000eeb0
        /*085c*/ 	.word	0x00000005
        /*0860*/ 	.word	0x00029880
        /*0864*/ 	.short	0x010a
        /*0866*/ 	.byte	0x3f
	.zero		1


	//   ....[57]....
        /*0868*/ 	.word	0x0000eed0
        /*086c*/ 	.word	0x00000003
        /*0870*/ 	.word	0x00029880
        /*0874*/ 	.short	0x010a
        /*0876*/ 	.byte	0x3f
	.zero		1


	//   ....[58]....
        /*0878*/ 	.word	0x0000ef40
        /*087c*/ 	.word	0x00000004
        /*0880*/ 	.word	0x00029800
        /*0884*/ 	.short	0x010a
        /*0886*/ 	.byte	0x3f
	.zero		1


	//   ....[59]....
        /*0888*/ 	.word	0x0000efa0
        /*088c*/ 	.word	0x00000004
        /*0890*/ 	.word	0x00029830
        /*0894*/ 	.short	0x010a
        /*0896*/ 	.byte	0x3f
	.zero		1


	//   ....[60]....
        /*0898*/ 	.word	0x0000f000
        /*089c*/ 	.word	0x0000000d
        /*08a0*/ 	.word	0x00029830
        /*08a4*/ 	.short	0x010a
        /*08a6*/ 	.byte	0x3f
	.zero		1


	//   ....[61]....
        /*08a8*/ 	.word	0x0000f060
        /*08ac*/ 	.word	0x0000000c
        /*08b0*/ 	.word	0x00029850
        /*08b4*/ 	.short	0x010a
        /*08b6*/ 	.byte	0x3f
	.zero		1


	//   ....[62]....
        /*08b8*/ 	.word	0x0000f0c0
        /*08bc*/ 	.word	0x00000005
        /*08c0*/ 	.word	0x00029850
        /*08c4*/ 	.short	0x010a
        /*08c6*/ 	.byte	0x3f
	.zero		1


	//   ....[63]....
        /*08c8*/ 	.word	0x0000f220
        /*08cc*/ 	.word	0x00000003
        /*08d0*/ 	.word	0x00029880
        /*08d4*/ 	.short	0x010a
        /*08d6*/ 	.byte	0x3f
	.zero		1


	//   ....[64]....
        /*08d8*/ 	.word	0x0000f280
        /*08dc*/ 	.word	0x00000003
        /*08e0*/ 	.word	0x00029840
        /*08e4*/ 	.short	0x010a
        /*08e6*/ 	.byte	0x3f
	.zero		1


	//   ....[65]....
        /*08e8*/ 	.word	0x0000f870
        /*08ec*/ 	.word	0x00000003
        /*08f0*/ 	.word	0x00029820
        /*08f4*/ 	.short	0x010a
        /*08f6*/ 	.byte	0x3f
	.zero		1


	//   ....[66]....
        /*08f8*/ 	.word	0x0000f8c0
        /*08fc*/ 	.word	0x00000006
        /*0900*/ 	.word	0x00029880
        /*0904*/ 	.short	0x010a
        /*0906*/ 	.byte	0x3f
	.zero		1


	//   ....[67]....
        /*0908*/ 	.word	0x0000f910
        /*090c*/ 	.word	0x00000006
        /*0910*/ 	.word	0x00029840
        /*0914*/ 	.short	0x010a
        /*0916*/ 	.byte	0x3f
	.zero		1


	//   ....[68]....
        /*0918*/ 	.word	0x0000f960
        /*091c*/ 	.word	0x00000012
        /*0920*/ 	.word	0x00029870
        /*0924*/ 	.short	0x010a
        /*0926*/ 	.byte	0x3f
	.zero		1


	//   ....[69]....
        /*0928*/ 	.word	0x0000f9b0
        /*092c*/ 	.word	0x00000012
        /*0930*/ 	.word	0x00029860
        /*0934*/ 	.short	0x010a
        /*0936*/ 	.byte	0x3f
	.zero		1


	//   ....[70]....
        /*0938*/ 	.word	0x0000fa00
        /*093c*/ 	.word	0x00000003
        /*0940*/ 	.word	0x00029870
        /*0944*/ 	.short	0x010a
        /*0946*/ 	.byte	0x3f
	.zero		1


	//   ....[71]....
        /*0948*/ 	.word	0x0000fa50
        /*094c*/ 	.word	0x00000003
        /*0950*/ 	.word	0x00029860
        /*0954*/ 	.short	0x010a
        /*0956*/ 	.byte	0x3f
	.zero		1


	//   ....[72]....
        /*0958*/ 	.word	0x0000faa0
        /*095c*/ 	.word	0x00000009
        /*0960*/ 	.word	0x00029820
        /*0964*/ 	.short	0x010a
        /*0966*/ 	.byte	0x3f
	.zero		1


	//   ....[73]....
        /*0968*/ 	.word	0x0000faf0
        /*096c*/ 	.word	0x00000005
        /*0970*/ 	.word	0x00000000
        /*0974*/ 	.short	0x010a
        /*0976*/ 	.byte	0x3f
	.zero		1


	//   ....[74]....
        /*0978*/ 	.word	0x0000fb40
        /*097c*/ 	.word	0x00000007
        /*0980*/ 	.word	0x00000000
        /*0984*/ 	.short	0x010a
        /*0986*/ 	.byte	0x3f
	.zero		1


	//   ....[75]....
        /*0988*/ 	.word	0x0000fb90
        /*098c*/ 	.word	0x00000005
        /*0990*/ 	.word	0x00029860
        /*0994*/ 	.short	0x010a
        /*0996*/ 	.byte	0x3f
	.zero		1


	//   ....[76]....
        /*0998*/ 	.word	0x0000fbe0
        /*099c*/ 	.word	0x00000003
        /*09a0*/ 	.word	0x00029860
        /*09a4*/ 	.short	0x010a
        /*09a6*/ 	.byte	0x3f
	.zero		1


	//   ....[77]....
        /*09a8*/ 	.word	0x0000fc30
        /*09ac*/ 	.word	0x00000005
        /*09b0*/ 	.word	0x00029880
        /*09b4*/ 	.short	0x010a
        /*09b6*/ 	.byte	0x3f
	.zero		1


	//----- nvinfo : EIATTR_NUM_MBARRIERS
	.align		4
.L_97:
        /*09b8*/ 	.byte	0x03, 0x38
        /*09ba*/ 	.short	0x0016


	//----- nvinfo : EIATTR_EXIT_INSTR_OFFSETS
	.align		4
        /*09bc*/ 	.byte	0x04, 0x1c
        /*09be*/ 	.short	(.L_99 - .L_98)


	//   ....[0]....
.L_98:
        /*09c0*/ 	.word	0x0000ef20


	//----- nvinfo : EIATTR_MAX_THREADS
	.align		4
.L_99:
        /*09c4*/ 	.byte	0x04, 0x05
        /*09c6*/ 	.short	(.L_101 - .L_100)
.L_100:
        /*09c8*/ 	.word	0x00000180
        /*09cc*/ 	.word	0x00000001
        /*09d0*/ 	.word	0x00000001


	//----- nvinfo : EIATTR_CRS_STACK_SIZE
	.align		4
.L_101:
        /*09d4*/ 	.byte	0x04, 0x1e
        /*09d6*/ 	.short	(.L_103 - .L_102)
.L_102:
        /*09d8*/ 	.word	0x00000000


	//----- nvinfo : EIATTR_CBANK_PARAM_SIZE
	.align		4
.L_103:
        /*09dc*/ 	.byte	0x03, 0x19
        /*09de*/ 	.short	0x0a70


	//----- nvinfo : EIATTR_PARAM_CBANK
	.align		4
        /*09e0*/ 	.byte	0x04, 0x0a
        /*09e2*/ 	.short	(.L_105 - .L_104)
	.align		4
.L_104:
        /*09e4*/ 	.word	index@(.nv.constant0._ZN7cutlass13device_kernelIN5flash11enable_sm90INS1_16FlashAttnFwdSm90INS1_25CollectiveMainloopFwdSm90ILi2EN4cute5tupleIJNS5_1CILi1EEES8_S8_EEENS6_IJNS7_ILi128EEENS7_ILi160EEENS7_ILi192EEEEEELi128ENS_12float_e4m3_tEfNS_4arch4Sm90ELb0ELb0ELb1ELb0ELb0ELb0ELb0ELb1ELb1ELb1ELb1ELb0EEENS1_21CollectiveEpilogueFwdINS6_IJSA_SA_SB_EEES9_NS_10bfloat16_tESG_Li256ELb0ELb1ELb1ELb1EEENS1_19SingleTileSchedulerILb0ELb1ELb1ELi128EEEEEEEEEvNT_6ParamsE)
        /*09e8*/ 	.short	0x0210
        /*09ea*/ 	.short	0x0a70


	//----- nvinfo : EIATTR_SW_WAR
	.align		4
.L_105:
        /*09ec*/ 	.byte	0x04, 0x36
        /*09ee*/ 	.short	(.L_107 - .L_106)
.L_106:
        /*09f0*/ 	.word	0x00000008
.L_107:


//--------------------- .nv.info._ZN7cutlass13device_kernelIN5flash11enable_sm90INS1_16FlashAttnFwdSm90INS1_25CollectiveMainloopFwdSm90ILi2EN4cute5tupleIJNS5_1CILi1EEES8_S8_EEENS6_IJNS7_ILi128EEENS7_ILi160EEENS7_ILi192EEEEEELi128ENS_12float_e4m3_tEfNS_4arch4Sm90ELb0ELb0ELb1ELb1ELb0ELb0ELb0ELb1ELb1ELb1ELb1ELb0EEENS1_21CollectiveEpilogueFwdINS6_IJSA_SA_SB_EEES9_NS_10bfloat16_tESG_Li256ELb1ELb1ELb1ELb1EEENS1_36VarlenDynamicPersistentTileSchedulerILi128ELi160ELi256ELi128ELb1ELb1ELb1ELb0ELb1ELb1EEEEEEEEEvNT_6ParamsE --------------------------
	.section	.nv.info._ZN7cutlass13device_kernelIN5flash11enable_sm90INS1_16FlashAttnFwdSm90INS1_25CollectiveMainloopFwdSm90ILi2EN4cute5tupleIJNS5_1CILi1EEES8_S8_EEENS6_IJNS7_ILi128EEENS7_ILi160EEENS7_ILi192EEEEEELi128ENS_12float_e4m3_tEfNS_4arch4Sm90ELb0ELb0ELb1ELb1ELb0ELb0ELb0ELb1ELb1ELb1ELb1ELb0EEENS1_21CollectiveEpilogueFwdINS6_IJSA_SA_SB_EEES9_NS_10bfloat16_tESG_Li256ELb1ELb1ELb1ELb1EEENS1_36VarlenDynamicPersistentTileSchedulerILi128ELi160ELi256ELi128ELb1ELb1ELb1ELb0ELb1ELb1EEEEEEEEEvNT_6ParamsE,"",@"SHT_CUDA_INFO"
	.sectionflags	@""
	.align	4


	//----- nvinfo : EIATTR_CUDA_API_VERSION
	.align		4
        /*0000*/ 	.byte	0x04, 0x37
        /*0002*/ 	.short	(.L_109 - .L_108)
.L_108:
        /*0004*/ 	.word	0x00000082


	//----- nvinfo : EIATTR_KPARAM_INFO
	.align		4
.L_109:
        /*0008*/ 	.byte	0x04, 0x17
        /*000a*/ 	.short	(.L_111 - .L_110)
.L_110:
        /*000c*/ 	.word	0x00000000
        /*0010*/ 	.short	0x0000
        /*0012*/ 	.short	0x0070
        /*0014*/ 	.byte	0x00, 0xf0, 0x01, 0x2a


	//----- nvinfo : EIATTR_SPARSE_MMA_MASK
	.align		4
.L_111:
        /*0018*/ 	.byte	0x03, 0x50
        /*001a*/ 	.short	0x0000


	//----- nvinfo : EIATTR_MAXREG_COUNT
	.align		4
        /*001c*/ 	.byte	0x03, 0x1b
        /*001e*/ 	.short	0x00a8


	//----- nvinfo : EIATTR_NUM_BARRIERS
	.align		4
        /*0020*/ 	.byte	0x02, 0x4c
        /*0022*/ 	.byte	0x10
	.zero		1


	//----- nvinfo : EIATTR_EXTERNS
	.align		4
        /*0024*/ 	.byte	0x04, 0x0f
        /*0026*/ 	.short	(.L_113 - .L_112)


	//   ....[0]....
	.align		4
.L_112:
        /*0028*/ 	.word	index@(__assertfail)


	//----- nvinfo : EIATTR_ANNOTATIONS
	.align		4
.L_113:
        /*002c*/ 	.byte	0x04, 0x55
        /*002e*/ 	.short	(.L_115 - .L_114)


	//   ....[0]....
.L_114:
        /* <DEDUP_REMOVED lines=40> */


	//----- nvinfo : EIATTR_MERCURY_ISA_VERSION
	.align		4
.L_115:
        /*0298*/ 	.byte	0x03, 0x5f
        /*029a*/ 	.short	0x0101


	//----- nvinfo : EIATTR_UNUSED_LOAD_BYTE_OFFSET
	.align		4
        /*029c*/ 	.byte	0x04, 0x44
        /*029e*/ 	.short	(.L_117 - .L_116)


	//   ....[0]....
.L_116:
        /*02a0*/ 	.word	0x00000a40
        /*02a4*/ 	.word	0x0000fff0


	//   ....[1]....
        /*02a8*/ 	.word	0x00009df0
        /*02ac*/ 	.word	0x0000fff0


	//----- nvinfo : EIATTR_INT_WARP_WIDE_INSTR_OFFSETS
	.align		4
.L_117:
        /*02b0*/ 	.byte	0x04, 0x31
        /*02b2*/ 	.short	(.L_119 - .L_118)


	//   ....[0]....
.L_118:
        /*02b4*/ 	.word	0x00000130


	//   ....[1]....
        /*02b8*/ 	.word	0x00000170


	//   ....[2]....
        /*02bc*/ 	.word	0x000001e0


	//   ....[3]....
        /*02c0*/ 	.word	0x0000f160


	//   ....[4]....
        /*02c4*/ 	.word	0x0000f1f0


	//   ....[5]....
        /*02c8*/ 	.word	0x00011aa0


	//   ....[6]....
        /*02cc*/ 	.word	0x00011b30


	//----- nvinfo : EIATTR_COOP_GROUP_MASK_REGIDS
	.align		4
.L_119:
        /*02d0*/ 	.byte	0x04, 0x29
        /*02d2*/ 	.short	(.L_121 - .L_120)


	//   ....[0]....
.L_120:
        /*02d4*/ 	.word	0xffffffff


	//   ....[1]....
        /*02d8*/ 	.word	0xffffffff


	//   ....[2]....
        /*02dc*/ 	.word	0xffffffff


	//   ....[3]....
        /*02e0*/ 	.word	0xffffffff


	//   ....[4]....
        /*02e4*/ 	.word	0xffffffff


	//   ....[5]....
        /*02e8*/ 	.word	0xffffffff


	//   ....[6]....
        /*02ec*/ 	.word	0xffffffff


	//   ....[7]....
        /*02f0*/ 	.word	0xffffffff


	//   ....[8]....
        /*02f4*/ 	.word	0xffffffff


	//   ....[9]....
        /*02f8*/ 	.word	0xffffffff


	//   ....[10]....
        /*02fc*/ 	.word	0xffffffff


	//   ....[11]....
        /*0300*/ 	.word	0xffffffff


	//   ....[12]....
        /*0304*/ 	.word	0xffffffff


	//   ....[13]....
        /*0308*/ 	.word	0xffffffff


	//   ....[14]....
        /*030c*/ 	.word	0xffffffff


	//   ....[15]....
        /*0310*/ 	.word	0xffffffff


	//   ....[16]....
        /*0314*/ 	.word	0xffffffff


	//   ....[17]....
        /*0318*/ 	.word	0xffffffff


	//   ....[18]....
        /*031c*/ 	.word	0xffffffff


	//   ....[19]....
        /*0320*/ 	.word	0xffffffff


	//   ....[20]....
        /*0324*/ 	.word	0xffffffff


	//   ....[21]....
        /*0328*/ 	.word	0xffffffff


	//   ....[22]....
        /*032c*/ 	.word	0xffffffff


	//   ....[23]....
        /*0330*/ 	.word	0xffffffff


	//   ....[24]....
        /*0334*/ 	.word	0xffffffff


	//   ....[25]....
        /*0338*/ 	.word	0xffffffff


	//   ....[26]....
        /*033c*/ 	.word	0xffffffff


	//   ....[27]....
        /*0340*/ 	.word	0xffffffff


	//   ....[28]....
        /*0344*/ 	.word	0xffffffff


	//   ....[29]....
        /*0348*/ 	.word	0xffffffff


	//   ....[30]....
        /*034c*/ 	.word	0xffffffff


	//   ....[31]....
        /*0350*/ 	.word	0xffffffff


	//   ....[32]....
        /*0354*/ 	.word	0xffffffff


	//   ....[33]....
        /*0358*/ 	.word	0xffffffff


	//   ....[34]....
        /*035c*/ 	.word	0xffffffff


	//   ....[35]....
        /*0360*/ 	.word	0xffffffff


	//   ....[36]....
        /*0364*/ 	.word	0xffffffff


	//   ....[37]....
        /*0368*/ 	.word	0xffffffff


	//   ....[38]....
        /*036c*/ 	.word	0xffffffff


	//   ....[39]....
        /*0370*/ 	.word	0xffffffff


	//   ....[40]....
        /*0374*/ 	.word	0xffffffff


	//   ....[41]....
        /*0378*/ 	.word	0xffffffff


	//   ....[42]....
        /*037c*/ 	.word	0xffffffff


	//   ....[43]....
        /*0380*/ 	.word	0xffffffff


	//   ....[44]....
        /*0384*/ 	.word	0xffffffff


	//   ....[45]....
        /*0388*/ 	.word	0xffffffff


	//   ....[46]....
        /*038c*/ 	.word	0xffffffff


	//   ....[47]....
        /*0390*/ 	.word	0xffffffff


	//   ....[48]....
        /*0394*/ 	.word	0xffffffff


	//   ....[49]....
        /*0398*/ 	.word	0xffffffff


	//   ....[50]....
        /*039c*/ 	.word	0xffffffff


	//   ....[51]....
        /*03a0*/ 	.word	0xffffffff


	//   ....[52]....
        /*03a4*/ 	.word	0xffffffff


	//   ....[53]....
        /*03a8*/ 	.word	0xffffffff


	//   ....[54]....
        /*03ac*/ 	.word	0xffffffff


	//   ....[55]....
        /*03b0*/ 	.word	0xffffffff


	//   ....[56]....
        /*03b4*/ 	.word	0xffffffff


	//   ....[57]....
        /*03b8*/ 	.word	0xffffffff


	//   ....[58]....
        /*03bc*/ 	.word	0xffffffff


	//   ....[59]....
        /*03c0*/ 	.word	0xffffffff


	//   ....[60]....
        /*03c4*/ 	.word	0xffffffff


	//   ....[61]....
        /*03c8*/ 	.word	0xffffffff


	//   ....[62]....
        /*03cc*/ 	.word	0xffffffff


	//   ....[63]....
        /*03d0*/ 	.word	0xffffffff


	//   ....[64]....
        /*03d4*/ 	.word	0xffffffff


	//   ....[65]....
        /*03d8*/ 	.word	0xffffffff


	//   ....[66]....
        /*03dc*/ 	.word	0xffffffff


	//   ....[67]....
        /*03e0*/ 	.word	0xffffffff


	//   ....[68]....
        /*03e4*/ 	.word	0xffffffff


	//   ....[69]....
        /*03e8*/ 	.word	0xffffffff


	//   ....[70]....
        /*03ec*/ 	.word	0xffffffff


	//   ....[71]....
        /*03f0*/ 	.word	0xffffffff


	//   ....[72]....
        /*03f4*/ 	.word	0xffffffff


	//   ....[73]....
        /*03f8*/ 	.word	0xffffffff


	//   ....[74]....
        /*03fc*/ 	.word	0xffffffff


	//   ....[75]....
        /*0400*/ 	.word	0xffffffff


	//   ....[76]....
        /*0404*/ 	.word	0xffffffff


	//   ....[77]....
        /*0408*/ 	.word	0xffffffff


	//   ....[78]....
        /*040c*/ 	.word	0xffffffff


	//   ....[79]....
        /*0410*/ 	.word	0xffffffff


	//   ....[80]....
        /*0414*/ 	.word	0xffffffff


	//   ....[81]....
        /*0418*/ 	.word	0xffffffff


	//   ....[82]....
        /*041c*/ 	.word	0xffffffff


	//   ....[83]....
        /*0420*/ 	.word	0xffffffff


	//   ....[84]....
        /*0424*/ 	.word	0xffffffff


	//   ....[85]....
        /*0428*/ 	.word	0xffffffff


	//   ....[86]....
        /*042c*/ 	.word	0xffffffff


	//   ....[87]....
        /*0430*/ 	.word	0xffffffff


	//   ....[88]....
        /*0434*/ 	.word	0xffffffff


	//   ....[89]....
        /*0438*/ 	.word	0xffffffff


	//   ....[90]....
        /*043c*/ 	.word	0xffffffff


	//   ....[91]....
        /*0440*/ 	.word	0xffffffff


	//   ....[92]....
        /*0444*/ 	.word	0xffffffff


	//   ....[93]....
        /*0448*/ 	.word	0xffffffff


	//   ....[94]....
        /*044c*/ 	.word	0xffffffff


	//   ....[95]....
        /*0450*/ 	.word	0xffffffff


	//   ....[96]....
        /*0454*/ 	.word	0xffffffff


	//   ....[97]....
        /*0458*/ 	.word	0xffffffff


	//   ....[98]....
        /*045c*/ 	.word	0xffffffff


	//   ....[99]....
        /*0460*/ 	.word	0xffffffff


	//   ....[100]....
        /*0464*/ 	.word	0xffffffff


	//   ....[101]....
        /*0468*/ 	.word	0xffffffff


	//   ....[102]....
        /*046c*/ 	.word	0xffffffff


	//   ....[103]....
        /*0470*/ 	.word	0xffffffff


	//   ....[104]....
        /*0474*/ 	.word	0xffffffff


	//   ....[105]....
        /*0478*/ 	.word	0xffffffff


	//   ....[106]....
        /*047c*/ 	.word	0xffffffff


	//   ....[107]....
        /*0480*/ 	.word	0xffffffff


	//   ....[108]....
        /*0484*/ 	.word	0xffffffff


	//   ....[109]....
        /*0488*/ 	.word	0xffffffff


	//   ....[110]....
        /*048c*/ 	.word	0xffffffff


	//   ....[111]....
        /*0490*/ 	.word	0xffffffff


	//   ....[112]....
        /*0494*/ 	.word	0xffffffff


	//   ....[113]....
        /*0498*/ 	.word	0xffffffff


	//   ....[114]....
        /*049c*/ 	.word	0xffffffff


	//   ....[115]....
        /*04a0*/ 	.word	0xffffffff


	//   ....[116]....
        /*04a4*/ 	.word	0xffffffff


	//   ....[117]....
        /*04a8*/ 	.word	0xffffffff


	//   ....[118]....
        /*04ac*/ 	.word	0xffffffff


	//   ....[119]....
        /*04b0*/ 	.word	0xffffffff


	//   ....[120]....
        /*04b4*/ 	.word	0xffffffff


	//   ....[121]....
        /*04b8*/ 	.word	0xffffffff


	//   ....[122]....
        /*04bc*/ 	.word	0xffffffff


	//   ....[123]....
        /*04c0*/ 	.word	0xffffffff


	//   ....[124]....
        /*04c4*/ 	.word	0xffffffff


	//   ....[125]....
        /*04c8*/ 	.word	0xffffffff


	//   ....[126]....
        /*04cc*/ 	.word	0xffffffff


	//   ....[127]....
        /*04d0*/ 	.word	0xffffffff


	//   ....[128]....
        /*04d4*/ 	.word	0xffffffff


	//   ....[129]....
        /*04d8*/ 	.word	0xffffffff


	//   ....[130]....
        /*04dc*/ 	.word	0xffffffff


	//   ....[131]....
        /*04e0*/ 	.word	0xffffffff


	//   ....[132]....
        /*04e4*/ 	.word	0xffffffff


	//   ....[133]....
        /*04e8*/ 	.word	0xffffffff


	//   ....[134]....
        /*04ec*/ 	.word	0xffffffff


	//   ....[135]....
        /*04f0*/ 	.word	0xffffffff


	//   ....[136]....
        /*04f4*/ 	.word	0xffffffff


	//   ....[137]....
        /*04f8*/ 	.word	0xffffffff


	//   ....[138]....
        /*04fc*/ 	.word	0xffffffff


	//   ....[139]....
        /*0500*/ 	.word	0xffffffff


	//   ....[140]....
        /*0504*/ 	.word	0xffffffff


	//   ....[141]....
        /*0508*/ 	.word	0xffffffff


	//   ....[142]....
        /*050c*/ 	.word	0xffffffff


	//   ....[143]....
        /*0510*/ 	.word	0xffffffff


	//   ....[144]....
        /*0514*/ 	.word	0xffffffff


	//   ....[145]....
        /*0518*/ 	.word	0xffffffff


	//   ....[146]....
        /*051c*/ 	.word	0xffffffff


	//   ....[147]....
        /*0520*/ 	.word	0xffffffff


	//   ....[148]....
        /*0524*/ 	.word	0xffffffff


	//   ....[149]....
        /*0528*/ 	.word	0xffffffff


	//   ....[150]....
        /*052c*/ 	.word	0xffffffff


	//   ....[151]....
        /*0530*/ 	.word	0xffffffff


	//   ....[152]....
        /*0534*/ 	.word	0xffffffff


	//   ....[153]....
        /*0538*/ 	.word	0x0500000f


	//   ....[154]....
        /*053c*/ 	.word	0x0500000f


	//   ....[155]....
        /*0540*/ 	.word	0x0500000f


	//   ....[156]....
        /*0544*/ 	.word	0x0500000f


	//   ....[157]....
        /*0548*/ 	.word	0x0500000f


	//   ....[158]....
        /*054c*/ 	.word	0x0500000f


	//   ....[159]....
        /*0550*/ 	.word	0x0500000f


	//   ....[160]....
        /*0554*/ 	.word	0x0500000f


	//   ....[161]....
        /*0558*/ 	.word	0x0500000f


	//   ....[162]....
        /*055c*/ 	.word	0x0500000f


	//----- nvinfo : EIATTR_COOP_GROUP_INSTR_OFFSETS
	.align		4
.L_121:
        /*0560*/ 	.byte	0x04, 0x28
        /*0562*/ 	.short	(.L_123 - .L_122)


	//   ....[0]....
.L_122:
        /*0564*/ 	.word	0x00000070


	//   ....[1]....
        /*0568*/ 	.word	0x00000140


	//   ....[2]....
        /*056c*/ 	.word	0x00000190


	//   ....[3]....
        /*0570*/ 	.word	0x000003c0


	//   ....[4]....
        /*0574*/ 	.word	0x00000520


	//   ....[5]....
        /*0578*/ 	.word	0x00000640


	//   ....[6]....
        /*057c*/ 	.word	0x000007a0


	//   ....[7]....
        /*0580*/ 	.word	0x00001910


	//   ....[8]....
        /*0584*/ 	.word	0x00003ed0


	//   ....[9]....
        /*0588*/ 	.word	0x00003f10


	//   ....[10]....
        /*058c*/ 	.word	0x00004650


	//   ....[11]....
        /*0590*/ 	.word	0x000046b0


	//   ....[12]....
        /*0594*/ 	.word	0x00007840


	//   ....[13]....
        /*0598*/ 	.word	0x00007880


	//   ....[14]....
        /*059c*/ 	.word	0x000078a0


	//   ....[15]....
        /*05a0*/ 	.word	0x000078d0


	//   ....[16]....
        /*05a4*/ 	.word	0x00009630


	//   ....[17]....
        /*05a8*/ 	.word	0x00009640


	//   ....[18]....
        /*05ac*/ 	.word	0x000096c0


	//   ....[19]....
        /*05b0*/ 	.word	0x000096d0


	//   ....[20]....
        /*05b4*/ 	.word	0x0000a660


	//   ....[21]....
        /*05b8*/ 	.word	0x0000a670


	//   ....[22]....
        /*05bc*/ 	.word	0x0000a680


	//   ....[23]....
        /*05c0*/ 	.word	0x0000a690


	//   ....[24]....
        /*05c4*/ 	.word	0x0000a6a0


	//   ....[25]....
        /*05c8*/ 	.word	0x0000a6b0


	//   ....[26]....
        /*05cc*/ 	.word	0x0000a6c0


	//   ....[27]....
        /*05d0*/ 	.word	0x0000a6d0


	//   ....[28]....
        /*05d4*/ 	.word	0x0000a6e0


	//   ....[29]....
        /*05d8*/ 	.word	0x0000a6f0


	//   ....[30]....
        /*05dc*/ 	.word	0x0000a700


	//   ....[31]....
        /*05e0*/ 	.word	0x0000a730


	//   ....[32]....
        /*05e4*/ 	.word	0x0000a760


	//   ....[33]....
        /*05e8*/ 	.word	0x0000a770


	//   ....[34]....
        /*05ec*/ 	.word	0x0000a780


	//   ....[35]....
        /*05f0*/ 	.word	0x0000a790


	//   ....[36]....
        /*05f4*/ 	.word	0x0000a7a0


	//   ....[37]....
        /*05f8*/ 	.word	0x0000a7b0


	//   ....[38]....
        /*05fc*/ 	.word	0x0000a7c0


	//   ....[39]....
        /*0600*/ 	.word	0x0000a7e0


	//   ....[40]....
        /*0604*/ 	.word	0x0000a810


	//   ....[41]....
        /*0608*/ 	.word	0x0000a820


	//   ....[42]....
        /*060c*/ 	.word	0x0000a840


	//   ....[43]....
        /*0610*/ 	.word	0x0000a860


	//   ....[44]....
        /*0614*/ 	.word	0x0000a870


	//   ....[45]....
        /*0618*/ 	.word	0x0000a880


	//   ....[46]....
        /*061c*/ 	.word	0x0000a890


	//   ....[47]....
        /*0620*/ 	.word	0x0000a8b0


	//   ....[48]....
        /*0624*/ 	.word	0x0000a8c0


	//   ....[49]....
        /*0628*/ 	.word	0x0000a8e0


	//   ....[50]....
        /*062c*/ 	.word	0x0000a910


	//   ....[51]....
        /*0630*/ 	.word	0x0000a920


	//   ....[52]....
        /*0634*/ 	.word	0x0000a930


	//   ....[53]....
        /*0638*/ 	.word	0x0000a940


	//   ....[54]....
        /*063c*/ 	.word	0x0000a950


	//   ....[55]....
        /*0640*/ 	.word	0x0000a960


	//   ....[56]....
        /*0644*/ 	.word	0x0000a970


	//   ....[57]....
        /*0648*/ 	.word	0x0000a980


	//   ....[58]....
        /*064c*/ 	.word	0x0000a990


	//   ....[59]....
        /*0650*/ 	.word	0x0000a9b0


	//   ....[60]....
        /*0654*/ 	.word	0x0000a9d0


	//   ....[61]....
        /*0658*/ 	.word	0x0000aa00


	//   ....[62]....
        /*065c*/ 	.word	0x0000aa10


	//   ....[63]....
        /*0660*/ 	.word	0x0000aa30


	//   ....[64]....
        /*0664*/ 	.word	0x0000aa40


	//   ....[65]....
        /*0668*/ 	.word	0x0000aa60


	//   ....[66]....
        /*066c*/ 	.word	0x0000aa80


	//   ....[67]....
        /*0670*/ 	.word	0x0000aaa0


	//   ....[68]....
        /*0674*/ 	.word	0x0000aab0


	//   ....[69]....
        /*0678*/ 	.word	0x0000aae0


	//   ....[70]....
        /*067c*/ 	.word	0x0000ab10


	//   ....[71]....
        /*0680*/ 	.word	0x0000ab30


	//   ....[72]....
        /*0684*/ 	.word	0x0000ab40


	//   ....[73]....
        /*0688*/ 	.word	0x0000ab50


	//   ....[74]....
        /*068c*/ 	.word	0x0000ab60


	//   ....[75]....
        /*0690*/ 	.word	0x0000ab70


	//   ....[76]....
        /*0694*/ 	.word	0x0000ab80


	//   ....[77]....
        /*0698*/ 	.word	0x0000aba0


	//   ....[78]....
        /*069c*/ 	.word	0x0000abd0


	//   ....[79]....
        /*06a0*/ 	.word	0x0000ac00


	//   ....[80]....
        /*06a4*/ 	.word	0x0000ac30


	//   ....[81]....
        /*06a8*/ 	.word	0x0000ac60


	//   ....[82]....
        /*06ac*/ 	.word	0x0000ac90


	//   ....[83]....
        /*06b0*/ 	.word	0x0000acc0


	//   ....[84]....
        /*06b4*/ 	.word	0x0000b5b0


	//   ....[85]....
        /*06b8*/ 	.word	0x0000b5f0


	//   ....[86]....
        /*06bc*/ 	.word	0x0000b610


	//   ....[87]....
        /*06c0*/ 	.word	0x0000b630


	//   ....[88]....
        /*06c4*/ 	.word	0x0000bd20


	//   ....[89]....
        /*06c8*/ 	.word	0x0000bd40


	//   ....[90]....
        /*06cc*/ 	.word	0x0000be10


	//   ....[91]....
        /*06d0*/ 	.word	0x0000be30


	//   ....[92]....
        /*06d4*/ 	.word	0x0000bef0


	//   ....[93]....
        /*06d8*/ 	.word	0x0000bf10


	//   ....[94]....
        /*06dc*/ 	.word	0x0000bfe0


	//   ....[95]....
        /*06e0*/ 	.word	0x0000c000


	//   ....[96]....
        /*06e4*/ 	.word	0x0000c3d0


	//   ....[97]....
        /*06e8*/ 	.word	0x0000c3e0


	//   ....[98]....
        /*06ec*/ 	.word	0x0000c820


	//   ....[99]....
        /*06f0*/ 	.word	0x0000c830


	//   ....[100]....
        /*06f4*/ 	.word	0x0000d530


	//   ....[101]....
        /*06f8*/ 	.word	0x0000d560


	//   ....[102]....
        /*06fc*/ 	.word	0x0000d630


	//   ....[103]....
        /*0700*/ 	.word	0x0000d650


	//   ....[104]....
        /*0704*/ 	.word	0x0000d710


	//   ....[105]....
        /*0708*/ 	.word	0x0000d730


	//   ....[106]....
        /*070c*/ 	.word	0x0000d800


	//   ....[107]....
        /*0710*/ 	.word	0x0000d820


	//   ....[108]....
        /*0714*/ 	.word	0x0000d970


	//   ....[109]....
        /*0718*/ 	.word	0x0000dbb0


	//   ....[110]....
        /*071c*/ 	.word	0x0000dbe0


	//   ....[111]....
        /*0720*/ 	.word	0x0000dc20


	//   ....[112]....
        /*0724*/ 	.word	0x0000dc50


	//   ....[113]....
        /*0728*/ 	.word	0x0000dc80


	//   ....[114]....
        /*072c*/ 	.word	0x0000dcc0


	//   ....[115]....
        /*0730*/ 	.word	0x0000de50


	//   ....[116]....
        /*0734*/ 	.word	0x0000de80


	//   ....[117]....
        /*0738*/ 	.word	0x0000deb0


	//   ....[118]....
        /*073c*/ 	.word	0x0000dee0


	//   ....[119]....
        /*0740*/ 	.word	0x0000df10


	//   ....[120]....
        /*0744*/ 	.word	0x0000df50


	//   ....[121]....
        /*0748*/ 	.word	0x0000dfe0


	//   ....[122]....
        /*074c*/ 	.word	0x0000e030


	//   ....[123]....
        /*0750*/ 	.word	0x0000e040


	//   ....[124]....
        /*0754*/ 	.word	0x0000e0d0


	//   ....[125]....
        /*0758*/ 	.word	0x0000f910


	//   ....[126]....
        /*075c*/ 	.word	0x00010600


	//   ....[127]....
        /*0760*/ 	.word	0x00010620


	//   ....[128]....
        /*0764*/ 	.word	0x00010660


	//   ....[129]....
        /*0768*/ 	.word	0x000106d0


	//   ....[130]....
        /*076c*/ 	.word	0x00010760


	//   ....[131]....
        /*0770*/ 	.word	0x00010770


	//   ....[132]....
        /*0774*/ 	.word	0x00010780


	//   ....[133]....
        /*0778*/ 	.word	0x00010790


	//   ....[134]....
        /*077c*/ 	.word	0x00012480


	//   ....[135]....
        /*0780*/ 	.word	0x000124b0


	//   ....[136]....
        /*0784*/ 	.word	0x000124e0


	//   ....[137]....
        /*0788*/ 	.word	0x00012510


	//   ....[138]....
        /*078c*/ 	.word	0x00012540


	//   ....[139]....
        /*0790*/ 	.word	0x00012570


	//   ....[140]....
        /*0794*/ 	.word	0x000125a0


	//   ....[141]....
        /*0798*/ 	.word	0x000125e0


	//   ....[142]....
        /*079c*/ 	.word	0x00012740


	//   ....[143]....
        /*07a0*/ 	.word	0x00012770


	//   ....[144]....
        /*07a4*/ 	.word	0x000127a0


	//   ....[145]....
        /*07a8*/ 	.word	0x000127d0


	//   ....[146]....
        /*07ac*/ 	.word	0x00012800


	//   ....[147]....
        /*07b0*/ 	.word	0x00012840


	//   ....[148]....
        /*07b4*/ 	.word	0x000128c0


	//   ....[149]....
        /*07b8*/ 	.word	0x00012900


	//   ....[150]....
        /*07bc*/ 	.word	0x00012910


	//   ....[151]....
        /*07c0*/ 	.word	0x00012950


	//   ....[152]....
        /*07c4*/ 	.word	0x00012fd0


	//   ....[153]....
        /*07c8*/ 	.word	0x000134d0


	//   ....[154]....
        /*07cc*/ 	.word	0x000136b0


	//   ....[155]....
        /*07d0*/ 	.word	0x00013710


	//   ....[156]....
        /*07d4*/ 	.word	0x00013790


	//   ....[157]....
        /*07d8*/ 	.word	0x00013840


	//   ....[158]....
        /*07dc*/ 	.word	0x00013900


	//   ....[159]....
        /*07e0*/ 	.word	0x00013a00


	//   ....[160]....
        /*07e4*/ 	.word	0x00013a60


	//   ....[161]....
        /*07e8*/ 	.word	0x00013b40


	//   ....[162]....
        /*07ec*/ 	.word	0x00013e90


	//----- nvinfo : EIATTR_REG_RECONFIG
	.align		4
.L_123:
        /*07f0*/ 	.byte	0x01, 0x54
	.zero		2


	//----- nvinfo : EIATTR_SYSCALL_OFFSETS
	.align		4
        /*07f4*/ 	.byte	0x04, 0x46
        /*07f6*/ 	.short	(.L_125 - .L_124)


	//   ....[0]....
.L_124:
        /*07f8*/ 	.word	0x00001af0


	//   ....[1]....
        /*07fc*/ 	.word	0x0000f360


	//   ....[2]....
        /*0800*/ 	.word	0x0000f4f0


	//   ....[3]....
        /*0804*/ 	.word	0x0000f640


	//   ....[4]....
        /*0808*/ 	.word	0x0000f780


	//   ....[5]....
        /*080c*/ 	.word	0x000101d0


	//----- nvinfo : EIATTR_MBARRIER_INSTR_OFFSETS
	.align		4
.L_125:
        /*0810*/ 	.byte	0x04, 0x39
        /*0812*/ 	.short	(.L_127 - .L_126)


	//   ....[0]....
.L_126:
        /*0814*/ 	.word	0x00000270
        /*0818*/ 	.word	0x000000ff
        /*081c*/ 	.word	0x00029800
        /*0820*/ 	.short	0x0100
        /*0822*/ 	.byte	0x08
	.zero		1


	//   ....[1]....
        /*0824*/ 	.word	0x00000280
        /*0828*/ 	.word	0x000000ff
        /*082c*/ 	.word	0x00029820
        /*0830*/ 	.short	0x0100
        /*0832*/ 	.byte	0x08
	.zero		1


	//   ....[2]....
        /*0834*/ 	.word	0x00000370
        /*0838*/ 	.word	0x000000ff
        /*083c*/ 	.word	0x00029830
        /*0840*/ 	.short	0x0100
        /*0842*/ 	.byte	0x08
	.zero		1


	//   ....[3]....
        /*0844*/ 	.word	0x00000380
        /*0848*/ 	.word	0x000000ff
        /*084c*/ 	.word	0x00029840
        /*0850*/ 	.short	0x0100
        /*0852*/ 	.byte	0x08
	.zero		1


	//   ....[4]....
        /*0854*/ 	.word	0x00000390
        /*0858*/ 	.word	0x000000ff
        /*085c*/ 	.word	0x00029838
        /*0860*/ 	.short	0x0100
        /*0862*/ 	.byte	0x08
	.zero		1


	//   ....[5]....
        /*0864*/ 	.word	0x000003a0
        /*0868*/ 	.word	0x000000ff
        /*086c*/ 	.word	0x00029848
        /*0870*/ 	.short	0x0100
        /*0872*/ 	.byte	0x08
	.zero		1


	//   ....[6]....
        /*0874*/ 	.word	0x000004d0
        /*0878*/ 	.word	0x000000ff
        /*087c*/ 	.word	0x00029850
        /*0880*/ 	.short	0x0100
        /*0882*/ 	.byte	0x08
	.zero		1


	//   ....[7]....
        /*0884*/ 	.word	0x000004e0
        /*0888*/ 	.word	0x000000ff
        /*088c*/ 	.word	0x00029860
        /*0890*/ 	.short	0x0100
        /*0892*/ 	.byte	0x08
	.zero		1


	//   ....[8]....
        /*0894*/ 	.word	0x000004f0
        /*0898*/ 	.word	0x000000ff
        /*089c*/ 	.word	0x00029858
        /*08a0*/ 	.short	0x0100
        /*08a2*/ 	.byte	0x08
	.zero		1


	//   ....[9]....
        /*08a4*/ 	.word	0x00000500
        /*08a8*/ 	.word	0x000000ff
        /*08ac*/ 	.word	0x00029868
        /*08b0*/ 	.short	0x0100
        /*08b2*/ 	.byte	0x08
	.zero		1


	//   ....[10]....
        /*08b4*/ 	.word	0x000005f0
        /*08b8*/ 	.word	0x000000ff
        /*08bc*/ 	.word	0x00029870
        /*08c0*/ 	.short	0x0100
        /*08c2*/ 	.byte	0x06
	.zero		1


	//   ....[11]....
        /*08c4*/ 	.word	0x00000600
        /*08c8*/ 	.word	0x000000ff
        /*08cc*/ 	.word	0x00029880
        /*08d0*/ 	.short	0x0100
        /*08d2*/ 	.byte	0x06
	.zero		1


	//   ....[12]....
        /*08d4*/ 	.word	0x00000610
        /*08d8*/ 	.word	0x000000ff
        /*08dc*/ 	.word	0x00029878
        /*08e0*/ 	.short	0x0100
        /*08e2*/ 	.byte	0x06
	.zero		1


	//   ....[13]....
        /*08e4*/ 	.word	0x00000620
        /*08e8*/ 	.word	0x000000ff
        /*08ec*/ 	.word	0x00029888
        /*08f0*/ 	.short	0x0100
        /*08f2*/ 	.byte	0x06
	.zero		1


	//   ....[14]....
        /*08f4*/ 	.word	0x00000750
        /*08f8*/ 	.word	0x000000ff
        /*08fc*/ 	.word	0x00029890
        /*0900*/ 	.short	0x0100
        /*0902*/ 	.byte	0x08
	.zero		1


	//   ....[15]....
        /*0904*/ 	.word	0x00000760
        /*0908*/ 	.word	0x000000ff
        /*090c*/ 	.word	0x000298a0
        /*0910*/ 	.short	0x0100
        /*0912*/ 	.byte	0x08
	.zero		1


	//   ....[16]....
        /*0914*/ 	.word	0x00000770
        /*0918*/ 	.word	0x000000ff
        /*091c*/ 	.word	0x00029898
        /*0920*/ 	.short	0x0100
        /*0922*/ 	.byte	0x08
	.zero		1


	//   ....[17]....
        /*0924*/ 	.word	0x00000780
        /*0928*/ 	.word	0x000000ff
        /*092c*/ 	.word	0x000298a8
        /*0930*/ 	.short	0x0100
        /*0932*/ 	.byte	0x08
	.zero		1


	//   ....[18]....
        /*0934*/ 	.word	0x000008b0
        /*0938*/ 	.word	0x000000ff
        /*093c*/ 	.word	0x000298b0
        /*0940*/ 	.short	0x0100
        /*0942*/ 	.byte	0x08
	.zero		1


	//   ....[19]....
        /*0944*/ 	.word	0x000008c0
        /*0948*/ 	.word	0x000000ff
        /*094c*/ 	.word	0x000298c0
        /*0950*/ 	.short	0x0100
        /*0952*/ 	.byte	0x08
	.zero		1


	//   ....[20]....
        /*0954*/ 	.word	0x000008d0
        /*0958*/ 	.word	0x000000ff
        /*095c*/ 	.word	0x000298b8
        /*0960*/ 	.short	0x0100
        /*0962*/ 	.byte	0x08
	.zero		1


	//   ....[21]....
        /*0964*/ 	.word	0x000008e0
        /*0968*/ 	.word	0x000000ff
        /*096c*/ 	.word	0x000298c8
        /*0970*/ 	.short	0x0100
        /*0972*/ 	.byte	0x08
	.zero		1


	//   ....[22]....
        /*0974*/ 	.word	0x00001d80
        /*0978*/ 	.word	0x00000004
        /*097c*/ 	.word	0x00029800
        /*0980*/ 	.short	0x010a
        /*0982*/ 	.byte	0x3f
	.zero		1


	//   ....[23]....
        /*0984*/ 	.word	0x00001e40
        /*0988*/ 	.word	0x00000006
        /*098c*/ 	.word	0x00029830
        /*0990*/ 	.short	0x010a
        /*0992*/ 	.byte	0x3f
	.zero		1


	//   ....[24]....
        /*0994*/ 	.word	0x00001eb0
        /*0998*/ 	.word	0x00000006
        /*099c*/ 	.word	0x00029830
        /*09a0*/ 	.short	0x010a
        /*09a2*/ 	.byte	0x3f
	.zero		1


	//   ....[25]....
        /*09a4*/ 	.word	0x00004ad0
        /*09a8*/ 	.word	0x0000001a
        /*09ac*/ 	.word	0x00000000
        /*09b0*/ 	.short	0x0101
        /*09b2*/ 	.byte	0x3f
	.zero		1


	//   ....[26]....
        /*09b4*/ 	.word	0x00005be0
        /*09b8*/ 	.word	0x000000ff
        /*09bc*/ 	.word	0x00029830
        /*09c0*/ 	.short	0x010a
        /*09c2*/ 	.byte	0x06
	.zero		1


	//   ....[27]....
        /*09c4*/ 	.word	0x00005c20
        /*09c8*/ 	.word	0x000000ff
        /*09cc*/ 	.word	0x00029830
        /*09d0*/ 	.short	0x010a
        /*09d2*/ 	.byte	0x06
	.zero		1


	//   ....[28]....
        /*09d4*/ 	.word	0x00006890
        /*09d8*/ 	.word	0x000000ff
        /*09dc*/ 	.word	0x00029850
        /*09e0*/ 	.short	0x010a
        /*09e2*/ 	.byte	0x06
	.zero		1


	//   ....[29]....
        /*09e4*/ 	.word	0x000068d0
        /*09e8*/ 	.word	0x000000ff
        /*09ec*/ 	.word	0x00029850
        /*09f0*/ 	.short	0x010a
        /*09f2*/ 	.byte	0x06
	.zero		1


	//   ....[30]....
        /*09f4*/ 	.word	0x00008a80
        /*09f8*/ 	.word	0x00000007
        /*09fc*/ 	.word	0x00000000
        /*0a00*/ 	.short	0x0101
        /*0a02*/ 	.byte	0x3f
	.zero		1


	//   ....[31]....
        /*0a04*/ 	.word	0x00008c80
        /*0a08*/ 	.word	0x0000000a
        /*0a0c*/ 	.word	0x00000000
        /*0a10*/ 	.short	0x0101
        /*0a12*/ 	.byte	0x3f
	.zero		1


	//   ....[32]....
        /*0a14*/ 	.word	0x000092e0
        /*0a18*/ 	.word	0x00000015
        /*0a1c*/ 	.word	0x00029850
        /*0a20*/ 	.short	0x010a
        /*0a22*/ 	.byte	0x3f
	.zero		1


	//   ....[33]....
        /*0a24*/ 	.word	0x00009370
        /*0a28*/ 	.word	0x00000015
        /*0a2c*/ 	.word	0x00029850
        /*0a30*/ 	.short	0x010a
        /*0a32*/ 	.byte	0x3f
	.zero		1


	//   ....[34]....
        /*0a34*/ 	.word	0x00009970
        /*0a38*/ 	.word	0x00000004
        /*0a3c*/ 	.word	0x00000000
        /*0a40*/ 	.short	0x0101
        /*0a42*/ 	.byte	0x3f
	.zero		1


	//   ....[35]....
        /*0a44*/ 	.word	0x0000bd10
        /*0a48*/ 	.word	0x00000020
        /*0a4c*/ 	.word	0x00000000
        /*0a50*/ 	.short	0x0101
        /*0a52*/ 	.byte	0x3f
	.zero		1


	//   ....[36]....
        /*0a54*/ 	.word	0x0000c1c0
        /*0a58*/ 	.word	0x00000020
        /*0a5c*/ 	.word	0x00000000
        /*0a60*/ 	.short	0x0101
        /*0a62*/ 	.byte	0x3f
	.zero		1


	//   ....[37]....
        /*0a64*/ 	.word	0x0000fb80
        /*0a68*/ 	.word	0x00000002
        /*0a6c*/ 	.word	0x00029880
        /*0a70*/ 	.short	0x010a
        /*0a72*/ 	.byte	0x3f
	.zero		1


	//   ....[38]....
        /*0a74*/ 	.word	0x0000fd10
        /*0a78*/ 	.word	0x00000002
        /*0a7c*/ 	.word	0x00029840
        /*0a80*/ 	.short	0x010a
        /*0a82*/ 	.byte	0x3f
	.zero		1


	//   ....[39]....
        /*0a84*/ 	.word	0x000108d0
        /*0a88*/ 	.word	0x00000011
        /*0a8c*/ 	.word	0x00029800
        /*0a90*/ 	.short	0x0107
        /*0a92*/ 	.byte	0x3f
	.zero		1


	//   ....[40]....
        /*0a94*/ 	.word	0x000109d0
        /*0a98*/ 	.word	0x00000011
        /*0a9c*/ 	.word	0x00029800
        /*0aa0*/ 	.short	0x0101
        /*0aa2*/ 	.byte	0x3f
	.zero		1


	//   ....[41]....
        /*0aa4*/ 	.word	0x000109f0
        /*0aa8*/ 	.word	0x00000011
        /*0aac*/ 	.word	0x00029820
        /*0ab0*/ 	.short	0x010a
        /*0ab2*/ 	.byte	0x3f
	.zero		1


	//   ....[42]....
        /*0ab4*/ 	.word	0x00010d10
        /*0ab8*/ 	.word	0x00000005
        /*0abc*/ 	.word	0x00029880
        /*0ac0*/ 	.short	0x010a
        /*0ac2*/ 	.byte	0x3f
	.zero		1


	//   ....[43]....
        /*0ac4*/ 	.word	0x00010f40
        /*0ac8*/ 	.word	0x00000005
        /*0acc*/ 	.word	0x00029840
        /*0ad0*/ 	.short	0x010a
        /*0ad2*/ 	.byte	0x3f
	.zero		1


	//   ....[44]....
        /*0ad4*/ 	.word	0x00011400
        /*0ad8*/ 	.word	0x00000013
        /*0adc*/ 	.word	0x00029870
        /*0ae0*/ 	.short	0x010a
        /*0ae2*/ 	.byte	0x3f
	.zero		1


	//   ....[45]....
        /*0ae4*/ 	.word	0x00011470
        /*0ae8*/ 	.word	0x00000013
        /*0aec*/ 	.word	0x00029860
        /*0af0*/ 	.short	0x010a
        /*0af2*/ 	.byte	0x3f
	.zero		1


	//   ....[46]....
        /*0af4*/ 	.word	0x00011970
        /*0af8*/ 	.word	0x00000013
        /*0afc*/ 	.word	0x00029850
        /*0b00*/ 	.short	0x0101
        /*0b02*/ 	.byte	0x3f
	.zero		1


	//   ....[47]....
        /*0b04*/ 	.word	0x000119e0
        /*0b08*/ 	.word	0x00000013
        /*0b0c*/ 	.word	0x00000000
        /*0b10*/ 	.short	0x0101
        /*0b12*/ 	.byte	0x3f
	.zero		1


	//   ....[48]....
        /*0b14*/ 	.word	0x00011c20
        /*0b18*/ 	.word	0x00000010
        /*0b1c*/ 	.word	0x00029870
        /*0b20*/ 	.short	0x010a
        /*0b22*/ 	.byte	0x3f
	.zero		1


	//   ....[49]....
        /*0b24*/ 	.word	0x00011c90
        /*0b28*/ 	.word	0x00000010
        /*0b2c*/ 	.word	0x00029860
        /*0b30*/ 	.short	0x010a
        /*0b32*/ 	.byte	0x3f
	.zero		1


	//   ....[50]....
        /*0b34*/ 	.word	0x000121a0
        /*0b38*/ 	.word	0x00000010
        /*0b3c*/ 	.word	0x00029850
        /*0b40*/ 	.short	0x0101
        /*0b42*/ 	.byte	0x3f
	.zero		1


	//   ....[51]....
        /*0b44*/ 	.word	0x000121f0
        /*0b48*/ 	.word	0x00000010
        /*0b4c*/ 	.word	0x00000000
        /*0b50*/ 	.short	0x0101
        /*0b52*/ 	.byte	0x3f
	.zero		1


	//   ....[52]....
        /*0b54*/ 	.word	0x00012f50
        /*0b58*/ 	.word	0x00000003
        /*0b5c*/ 	.word	0x00029820
        /*0b60*/ 	.short	0x010a
        /*0b62*/ 	.byte	0x3f
	.zero		1


	//   ....[53]....
        /*0b64*/ 	.word	0x00013120
        /*0b68*/ 	.word	0x00000007
        /*0b6c*/ 	.word	0x00000000
        /*0b70*/ 	.short	0x010a
        /*0b72*/ 	.byte	0x3f
	.zero		1


	//   ....[54]....
        /*0b74*/ 	.word	0x00013170
        /*0b78*/ 	.word	0x00000005
        /*0b7c*/ 	.word	0x00000000
        /*0b80*/ 	.short	0x010a
        /*0b82*/ 	.byte	0x3f
	.zero		1


	//   ....[55]....
        /*0b84*/ 	.word	0x000131c0
        /*0b88*/ 	.word	0x00000005
        /*0b8c*/ 	.word	0x00029860
        /*0b90*/ 	.short	0x010a
        /*0b92*/ 	.byte	0x3f
	.zero		1


	//   ....[56]....
        /*0b94*/ 	.word	0x00013210
        /*0b98*/ 	.word	0x00000003
        /*0b9c*/ 	.word	0x00029860
        /*0ba0*/ 	.short	0x010a
        /*0ba2*/ 	.byte	0x3f
	.zero		1


	//   ....[57]....
        /*0ba4*/ 	.word	0x00013250
        /*0ba8*/ 	.word	0x00000005
        /*0bac*/ 	.word	0x00029880
        /*0bb0*/ 	.short	0x010a
        /*0bb2*/ 	.byte	0x3f
	.zero		1


	//   ....[58]....
        /*0bb4*/ 	.word	0x00013270
        /*0bb8*/ 	.word	0x00000003
        /*0bbc*/ 	.word	0x00029880
        /*0bc0*/ 	.short	0x010a
        /*0bc2*/ 	.byte	0x3f
	.zero		1


	//   ....[59]....
        /*0bc4*/ 	.word	0x000132d0
        /*0bc8*/ 	.word	0x00000004
        /*0bcc*/ 	.word	0x00029800
        /*0bd0*/ 	.short	0x010a
        /*0bd2*/ 	.byte	0x3f
	.zero		1


	//   ....[60]....
        /*0bd4*/ 	.word	0x00013320
        /*0bd8*/ 	.word	0x00000006
        /*0bdc*/ 	.word	0x00029830
        /*0be0*/ 	.short	0x010a
        /*0be2*/ 	.byte	0x3f
	.zero		1


	//   ....[61]....
        /*0be4*/ 	.word	0x00013380
        /*0be8*/ 	.word	0x00000005
        /*0bec*/ 	.word	0x00029830
        /*0bf0*/ 	.short	0x010a
        /*0bf2*/ 	.byte	0x3f
	.zero		1


	//   ....[62]....
        /*0bf4*/ 	.word	0x000133e0
        /*0bf8*/ 	.word	0x00000005
        /*0bfc*/ 	.word	0x00029850
        /*0c00*/ 	.short	0x010a
        /*0c02*/ 	.byte	0x3f
	.zero		1


	//   ....[63]....
        /*0c04*/ 	.word	0x00013430
        /*0c08*/ 	.word	0x00000015
        /*0c0c*/ 	.word	0x00029850
        /*0c10*/ 	.short	0x010a
        /*0c12*/ 	.byte	0x3f
	.zero		1


	//   ....[64]....
        /*0c14*/ 	.word	0x00013580
        /*0c18*/ 	.word	0x00000002
        /*0c1c*/ 	.word	0x00029880
        /*0c20*/ 	.short	0x010a
        /*0c22*/ 	.byte	0x3f
	.zero		1


	//   ....[65]....
        /*0c24*/ 	.word	0x000135d0
        /*0c28*/ 	.word	0x00000002
        /*0c2c*/ 	.word	0x00029840
        /*0c30*/ 	.short	0x010a
        /*0c32*/ 	.byte	0x3f
	.zero		1


	//   ....[66]....
        /*0c34*/ 	.word	0x00013b80
        /*0c38*/ 	.word	0x00000011
        /*0c3c*/ 	.word	0x00029820
        /*0c40*/ 	.short	0x010a
        /*0c42*/ 	.byte	0x3f
	.zero		1


	//   ....[67]....
        /*0c44*/ 	.word	0x00013bd0
        /*0c48*/ 	.word	0x00000005
        /*0c4c*/ 	.word	0x00029880
        /*0c50*/ 	.short	0x010a
        /*0c52*/ 	.byte	0x3f
	.zero		1


	//   ....[68]....
        /*0c54*/ 	.word	0x00013c20
        /*0c58*/ 	.word	0x00000005
        /*0c5c*/ 	.word	0x00029840
        /*0c60*/ 	.short	0x010a
        /*0c62*/ 	.byte	0x3f
	.zero		1


	//   ....[69]....
        /*0c64*/ 	.word	0x00013c70
        /*0c68*/ 	.word	0x00000013
        /*0c6c*/ 	.word	0x00029870
        /*0c70*/ 	.short	0x010a
        /*0c72*/ 	.byte	0x3f
	.zero		1


	//   ....[70]....
        /*0c74*/ 	.word	0x00013cc0
        /*0c78*/ 	.word	0x00000013
        /*0c7c*/ 	.word	0x00029860
        /*0c80*/ 	.short	0x010a
        /*0c82*/ 	.byte	0x3f
	.zero		1


	//   ....[71]....
        /*0c84*/ 	.word	0x00013d10
        /*0c88*/ 	.word	0x00000010
        /*0c8c*/ 	.word	0x00029870
        /*0c90*/ 	.short	0x010a
        /*0c92*/ 	.byte	0x3f
	.zero		1


	//   ....[72]....
        /*0c94*/ 	.word	0x00013d60
        /*0c98*/ 	.word	0x00000010
        /*0c9c*/ 	.word	0x00029860
        /*0ca0*/ 	.short	0x010a
        /*0ca2*/ 	.byte	0x3f
	.zero		1


	//   ....[73]....
        /*0ca4*/ 	.word	0x00013db0
        /*0ca8*/ 	.word	0x00000003
        /*0cac*/ 	.word	0x00029820
        /*0cb0*/ 	.short	0x010a
        /*0cb2*/ 	.byte	0x3f
	.zero		1


	//   ....[74]....
        /*0cb4*/ 	.word	0x00013f50
        /*0cb8*/ 	.word	0x00000007
        /*0cbc*/ 	.word	0x00000000
        /*0cc0*/ 	.short	0x010a
        /*0cc2*/ 	.byte	0x3f
	.zero		1


	//   ....[75]....
        /*0cc4*/ 	.word	0x00013fa0
        /*0cc8*/ 	.word	0x00000005
        /*0ccc*/ 	.word	0x00000000
        /*0cd0*/ 	.short	0x010a
        /*0cd2*/ 	.byte	0x3f
	.zero		1


	//   ....[76]....
        /*0cd4*/ 	.word	0x00013ff0
        /*0cd8*/ 	.word	0x00000005
        /*0cdc*/ 	.word	0x00029860
        /*0ce0*/ 	.short	0x010a
        /*0ce2*/ 	.byte	0x3f
	.zero		1


	//   ....[77]....
        /*0ce4*/ 	.word	0x00014040
        /*0ce8*/ 	.word	0x00000003
        /*0cec*/ 	.word	0x00029860
        /*0cf0*/ 	.short	0x010a
        /*0cf2*/ 	.byte	0x3f
	.zero		1


	//   ....[78]....
        /*0cf4*/ 	.word	0x00014090
        /*0cf8*/ 	.word	0x00000005
        /*0cfc*/ 	.word	0x00029880
        /*0d00*/ 	.short	0x010a
        /*0d02*/ 	.byte	0x3f
	.zero		1


	//----- nvinfo : EIATTR_NUM_MBARRIERS
	.align		4
.L_127:
        /*0d04*/ 	.byte	0x03, 0x38
        /*0d06*/ 	.short	0x0016


	//----- nvinfo : EIATTR_EXIT_INSTR_OFFSETS
	.align		4
        /*0d08*/ 	.byte	0x04, 0x1c
        /*0d0a*/ 	.short	(.L_129 - .L_128)


	//   ....[0]....
.L_128:
        /*0d0c*/ 	.word	0x00000a80


	//   ....[1]....
        /*0d10*/ 	.word	0x0000d910


	//   ....[2]....
        /*0d14*/ 	.word	0x000132c0


	//----- nvinfo : EIATTR_MAX_THREADS
	.align		4
.L_129:
        /*0d18*/ 	.byte	0x04, 0x05
        /*0d1a*/ 	.short	(.L_131 - .L_130)
.L_130:
        /*0d1c*/ 	.word	0x00000180
        /*0d20*/ 	.word	0x00000001
        /*0d24*/ 	.word	0x00000001


	//----- nvinfo : EIATTR_CRS_STACK_SIZE
	.align		4
.L_131:
        /*0d28*/ 	.byte	0x04, 0x1e
        /*0d2a*/ 	.short	(.L_133 - .L_132)
.L_132:
        /*0d2c*/ 	.word	0x00000000


	//----- nvinfo : EIATTR_CBANK_PARAM_SIZE
	.align		4
.L_133:
        /*0d30*/ 	.byte	0x03, 0x19
        /*0d32*/ 	.short	0x0af0


	//----- nvinfo : EIATTR_PARAM_CBANK
	.align		4
        /*0d34*/ 	.byte	0x04, 0x0a
        /*0d36*/ 	.short	(.L_135 - .L_134)
	.align		4
.L_134:
        /*0d38*/ 	.word	index@(.nv.constant0._ZN7cutlass13device_kernelIN5flash11enable_sm90INS1_16FlashAttnFwdSm90INS1_25CollectiveMainloopFwdSm90ILi2EN4cute5tupleIJNS5_1CILi1EEES8_S8_EEENS6_IJNS7_ILi128EEENS7_ILi160EEENS7_ILi192EEEEEELi128ENS_12float_e4m3_tEfNS_4arch4Sm90ELb0ELb0ELb1ELb1ELb0ELb0ELb0ELb1ELb1ELb1ELb1ELb0EEENS1_21CollectiveEpilogueFwdINS6_IJSA_SA_SB_EEES9_NS_10bfloat16_tESG_Li256ELb1ELb1ELb1ELb1EEENS1_36VarlenDynamicPersistentTileSchedulerILi128ELi160ELi256ELi128ELb1ELb1ELb1ELb0ELb1ELb1EEEEEEEEEvNT_6ParamsE)
        /*0d3c*/ 	.short	0x0210
        /*0d3e*/ 	.short	0x0af0


	//----- nvinfo : EIATTR_SW_WAR
	.align		4
.L_135:
        /*0d40*/ 	.byte	0x04, 0x36
        /*0d42*/ 	.short	(.L_137 - .L_136)
.L_136:
        /*0d44*/ 	.word	0x00000008
.L_137:


//--------------------- .nv.info._ZN7cutlass13device_kernelIN5flash11enable_sm90INS1_16FlashAttnFwdSm90INS1_25CollectiveMainloopFwdSm90ILi2EN4cute5tupleIJNS5_1CILi1EEES8_S8_EEENS6_IJNS7_ILi128EEENS7_ILi160EEENS7_ILi192EEEEEELi128ENS_12float_e4m3_tEfNS_4arch4Sm90ELb0ELb0ELb1ELb1ELb0ELb1ELb0ELb1ELb1ELb1ELb1ELb0EEENS1_21CollectiveEpilogueFwdINS6_IJSA_SA_SB_EEES9_NS_10bfloat16_tESG_Li256ELb1ELb1ELb1ELb1EEENS1_36VarlenDynamicPersistentTileSchedulerILi128ELi160ELi256ELi128ELb1ELb1ELb1ELb0ELb1ELb1EEEEEEEEEvNT_6ParamsE --------------------------
	.section	.nv.info._ZN7cutlass13device_kernelIN5flash11enable_sm90INS1_16FlashAttnFwdSm90INS1_25CollectiveMainloopFwdSm90ILi2EN4cute5tupleIJNS5_1CILi1EEES8_S8_EEENS6_IJNS7_ILi128EEENS7_ILi160EEENS7_ILi192EEEEEELi128ENS_12float_e4m3_tEfNS_4arch4Sm90ELb0ELb0ELb1ELb1ELb0ELb1ELb0ELb1ELb1ELb1ELb1ELb0EEENS1_21CollectiveEpilogueFwdINS6_IJSA_SA_SB_EEES9_NS_10bfloat16_tESG_Li256ELb1ELb1ELb1ELb1EEENS1_36VarlenDynamicPersistentTileSchedulerILi128ELi160ELi256ELi128ELb1ELb1ELb1ELb0ELb1ELb1EEEEEEEEEvNT_6ParamsE,"",@"SHT_CUDA_INFO"
	.sectionflags	@""
	.align	4


	//----- nvinfo : EIATTR_CUDA_API_VERSION
	.align		4
        /*0000*/ 	.byte	0x04, 0x37
        /*0002*/ 	.short	(.L_139 - .L_138)
.L_138:
        /*0004*/ 	.word	0x00000082


	//----- nvinfo : EIATTR_KPARAM_INFO
	.align		4
.L_139:
        /*0008*/ 	.byte	0x04, 0x17
        /*000a*/ 	.short	(.L_141 - .L_140)
.L_140:
        /*000c*/ 	.word	0x00000000
        /*0010*/ 	.short	0x0000
        /*0012*/ 	.short	0x0070
        /*0014*/ 	.byte	0x00, 0xf0, 0x01, 0x2a


	//----- nvinfo : EIATTR_SPARSE_MMA_MASK
	.align		4
.L_141:
        /*0018*/ 	.byte	0x03, 0x50
        /*001a*/ 	.short	0x0000


	//----- nvinfo : EIATTR_MAXREG_COUNT
	.align		4
        /*001c*/ 	.byte	0x03, 0x1b
        /*001e*/ 	.short	0x00a8


	//----- nvinfo : EIATTR_NUM_BARRIERS
	.align		4
        /*0020*/ 	.byte	0x02, 0x4c
        /*0022*/ 	.byte	0x10
	.zero		1


	//----- nvinfo : EIATTR_EXTERNS
	.align		4
        /*0024*/ 	.byte	0x04, 0x0f
        /*0026*/ 	.short	(.L_143 - .L_142)


	//   ....[0]....
	.align		4
.L_142:
        /*0028*/ 	.word	index@(__assertfail)


	//----- nvinfo : EIATTR_ANNOTATIONS
	.align		4
.L_143:
        /*002c*/ 	.byte	0x04, 0x55
        /*002e*/ 	.short	(.L_145 - .L_144)


	//   ....[0]....
.L_144:
        /* <DEDUP_REMOVED lines=81> */
        /*0534*/ 	.byte	0x60, 0xed, 0x02, 0x00, 0x01, 0x00, 0x00, 0x00, 0x00, 0xee, 0x02, 0x00


	//----- nvinfo : EIATTR_MERCURY_ISA_VERSION
	.align		4
.L_145:
        /*0540*/ 	.byte	0x03, 0x5f
        /*0542*/ 	.short	0x0101


	//----- nvinfo : EIATTR_UNUSED_LOAD_BYTE_OFFSET
	.align		4
        /*0544*/ 	.byte	0x04, 0x44
        /*0546*/ 	.short	(.L_147 - .L_146)


	//   ....[0]....
.L_146:
        /*0548*/ 	.word	0x00000ae0
        /*054c*/ 	.word	0x0000fff0


	//   ....[1]....
        /*0550*/ 	.word	0x0001ff50
        /*0554*/ 	.word	0x0000fff0


	//----- nvinfo : EIATTR_INT_WARP_WIDE_INSTR_OFFSETS
	.align		4
.L_147:
        /*0558*/ 	.byte	0x04, 0x31
        /*055a*/ 	.short	(.L_149 - .L_148)


	//   ....[0]....
.L_148:
        /*055c*/ 	.word	0x00000190


	//   ....[1]....
        /*0560*/ 	.word	0x000001d0


	//   ....[2]....
        /*0564*/ 	.word	0x00000240


	//   ....[3]....
        /*0568*/ 	.word	0x00026d50


	//   ....[4]....
        /*056c*/ 	.word	0x00026db0


	//   ....[5]....
        /*0570*/ 	.word	0x00029750


	//   ....[6]....
        /*0574*/ 	.word	0x000297b0


	//----- nvinfo : EIATTR_COOP_GROUP_MASK_REGIDS
	.align		4
.L_149:
        /*0578*/ 	.byte	0x04, 0x29
        /*057a*/ 	.short	(.L_151 - .L_150)


	//   ....[0]....
.L_150:
        /*057c*/ 	.word	0xffffffff


	//   ....[1]....
        /*0580*/ 	.word	0xffffffff


	//   ....[2]....
        /*0584*/ 	.word	0xffffffff


	//   ....[3]....
        /*0588*/ 	.word	0xffffffff


	//   ....[4]....
        /*058c*/ 	.word	0xffffffff


	//   ....[5]....
        /*0590*/ 	.word	0xffffffff


	//   ....[6]....
        /*0594*/ 	.word	0xffffffff


	//   ....[7]....
        /*0598*/ 	.word	0xffffffff


	//   ....[8]....
        /*059c*/ 	.word	0xffffffff


	//   ....[9]....
        /*05a0*/ 	.word	0xffffffff


	//   ....[10]....
        /*05a4*/ 	.word	0xffffffff


	//   ....[11]....
        /*05a8*/ 	.word	0xffffffff


	//   ....[12]....
        /*05ac*/ 	.word	0xffffffff


	//   ....[13]....
        /*05b0*/ 	.word	0xffffffff


	//   ....[14]....
        /*05b4*/ 	.word	0xffffffff


	//   ....[15]....
        /*05b8*/ 	.word	0xffffffff


	//   ....[16]....
        /*05bc*/ 	.word	0xffffffff


	//   ....[17]....
        /*05c0*/ 	.word	0xffffffff


	//   ....[18]....
        /*05c4*/ 	.word	0xffffffff


	//   ....[19]....
        /*05c8*/ 	.word	0xffffffff


	//   ....[20]....
        /*05cc*/ 	.word	0xffffffff


	//   ....[21]....
        /*05d0*/ 	.word	0xffffffff


	//   ....[22]....
        /*05d4*/ 	.word	0xffffffff


	//   ....[23]....
        /*05d8*/ 	.word	0xffffffff


	//   ....[24]....
        /*05dc*/ 	.word	0xffffffff


	//   ....[25]....
        /*05e0*/ 	.word	0xffffffff


	//   ....[26]....
        /*05e4*/ 	.word	0xffffffff


	//   ....[27]....
        /*05e8*/ 	.word	0xffffffff


	//   ....[28]....
        /*05ec*/ 	.word	0xffffffff


	//   ....[29]....
        /*05f0*/ 	.word	0xffffffff


	//   ....[30]....
        /*05f4*/ 	.word	0xffffffff


	//   ....[31]....
        /*05f8*/ 	.word	0xffffffff


	//   ....[32]....
        /*05fc*/ 	.word	0xffffffff


	//   ....[33]....
        /*0600*/ 	.word	0xffffffff


	//   ....[34]....
        /*0604*/ 	.word	0xffffffff


	//   ....[35]....
        /*0608*/ 	.word	0xffffffff


	//   ....[36]....
        /*060c*/ 	.word	0xffffffff


	//   ....[37]....
        /*0610*/ 	.word	0xffffffff


	//   ....[38]....
        /*0614*/ 	.word	0xffffffff


	//   ....[39]....
        /*0618*/ 	.word	0xffffffff


	//   ....[40]....
        /*061c*/ 	.word	0xffffffff


	//   ....[41]....
        /*0620*/ 	.word	0xffffffff


	//   ....[42]....
        /*0624*/ 	.word	0xffffffff


	//   ....[43]....
        /*0628*/ 	.word	0xffffffff


	//   ....[44]....
        /*062c*/ 	.word	0xffffffff


	//   ....[45]....
        /*0630*/ 	.word	0xffffffff


	//   ....[46]....
        /*0634*/ 	.word	0xffffffff


	//   ....[47]....
        /*0638*/ 	.word	0xffffffff


	//   ....[48]....
        /*063c*/ 	.word	0xffffffff


	//   ....[49]....
        /*0640*/ 	.word	0xffffffff


	//   ....[50]....
        /*0644*/ 	.word	0xffffffff


	//   ....[51]....
        /*0648*/ 	.word	0xffffffff


	//   ....[52]....
        /*064c*/ 	.word	0xffffffff


	//   ....[53]....
        /*0650*/ 	.word	0xffffffff


	//   ....[54]....
        /*0654*/ 	.word	0xffffffff


	//   ....[55]....
        /*0658*/ 	.word	0xffffffff


	//   ....[56]....
        /*065c*/ 	.word	0xffffffff


	//   ....[57]....
        /*0660*/ 	.word	0xffffffff


	//   ....[58]....
        /*0664*/ 	.word	0xffffffff


	//   ....[59]....
        /*0668*/ 	.word	0xffffffff


	//   ....[60]....
        /*066c*/ 	.word	0xffffffff


	//   ....[61]....
        /*0670*/ 	.word	0xffffffff


	//   ....[62]....
        /*0674*/ 	.word	0xffffffff


	//   ....[63]....
        /*0678*/ 	.word	0xffffffff


	//   ....[64]....
        /*067c*/ 	.word	0xffffffff


	//   ....[65]....
        /*0680*/ 	.word	0xffffffff


	//   ....[66]....
        /*0684*/ 	.word	0xffffffff


	//   ....[67]....
        /*0688*/ 	.word	0xffffffff


	//   ....[68]....
        /*068c*/ 	.word	0xffffffff


	//   ....[69]....
        /*0690*/ 	.word	0xffffffff


	//   ....[70]....
        /*0694*/ 	.word	0xffffffff


	//   ....[71]....
        /*0698*/ 	.word	0xffffffff


	//   ....[72]....
        /*069c*/ 	.word	0xffffffff


	//   ....[73]....
        /*06a0*/ 	.word	0xffffffff


	//   ....[74]....
        /*06a4*/ 	.word	0xffffffff


	//   ....[75]....
        /*06a8*/ 	.word	0xffffffff


	//   ....[76]....
        /*06ac*/ 	.word	0xffffffff


	//   ....[77]....
        /*06b0*/ 	.word	0xffffffff


	//   ....[78]....
        /*06b4*/ 	.word	0xffffffff


	//   ....[79]....
        /*06b8*/ 	.word	0xffffffff


	//   ....[80]....
        /*06bc*/ 	.word	0xffffffff


	//   ....[81]....
        /*06c0*/ 	.word	0xffffffff


	//   ....[82]....
        /*06c4*/ 	.word	0xffffffff


	//   ....[83]....
        /*06c8*/ 	.word	0xffffffff


	//   ....[84]....
        /*06cc*/ 	.word	0xffffffff


	//   ....[85]....
        /*06d0*/ 	.word	0xffffffff


	//   ....[86]....
        /*06d4*/ 	.word	0xffffffff


	//   ....[87]....
        /*06d8*/ 	.word	0xffffffff


	//   ....[88]....
        /*06dc*/ 	.word	0xffffffff


	//   ....[89]....
        /*06e0*/ 	.word	0xffffffff


	//   ....[90]....
        /*06e4*/ 	.word	0xffffffff


	//   ....[91]....
        /*06e8*/ 	.word	0xffffffff


	//   ....[92]....
        /*06ec*/ 	.word	0xffffffff


	//   ....[93]....
        /*06f0*/ 	.word	0xffffffff


	//   ....[94]....
        /*06f4*/ 	.word	0xffffffff


	//   ....[95]....
        /*06f8*/ 	.word	0xffffffff


	//   ....[96]....
        /*06fc*/ 	.word	0xffffffff


	//   ....[97]....
        /*0700*/ 	.word	0xffffffff


	//   ....[98]....
        /*0704*/ 	.word	0xffffffff


	//   ....[99]....
        /*0708*/ 	.word	0xffffffff


	//   ....[100]....
        /*070c*/ 	.word	0xffffffff


	//   ....[101]....
        /*0710*/ 	.word	0xffffffff


	//   ....[102]....
        /*0714*/ 	.word	0xffffffff


	//   ....[103]....
        /*0718*/ 	.word	0xffffffff


	//   ....[104]....
        /*071c*/ 	.word	0xffffffff


	//   ....[105]....
        /*0720*/ 	.word	0xffffffff


	//   ....[106]....
        /*0724*/ 	.word	0xffffffff


	//   ....[107]....
        /*0728*/ 	.word	0xffffffff


	//   ....[108]....
        /*072c*/ 	.word	0xffffffff


	//   ....[109]....
        /*0730*/ 	.word	0xffffffff


	//   ....[110]....
        /*0734*/ 	.word	0xffffffff


	//   ....[111]....
        /*0738*/ 	.word	0xffffffff


	//   ....[112]....
        /*073c*/ 	.word	0xffffffff


	//   ....[113]....
        /*0740*/ 	.word	0xffffffff


	//   ....[114]....
        /*0744*/ 	.word	0xffffffff


	//   ....[115]....
        /*0748*/ 	.word	0xffffffff


	//   ....[116]....
        /*074c*/ 	.word	0xffffffff


	//   ....[117]....
        /*0750*/ 	.word	0xffffffff


	//   ....[118]....
        /*0754*/ 	.word	0xffffffff


	//   ....[119]....
        /*0758*/ 	.word	0xffffffff


	//   ....[120]....
        /*075c*/ 	.word	0xffffffff


	//   ....[121]....
        /*0760*/ 	.word	0xffffffff


	//   ....[122]....
        /*0764*/ 	.word	0xffffffff


	//   ....[123]....
        /*0768*/ 	.word	0xffffffff


	//   ....[124]....
        /*076c*/ 	.word	0xffffffff


	//   ....[125]....
        /*0770*/ 	.word	0xffffffff


	//   ....[126]....
        /*0774*/ 	.word	0xffffffff


	//   ....[127]....
        /*0778*/ 	.word	0xffffffff


	//   ....[128]....
        /*077c*/ 	.word	0xffffffff


	//   ....[129]....
        /*0780*/ 	.word	0xffffffff


	//   ....[130]....
        /*0784*/ 	.word	0xffffffff


	//   ....[131]....
        /*0788*/ 	.word	0xffffffff


	//   ....[132]....
        /*078c*/ 	.word	0xffffffff


	//   ....[133]....
        /*0790*/ 	.word	0xffffffff


	//   ....[134]....
        /*0794*/ 	.word	0xffffffff


	//   ....[135]....
        /*0798*/ 	.word	0xffffffff


	//   ....[136]....
        /*079c*/ 	.word	0xffffffff


	//   ....[137]....
        /*07a0*/ 	.word	0xffffffff


	//   ....[138]....
        /*07a4*/ 	.word	0xffffffff


	//   ....[139]....
        /*07a8*/ 	.word	0xffffffff


	//   ....[140]....
        /*07ac*/ 	.word	0xffffffff


	//   ....[141]....
        /*07b0*/ 	.word	0xffffffff


	//   ....[142]....
        /*07b4*/ 	.word	0xffffffff


	//   ....[143]....
        /*07b8*/ 	.word	0xffffffff


	//   ....[144]....
        /*07bc*/ 	.word	0xffffffff


	//   ....[145]....
        /*07c0*/ 	.word	0xffffffff


	//   ....[146]....
        /*07c4*/ 	.word	0xffffffff


	//   ....[147]....
        /*07c8*/ 	.word	0xffffffff


	//   ....[148]....
        /*07cc*/ 	.word	0xffffffff


	//   ....[149]....
        /*07d0*/ 	.word	0xffffffff


	//   ....[150]....
        /*07d4*/ 	.word	0xffffffff


	//   ....[151]....
        /*07d8*/ 	.word	0xffffffff


	//   ....[152]....
        /*07dc*/ 	.word	0xffffffff


	//   ....[153]....
        /*07e0*/ 	.word	0xffffffff


	//   ....[154]....
        /*07e4*/ 	.word	0xffffffff


	//   ....[155]....
        /*07e8*/ 	.word	0xffffffff


	//   ....[156]....
        /*07ec*/ 	.word	0xffffffff


	//   ....[157]....
        /*07f0*/ 	.word	0xffffffff


	//   ....[158]....
        /*07f4*/ 	.word	0xffffffff


	//   ....[159]....
        /*07f8*/ 	.word	0xffffffff


	//   ....[160]....
        /*07fc*/ 	.word	0xffffffff


	//   ....[161]....
        /*0800*/ 	.word	0xffffffff


	//   ....[162]....
        /*0804*/ 	.word	0x0500000f


	//   ....[163]....
        /*0808*/ 	.word	0x0500000f


	//   ....[164]....
        /*080c*/ 	.word	0x0500000f


	//   ....[165]....
        /*0810*/ 	.word	0x0500000f


	//   ....[166]....
        /*0814*/ 	.word	0x0500000f


	//   ....[167]....
        /*0818*/ 	.word	0x0500000f


	//   ....[168]....
        /*081c*/ 	.word	0x0500000f


	//   ....[169]....
        /*0820*/ 	.word	0x0500000f


	//   ....[170]....
        /*0824*/ 	.word	0x0500000f


	//   ....[171]....
        /*0828*/ 	.word	0x0500000f


	//   ....[172]....
        /*082c*/ 	.word	0x0500000f


	//   ....[173]....
        /*0830*/ 	.word	0x0500000f


	//   ....[174]....
        /*0834*/ 	.word	0x0500000f


	//   ....[175]....
        /*0838*/ 	.word	0x0500000f


	//   ....[176]....
        /*083c*/ 	.word	0x0500000f


	//   ....[177]....
        /*0840*/ 	.word	0x0500000f


	//   ....[178]....
        /*0844*/ 	.word	0x0500000f


	//   ....[179]....
        /*0848*/ 	.word	0x0500000f


	//   ....[180]....
        /*084c*/ 	.word	0x0500000f


	//   ....[181]....
        /*0850*/ 	.word	0x0500000f


	//   ....[182]....
        /*0854*/ 	.word	0x0500000f


	//   ....[183]....
        /*0858*/ 	.word	0x0500000f


	//   ....[184]....
        /*085c*/ 	.word	0x0500000f


	//   ....[185]....
        /*0860*/ 	.word	0x0500000f


	//   ....[186]....
        /*0864*/ 	.word	0x0500000f


	//   ....[187]....
        /*0868*/ 	.word	0x0500000f


	//   ....[188]....
        /*086c*/ 	.word	0x0500000f


	//   ....[189]....
        /*0870*/ 	.word	0x0500000f


	//   ....[190]....
        /*0874*/ 	.word	0x0500000f


	//   ....[191]....
        /*0878*/ 	.word	0x0500000f


	//   ....[192]....
        /*087c*/ 	.word	0x0500000f


	//   ....[193]....
        /*0880*/ 	.word	0x0500000f


	//   ....[194]....
        /*0884*/ 	.word	0x0500000f


	//   ....[195]....
        /*0888*/ 	.word	0x0500000f


	//   ....[196]....
        /*088c*/ 	.word	0x0500000f


	//   ....[197]....
        /*0890*/ 	.word	0x0500000f


	//   ....[198]....
        /*0894*/ 	.word	0x0500000f


	//   ....[199]....
        /*0898*/ 	.word	0x0500000f


	//   ....[200]....
        /*089c*/ 	.word	0x0500000f


	//   ....[201]....
        /*08a0*/ 	.word	0x0500000f


	//   ....[202]....
        /*08a4*/ 	.word	0x0500000f


	//   ....[203]....
        /*08a8*/ 	.word	0x0500000f


	//   ....[204]....
        /*08ac*/ 	.word	0x0500000f


	//   ....[205]....
        /*08b0*/ 	.word	0x0500000f


	//   ....[206]....
        /*08b4*/ 	.word	0x0500000f


	//   ....[207]....
        /*08b8*/ 	.word	0x0500000f


	//   ....[208]....
        /*08bc*/ 	.word	0x0500000f


	//   ....[209]....
        /*08c0*/ 	.word	0x0500000f


	//   ....[210]....
        /*08c4*/ 	.word	0x0500000f


	//   ....[211]....
        /*08c8*/ 	.word	0x0500000f


	//   ....[212]....
        /*08cc*/ 	.word	0x0500000f


	//   ....[213]....
        /*08d0*/ 	.word	0x0500000f


	//   ....[214]....
        /*08d4*/ 	.word	0x0500000f


	//   ....[215]....
        /*08d8*/ 	.word	0x0500000f


	//   ....[216]....
        /*08dc*/ 	.word	0x0500000f


	//   ....[217]....
        /*08e0*/ 	.word	0x0500000f


	//   ....[218]....
        /*08e4*/ 	.word	0x0500000f


	//   ....[219]....
        /*08e8*/ 	.word	0x0500000f


	//   ....[220]....
        /*08ec*/ 	.word	0x0500000f


	//   ....[221]....
        /*08f0*/ 	.word	0x0500000f


	//   ....[222]....
        /*08f4*/ 	.word	0x0500000f


	//   ....[223]....
        /*08f8*/ 	.word	0x0500000f


	//   ....[224]....
        /*08fc*/ 	.word	0x0500000f


	//   ....[225]....
        /*0900*/ 	.word	0x0500000f


	//   ....[226]....
        /*0904*/ 	.word	0x0500000f


	//   ....[227]....
        /*0908*/ 	.word	0x0500000f


	//   ....[228]....
        /*090c*/ 	.word	0x0500000f


	//   ....[229]....
        /*0910*/ 	.word	0x0500000f


	//   ....[230]....
        /*0914*/ 	.word	0x0500000f


	//   ....[231]....
        /*0918*/ 	.word	0x0500000f


	//   ....[232]....
        /*091c*/ 	.word	0x0500000f


	//   ....[233]....
        /*0920*/ 	.word	0x0500000f


	//   ....[234]....
        /*0924*/ 	.word	0x0500000f


	//   ....[235]....
        /*0928*/ 	.word	0x0500000f


	//   ....[236]....
        /*092c*/ 	.word	0x0500000f


	//   ....[237]....
        /*0930*/ 	.word	0x0500000f


	//   ....[238]....
        /*0934*/ 	.word	0x0500000f


	//   ....[239]....
        /*0938*/ 	.word	0x0500000f


	//   ....[240]....
        /*093c*/ 	.word	0x0500000f


	//   ....[241]....
        /*0940*/ 	.word	0x0500000f


	//   ....[242]....
        /*0944*/ 	.word	0x0500000f


	//   ....[243]....
        /*0948*/ 	.word	0x0500000f


	//   ....[244]....
        /*094c*/ 	.word	0x0500000f


	//   ....[245]....
        /*0950*/ 	.word	0x0500000f


	//   ....[246]....
        /*0954*/ 	.word	0x0500000f


	//   ....[247]....
        /*0958*/ 	.word	0x0500000f


	//   ....[248]....
        /*095c*/ 	.word	0x0500000f


	//   ....[249]....
        /*0960*/ 	.word	0x0500000f


	//   ....[250]....
        /*0964*/ 	.word	0x0500000f


	//   ....[251]....
        /*0968*/ 	.word	0x0500000f


	//   ....[252]....
        /*096c*/ 	.word	0x0500000f


	//   ....[253]....
        /*0970*/ 	.word	0x0500000f


	//   ....[254]....
        /*0974*/ 	.word	0x0500000f


	//   ....[255]....
        /*0978*/ 	.word	0x0500000f


	//   ....[0]....
        /*097c*/ 	.word	0x0500000f


	//   ....[1]....
        /*0980*/ 	.word	0x0500000f


	//   ....[2]....
        /*0984*/ 	.word	0x0500000f


	//   ....[3]....
        /*0988*/ 	.word	0x0500000f


	//   ....[4]....
        /*098c*/ 	.word	0x0500000f


	//   ....[5]....
        /*0990*/ 	.word	0x0500000f


	//   ....[6]....
        /*0994*/ 	.word	0x0500000f


	//   ....[7]....
        /*0998*/ 	.word	0x0500000f


	//   ....[8]....
        /*099c*/ 	.word	0x0500000f


	//   ....[9]....
        /*09a0*/ 	.word	0x0500000f


	//   ....[10]....
        /*09a4*/ 	.word	0x0500000f


	//   ....[11]....
        /*09a8*/ 	.word	0x0500000f


	//   ....[12]....
        /*09ac*/ 	.word	0x0500000f


	//   ....[13]....
        /*09b0*/ 	.word	0x0500000f


	//   ....[14]....
        /*09b4*/ 	.word	0x0500000f


	//   ....[15]....
        /*09b8*/ 	.word	0x0500000f


	//   ....[16]....
        /*09bc*/ 	.word	0x0500000f


	//   ....[17]....
        /*09c0*/ 	.word	0x0500000f


	//   ....[18]....
        /*09c4*/ 	.word	0x0500000f


	//   ....[19]....
        /*09c8*/ 	.word	0x0500000f


	//   ....[20]....
        /*09cc*/ 	.word	0x0500000f


	//   ....[21]....
        /*09d0*/ 	.word	0x0500000f


	//   ....[22]....
        /*09d4*/ 	.word	0x0500000f


	//   ....[23]....
        /*09d8*/ 	.word	0x0500000f


	//   ....[24]....
        /*09dc*/ 	.word	0x0500000f


	//   ....[25]....
        /*09e0*/ 	.word	0x0500000f


	//   ....[26]....
        /*09e4*/ 	.word	0x0500000f


	//   ....[27]....
        /*09e8*/ 	.word	0x0500000f


	//----- nvinfo : EIATTR_COOP_GROUP_INSTR_OFFSETS
	.align		4
.L_151:
        /*09ec*/ 	.byte	0x04, 0x28
        /*09ee*/ 	.short	(.L_153 - .L_152)


	//   ....[0]....
.L_152:
        /*09f0*/ 	.word	0x00000070


	//   ....[1]....
        /*09f4*/ 	.word	0x000001a0


	//   ....[2]....
        /*09f8*/ 	.word	0x000001f0


	//   ....[3]....
        /*09fc*/ 	.word	0x00000420


	//   ....[4]....
        /*0a00*/ 	.word	0x00000580


	//   ....[5]....
        /*0a04*/ 	.word	0x000006a0


	//   ....[6]....
        /*0a08*/ 	.word	0x00000800


	//   ....[7]....
        /*0a0c*/ 	.word	0x000105a0


	//   ....[8]....
        /*0a10*/ 	.word	0x00010cf0


	//   ....[9]....
        /*0a14*/ 	.word	0x00010d00


	//   ....[10]....
        /*0a18*/ 	.word	0x00010d10


	//   ....[11]....
        /*0a1c*/ 	.word	0x00010d20


	//   ....[12]....
        /*0a20*/ 	.word	0x000141a0


	//   ....[13]....
        /*0a24*/ 	.word	0x000141b0


	//   ....[14]....
        /*0a28*/ 	.word	0x000141c0


	//   ....[15]....
        /*0a2c*/ 	.word	0x000141d0


	//   ....[16]....
        /*0a30*/ 	.word	0x00019d70


	//   ....[17]....
        /*0a34*/ 	.word	0x00019e10


	//   ....[18]....
        /*0a38*/ 	.word	0x0001a110


	//   ....[19]....
        /*0a3c*/ 	.word	0x0001a260


	//   ....[20]....
        /*0a40*/ 	.word	0x0001db90


	//   ....[21]....
        /*0a44*/ 	.word	0x0001dbb0


	//   ....[22]....
        /*0a48*/ 	.word	0x0001dbe0


	//   ....[23]....
        /*0a4c*/ 	.word	0x0001dc20


	//   ....[24]....
        /*0a50*/ 	.word	0x0001f780


	//   ....[25]....
        /*0a54*/ 	.word	0x0001f7e0


	//   ....[26]....
        /*0a58*/ 	.word	0x0001f800


	//   ....[27]....
        /*0a5c*/ 	.word	0x0001f820


	//   ....[28]....
        /*0a60*/ 	.word	0x000203d0


	//   ....[29]....
        /*0a64*/ 	.word	0x00020460


	//   ....[30]....
        /*0a68*/ 	.word	0x00020490


	//   ....[31]....
        /*0a6c*/ 	.word	0x000204c0


	//   ....[32]....
        /*0a70*/ 	.word	0x000204f0


	//   ....[33]....
        /*0a74*/ 	.word	0x00020520


	//   ....[34]....
        /*0a78*/ 	.word	0x00020550


	//   ....[35]....
        /*0a7c*/ 	.word	0x00020580


	//   ....[36]....
        /*0a80*/ 	.word	0x000205b0


	//   ....[37]....
        /*0a84*/ 	.word	0x000205e0


	//   ....[38]....
        /*0a88*/ 	.word	0x00020610


	//   ....[39]....
        /*0a8c*/ 	.word	0x00020640


	//   ....[40]....
        /*0a90*/ 	.word	0x00020670


	//   ....[41]....
        /*0a94*/ 	.word	0x000206a0


	//   ....[42]....
        /*0a98*/ 	.word	0x000206d0


	//   ....[43]....
        /*0a9c*/ 	.word	0x00020700


	//   ....[44]....
        /*0aa0*/ 	.word	0x00020730


	//   ....[45]....
        /*0aa4*/ 	.word	0x00020760


	//   ....[46]....
        /*0aa8*/ 	.word	0x00020790


	//   ....[47]....
        /*0aac*/ 	.word	0x000207c0


	//   ....[48]....
        /*0ab0*/ 	.word	0x000207f0


	//   ....[49]....
        /*0ab4*/ 	.word	0x00020820


	//   ....[50]....
        /*0ab8*/ 	.word	0x00020850


	//   ....[51]....
        /*0abc*/ 	.word	0x00020880


	//   ....[52]....
        /*0ac0*/ 	.word	0x000208b0


	//   ....[53]....
        /*0ac4*/ 	.word	0x000208e0


	//   ....[54]....
        /*0ac8*/ 	.word	0x00020910


	//   ....[55]....
        /*0acc*/ 	.word	0x00020940


	//   ....[56]....
        /*0ad0*/ 	.word	0x00020970


	//   ....[57]....
        /*0ad4*/ 	.word	0x000209a0


	//   ....[58]....
        /*0ad8*/ 	.word	0x000209d0


	//   ....[59]....
        /*0adc*/ 	.word	0x00020a00


	//   ....[60]....
        /*0ae0*/ 	.word	0x00020a30


	//   ....[61]....
        /*0ae4*/ 	.word	0x00020a60


	//   ....[62]....
        /*0ae8*/ 	.word	0x00020a90


	//   ....[63]....
        /*0aec*/ 	.word	0x00020ac0


	//   ....[64]....
        /*0af0*/ 	.word	0x00020ad0


	//   ....[65]....
        /*0af4*/ 	.word	0x00020ae0


	//   ....[66]....
        /*0af8*/ 	.word	0x00020af0


	//   ....[67]....
        /*0afc*/ 	.word	0x00020b00


	//   ....[68]....
        /*0b00*/ 	.word	0x00020b10


	//   ....[69]....
        /*0b04*/ 	.word	0x00020b20


	//   ....[70]....
        /*0b08*/ 	.word	0x00020b30


	//   ....[71]....
        /*0b0c*/ 	.word	0x00020b40


	//   ....[72]....
        /*0b10*/ 	.word	0x00020b50


	//   ....[73]....
        /*0b14*/ 	.word	0x00020b70


	//   ....[74]....
        /*0b18*/ 	.word	0x00020b90


	//   ....[75]....
        /*0b1c*/ 	.word	0x00020ba0


	//   ....[76]....
        /*0b20*/ 	.word	0x00020bb0


	//   ....[77]....
        /*0b24*/ 	.word	0x00020be0


	//   ....[78]....
        /*0b28*/ 	.word	0x00020c10


	//   ....[79]....
        /*0b2c*/ 	.word	0x00020c40


	//   ....[80]....
        /*0b30*/ 	.word	0x00020c60


	//   ....[81]....
        /*0b34*/ 	.word	0x00020c90


	//   ....[82]....
        /*0b38*/ 	.word	0x00020cc0


	//   ....[83]....
        /*0b3c*/ 	.word	0x00020cf0


	//   ....[84]....
        /*0b40*/ 	.word	0x00020d20


	//   ....[85]....
        /*0b44*/ 	.word	0x00020d50


	//   ....[86]....
        /*0b48*/ 	.word	0x00020d80


	//   ....[87]....
        /*0b4c*/ 	.word	0x00020dc0


	//   ....[88]....
        /*0b50*/ 	.word	0x00020df0


	//   ....[89]....
        /*0b54*/ 	.word	0x00020e20


	//   ....[90]....
        /*0b58*/ 	.word	0x00020e50


	//   ....[91]....
        /*0b5c*/ 	.word	0x00020e80


	//   ....[92]....
        /*0b60*/ 	.word	0x000216c0


	//   ....[93]....
        /*0b64*/ 	.word	0x000216e0


	//   ....[94]....
        /*0b68*/ 	.word	0x00021700


	//   ....[95]....
        /*0b6c*/ 	.word	0x00021720


	//   ....[96]....
        /*0b70*/ 	.word	0x00021dc0


	//   ....[97]....
        /*0b74*/ 	.word	0x00021dd0


	//   ....[98]....
        /*0b78*/ 	.word	0x00021f00


	//   ....[99]....
        /*0b7c*/ 	.word	0x00021f10


	//   ....[100]....
        /*0b80*/ 	.word	0x00022040


	//   ....[101]....
        /*0b84*/ 	.word	0x00022050


	//   ....[102]....
        /*0b88*/ 	.word	0x00022180


	//   ....[103]....
        /*0b8c*/ 	.word	0x00022190


	//   ....[104]....
        /*0b90*/ 	.word	0x00022580


	//   ....[105]....
        /*0b94*/ 	.word	0x00022590


	//   ....[106]....
        /*0b98*/ 	.word	0x00022d00


	//   ....[107]....
        /*0b9c*/ 	.word	0x00022d10


	//   ....[108]....
        /*0ba0*/ 	.word	0x00023b30


	//   ....[109]....
        /*0ba4*/ 	.word	0x00023b40


	//   ....[110]....
        /*0ba8*/ 	.word	0x00023c80


	//   ....[111]....
        /*0bac*/ 	.word	0x00023c90


	//   ....[112]....
        /*0bb0*/ 	.word	0x00023dc0


	//   ....[113]....
        /*0bb4*/ 	.word	0x00023dd0


	//   ....[114]....
        /*0bb8*/ 	.word	0x00023f00


	//   ....[115]....
        /*0bbc*/ 	.word	0x00023f10


	//   ....[116]....
        /*0bc0*/ 	.word	0x000240a0


	//   ....[117]....
        /*0bc4*/ 	.word	0x000242e0


	//   ....[118]....
        /*0bc8*/ 	.word	0x00024310


	//   ....[119]....
        /*0bcc*/ 	.word	0x00024340


	//   ....[120]....
        /*0bd0*/ 	.word	0x00024370


	//   ....[121]....
        /*0bd4*/ 	.word	0x000243a0


	//   ....[122]....
        /*0bd8*/ 	.word	0x000243d0


	//   ....[123]....
        /*0bdc*/ 	.word	0x00024570


	//   ....[124]....
        /*0be0*/ 	.word	0x000245a0


	//   ....[125]....
        /*0be4*/ 	.word	0x000245d0


	//   ....[126]....
        /*0be8*/ 	.word	0x00024600


	//   ....[127]....
        /*0bec*/ 	.word	0x00024630


	//   ....[128]....
        /*0bf0*/ 	.word	0x00024660


	//   ....[129]....
        /*0bf4*/ 	.word	0x000246e0


	//   ....[130]....
        /*0bf8*/ 	.word	0x00024720


	//   ....[131]....
        /*0bfc*/ 	.word	0x00024730


	//   ....[132]....
        /*0c00*/ 	.word	0x000247e0


	//   ....[133]....
        /*0c04*/ 	.word	0x000259b0


	//   ....[134]....
        /*0c08*/ 	.word	0x000274f0


	//   ....[135]....
        /*0c0c*/ 	.word	0x00028220


	//   ....[136]....
        /*0c10*/ 	.word	0x00028260


	//   ....[137]....
        /*0c14*/ 	.word	0x000282b0


	//   ....[138]....
        /*0c18*/ 	.word	0x00028330


	//   ....[139]....
        /*0c1c*/ 	.word	0x000283c0


	//   ....[140]....
        /*0c20*/ 	.word	0x000283d0


	//   ....[141]....
        /*0c24*/ 	.word	0x00028420


	//   ....[142]....
        /*0c28*/ 	.word	0x00028460


	//   ....[143]....
        /*0c2c*/ 	.word	0x0002a160


	//   ....[144]....
        /*0c30*/ 	.word	0x0002a190


	//   ....[145]....
        /*0c34*/ 	.word	0x0002a1f0


	//   ....[146]....
        /*0c38*/ 	.word	0x0002a220


	//   ....[147]....
        /*0c3c*/ 	.word	0x0002a250


	//   ....[148]....
        /*0c40*/ 	.word	0x0002a280


	//   ....[149]....
        /*0c44*/ 	.word	0x0002a2b0


	//   ....[150]....
        /*0c48*/ 	.word	0x0002a2e0


	//   ....[151]....
        /*0c4c*/ 	.word	0x0002a4b0


	//   ....[152]....
        /*0c50*/ 	.word	0x0002a4e0


	//   ....[153]....
        /*0c54*/ 	.word	0x0002a510


	//   ....[154]....
        /*0c58*/ 	.word	0x0002a540


	//   ....[155]....
        /*0c5c*/ 	.word	0x0002a570


	//   ....[156]....
        /*0c60*/ 	.word	0x0002a5a0


	//   ....[157]....
        /*0c64*/ 	.word	0x0002a660


	//   ....[158]....
        /*0c68*/ 	.word	0x0002a680


	//   ....[159]....
        /*0c6c*/ 	.word	0x0002a690


	//   ....[160]....
        /*0c70*/ 	.word	0x0002a6f0


	//   ....[161]....
        /*0c74*/ 	.word	0x0002ae10


	//   ....[162]....
        /*0c78*/ 	.word	0x0002b2f0


	//   ....[163]....
        /*0c7c*/ 	.word	0x0002b3a0


	//   ....[164]....
        /*0c80*/ 	.word	0x0002b430


	//   ....[165]....
        /*0c84*/ 	.word	0x0002b480


	//   ....[166]....
        /*0c88*/ 	.word	0x0002b4d0


	//   ....[167]....
        /*0c8c*/ 	.word	0x0002b5b0


	//   ....[168]....
        /*0c90*/ 	.word	0x0002b640


	//   ....[169]....
        /*0c94*/ 	.word	0x0002b690


	//   ....[170]....
        /*0c98*/ 	.word	0x0002b6e0


	//   ....[171]....
        /*0c9c*/ 	.word	0x0002b940


	//   ....[172]....
        /*0ca0*/ 	.word	0x0002ba50


	//   ....[173]....
        /*0ca4*/ 	.word	0x0002bb70


	//   ....[174]....
        /*0ca8*/ 	.word	0x0002bc90


	//   ....[175]....
        /*0cac*/ 	.word	0x0002bdb0


	//   ....[176]....
        /*0cb0*/ 	.word	0x0002beb0


	//   ....[177]....
        /*0cb4*/ 	.word	0x0002bf10


	//   ....[178]....
        /*0cb8*/ 	.word	0x0002bf60


	//   ....[179]....
        /*0cbc*/ 	.word	0x0002bfe0


	//   ....[180]....
        /*0cc0*/ 	.word	0x0002c030


	//   ....[181]....
        /*0cc4*/ 	.word	0x0002c0b0


	//   ....[182]....
        /*0cc8*/ 	.word	0x0002c100


	//   ....[183]....
        /*0ccc*/ 	.word	0x0002c180


	//   ....[184]....
        /*0cd0*/ 	.word	0x0002c1f0


	//   ....[185]....
        /*0cd4*/ 	.word	0x0002c250


	//   ....[186]....
        /*0cd8*/ 	.word	0x0002c2a0


	//   ....[187]....
        /*0cdc*/ 	.word	0x0002c320


	//   ....[188]....
        /*0ce0*/ 	.word	0x0002c390


	//   ....[189]....
        /*0ce4*/ 	.word	0x0002c3f0


	//   ....[190]....
        /*0ce8*/ 	.word	0x0002c440


	//   ....[191]....
        /*0cec*/ 	.word	0x0002c4c0


	//   ....[192]....
        /*0cf0*/ 	.word	0x0002c510


	//   ....[193]....
        /*0cf4*/ 	.word	0x0002c570


	//   ....[194]....
        /*0cf8*/ 	.word	0x0002c5c0


	//   ....[195]....
        /*0cfc*/ 	.word	0x0002c620


	//   ....[196]....
        /*0d00*/ 	.word	0x0002c690


	//   ....[197]....
        /*0d04*/ 	.word	0x0002c6f0


	//   ....[198]....
        /*0d08*/ 	.word	0x0002c740


	//   ....[199]....
        /*0d0c*/ 	.word	0x0002c7a0


	//   ....[200]....
        /*0d10*/ 	.word	0x0002c7f0


	//   ....[201]....
        /*0d14*/ 	.word	0x0002c850


	//   ....[202]....
        /*0d18*/ 	.word	0x0002c8c0


	//   ....[203]....
        /*0d1c*/ 	.word	0x0002c940


	//   ....[204]....
        /*0d20*/ 	.word	0x0002c9b0


	//   ....[205]....
        /*0d24*/ 	.word	0x0002ca30


	//   ....[206]....
        /*0d28*/ 	.word	0x0002caa0


	//   ....[207]....
        /*0d2c*/ 	.word	0x0002cb20


	//   ....[208]....
        /*0d30*/ 	.word	0x0002cb80


	//   ....[209]....
        /*0d34*/ 	.word	0x0002cc00


	//   ....[210]....
        /*0d38*/ 	.word	0x0002cc50


	//   ....[211]....
        /*0d3c*/ 	.word	0x0002ccd0


	//   ....[212]....
        /*0d40*/ 	.word	0x0002cd30


	//   ....[213]....
        /*0d44*/ 	.word	0x0002cd90


	//   ....[214]....
        /*0d48*/ 	.word	0x0002cdf0


	//   ....[215]....
        /*0d4c*/ 	.word	0x0002ce60


	//   ....[216]....
        /*0d50*/ 	.word	0x0002cef0


	//   ....[217]....
        /*0d54*/ 	.word	0x0002cf50


	//   ....[218]....
        /*0d58*/ 	.word	0x0002cfa0


	//   ....[219]....
        /*0d5c*/ 	.word	0x0002d020


	//   ....[220]....
        /*0d60*/ 	.word	0x0002d090


	//   ....[221]....
        /*0d64*/ 	.word	0x0002d0f0


	//   ....[222]....
        /*0d68*/ 	.word	0x0002d140


	//   ....[223]....
        /*0d6c*/ 	.word	0x0002d1c0


	//   ....[224]....
        /*0d70*/ 	.word	0x0002d230


	//   ....[225]....
        /*0d74*/ 	.word	0x0002d290


	//   ....[226]....
        /*0d78*/ 	.word	0x0002d2e0


	//   ....[227]....
        /*0d7c*/ 	.word	0x0002d360


	//   ....[228]....
        /*0d80*/ 	.word	0x0002d3d0


	//   ....[229]....
        /*0d84*/ 	.word	0x0002d440


	//   ....[230]....
        /*0d88*/ 	.word	0x0002d490


	//   ....[231]....
        /*0d8c*/ 	.word	0x0002d510


	//   ....[232]....
        /*0d90*/ 	.word	0x0002d580


	//   ....[233]....
        /*0d94*/ 	.word	0x0002d5e0


	//   ....[234]....
        /*0d98*/ 	.word	0x0002d630


	//   ....[235]....
        /*0d9c*/ 	.word	0x0002d6b0


	//   ....[236]....
        /*0da0*/ 	.word	0x0002d700


	//   ....[237]....
        /*0da4*/ 	.word	0x0002d790


	//   ....[238]....
        /*0da8*/ 	.word	0x0002d820


	//   ....[239]....
        /*0dac*/ 	.word	0x0002d8b0


	//   ....[240]....
        /*0db0*/ 	.word	0x0002d940


	//   ....[241]....
        /*0db4*/ 	.word	0x0002d9d0


	//   ....[242]....
        /*0db8*/ 	.word	0x0002da60


	//   ....[243]....
        /*0dbc*/ 	.word	0x0002dae0


	//   ....[244]....
        /*0dc0*/ 	.word	0x0002db30


	//   ....[245]....
        /*0dc4*/ 	.word	0x0002dbc0


	//   ....[246]....
        /*0dc8*/ 	.word	0x0002dc50


	//   ....[247]....
        /*0dcc*/ 	.word	0x0002dcd0


	//   ....[248]....
        /*0dd0*/ 	.word	0x0002dd20


	//   ....[249]....
        /*0dd4*/ 	.word	0x0002ddb0


	//   ....[250]....
        /*0dd8*/ 	.word	0x0002de40


	//   ....[251]....
        /*0ddc*/ 	.word	0x0002ded0


	//   ....[252]....
        /*0de0*/ 	.word	0x0002df60


	//   ....[253]....
        /*0de4*/ 	.word	0x0002dff0


	//   ....[254]....
        /*0de8*/ 	.word	0x0002e080


	//   ....[255]....
        /*0dec*/ 	.word	0x0002e140


	//   ....[0]....
        /*0df0*/ 	.word	0x0002e420


	//   ....[1]....
        /*0df4*/ 	.word	0x0002e640


	//   ....[2]....
        /*0df8*/ 	.word	0x0002e690


	//   ....[3]....
        /*0dfc*/ 	.word	0x0002e6f0


	//   ....[4]....
        /*0e00*/ 	.word	0x0002e800


	//   ....[5]....
        /*0e04*/ 	.word	0x0002e860


	//   ....[6]....
        /*0e08*/ 	.word	0x0002e970


	//   ....[7]....
        /*0e0c*/ 	.word	0x0002e9d0


	//   ....[8]....
        /*0e10*/ 	.word	0x0002eab0


	//   ....[9]....
        /*0e14*/ 	.word	0x0002edd0


	//   ....[10]....
        /*0e18*/ 	.word	0x0002ee70


	//   ....[11]....
        /*0e1c*/ 	.word	0x0002f010


	//   ....[12]....
        /*0e20*/ 	.word	0x0002f090


	//   ....[13]....
        /*0e24*/ 	.word	0x0002f110


	//   ....[14]....
        /*0e28*/ 	.word	0x0002f190


	//   ....[15]....
        /*0e2c*/ 	.word	0x0002f210


	//   ....[16]....
        /*0e30*/ 	.word	0x0002f2a0


	//   ....[17]....
        /*0e34*/ 	.word	0x0002f340


	//   ....[18]....
        /*0e38*/ 	.word	0x0002f3f0


	//   ....[19]....
        /*0e3c*/ 	.word	0x0002f470


	//   ....[20]....
        /*0e40*/ 	.word	0x0002f4f0


	//   ....[21]....
        /*0e44*/ 	.word	0x0002f570


	//   ....[22]....
        /*0e48*/ 	.word	0x0002f600


	//   ....[23]....
        /*0e4c*/ 	.word	0x0002f680


	//   ....[24]....
        /*0e50*/ 	.word	0x0002f720


	//   ....[25]....
        /*0e54*/ 	.word	0x0002f770


	//   ....[26]....
        /*0e58*/ 	.word	0x0002f800


	//   ....[27]....
        /*0e5c*/ 	.word	0x0002f930


	//----- nvinfo : EIATTR_REG_RECONFIG
	.align		4
.L_153:
        /*0e60*/ 	.byte	0x01, 0x54
	.zero		2


	//----- nvinfo : EIATTR_SYSCALL_OFFSETS
	.align		4
        /*0e64*/ 	.byte	0x04, 0x46
        /*0e66*/ 	.short	(.L_155 - .L_154)


	//   ....[0]....
.L_154:
        /*0e68*/ 	.word	0x000020a0


	//   ....[1]....
        /*0e6c*/ 	.word	0x000021f0


	//   ....[2]....
        /*0e70*/ 	.word	0x00010730


	//   ....[3]....
        /*0e74*/ 	.word	0x00010c70


	//   ....[4]....
        /*0e78*/ 	.word	0x00026f50


	//   ....[5]....
        /*0e7c*/ 	.word	0x000270e0


	//   ....[6]....
        /*0e80*/ 	.word	0x00027230


	//   ....[7]....
        /*0e84*/ 	.word	0x00027370


	//   ....[8]....
        /*0e88*/ 	.word	0x00027e10


	//----- nvinfo : EIATTR_MBARRIER_INSTR_OFFSETS
	.align		4
.L_155:
        /*0e8c*/ 	.byte	0x04, 0x39
        /*0e8e*/ 	.short	(.L_157 - .L_156)


	//   ....[0]....
.L_156:
        /*0e90*/ 	.word	0x000002d0
        /*0e94*/ 	.word	0x000000ff
        /*0e98*/ 	.word	0x00029800
        /*0e9c*/ 	.short	0x0100
        /*0e9e*/ 	.byte	0x08
	.zero		1


	//   ....[1]....
        /*0ea0*/ 	.word	0x000002e0
        /*0ea4*/ 	.word	0x000000ff
        /*0ea8*/ 	.word	0x00029820
        /*0eac*/ 	.short	0x0100
        /*0eae*/ 	.byte	0x08
	.zero		1


	//   ....[2]....
        /*0eb0*/ 	.word	0x000003d0
        /*0eb4*/ 	.word	0x000000ff
        /*0eb8*/ 	.word	0x00029830
        /*0ebc*/ 	.short	0x0100
        /*0ebe*/ 	.byte	0x08
	.zero		1


	//   ....[3]....
        /*0ec0*/ 	.word	0x000003e0
        /*0ec4*/ 	.word	0x000000ff
        /*0ec8*/ 	.word	0x00029840
        /*0ecc*/ 	.short	0x0100
        /*0ece*/ 	.byte	0x08
	.zero		1


	//   ....[4]....
        /*0ed0*/ 	.word	0x000003f0
        /*0ed4*/ 	.word	0x000000ff
        /*0ed8*/ 	.word	0x00029838
        /*0edc*/ 	.short	0x0100
        /*0ede*/ 	.byte	0x08
	.zero		1


	//   ....[5]....
        /*0ee0*/ 	.word	0x00000400
        /*0ee4*/ 	.word	0x000000ff
        /*0ee8*/ 	.word	0x00029848
        /*0eec*/ 	.short	0x0100
        /*0eee*/ 	.byte	0x08
	.zero		1


	//   ....[6]....
        /*0ef0*/ 	.word	0x00000530
        /*0ef4*/ 	.word	0x000000ff
        /*0ef8*/ 	.word	0x00029850
        /*0efc*/ 	.short	0x0100
        /*0efe*/ 	.byte	0x08
	.zero		1


	//   ....[7]....
        /*0f00*/ 	.word	0x00000540
        /*0f04*/ 	.word	0x000000ff
        /*0f08*/ 	.word	0x00029860
        /*0f0c*/ 	.short	0x0100
        /*0f0e*/ 	.byte	0x08
	.zero		1


	//   ....[8]....
        /*0f10*/ 	.word	0x00000550
        /*0f14*/ 	.word	0x000000ff
        /*0f18*/ 	.word	0x00029858
        /*0f1c*/ 	.short	0x0100
        /*0f1e*/ 	.byte	0x08
	.zero		1


	//   ....[9]....
        /*0f20*/ 	.word	0x00000560
        /*0f24*/ 	.word	0x000000ff
        /*0f28*/ 	.word	0x00029868
        /*0f2c*/ 	.short	0x0100
        /*0f2e*/ 	.byte	0x08
	.zero		1


	//   ....[10]....
        /*0f30*/ 	.word	0x00000650
        /*0f34*/ 	.word	0x000000ff
        /*0f38*/ 	.word	0x00029870
        /*0f3c*/ 	.short	0x0100
        /*0f3e*/ 	.byte	0x06
	.zero		1


	//   ....[11]....
        /*0f40*/ 	.word	0x00000660
        /*0f44*/ 	.word	0x000000ff
        /*0f48*/ 	.word	0x00029880
        /*0f4c*/ 	.short	0x0100
        /*0f4e*/ 	.byte	0x06
	.zero		1


	//   ....[12]....
        /*0f50*/ 	.word	0x00000670
        /*0f54*/ 	.word	0x000000ff
        /*0f58*/ 	.word	0x00029878
        /*0f5c*/ 	.short	0x0100
        /*0f5e*/ 	.byte	0x06
	.zero		1


	//   ....[13]....
        /*0f60*/ 	.word	0x00000680
        /*0f64*/ 	.word	0x000000ff
        /*0f68*/ 	.word	0x00029888
        /*0f6c*/ 	.short	0x0100
        /*0f6e*/ 	.byte	0x06
	.zero		1


	//   ....[14]....
        /*0f70*/ 	.word	0x000007b0
        /*0f74*/ 	.word	0x000000ff
        /*0f78*/ 	.word	0x00029890
        /*0f7c*/ 	.short	0x0100
        /*0f7e*/ 	.byte	0x08
	.zero		1


	//   ....[15]....
        /*0f80*/ 	.word	0x000007c0
        /*0f84*/ 	.word	0x000000ff
        /*0f88*/ 	.word	0x000298a0
        /*0f8c*/ 	.short	0x0100
        /*0f8e*/ 	.byte	0x08
	.zero		1


	//   ....[16]....
        /*0f90*/ 	.word	0x000007d0
        /*0f94*/ 	.word	0x000000ff
        /*0f98*/ 	.word	0x00029898
        /*0f9c*/ 	.short	0x0100
        /*0f9e*/ 	.byte	0x08
	.zero		1


	//   ....[17]....
        /*0fa0*/ 	.word	0x000007e0
        /*0fa4*/ 	.word	0x000000ff
        /*0fa8*/ 	.word	0x000298a8
        /*0fac*/ 	.short	0x0100
        /*0fae*/ 	.byte	0x08
	.zero		1


	//   ....[18]....
        /*0fb0*/ 	.word	0x00000910
        /*0fb4*/ 	.word	0x000000ff
        /*0fb8*/ 	.word	0x000298b0
        /*0fbc*/ 	.short	0x0100
        /*0fbe*/ 	.byte	0x08
	.zero		1


	//   ....[19]....
        /*0fc0*/ 	.word	0x00000920
        /*0fc4*/ 	.word	0x000000ff
        /*0fc8*/ 	.word	0x000298c0
        /*0fcc*/ 	.short	0x0100
        /*0fce*/ 	.byte	0x08
	.zero		1


	//   ....[20]....
        /*0fd0*/ 	.word	0x00000930
        /*0fd4*/ 	.word	0x000000ff
        /*0fd8*/ 	.word	0x000298b8
        /*0fdc*/ 	.short	0x0100
        /*0fde*/ 	.byte	0x08
	.zero		1


	//   ....[21]....
        /*0fe0*/ 	.word	0x00000940
        /*0fe4*/ 	.word	0x000000ff
        /*0fe8*/ 	.word	0x000298c8
        /*0fec*/ 	.short	0x0100
        /*0fee*/ 	.byte	0x08
	.zero		1


	//   ....[22]....
        /*0ff0*/ 	.word	0x00003940
        /*0ff4*/ 	.word	0x00000061
        /*0ff8*/ 	.word	0x00029890
        /*0ffc*/ 	.short	0x010a
        /*0ffe*/ 	.byte	0x3f
	.zero		1


	//   ....[23]....
        /*1000*/ 	.word	0x000096f0
        /*1004*/ 	.word	0x00000061
        /*1008*/ 	.word	0x00029890
        /*100c*/ 	.short	0x010a
        /*100e*/ 	.byte	0x3f
	.zero		1


	//   ....[24]....
        /*1010*/ 	.word	0x0000f630
        /*1014*/ 	.word	0x00000061
        /*1018*/ 	.word	0x00029890
        /*101c*/ 	.short	0x010a
        /*101e*/ 	.byte	0x3f
	.zero		1


	//   ....[25]....
        /*1020*/ 	.word	0x0000fa00
        /*1024*/ 	.word	0x00000028
        /*1028*/ 	.word	0x00000000
        /*102c*/ 	.short	0x0101
        /*102e*/ 	.byte	0x3f
	.zero		1


	//   ....[26]....
        /*1030*/ 	.word	0x0000fa40
        /*1034*/ 	.word	0x00000061
        /*1038*/ 	.word	0x000298b0
        /*103c*/ 	.short	0x010a
        /*103e*/ 	.byte	0x3f
	.zero		1


	//   ....[27]....
        /*1040*/ 	.word	0x0000fee0
        /*1044*/ 	.word	0x00000061
        /*1048*/ 	.word	0x00000000
        /*104c*/ 	.short	0x0101
        /*104e*/ 	.byte	0x3f
	.zero		1


	//   ....[28]....
        /*1050*/ 	.word	0x000109d0
        /*1054*/ 	.word	0x00000010
        /*1058*/ 	.word	0x00029800
        /*105c*/ 	.short	0x010a
        /*105e*/ 	.byte	0x3f
	.zero		1


	//   ....[29]....
        /*1060*/ 	.word	0x00010a20
        /*1064*/ 	.word	0x00000010
        /*1068*/ 	.word	0x00029800
        /*106c*/ 	.short	0x010a
        /*106e*/ 	.byte	0x3f
	.zero		1


	//   ....[30]....
        /*1070*/ 	.word	0x000112b0
        /*1074*/ 	.word	0x00000010
        /*1078*/ 	.word	0x00029800
        /*107c*/ 	.short	0x010a
        /*107e*/ 	.byte	0x3f
	.zero		1


	//   ....[31]....
        /*1080*/ 	.word	0x00014630
        /*1084*/ 	.word	0x00000010
        /*1088*/ 	.word	0x00029800
        /*108c*/ 	.short	0x010a
        /*108e*/ 	.byte	0x3f
	.zero		1


	//   ....[32]....
        /*1090*/ 	.word	0x00017760
        /*1094*/ 	.word	0x00000003
        /*1098*/ 	.word	0x00029830
        /*109c*/ 	.short	0x010a
        /*109e*/ 	.byte	0x3f
	.zero		1


	//   ....[33]....
        /*10a0*/ 	.word	0x000177e0
        /*10a4*/ 	.word	0x00000003
        /*10a8*/ 	.word	0x00029830
        /*10ac*/ 	.short	0x010a
        /*10ae*/ 	.byte	0x3f
	.zero		1


	//   ....[34]....
        /*10b0*/ 	.word	0x0001a4c0
        /*10b4*/ 	.word	0x00000037
        /*10b8*/ 	.word	0x00000000
        /*10bc*/ 	.short	0x0101
        /*10be*/ 	.byte	0x3f
	.zero		1


	//   ....[35]....
        /*10c0*/ 	.word	0x0001b880
        /*10c4*/ 	.word	0x0000000b
        /*10c8*/ 	.word	0x00029830
        /*10cc*/ 	.short	0x010a
        /*10ce*/ 	.byte	0x3f
	.zero		1


	//   ....[36]....
        /*10d0*/ 	.word	0x0001b8d0
        /*10d4*/ 	.word	0x0000000b
        /*10d8*/ 	.word	0x00029830
        /*10dc*/ 	.short	0x010a
        /*10de*/ 	.byte	0x3f
	.zero		1


	//   ....[37]....
        /*10e0*/ 	.word	0x0001c9d0
        /*10e4*/ 	.word	0x0000000b
        /*10e8*/ 	.word	0x00029850
        /*10ec*/ 	.short	0x010a
        /*10ee*/ 	.byte	0x3f
	.zero		1


	//   ....[38]....
        /*10f0*/ 	.word	0x0001ca10
        /*10f4*/ 	.word	0x0000000b
        /*10f8*/ 	.word	0x00029850
        /*10fc*/ 	.short	0x010a
        /*10fe*/ 	.byte	0x3f
	.zero		1


	//   ....[39]....
        /*1100*/ 	.word	0x0001e380
        /*1104*/ 	.word	0x000000a4
        /*1108*/ 	.word	0x00000000
        /*110c*/ 	.short	0x0101
        /*110e*/ 	.byte	0x3f
	.zero		1


	//   ....[40]....
        /*1110*/ 	.word	0x0001ed80
        /*1114*/ 	.word	0x00000009
        /*1118*/ 	.word	0x00000000
        /*111c*/ 	.short	0x0101
        /*111e*/ 	.byte	0x3f
	.zero		1


	//   ....[41]....
        /*1120*/ 	.word	0x0001f440
        /*1124*/ 	.word	0x0000000d
        /*1128*/ 	.word	0x00029850
        /*112c*/ 	.short	0x010a
        /*112e*/ 	.byte	0x3f
	.zero		1


	//   ....[42]....
        /*1130*/ 	.word	0x0001f4c0
        /*1134*/ 	.word	0x0000000d
        /*1138*/ 	.word	0x00029850
        /*113c*/ 	.short	0x010a
        /*113e*/ 	.byte	0x3f
	.zero		1


	//   ....[43]....
        /*1140*/ 	.word	0x0001fac0
        /*1144*/ 	.word	0x00000002
        /*1148*/ 	.word	0x00000000
        /*114c*/ 	.short	0x0101
        /*114e*/ 	.byte	0x3f
	.zero		1


	//   ....[44]....
        /*1150*/ 	.word	0x00021cd0
        /*1154*/ 	.word	0x00000000
        /*1158*/ 	.word	0x00000000
        /*115c*/ 	.short	0x0101
        /*115e*/ 	.byte	0x3f
	.zero		1


	//   ....[45]....
        /*1160*/ 	.word	0x00022480
        /*1164*/ 	.word	0x00000008
        /*1168*/ 	.word	0x00000000
        /*116c*/ 	.short	0x0101
        /*116e*/ 	.byte	0x3f
	.zero		1


	//   ....[46]....
        /*1170*/ 	.word	0x00025a90
        /*1174*/ 	.word	0x00000012
        /*1178*/ 	.word	0x00029820
        /*117c*/ 	.short	0x010a
        /*117e*/ 	.byte	0x3f
	.zero		1


	//   ....[47]....
        /*1180*/ 	.word	0x00025b60
        /*1184*/ 	.word	0x00000007
        /*1188*/ 	.word	0x000298a0
        /*118c*/ 	.short	0x010a
        /*118e*/ 	.byte	0x3f
	.zero		1


	//   ....[48]....
        /*1190*/ 	.word	0x00025f80
        /*1194*/ 	.word	0x00000007
        /*1198*/ 	.word	0x000298c0
        /*119c*/ 	.short	0x010a
        /*119e*/ 	.byte	0x3f
	.zero		1


	//   ....[49]....
        /*11a0*/ 	.word	0x00026350
        /*11a4*/ 	.word	0x00000008
        /*11a8*/ 	.word	0x000298a0
        /*11ac*/ 	.short	0x010a
        /*11ae*/ 	.byte	0x3f
	.zero		1


	//   ....[50]....
        /*11b0*/ 	.word	0x00026760
        /*11b4*/ 	.word	0x00000008
        /*11b8*/ 	.word	0x000298c0
        /*11bc*/ 	.short	0x010a
        /*11be*/ 	.byte	0x3f
	.zero		1


	//   ....[51]....
        /*11c0*/ 	.word	0x00027770
        /*11c4*/ 	.word	0x00000002
        /*11c8*/ 	.word	0x00029880
        /*11cc*/ 	.short	0x010a
        /*11ce*/ 	.byte	0x3f
	.zero		1


	//   ....[52]....
        /*11d0*/ 	.word	0x00027910
        /*11d4*/ 	.word	0x00000002
        /*11d8*/ 	.word	0x00029840
        /*11dc*/ 	.short	0x010a
        /*11de*/ 	.byte	0x3f
	.zero		1


	//   ....[53]....
        /*11e0*/ 	.word	0x00028540
        /*11e4*/ 	.word	0x00000012
        /*11e8*/ 	.word	0x00029800
        /*11ec*/ 	.short	0x0107
        /*11ee*/ 	.byte	0x3f
	.zero		1


	//   ....[54]....
        /*11f0*/ 	.word	0x00028640
        /*11f4*/ 	.word	0x00000012
        /*11f8*/ 	.word	0x00029800
        /*11fc*/ 	.short	0x0101
        /*11fe*/ 	.byte	0x3f
	.zero		1


	//   ....[55]....
        /*1200*/ 	.word	0x00028660
        /*1204*/ 	.word	0x00000012
        /*1208*/ 	.word	0x00029820
        /*120c*/ 	.short	0x010a
        /*120e*/ 	.byte	0x3f
	.zero		1


	//   ....[56]....
        /*1210*/ 	.word	0x00028990
        /*1214*/ 	.word	0x00000005
        /*1218*/ 	.word	0x00029880
        /*121c*/ 	.short	0x010a
        /*121e*/ 	.byte	0x3f
	.zero		1


	//   ....[57]....
        /*1220*/ 	.word	0x00028bc0
        /*1224*/ 	.word	0x00000005
        /*1228*/ 	.word	0x00029840
        /*122c*/ 	.short	0x010a
        /*122e*/ 	.byte	0x3f
	.zero		1


	//   ....[58]....
        /*1230*/ 	.word	0x00029080
        /*1234*/ 	.word	0x00000014
        /*1238*/ 	.word	0x00029870
        /*123c*/ 	.short	0x010a
        /*123e*/ 	.byte	0x3f
	.zero		1


	//   ....[59]....
        /*1240*/ 	.word	0x000290f0
        /*1244*/ 	.word	0x00000014
        /*1248*/ 	.word	0x00029860
        /*124c*/ 	.short	0x010a
        /*124e*/ 	.byte	0x3f
	.zero		1


	//   ....[60]....
        /*1250*/ 	.word	0x00029620
        /*1254*/ 	.word	0x00000014
        /*1258*/ 	.word	0x00029850
        /*125c*/ 	.short	0x0101
        /*125e*/ 	.byte	0x3f
	.zero		1


	//   ....[61]....
        /*1260*/ 	.word	0x000296a0
        /*1264*/ 	.word	0x00000014
        /*1268*/ 	.word	0x00000000
        /*126c*/ 	.short	0x0101
        /*126e*/ 	.byte	0x3f
	.zero		1


	//   ....[62]....
        /*1270*/ 	.word	0x000298d0
        /*1274*/ 	.word	0x00000010
        /*1278*/ 	.word	0x00029870
        /*127c*/ 	.short	0x010a
        /*127e*/ 	.byte	0x3f
	.zero		1


	//   ....[63]....
        /*1280*/ 	.word	0x00029940
        /*1284*/ 	.word	0x00000010
        /*1288*/ 	.word	0x00029860
        /*128c*/ 	.short	0x010a
        /*128e*/ 	.byte	0x3f
	.zero		1


	//   ....[64]....
        /*1290*/ 	.word	0x00029e80
        /*1294*/ 	.word	0x00000010
        /*1298*/ 	.word	0x00029850
        /*129c*/ 	.short	0x0101
        /*129e*/ 	.byte	0x3f
	.zero		1


	//   ....[65]....
        /*12a0*/ 	.word	0x00029ed0
        /*12a4*/ 	.word	0x00000010
        /*12a8*/ 	.word	0x00000000
        /*12ac*/ 	.short	0x0101
        /*12ae*/ 	.byte	0x3f
	.zero		1


	//   ....[66]....
        /*12b0*/ 	.word	0x0002ad90
        /*12b4*/ 	.word	0x00000000
        /*12b8*/ 	.word	0x00029820
        /*12bc*/ 	.short	0x010a
        /*12be*/ 	.byte	0x3f
	.zero		1


	//   ....[67]....
        /*12c0*/ 	.word	0x0002af70
        /*12c4*/ 	.word	0x00000006
        /*12c8*/ 	.word	0x00000000
        /*12cc*/ 	.short	0x010a
        /*12ce*/ 	.byte	0x3f
	.zero		1


	//   ....[68]....
        /*12d0*/ 	.word	0x0002afa0
        /*12d4*/ 	.word	0x00000007
        /*12d8*/ 	.word	0x00000000
        /*12dc*/ 	.short	0x010a
        /*12de*/ 	.byte	0x3f
	.zero		1


	//   ....[69]....
        /*12e0*/ 	.word	0x0002aff0
        /*12e4*/ 	.word	0x00000004
        /*12e8*/ 	.word	0x00029860
        /*12ec*/ 	.short	0x010a
        /*12ee*/ 	.byte	0x3f
	.zero		1


	//   ....[70]....
        /*12f0*/ 	.word	0x0002b040
        /*12f4*/ 	.word	0x00000003
        /*12f8*/ 	.word	0x00029860
        /*12fc*/ 	.short	0x010a
        /*12fe*/ 	.byte	0x3f
	.zero		1


	//   ....[71]....
        /*1300*/ 	.word	0x0002b080
        /*1304*/ 	.word	0x00000004
        /*1308*/ 	.word	0x00029880
        /*130c*/ 	.short	0x010a
        /*130e*/ 	.byte	0x3f
	.zero		1


	//   ....[72]....
        /*1310*/ 	.word	0x0002b0a0
        /*1314*/ 	.word	0x00000003
        /*1318*/ 	.word	0x00029880
        /*131c*/ 	.short	0x010a
        /*131e*/ 	.byte	0x3f
	.zero		1


	//   ....[73]....
        /*1320*/ 	.word	0x0002b100
        /*1324*/ 	.word	0x00000061
        /*1328*/ 	.word	0x00029890
        /*132c*/ 	.short	0x010a
        /*132e*/ 	.byte	0x3f
	.zero		1


	//   ....[74]....
        /*1330*/ 	.word	0x0002b150
        /*1334*/ 	.word	0x00000061
        /*1338*/ 	.word	0x00029890
        /*133c*/ 	.short	0x010a
        /*133e*/ 	.byte	0x3f
	.zero		1


	//   ....[75]....
        /*1340*/ 	.word	0x0002b1a0
        /*1344*/ 	.word	0x00000061
        /*1348*/ 	.word	0x00029890
        /*134c*/ 	.short	0x010a
        /*134e*/ 	.byte	0x3f
	.zero		1


	//   ....[76]....
        /*1350*/ 	.word	0x0002b1f0
        /*1354*/ 	.word	0x00000061
        /*1358*/ 	.word	0x000298b0
        /*135c*/ 	.short	0x010a
        /*135e*/ 	.byte	0x3f
	.zero		1


	//   ....[77]....
        /*1360*/ 	.word	0x0002b500
        /*1364*/ 	.word	0x00000010
        /*1368*/ 	.word	0x00029800
        /*136c*/ 	.short	0x010a
        /*136e*/ 	.byte	0x3f
	.zero		1


	//   ....[78]....
        /*1370*/ 	.word	0x0002b720
        /*1374*/ 	.word	0x00000010
        /*1378*/ 	.word	0x00029800
        /*137c*/ 	.short	0x010a
        /*137e*/ 	.byte	0x3f
	.zero		1


	//   ....[79]....
        /*1380*/ 	.word	0x0002b770
        /*1384*/ 	.word	0x00000003
        /*1388*/ 	.word	0x00029830
        /*138c*/ 	.short	0x010a
        /*138e*/ 	.byte	0x3f
	.zero		1


	//   ....[80]....
        /*1390*/ 	.word	0x0002b7c0
        /*1394*/ 	.word	0x0000000b
        /*1398*/ 	.word	0x00029830
        /*139c*/ 	.short	0x010a
        /*139e*/ 	.byte	0x3f
	.zero		1


	//   ....[81]....
        /*13a0*/ 	.word	0x0002b810
        /*13a4*/ 	.word	0x0000000b
        /*13a8*/ 	.word	0x00029850
        /*13ac*/ 	.short	0x010a
        /*13ae*/ 	.byte	0x3f
	.zero		1


	//   ....[82]....
        /*13b0*/ 	.word	0x0002b860
        /*13b4*/ 	.word	0x0000000d
        /*13b8*/ 	.word	0x00029850
        /*13bc*/ 	.short	0x010a
        /*13be*/ 	.byte	0x3f
	.zero		1


	//   ....[83]....
        /*13c0*/ 	.word	0x0002e200
        /*13c4*/ 	.word	0x00000012
        /*13c8*/ 	.word	0x00029820
        /*13cc*/ 	.short	0x010a
        /*13ce*/ 	.byte	0x3f
	.zero		1


	//   ....[84]....
        /*13d0*/ 	.word	0x0002e250
        /*13d4*/ 	.word	0x00000007
        /*13d8*/ 	.word	0x000298a0
        /*13dc*/ 	.short	0x010a
        /*13de*/ 	.byte	0x3f
	.zero		1


	//   ....[85]....
        /*13e0*/ 	.word	0x0002e2a0
        /*13e4*/ 	.word	0x00000007
        /*13e8*/ 	.word	0x000298c0
        /*13ec*/ 	.short	0x010a
        /*13ee*/ 	.byte	0x3f
	.zero		1


	//   ....[86]....
        /*13f0*/ 	.word	0x0002e2f0
        /*13f4*/ 	.word	0x00000008
        /*13f8*/ 	.word	0x000298a0
        /*13fc*/ 	.short	0x010a
        /*13fe*/ 	.byte	0x3f
	.zero		1


	//   ....[87]....
        /*1400*/ 	.word	0x0002e340
        /*1404*/ 	.word	0x00000008
        /*1408*/ 	.word	0x000298c0
        /*140c*/ 	.short	0x010a
        /*140e*/ 	.byte	0x3f
	.zero		1


	//   ....[88]....
        /*1410*/ 	.word	0x0002e4e0
        /*1414*/ 	.word	0x00000002
        /*1418*/ 	.word	0x00029880
        /*141c*/ 	.short	0x010a
        /*141e*/ 	.byte	0x3f
	.zero		1


	//   ....[89]....
        /*1420*/ 	.word	0x0002e530
        /*1424*/ 	.word	0x00000002
        /*1428*/ 	.word	0x00029840
        /*142c*/ 	.short	0x010a
        /*142e*/ 	.byte	0x3f
	.zero		1


	//   ....[90]....
        /*1430*/ 	.word	0x0002eb30
        /*1434*/ 	.word	0x00000012
        /*1438*/ 	.word	0x00029820
        /*143c*/ 	.short	0x010a
        /*143e*/ 	.byte	0x3f
	.zero		1


	//   ....[91]....
        /*1440*/ 	.word	0x0002eb80
        /*1444*/ 	.word	0x00000005
        /*1448*/ 	.word	0x00029880
        /*144c*/ 	.short	0x010a
        /*144e*/ 	.byte	0x3f
	.zero		1


	//   ....[92]....
        /*1450*/ 	.word	0x0002ebd0
        /*1454*/ 	.word	0x00000005
        /*1458*/ 	.word	0x00029840
        /*145c*/ 	.short	0x010a
        /*145e*/ 	.byte	0x3f
	.zero		1


	//   ....[93]....
        /*1460*/ 	.word	0x0002ec20
        /*1464*/ 	.word	0x00000014
        /*1468*/ 	.word	0x00029870
        /*146c*/ 	.short	0x010a
        /*146e*/ 	.byte	0x3f
	.zero		1


	//   ....[94]....
        /*1470*/ 	.word	0x0002ec70
        /*1474*/ 	.word	0x00000014
        /*1478*/ 	.word	0x00029860
        /*147c*/ 	.short	0x010a
        /*147e*/ 	.byte	0x3f
	.zero		1


	//   ....[95]....
        /*1480*/ 	.word	0x0002ecc0
        /*1484*/ 	.word	0x00000010
        /*1488*/ 	.word	0x00029870
        /*148c*/ 	.short	0x010a
        /*148e*/ 	.byte	0x3f
	.zero		1


	//   ....[96]....
        /*1490*/ 	.word	0x0002ed10
        /*1494*/ 	.word	0x00000010
        /*1498*/ 	.word	0x00029860
        /*149c*/ 	.short	0x010a
        /*149e*/ 	.byte	0x3f
	.zero		1


	//   ....[97]....
        /*14a0*/ 	.word	0x0002f850
        /*14a4*/ 	.word	0x00000000
        /*14a8*/ 	.word	0x00029820
        /*14ac*/ 	.short	0x010a
        /*14ae*/ 	.byte	0x3f
	.zero		1


	//   ....[98]....
        /*14b0*/ 	.word	0x0002f9f0
        /*14b4*/ 	.word	0x00000006
        /*14b8*/ 	.word	0x00000000
        /*14bc*/ 	.short	0x010a
        /*14be*/ 	.byte	0x3f
	.zero		1


	//   ....[99]....
        /*14c0*/ 	.word	0x0002fa40
        /*14c4*/ 	.word	0x00000007
        /*14c8*/ 	.word	0x00000000
        /*14cc*/ 	.short	0x010a
        /*14ce*/ 	.byte	0x3f
	.zero		1


	//   ....[100]....
        /*14d0*/ 	.word	0x0002fa90
        /*14d4*/ 	.word	0x00000004
        /*14d8*/ 	.word	0x00029860
        /*14dc*/ 	.short	0x010a
        /*14de*/ 	.byte	0x3f
	.zero		1


	//   ....[101]....
        /*14e0*/ 	.word	0x0002fae0
        /*14e4*/ 	.word	0x00000003
        /*14e8*/ 	.word	0x00029860
        /*14ec*/ 	.short	0x010a
        /*14ee*/ 	.byte	0x3f
	.zero		1


	//   ....[102]....
        /*14f0*/ 	.word	0x0002fb30
        /*14f4*/ 	.word	0x00000004
        /*14f8*/ 	.word	0x00029880
        /*14fc*/ 	.short	0x010a
        /*14fe*/ 	.byte	0x3f
	.zero		1


	//----- nvinfo : EIATTR_NUM_MBARRIERS
	.align		4
.L_157:
        /*1500*/ 	.byte	0x03, 0x38
        /*1502*/ 	.short	0x0016


	//----- nvinfo : EIATTR_EXIT_INSTR_OFFSETS
	.align		4
        /*1504*/ 	.byte	0x04, 0x1c
        /*1506*/ 	.short	(.L_159 - .L_158)


	//   ....[0]....
.L_158:
        /*1508*/ 	.word	0x0002b0f0


	//----- nvinfo : EIATTR_MAX_THREADS
	.align		4
.L_159:
        /*150c*/ 	.byte	0x04, 0x05
        /*150e*/ 	.short	(.L_161 - .L_160)
.L_160:
        /*1510*/ 	.word	0x00000180
        /*1514*/ 	.word	0x00000001
        /*1518*/ 	.word	0x00000001


	//----- nvinfo : EIATTR_CRS_STACK_SIZE
	.align		4
.L_161:
        /*151c*/ 	.byte	0x04, 0x1e
        /*151e*/ 	.short	(.L_163 - .L_162)
.L_162:
        /*1520*/ 	.word	0x00000000


	//----- nvinfo : EIATTR_CBANK_PARAM_SIZE
	.align		4
.L_163:
        /*1524*/ 	.byte	0x03, 0x19
        /*1526*/ 	.short	0x0af0


	//----- nvinfo : EIATTR_PARAM_CBANK
	.align		4
        /*1528*/ 	.byte	0x04, 0x0a
        /*152a*/ 	.short	(.L_165 - .L_164)
	.align		4
.L_164:
        /*152c*/ 	.word	index@(.nv.constant0._ZN7cutlass13device_kernelIN5flash11enable_sm90INS1_16FlashAttnFwdSm90INS1_25CollectiveMainloopFwdSm90ILi2EN4cute5tupleIJNS5_1CILi1EEES8_S8_EEENS6_IJNS7_ILi128EEENS7_ILi160EEENS7_ILi192EEEEEELi128ENS_12float_e4m3_tEfNS_4arch4Sm90ELb0ELb0ELb1ELb1ELb0ELb1ELb0ELb1ELb1ELb1ELb1ELb0EEENS1_21CollectiveEpilogueFwdINS6_IJSA_SA_SB_EEES9_NS_10bfloat16_tESG_Li256ELb1ELb1ELb1ELb1EEENS1_36VarlenDynamicPersistentTileSchedulerILi128ELi160ELi256ELi128ELb1ELb1ELb1ELb0ELb1ELb1EEEEEEEEEvNT_6ParamsE)
        /*1530*/ 	.short	0x0210
        /*1532*/ 	.short	0x0af0


	//----- nvinfo : EIATTR_SW_WAR
	.align		4
.L_165:
        /*1534*/ 	.byte	0x04, 0x36
        /*1536*/ 	.short	(.L_167 - .L_166)
.L_166:
        /*1538*/ 	.word	0x00000008
.L_167:


//--------------------- .nv.info._ZN7cutlass13device_kernelIN5flash11enable_sm90INS1_16FlashAttnFwdSm90INS1_25CollectiveMainloopFwdSm90ILi2EN4cute5tupleIJNS5_1CILi1EEES8_S8_EEENS6_IJNS7_ILi128EEESA_NS7_ILi192EEEEEELi128ENS_12float_e4m3_tEfNS_4arch4Sm90ELb0ELb1ELb1ELb0ELb0ELb0ELb0ELb1ELb1ELb1ELb1ELb0EEENS1_21CollectiveEpilogueFwdINS6_IJSA_SA_SA_EEES9_NS_10bfloat16_tESF_Li256ELb0ELb1ELb1ELb1EEENS1_19SingleTileSchedulerILb0ELb1ELb1ELi128EEEEEEEEEvNT_6ParamsE --------------------------
	.section	.nv.info._ZN7cutlass13device_kernelIN5flash11enable_sm90INS1_16FlashAttnFwdSm90INS1_25CollectiveMainloopFwdSm90ILi2EN4cute5tupleIJNS5_1CILi1EEES8_S8_EEENS6_IJNS7_ILi128EEESA_NS7_ILi192EEEEEELi128ENS_12float_e4m3_tEfNS_4arch4Sm90ELb0ELb1ELb1ELb0ELb0ELb0ELb0ELb1ELb1ELb1ELb1ELb0EEENS1_21CollectiveEpilogueFwdINS6_IJSA_SA_SA_EEES9_NS_10bfloat16_tESF_Li256ELb0ELb1ELb1ELb1EEENS1_19SingleTileSchedulerILb0ELb1ELb1ELi128EEEEEEEEEvNT_6ParamsE,"",@"SHT_CUDA_INFO"
	.sectionflags	@""
	.align	4


	//----- nvinfo : EIATTR_CUDA_API_VERSION
	.align		4
        /*0000*/ 	.byte	0x04, 0x37
        /*0002*/ 	.short	(.L_169 - .L_168)
.L_168:
        /*0004*/ 	.word	0x00000082


	//----- nvinfo : EIATTR_KPARAM_INFO
	.align		4
.L_169:
        /*0008*/ 	.byte	0x04, 0x17
        /*000a*/ 	.short	(.L_171 - .L_170)
.L_170:
        /*000c*/ 	.word	0x00000000
        /*0010*/ 	.short	0x0000
        /*0012*/ 	.short	0x0070
        /*0014*/ 	.byte	0x00, 0xf0, 0x01, 0x28


	//----- nvinfo : EIATTR_SPARSE_MMA_MASK
	.align		4
.L_171:
        /*0018*/ 	.byte	0x03, 0x50
        /*001a*/ 	.short	0x0000


	//----- nvinfo : EIATTR_MAXREG_COUNT
	.align		4
        /*001c*/ 	.byte	0x03, 0x1b
        /*001e*/ 	.short	0x00a8


	//----- nvinfo : EIATTR_NUM_BARRIERS
	.align		4
        /*0020*/ 	.byte	0x02, 0x4c
        /*0022*/ 	.byte	0x10
	.zero		1


	//----- nvinfo : EIATTR_EXTERNS
	.align		4
        /*0024*/ 	.byte	0x04, 0x0f
        /*0026*/ 	.short	(.L_173 - .L_172)


	//   ....[0]....
	.align		4
.L_172:
        /*0028*/ 	.word	index@(__assertfail)


	//----- nvinfo : EIATTR_ANNOTATIONS
	.align		4
.L_173:
        /*002c*/ 	.byte	0x04, 0x55
        /*002e*/ 	.short	(.L_175 - .L_174)


	//   ....[0]....
.L_174:
        /* <DEDUP_REMOVED lines=18> */


	//----- nvinfo : EIATTR_MERCURY_ISA_VERSION
	.align		4
.L_175:
        /*0140*/ 	.byte	0x03, 0x5f
        /*0142*/ 	.short	0x0101


	//----- nvinfo : EIATTR_INT_WARP_WIDE_INSTR_OFFSETS
	.align		4
        /*0144*/ 	.byte	0x04, 0x31
        /*0146*/ 	.short	(.L_177 - .L_176)


	//   ....[0]....
.L_176:
        /*0148*/ 	.word	0x00000120


	//   ....[1]....
        /*014c*/ 	.word	0x000001c0


	//   ....[2]....
        /*0150*/ 	.word	0x00000230


	//----- nvinfo : EIATTR_COOP_GROUP_MASK_REGIDS
	.align		4
.L_177:
        /*0154*/ 	.byte	0x04, 0x29
        /*0156*/ 	.short	(.L_179 - .L_178)


	//   ....[0]....
.L_178:
        /*0158*/ 	.word	0xffffffff


	//   ....[1]....
        /*015c*/ 	.word	0xffffffff


	//   ....[2]....
        /*0160*/ 	.word	0xffffffff


	//   ....[3]....
        /*0164*/ 	.word	0xffffffff


	//   ....[4]....
        /*0168*/ 	.word	0xffffffff


	//   ....[5]....
        /*016c*/ 	.word	0xffffffff


	//   ....[6]....
        /*0170*/ 	.word	0xffffffff


	//   ....[7]....
        /*0174*/ 	.word	0xffffffff


	//   ....[8]....
        /*0178*/ 	.word	0xffffffff


	//   ....[9]....
        /*017c*/ 	.word	0xffffffff


	//   ....[10]....
        /*0180*/ 	.word	0xffffffff


	//   ....[11]....
        /*0184*/ 	.word	0xffffffff


	//   ....[12]....
        /*0188*/ 	.word	0xffffffff


	//   ....[13]....
        /*018c*/ 	.word	0xffffffff


	//   ....[14]....
        /*0190*/ 	.word	0xffffffff


	//   ....[15]....
        /*0194*/ 	.word	0xffffffff


	//   ....[16]....
        /*0198*/ 	.word	0xffffffff


	//   ....[17]....
        /*019c*/ 	.word	0xffffffff


	//   ....[18]....
        /*01a0*/ 	.word	0xffffffff


	//   ....[19]....
        /*01a4*/ 	.word	0xffffffff


	//   ....[20]....
        /*01a8*/ 	.word	0xffffffff


	//   ....[21]....
        /*01ac*/ 	.word	0xffffffff


	//   ....[22]....
        /*01b0*/ 	.word	0xffffffff


	//   ....[23]....
        /*01b4*/ 	.word	0xffffffff


	//   ....[24]....
        /*01b8*/ 	.word	0xffffffff


	//   ....[25]....
        /*01bc*/ 	.word	0xffffffff


	//   ....[26]....
        /*01c0*/ 	.word	0xffffffff


	//   ....[27]....
        /*01c4*/ 	.word	0xffffffff


	//   ....[28]....
        /*01c8*/ 	.word	0xffffffff


	//   ....[29]....
        /*01cc*/ 	.word	0xffffffff


	//   ....[30]....
        /*01d0*/ 	.word	0xffffffff


	//   ....[31]....
        /*01d4*/ 	.word	0xffffffff


	//   ....[32]....
        /*01d8*/ 	.word	0xffffffff


	//   ....[33]....
        /*01dc*/ 	.word	0xffffffff


	//   ....[34]....
        /*01e0*/ 	.word	0xffffffff


	//   ....[35]....
        /*01e4*/ 	.word	0xffffffff


	//   ....[36]....
        /*01e8*/ 	.word	0xffffffff


	//   ....[37]....
        /*01ec*/ 	.word	0xffffffff


	//   ....[38]....
        /*01f0*/ 	.word	0xffffffff


	//   ....[39]....
        /*01f4*/ 	.word	0xffffffff


	//   ....[40]....
        /*01f8*/ 	.word	0xffffffff


	//   ....[41]....
        /*01fc*/ 	.word	0xffffffff


	//   ....[42]....
        /*0200*/ 	.word	0xffffffff


	//   ....[43]....
        /*0204*/ 	.word	0xffffffff


	//   ....[44]....
        /*0208*/ 	.word	0xffffffff


	//   ....[45]....
        /*020c*/ 	.word	0xffffffff


	//   ....[46]....
        /*0210*/ 	.word	0xffffffff


	//   ....[47]....
        /*0214*/ 	.word	0xffffffff


	//   ....[48]....
        /*0218*/ 	.word	0xffffffff


	//   ....[49]....
        /*021c*/ 	.word	0xffffffff


	//   ....[50]....
        /*0220*/ 	.word	0xffffffff


	//   ....[51]....
        /*0224*/ 	.word	0xffffffff


	//   ....[52]....
        /*0228*/ 	.word	0xffffffff


	//   ....[53]....
        /*022c*/ 	.word	0xffffffff


	//   ....[54]....
        /*0230*/ 	.word	0xffffffff


	//   ....[55]....
        /*0234*/ 	.word	0xffffffff


	//   ....[56]....
        /*0238*/ 	.word	0xffffffff


	//   ....[57]....
        /*023c*/ 	.word	0xffffffff


	//   ....[58]....
        /*0240*/ 	.word	0xffffffff


	//   ....[59]....
        /*0244*/ 	.word	0xffffffff


	//   ....[60]....
        /*0248*/ 	.word	0xffffffff


	//   ....[61]....
        /*024c*/ 	.word	0xffffffff


	//   ....[62]....
        /*0250*/ 	.word	0xffffffff


	//   ....[63]....
        /*0254*/ 	.word	0xffffffff


	//   ....[64]....
        /*0258*/ 	.word	0xffffffff


	//   ....[65]....
        /*025c*/ 	.word	0xffffffff


	//   ....[66]....
        /*0260*/ 	.word	0xffffffff


	//   ....[67]....
        /*0264*/ 	.word	0xffffffff


	//   ....[68]....
        /*0268*/ 	.word	0xffffffff


	//   ....[69]....
        /*026c*/ 	.word	0xffffffff


	//   ....[70]....
        /*0270*/ 	.word	0xffffffff


	//   ....[71]....
        /*0274*/ 	.word	0xffffffff


	//   ....[72]....
        /*0278*/ 	.word	0xffffffff


	//   ....[73]....
        /*027c*/ 	.word	0xffffffff


	//   ....[74]....
        /*0280*/ 	.word	0xffffffff


	//   ....[75]....
        /*0284*/ 	.word	0xffffffff


	//   ....[76]....
        /*0288*/ 	.word	0xffffffff


	//   ....[77]....
        /*028c*/ 	.word	0xffffffff


	//   ....[78]....
        /*0290*/ 	.word	0xffffffff


	//   ....[79]....
        /*0294*/ 	.word	0xffffffff


	//   ....[80]....
        /*0298*/ 	.word	0xffffffff


	//   ....[81]....
        /*029c*/ 	.word	0xffffffff


	//   ....[82]....
        /*02a0*/ 	.word	0xffffffff


	//   ....[83]....
        /*02a4*/ 	.word	0xffffffff


	//   ....[84]....
        /*02a8*/ 	.word	0xffffffff


	//   ....[85]....
        /*02ac*/ 	.word	0xffffffff


	//   ....[86]....
        /*02b0*/ 	.word	0xffffffff


	//   ....[87]....
        /*02b4*/ 	.word	0xffffffff


	//   ....[88]....
        /*02b8*/ 	.word	0xffffffff


	//   ....[89]....
        /*02bc*/ 	.word	0xffffffff


	//   ....[90]....
        /*02c0*/ 	.word	0xffffffff


	//   ....[91]....
        /*02c4*/ 	.word	0xffffffff


	//   ....[92]....
        /*02c8*/ 	.word	0xffffffff


	//   ....[93]....
        /*02cc*/ 	.word	0xffffffff


	//   ....[94]....
        /*02d0*/ 	.word	0xffffffff


	//   ....[95]....
        /*02d4*/ 	.word	0xffffffff


	//   ....[96]....
        /*02d8*/ 	.word	0xffffffff


	//   ....[97]....
        /*02dc*/ 	.word	0xffffffff


	//   ....[98]....
        /*02e0*/ 	.word	0xffffffff


	//   ....[99]....
        /*02e4*/ 	.word	0xffffffff


	//   ....[100]....
        /*02e8*/ 	.word	0xffffffff


	//   ....[101]....
        /*02ec*/ 	.word	0xffffffff


	//   ....[102]....
        /*02f0*/ 	.word	0xffffffff


	//   ....[103]....
        /*02f4*/ 	.word	0xffffffff


	//   ....[104]....
        /*02f8*/ 	.word	0xffffffff


	//   ....[105]....
        /*02fc*/ 	.word	0xffffffff


	//   ....[106]....
        /*0300*/ 	.word	0xffffffff


	//   ....[107]....
        /*0304*/ 	.word	0xffffffff


	//   ....[108]....
        /*0308*/ 	.word	0xffffffff


	//   ....[109]....
        /*030c*/ 	.word	0xffffffff


	//   ....[110]....
        /*0310*/ 	.word	0xffffffff


	//   ....[111]....
        /*0314*/ 	.word	0xffffffff


	//   ....[112]....
        /*0318*/ 	.word	0xffffffff


	//   ....[113]....
        /*031c*/ 	.word	0xffffffff


	//   ....[114]....
        /*0320*/ 	.word	0xffffffff


	//   ....[115]....
        /*0324*/ 	.word	0xffffffff


	//   ....[116]....
        /*0328*/ 	.word	0xffffffff


	//   ....[117]....
        /*032c*/ 	.word	0x0500000f


	//   ....[118]....
        /*0330*/ 	.word	0x0500000f


	//   ....[119]....
        /*0334*/ 	.word	0x0500000f


	//   ....[120]....
        /*0338*/ 	.word	0x0500000f


	//   ....[121]....
        /*033c*/ 	.word	0x0500000f


	//   ....[122]....
        /*0340*/ 	.word	0x0500000f


	//   ....[123]....
        /*0344*/ 	.word	0x0500000f


	//   ....[124]....
        /*0348*/ 	.word	0x0500000f


	//   ....[125]....
        /*034c*/ 	.word	0x0500000f


	//----- nvinfo : EIATTR_COOP_GROUP_INSTR_OFFSETS
	.align		4
.L_179:
        /*0350*/ 	.byte	0x04, 0x28
        /*0352*/ 	.short	(.L_181 - .L_180)


	//   ....[0]....
.L_180:
        /*0354*/ 	.word	0x00000060


	//   ....[1]....
        /*0358*/ 	.word	0x00000130


	//   ....[2]....
        /*035c*/ 	.word	0x000001e0


	//   ....[3]....
        /*0360*/ 	.word	0x000003a0


	//   ....[4]....
        /*0364*/ 	.word	0x00000500


	//   ....[5]....
        /*0368*/ 	.word	0x00000620


	//   ....[6]....
        /*036c*/ 	.word	0x00000780


	//   ....[7]....
        /*0370*/ 	.word	0x000014b0


	//   ....[8]....
        /*0374*/ 	.word	0x000021c0


	//   ....[9]....
        /*0378*/ 	.word	0x000033c0


	//   ....[10]....
        /*037c*/ 	.word	0x00003ac0


	//   ....[11]....
        /*0380*/ 	.word	0x00003b70


	//   ....[12]....
        /*0384*/ 	.word	0x000044c0


	//   ....[13]....
        /*0388*/ 	.word	0x00004530


	//   ....[14]....
        /*038c*/ 	.word	0x000061f0


	//   ....[15]....
        /*0390*/ 	.word	0x00006880


	//   ....[16]....
        /*0394*/ 	.word	0x000072c0


	//   ....[17]....
        /*0398*/ 	.word	0x00007370


	//   ....[18]....
        /*039c*/ 	.word	0x00007c30


	//   ....[19]....
        /*03a0*/ 	.word	0x00007cc0


	//   ....[20]....
        /*03a4*/ 	.word	0x0000a120


	//   ....[21]....
        /*03a8*/ 	.word	0x0000a150


	//   ....[22]....
        /*03ac*/ 	.word	0x0000a170


	//   ....[23]....
        /*03b0*/ 	.word	0x0000a190


	//   ....[24]....
        /*03b4*/ 	.word	0x0000c3a0


	//   ....[25]....
        /*03b8*/ 	.word	0x0000cb90


	//   ....[26]....
        /*03bc*/ 	.word	0x0000d280


	//   ....[27]....
        /*03c0*/ 	.word	0x0000d380


	//   ....[28]....
        /*03c4*/ 	.word	0x0000dc00


	//   ....[29]....
        /*03c8*/ 	.word	0x0000dc70


	//   ....[30]....
        /*03cc*/ 	.word	0x0000ef80


	//   ....[31]....
        /*03d0*/ 	.word	0x0000ef90


	//   ....[32]....
        /*03d4*/ 	.word	0x0000f010


	//   ....[33]....
        /*03d8*/ 	.word	0x0000f020


	//   ....[34]....
        /*03dc*/ 	.word	0x0000feb0


	//   ....[35]....
        /*03e0*/ 	.word	0x0000fec0


	//   ....[36]....
        /*03e4*/ 	.word	0x0000fed0


	//   ....[37]....
        /*03e8*/ 	.word	0x0000fef0


	//   ....[38]....
        /*03ec*/ 	.word	0x0000ff00


	//   ....[39]....
        /*03f0*/ 	.word	0x0000ff10


	//   ....[40]....
        /*03f4*/ 	.word	0x0000ff20


	//   ....[41]....
        /*03f8*/ 	.word	0x0000ff30


	//   ....[42]....
        /*03fc*/ 	.word	0x0000ff40


	//   ....[43]....
        /*0400*/ 	.word	0x0000ff50


	//   ....[44]....
        /*0404*/ 	.word	0x0000ff60


	//   ....[45]....
        /*0408*/ 	.word	0x0000ff70


	//   ....[46]....
        /*040c*/ 	.word	0x0000ff80


	//   ....[47]....
        /*0410*/ 	.word	0x0000ff90


	//   ....[48]....
        /*0414*/ 	.word	0x0000ffa0


	//   ....[49]....
        /*0418*/ 	.word	0x0000ffb0


	//   ....[50]....
        /*041c*/ 	.word	0x0000ffc0


	//   ....[51]....
        /*0420*/ 	.word	0x0000ffd0


	//   ....[52]....
        /*0424*/ 	.word	0x0000ffe0


	//   ....[53]....
        /*0428*/ 	.word	0x0000fff0


	//   ....[54]....
        /*042c*/ 	.word	0x00010000


	//   ....[55]....
        /*0430*/ 	.word	0x00010010


	//   ....[56]....
        /*0434*/ 	.word	0x00010020


	//   ....[57]....
        /*0438*/ 	.word	0x00010030


	//   ....[58]....
        /*043c*/ 	.word	0x00010040


	//   ....[59]....
        /*0440*/ 	.word	0x00010060


	//   ....[60]....
        /*0444*/ 	.word	0x00010070


	//   ....[61]....
        /*0448*/ 	.word	0x00010080


	//   ....[62]....
        /*044c*/ 	.word	0x00010090


	//   ....[63]....
        /*0450*/ 	.word	0x000100a0


	//   ....[64]....
        /*0454*/ 	.word	0x000100b0


	//   ....[65]....
        /*0458*/ 	.word	0x000100d0


	//   ....[66]....
        /*045c*/ 	.word	0x000100e0


	//   ....[67]....
        /*0460*/ 	.word	0x000100f0


	//   ....[68]....
        /*0464*/ 	.word	0x00010100


	//   ....[69]....
        /*0468*/ 	.word	0x00010120


	//   ....[70]....
        /*046c*/ 	.word	0x00010150


	//   ....[71]....
        /*0470*/ 	.word	0x00010170


	//   ....[72]....
        /*0474*/ 	.word	0x00010180


	//   ....[73]....
        /*0478*/ 	.word	0x00010190


	//   ....[74]....
        /*047c*/ 	.word	0x000101a0


	//   ....[75]....
        /*0480*/ 	.word	0x000101b0


	//   ....[76]....
        /*0484*/ 	.word	0x000101c0


	//   ....[77]....
        /*0488*/ 	.word	0x000101d0


	//   ....[78]....
        /*048c*/ 	.word	0x000101e0


	//   ....[79]....
        /*0490*/ 	.word	0x000101f0


	//   ....[80]....
        /*0494*/ 	.word	0x00010200


	//   ....[81]....
        /*0498*/ 	.word	0x00010220


	//   ....[82]....
        /*049c*/ 	.word	0x00010250


	//   ....[83]....
        /*04a0*/ 	.word	0x00010280


	//   ....[84]....
        /*04a4*/ 	.word	0x000102b0


	//   ....[85]....
        /*04a8*/ 	.word	0x000102e0


	//   ....[86]....
        /*04ac*/ 	.word	0x00010310


	//   ....[87]....
        /*04b0*/ 	.word	0x00010350


	//   ....[88]....
        /*04b4*/ 	.word	0x00010390


	//   ....[89]....
        /*04b8*/ 	.word	0x000103b0


	//   ....[90]....
        /*04bc*/ 	.word	0x000103c0


	//   ....[91]....
        /*04c0*/ 	.word	0x000103d0


	//   ....[92]....
        /*04c4*/ 	.word	0x000103e0


	//   ....[93]....
        /*04c8*/ 	.word	0x000103f0


	//   ....[94]....
        /*04cc*/ 	.word	0x00010400


	//   ....[95]....
        /*04d0*/ 	.word	0x00010410


	//   ....[96]....
        /*04d4*/ 	.word	0x00010420


	//   ....[97]....
        /*04d8*/ 	.word	0x00010430


	//   ....[98]....
        /*04dc*/ 	.word	0x00010800


	//   ....[99]....
        /*04e0*/ 	.word	0x00010850


	//   ....[100]....
        /*04e4*/ 	.word	0x00010890


	//   ....[101]....
        /*04e8*/ 	.word	0x000108d0


	//   ....[102]....
        /*04ec*/ 	.word	0x00010910


	//   ....[103]....
        /*04f0*/ 	.word	0x00010950


	//   ....[104]....
        /*04f4*/ 	.word	0x00011020


	//   ....[105]....
        /*04f8*/ 	.word	0x00011050


	//   ....[106]....
        /*04fc*/ 	.word	0x00011b70


	//   ....[107]....
        /*0500*/ 	.word	0x00012cc0


	//   ....[108]....
        /*0504*/ 	.word	0x000137e0


	//   ....[109]....
        /*0508*/ 	.word	0x00013810


	//   ....[110]....
        /*050c*/ 	.word	0x00013840


	//   ....[111]....
        /*0510*/ 	.word	0x00013910


	//   ....[112]....
        /*0514*/ 	.word	0x00013930


	//   ....[113]....
        /*0518*/ 	.word	0x000139d0


	//   ....[114]....
        /*051c*/ 	.word	0x000139f0


	//   ....[115]....
        /*0520*/ 	.word	0x00013a00


	//   ....[116]....
        /*0524*/ 	.word	0x000152b0


	//   ....[117]....
        /*0528*/ 	.word	0x00015920


	//   ....[118]....
        /*052c*/ 	.word	0x00015af0


	//   ....[119]....
        /*0530*/ 	.word	0x00015b40


	//   ....[120]....
        /*0534*/ 	.word	0x00015bf0


	//   ....[121]....
        /*0538*/ 	.word	0x00015d10


	//   ....[122]....
        /*053c*/ 	.word	0x00015d80


	//   ....[123]....
        /*0540*/ 	.word	0x00015e90


	//   ....[124]....
        /*0544*/ 	.word	0x00015f00


	//   ....[125]....
        /*0548*/ 	.word	0x00016000


	//----- nvinfo : EIATTR_REG_RECONFIG
	.align		4
.L_181:
        /*054c*/ 	.byte	0x01, 0x54
	.zero		2


	//----- nvinfo : EIATTR_SYSCALL_OFFSETS
	.align		4
        /*0550*/ 	.byte	0x04, 0x46
        /*0552*/ 	.short	(.L_183 - .L_182)


	//   ....[0]....
.L_182:
        /*0554*/ 	.word	0x00001670


	//   ....[1]....
        /*0558*/ 	.word	0x00012650


	//   ....[2]....
        /*055c*/ 	.word	0x00012790


	//   ....[3]....
        /*0560*/ 	.word	0x000128d0


	//   ....[4]....
        /*0564*/ 	.word	0x000129f0


	//   ....[5]....
        /*0568*/ 	.word	0x00013400


	//----- nvinfo : EIATTR_MBARRIER_INSTR_OFFSETS
	.align		4
.L_183:
        /*056c*/ 	.byte	0x04, 0x39
        /*056e*/ 	.short	(.L_185 - .L_184)


	//   ....[0]....
.L_184:
        /*0570*/ 	.word	0x00000250
        /*0574*/ 	.word	0x000000ff
        /*0578*/ 	.word	0x00022800
        /*057c*/ 	.short	0x0100
        /*057e*/ 	.byte	0x08
	.zero		1


	//   ....[1]....
        /*0580*/ 	.word	0x00000260
        /*0584*/ 	.word	0x000000ff
        /*0588*/ 	.word	0x00022820
        /*058c*/ 	.short	0x0100
        /*058e*/ 	.byte	0x08
	.zero		1


	//   ....[2]....
        /*0590*/ 	.word	0x00000350
        /*0594*/ 	.word	0x000000ff
        /*0598*/ 	.word	0x00022830
        /*059c*/ 	.short	0x0100
        /*059e*/ 	.byte	0x08
	.zero		1


	//   ....[3]....
        /*05a0*/ 	.word	0x00000360
        /*05a4*/ 	.word	0x000000ff
        /*05a8*/ 	.word	0x00022840
        /*05ac*/ 	.short	0x0100
        /*05ae*/ 	.byte	0x08
	.zero		1


	//   ....[4]....
        /*05b0*/ 	.word	0x00000370
        /*05b4*/ 	.word	0x000000ff
        /*05b8*/ 	.word	0x00022838
        /*05bc*/ 	.short	0x0100
        /*05be*/ 	.byte	0x08
	.zero		1


	//   ....[5]....
        /*05c0*/ 	.word	0x00000380
        /*05c4*/ 	.word	0x000000ff
        /*05c8*/ 	.word	0x00022848
        /*05cc*/ 	.short	0x0100
        /*05ce*/ 	.byte	0x08
	.zero		1


	//   ....[6]....
        /*05d0*/ 	.word	0x000004b0
        /*05d4*/ 	.word	0x000000ff
        /*05d8*/ 	.word	0x00022850
        /*05dc*/ 	.short	0x0100
        /*05de*/ 	.byte	0x08
	.zero		1


	//   ....[7]....
        /*05e0*/ 	.word	0x000004c0
        /*05e4*/ 	.word	0x000000ff
        /*05e8*/ 	.word	0x00022860
        /*05ec*/ 	.short	0x0100
        /*05ee*/ 	.byte	0x08
	.zero		1


	//   ....[8]....
        /*05f0*/ 	.word	0x000004d0
        /*05f4*/ 	.word	0x000000ff
        /*05f8*/ 	.word	0x00022858
        /*05fc*/ 	.short	0x0100
        /*05fe*/ 	.byte	0x08
	.zero		1


	//   ....[9]....
        /*0600*/ 	.word	0x000004e0
        /*0604*/ 	.word	0x000000ff
        /*0608*/ 	.word	0x00022868
        /*060c*/ 	.short	0x0100
        /*060e*/ 	.byte	0x08
	.zero		1


	//   ....[10]....
        /*0610*/ 	.word	0x000005d0
        /*0614*/ 	.word	0x000000ff
        /*0618*/ 	.word	0x00022870
        /*061c*/ 	.short	0x0100
        /*061e*/ 	.byte	0x06
	.zero		1


	//   ....[11]....
        /*0620*/ 	.word	0x000005e0
        /*0624*/ 	.word	0x000000ff
        /*0628*/ 	.word	0x00022880
        /*062c*/ 	.short	0x0100
        /*062e*/ 	.byte	0x06
	.zero		1


	//   ....[12]....
        /*0630*/ 	.word	0x000005f0
        /*0634*/ 	.word	0x000000ff
        /*0638*/ 	.word	0x00022878
        /*063c*/ 	.short	0x0100
        /*063e*/ 	.byte	0x06
	.zero		1


	//   ....[13]....
        /*0640*/ 	.word	0x00000600
        /*0644*/ 	.word	0x000000ff
        /*0648*/ 	.word	0x00022888
        /*064c*/ 	.short	0x0100
        /*064e*/ 	.byte	0x06
	.zero		1


	//   ....[14]....
        /*0650*/ 	.word	0x00000730
        /*0654*/ 	.word	0x000000ff
        /*0658*/ 	.word	0x00022890
        /*065c*/ 	.short	0x0100
        /*065e*/ 	.byte	0x08
	.zero		1


	//   ....[15]....
        /*0660*/ 	.word	0x00000740
        /*0664*/ 	.word	0x000000ff
        /*0668*/ 	.word	0x000228a0
        /*066c*/ 	.short	0x0100
        /*066e*/ 	.byte	0x08
	.zero		1


	//   ....[16]....
        /*0670*/ 	.word	0x00000750
        /*0674*/ 	.word	0x000000ff
        /*0678*/ 	.word	0x00022898
        /*067c*/ 	.short	0x0100
        /*067e*/ 	.byte	0x08
	.zero		1


	//   ....[17]....
        /*0680*/ 	.word	0x00000760
        /*0684*/ 	.word	0x000000ff
        /*0688*/ 	.word	0x000228a8
        /*068c*/ 	.short	0x0100
        /*068e*/ 	.byte	0x08
	.zero		1


	//   ....[18]....
        /*0690*/ 	.word	0x00000890
        /*0694*/ 	.word	0x000000ff
        /*0698*/ 	.word	0x000228b0
        /*069c*/ 	.short	0x0100
        /*069e*/ 	.byte	0x08
	.zero		1


	//   ....[19]....
        /*06a0*/ 	.word	0x000008a0
        /*06a4*/ 	.word	0x000000ff
        /*06a8*/ 	.word	0x000228c0
        /*06ac*/ 	.short	0x0100
        /*06ae*/ 	.byte	0x08
	.zero		1


	//   ....[20]....
        /*06b0*/ 	.word	0x000008b0
        /*06b4*/ 	.word	0x000000ff
        /*06b8*/ 	.word	0x000228b8
        /*06bc*/ 	.short	0x0100
        /*06be*/ 	.byte	0x08
	.zero		1


	//   ....[21]....
        /*06c0*/ 	.word	0x000008c0
        /*06c4*/ 	.word	0x000000ff
        /*06c8*/ 	.word	0x000228c8
        /*06cc*/ 	.short	0x0100
        /*06ce*/ 	.byte	0x08
	.zero		1


	//   ....[22]....
        /*06d0*/ 	.word	0x000018f0
        /*06d4*/ 	.word	0x000000ff
        /*06d8*/ 	.word	0x00022800
        /*06dc*/ 	.short	0x010a
        /*06de*/ 	.byte	0x24
	.zero		1


	//   ....[23]....
        /*06e0*/ 	.word	0x00001970
        /*06e4*/ 	.word	0x000000ff
        /*06e8*/ 	.word	0x00022830
        /*06ec*/ 	.short	0x010a
        /*06ee*/ 	.byte	0x24
	.zero		1


	//   ....[24]....
        /*06f0*/ 	.word	0x00001a00
        /*06f4*/ 	.word	0x000000ff
        /*06f8*/ 	.word	0x00022830
        /*06fc*/ 	.short	0x010a
        /*06fe*/ 	.byte	0x24
	.zero		1


	//   ....[25]....
        /*0700*/ 	.word	0x00002260
        /*0704*/ 	.word	0x0000000d
        /*0708*/ 	.word	0x00000000
        /*070c*/ 	.short	0x0101
        /*070e*/ 	.byte	0x3f
	.zero		1


	//   ....[26]....
        /*0710*/ 	.word	0x00005740
        /*0714*/ 	.word	0x000000ff
        /*0718*/ 	.word	0x00022830
        /*071c*/ 	.short	0x010a
        /*071e*/ 	.byte	0x0a
	.zero		1


	//   ....[27]....
        /*0720*/ 	.word	0x00005780
        /*0724*/ 	.word	0x000000ff
        /*0728*/ 	.word	0x00022830
        /*072c*/ 	.short	0x010a
        /*072e*/ 	.byte	0x0a
	.zero		1


	//   ....[28]....
        /*0730*/ 	.word	0x00005a10
        /*0734*/ 	.word	0x000000ff
        /*0738*/ 	.word	0x00022850
        /*073c*/ 	.short	0x010a
        /*073e*/ 	.byte	0x0a
	.zero		1


	//   ....[29]....
        /*0740*/ 	.word	0x00005a50
        /*0744*/ 	.word	0x000000ff
        /*0748*/ 	.word	0x00022850
        /*074c*/ 	.short	0x010a
        /*074e*/ 	.byte	0x0a
	.zero		1


	//   ....[30]....
        /*0750*/ 	.word	0x000064f0
        /*0754*/ 	.word	0x00000037
        /*0758*/ 	.word	0x00000000
        /*075c*/ 	.short	0x0101
        /*075e*/ 	.byte	0x3f
	.zero		1


	//   ....[31]....
        /*0760*/ 	.word	0x00008750
        /*0764*/ 	.word	0x000000ff
        /*0768*/ 	.word	0x00000000
        /*076c*/ 	.short	0x0101
        /*076e*/ 	.byte	0x05
	.zero		1


	//   ....[32]....
        /*0770*/ 	.word	0x00009060
        /*0774*/ 	.word	0x000000ff
        /*0778*/ 	.word	0x00022830
        /*077c*/ 	.short	0x010a
        /*077e*/ 	.byte	0x05
	.zero		1


	//   ....[33]....
        /*0780*/ 	.word	0x000090a0
        /*0784*/ 	.word	0x000000ff
        /*0788*/ 	.word	0x00022830
        /*078c*/ 	.short	0x010a
        /*078e*/ 	.byte	0x05
	.zero		1


	//   ....[34]....
        /*0790*/ 	.word	0x00009360
        /*0794*/ 	.word	0x000000ff
        /*0798*/ 	.word	0x00022850
        /*079c*/ 	.short	0x010a
        /*079e*/ 	.byte	0x0a
	.zero		1


	//   ....[35]....
        /*07a0*/ 	.word	0x000093a0
        /*07a4*/ 	.word	0x000000ff
        /*07a8*/ 	.word	0x00022850
        /*07ac*/ 	.short	0x010a
        /*07ae*/ 	.byte	0x0a
	.zero		1


	//   ....[36]....
        /*07b0*/ 	.word	0x0000ad30
        /*07b4*/ 	.word	0x00000004
        /*07b8*/ 	.word	0x00000000
        /*07bc*/ 	.short	0x0101
        /*07be*/ 	.byte	0x3f
	.zero		1


	//   ....[37]....
        /*07c0*/ 	.word	0x0000b000
        /*07c4*/ 	.word	0x000000ff
        /*07c8*/ 	.word	0x00000000
        /*07cc*/ 	.short	0x0101
        /*07ce*/ 	.byte	0x04
	.zero		1


	//   ....[38]....
        /*07d0*/ 	.word	0x0000b720
        /*07d4*/ 	.word	0x000000ff
        /*07d8*/ 	.word	0x00022830
        /*07dc*/ 	.short	0x010a
        /*07de*/ 	.byte	0x0a
	.zero		1


	//   ....[39]....
        /*07e0*/ 	.word	0x0000b760
        /*07e4*/ 	.word	0x000000ff
        /*07e8*/ 	.word	0x00022830
        /*07ec*/ 	.short	0x010a
        /*07ee*/ 	.byte	0x0a
	.zero		1


	//   ....[40]....
        /*07f0*/ 	.word	0x0000b9e0
        /*07f4*/ 	.word	0x000000ff
        /*07f8*/ 	.word	0x00022850
        /*07fc*/ 	.short	0x010a
        /*07fe*/ 	.byte	0x0a
	.zero		1


	//   ....[41]....
        /*0800*/ 	.word	0x0000ba20
        /*0804*/ 	.word	0x000000ff
        /*0808*/ 	.word	0x00022850
        /*080c*/ 	.short	0x010a
        /*080e*/ 	.byte	0x0a
	.zero		1


	//   ....[42]....
        /*0810*/ 	.word	0x0000c4b0
        /*0814*/ 	.word	0x00000037
        /*0818*/ 	.word	0x00000000
        /*081c*/ 	.short	0x0101
        /*081e*/ 	.byte	0x3f
	.zero		1


	//   ....[43]....
        /*0820*/ 	.word	0x0000e710
        /*0824*/ 	.word	0x000000ff
        /*0828*/ 	.word	0x00000000
        /*082c*/ 	.short	0x0101
        /*082e*/ 	.byte	0x05
	.zero		1


	//   ....[44]....
        /*0830*/ 	.word	0x0000ecf0
        /*0834*/ 	.word	0x000000ff
        /*0838*/ 	.word	0x00022850
        /*083c*/ 	.short	0x010a
        /*083e*/ 	.byte	0x05
	.zero		1


	//   ....[45]....
        /*0840*/ 	.word	0x0000ed30
        /*0844*/ 	.word	0x000000ff
        /*0848*/ 	.word	0x00022850
        /*084c*/ 	.short	0x010a
        /*084e*/ 	.byte	0x05
	.zero		1


	//   ....[46]....
        /*0850*/ 	.word	0x0000f2e0
        /*0854*/ 	.word	0x000000ff
        /*0858*/ 	.word	0x00000000
        /*085c*/ 	.short	0x0101
        /*085e*/ 	.byte	0x04
	.zero		1


	//   ....[47]....
        /*0860*/ 	.word	0x00010930
        /*0864*/ 	.word	0x000000ff
        /*0868*/ 	.word	0x00000000
        /*086c*/ 	.short	0x0101
        /*086e*/ 	.byte	0x04
	.zero		1


	//   ....[48]....
        /*0870*/ 	.word	0x00012ef0
        /*0874*/ 	.word	0x000000ff
        /*0878*/ 	.word	0x00022880
        /*087c*/ 	.short	0x010a
        /*087e*/ 	.byte	0x26
	.zero		1


	//   ....[49]....
        /*0880*/ 	.word	0x00013040
        /*0884*/ 	.word	0x000000ff
        /*0888*/ 	.word	0x00022840
        /*088c*/ 	.short	0x010a
        /*088e*/ 	.byte	0x26
	.zero		1


	//   ....[50]....
        /*0890*/ 	.word	0x00013b70
        /*0894*/ 	.word	0x000000ff
        /*0898*/ 	.word	0x00022800
        /*089c*/ 	.short	0x0107
        /*089e*/ 	.byte	0x26
	.zero		1


	//   ....[51]....
        /*08a0*/ 	.word	0x00013be0
        /*08a4*/ 	.word	0x000000ff
        /*08a8*/ 	.word	0x00022800
        /*08ac*/ 	.short	0x0101
        /*08ae*/ 	.byte	0x26
	.zero		1


	//   ....[52]....
        /*08b0*/ 	.word	0x00013c00
        /*08b4*/ 	.word	0x000000ff
        /*08b8*/ 	.word	0x00022820
        /*08bc*/ 	.short	0x010a
        /*08be*/ 	.byte	0x26
	.zero		1


	//   ....[53]....
        /*08c0*/ 	.word	0x00013ef0
        /*08c4*/ 	.word	0x00000004
        /*08c8*/ 	.word	0x00022880
        /*08cc*/ 	.short	0x010a
        /*08ce*/ 	.byte	0x3f
	.zero		1


	//   ....[54]....
        /*08d0*/ 	.word	0x00014120
        /*08d4*/ 	.word	0x00000004
        /*08d8*/ 	.word	0x00022840
        /*08dc*/ 	.short	0x010a
        /*08de*/ 	.byte	0x3f
	.zero		1


	//   ....[55]....
        /*08e0*/ 	.word	0x00014570
        /*08e4*/ 	.word	0x00000013
        /*08e8*/ 	.word	0x00022870
        /*08ec*/ 	.short	0x010a
        /*08ee*/ 	.byte	0x3f
	.zero		1


	//   ....[56]....
        /*08f0*/ 	.word	0x000145e0
        /*08f4*/ 	.word	0x00000013
        /*08f8*/ 	.word	0x00022860
        /*08fc*/ 	.short	0x010a
        /*08fe*/ 	.byte	0x3f
	.zero		1


	//   ....[57]....
        /*0900*/ 	.word	0x00014ad0
        /*0904*/ 	.word	0x00000013
        /*0908*/ 	.word	0x00022850
        /*090c*/ 	.short	0x0101
        /*090e*/ 	.byte	0x3f
	.zero		1


	//   ....[58]....
        /*0910*/ 	.word	0x00014b40
        /*0914*/ 	.word	0x00000013
        /*0918*/ 	.word	0x00000000
        /*091c*/ 	.short	0x0101
        /*091e*/ 	.byte	0x3f
	.zero		1


	//   ....[59]....
        /*0920*/ 	.word	0x00014c60
        /*0924*/ 	.word	0x00000010
        /*0928*/ 	.word	0x00022870
        /*092c*/ 	.short	0x010a
        /*092e*/ 	.byte	0x3f
	.zero		1


	//   ....[60]....
        /*0930*/ 	.word	0x00014cd0
        /*0934*/ 	.word	0x00000010
        /*0938*/ 	.word	0x00022860
        /*093c*/ 	.short	0x010a
        /*093e*/ 	.byte	0x3f
	.zero		1


	//   ....[61]....
        /*0940*/ 	.word	0x00015150
        /*0944*/ 	.word	0x00000010
        /*0948*/ 	.word	0x00022850
        /*094c*/ 	.short	0x0101
        /*094e*/ 	.byte	0x3f
	.zero		1


	//   ....[62]....
        /*0950*/ 	.word	0x000151c0
        /*0954*/ 	.word	0x00000000
        /*0958*/ 	.word	0x00000000
        /*095c*/ 	.short	0x0101
        /*095e*/ 	.byte	0x3f
	.zero		1


	//   ....[63]....
        /*0960*/ 	.word	0x00015260
        /*0964*/ 	.word	0x00000009
        /*0968*/ 	.word	0x00022820
        /*096c*/ 	.short	0x010a
        /*096e*/ 	.byte	0x3f
	.zero		1


	//   ....[64]....
        /*0970*/ 	.word	0x000153a0
        /*0974*/ 	.word	0x00000005
        /*0978*/ 	.word	0x00000000
        /*097c*/ 	.short	0x010a
        /*097e*/ 	.byte	0x3f
	.zero		1


	//   ....[65]....
        /*0980*/ 	.word	0x00015410
        /*0984*/ 	.word	0x00000007
        /*0988*/ 	.word	0x00000000
        /*098c*/ 	.short	0x010a
        /*098e*/ 	.byte	0x3f
	.zero		1


	//   ....[66]....
        /*0990*/ 	.word	0x00015460
        /*0994*/ 	.word	0x00000005
        /*0998*/ 	.word	0x00022860
        /*099c*/ 	.short	0x010a
        /*099e*/ 	.byte	0x3f
	.zero		1


	//   ....[67]....
        /*09a0*/ 	.word	0x000154b0
        /*09a4*/ 	.word	0x00000003
        /*09a8*/ 	.word	0x00022860
        /*09ac*/ 	.short	0x010a
        /*09ae*/ 	.byte	0x3f
	.zero		1


	//   ....[68]....
        /*09b0*/ 	.word	0x000154f0
        /*09b4*/ 	.word	0x00000005
        /*09b8*/ 	.word	0x00022880
        /*09bc*/ 	.short	0x010a
        /*09be*/ 	.byte	0x3f
	.zero		1


	//   ....[69]....
        /*09c0*/ 	.word	0x00015510
        /*09c4*/ 	.word	0x00000003
        /*09c8*/ 	.word	0x00022880
        /*09cc*/ 	.short	0x010a
        /*09ce*/ 	.byte	0x3f
	.zero		1


	//   ....[70]....
        /*09d0*/ 	.word	0x00015580
        /*09d4*/ 	.word	0x00000002
        /*09d8*/ 	.word	0x00022800
        /*09dc*/ 	.short	0x010a
        /*09de*/ 	.byte	0x3f
	.zero		1


	//   ....[71]....
        /*09e0*/ 	.word	0x000155e0
        /*09e4*/ 	.word	0x00000002
        /*09e8*/ 	.word	0x00022830
        /*09ec*/ 	.short	0x010a
        /*09ee*/ 	.byte	0x3f
	.zero		1


	//   ....[72]....
        /*09f0*/ 	.word	0x00015640
        /*09f4*/ 	.word	0x00000014
        /*09f8*/ 	.word	0x00022830
        /*09fc*/ 	.short	0x010a
        /*09fe*/ 	.byte	0x3f
	.zero		1


	//   ....[73]....
        /*0a00*/ 	.word	0x000156a0
        /*0a04*/ 	.word	0x0000000e
        /*0a08*/ 	.word	0x00022850
        /*0a0c*/ 	.short	0x010a
        /*0a0e*/ 	.byte	0x3f
	.zero		1


	//   ....[74]....
        /*0a10*/ 	.word	0x00015700
        /*0a14*/ 	.word	0x0000000b
        /*0a18*/ 	.word	0x00022830
        /*0a1c*/ 	.short	0x010a
        /*0a1e*/ 	.byte	0x3f
	.zero		1


	//   ....[75]....
        /*0a20*/ 	.word	0x00015760
        /*0a24*/ 	.word	0x0000000b
        /*0a28*/ 	.word	0x00022850
        /*0a2c*/ 	.short	0x010a
        /*0a2e*/ 	.byte	0x3f
	.zero		1


	//   ....[76]....
        /*0a30*/ 	.word	0x000157c0
        /*0a34*/ 	.word	0x0000000b
        /*0a38*/ 	.word	0x00022830
        /*0a3c*/ 	.short	0x010a
        /*0a3e*/ 	.byte	0x3f
	.zero		1


	//   ....[77]....
        /*0a40*/ 	.word	0x00015820
        /*0a44*/ 	.word	0x0000000b
        /*0a48*/ 	.word	0x00022850
        /*0a4c*/ 	.short	0x010a
        /*0a4e*/ 	.byte	0x3f
	.zero		1


	//   ....[78]....
        /*0a50*/ 	.word	0x00015880
        /*0a54*/ 	.word	0x00000003
        /*0a58*/ 	.word	0x00022850
        /*0a5c*/ 	.short	0x010a
        /*0a5e*/ 	.byte	0x3f
	.zero		1


	//   ....[79]....
        /*0a60*/ 	.word	0x000159e0
        /*0a64*/ 	.word	0x00000003
        /*0a68*/ 	.word	0x00022880
        /*0a6c*/ 	.short	0x010a
        /*0a6e*/ 	.byte	0x3f
	.zero		1


	//   ....[80]....
        /*0a70*/ 	.word	0x00015a40
        /*0a74*/ 	.word	0x00000003
        /*0a78*/ 	.word	0x00022840
        /*0a7c*/ 	.short	0x010a
        /*0a7e*/ 	.byte	0x3f
	.zero		1


	//   ....[81]....
        /*0a80*/ 	.word	0x00016040
        /*0a84*/ 	.word	0x00000003
        /*0a88*/ 	.word	0x00022820
        /*0a8c*/ 	.short	0x010a
        /*0a8e*/ 	.byte	0x3f
	.zero		1


	//   ....[82]....
        /*0a90*/ 	.word	0x00016090
        /*0a94*/ 	.word	0x00000004
        /*0a98*/ 	.word	0x00022880
        /*0a9c*/ 	.short	0x010a
        /*0a9e*/ 	.byte	0x3f
	.zero		1


	//   ....[83]....
        /*0aa0*/ 	.word	0x000160e0
        /*0aa4*/ 	.word	0x00000004
        /*0aa8*/ 	.word	0x00022840
        /*0aac*/ 	.short	0x010a
        /*0aae*/ 	.byte	0x3f
	.zero		1


	//   ....[84]....
        /*0ab0*/ 	.word	0x00016130
        /*0ab4*/ 	.word	0x00000013
        /*0ab8*/ 	.word	0x00022870
        /*0abc*/ 	.short	0x010a
        /*0abe*/ 	.byte	0x3f
	.zero		1


	//   ....[85]....
        /*0ac0*/ 	.word	0x00016180
        /*0ac4*/ 	.word	0x00000013
        /*0ac8*/ 	.word	0x00022860
        /*0acc*/ 	.short	0x010a
        /*0ace*/ 	.byte	0x3f
	.zero		1


	//   ....[86]....
        /*0ad0*/ 	.word	0x000161d0
        /*0ad4*/ 	.word	0x00000010
        /*0ad8*/ 	.word	0x00022870
        /*0adc*/ 	.short	0x010a
        /*0ade*/ 	.byte	0x3f
	.zero		1


	//   ....[87]....
        /*0ae0*/ 	.word	0x00016220
        /*0ae4*/ 	.word	0x00000010
        /*0ae8*/ 	.word	0x00022860
        /*0aec*/ 	.short	0x010a
        /*0aee*/ 	.byte	0x3f
	.zero		1


	//   ....[88]....
        /*0af0*/ 	.word	0x00016270
        /*0af4*/ 	.word	0x00000009
        /*0af8*/ 	.word	0x00022820
        /*0afc*/ 	.short	0x010a
        /*0afe*/ 	.byte	0x3f
	.zero		1


	//   ....[89]....
        /*0b00*/ 	.word	0x000162c0
        /*0b04*/ 	.word	0x00000005
        /*0b08*/ 	.word	0x00000000
        /*0b0c*/ 	.short	0x010a
        /*0b0e*/ 	.byte	0x3f
	.zero		1


	//   ....[90]....
        /*0b10*/ 	.word	0x00016310
        /*0b14*/ 	.word	0x00000007
        /*0b18*/ 	.word	0x00000000
        /*0b1c*/ 	.short	0x010a
        /*0b1e*/ 	.byte	0x3f
	.zero		1


	//   ....[91]....
        /*0b20*/ 	.word	0x00016360
        /*0b24*/ 	.word	0x00000005
        /*0b28*/ 	.word	0x00022860
        /*0b2c*/ 	.short	0x010a
        /*0b2e*/ 	.byte	0x3f
	.zero		1


	//   ....[92]....
        /*0b30*/ 	.word	0x000163b0
        /*0b34*/ 	.word	0x00000003
        /*0b38*/ 	.word	0x00022860
        /*0b3c*/ 	.short	0x010a
        /*0b3e*/ 	.byte	0x3f
	.zero		1


	//   ....[93]....
        /*0b40*/ 	.word	0x00016400
        /*0b44*/ 	.word	0x00000005
        /*0b48*/ 	.word	0x00022880
        /*0b4c*/ 	.short	0x010a
        /*0b4e*/ 	.byte	0x3f
	.zero		1


	//----- nvinfo : EIATTR_NUM_MBARRIERS
	.align		4
.L_185:
        /*0b50*/ 	.byte	0x03, 0x38
        /*0b52*/ 	.short	0x0016


	//----- nvinfo : EIATTR_EXIT_INSTR_OFFSETS
	.align		4
        /*0b54*/ 	.byte	0x04, 0x1c
        /*0b56*/ 	.short	(.L_187 - .L_186)


	//   ....[0]....
.L_186:
        /*0b58*/ 	.word	0x00015560


	//----- nvinfo : EIATTR_MAX_THREADS
	.align		4
.L_187:
        /*0b5c*/ 	.byte	0x04, 0x05
        /*0b5e*/ 	.short	(.L_189 - .L_188)
.L_188:
        /*0b60*/ 	.word	0x00000180
        /*0b64*/ 	.word	0x00000001
        /*0b68*/ 	.word	0x00000001


	//----- nvinfo : EIATTR_CRS_STACK_SIZE
	.align		4
.L_189:
        /*0b6c*/ 	.byte	0x04, 0x1e
        /*0b6e*/ 	.short	(.L_191 - .L_190)
.L_190:
        /*0b70*/ 	.word	0x00000000


	//----- nvinfo : EIATTR_CBANK_PARAM_SIZE
	.align		4
.L_191:
        /*0b74*/ 	.byte	0x03, 0x19
        /*0b76*/ 	.short	0x0a70


	//----- nvinfo : EIATTR_PARAM_CBANK
	.align		4
        /*0b78*/ 	.byte	0x04, 0x0a
        /*0b7a*/ 	.short	(.L_193 - .L_192)
	.align		4
.L_192:
        /*0b7c*/ 	.word	index@(.nv.constant0._ZN7cutlass13device_kernelIN5flash11enable_sm90INS1_16FlashAttnFwdSm90INS1_25CollectiveMainloopFwdSm90ILi2EN4cute5tupleIJNS5_1CILi1EEES8_S8_EEENS6_IJNS7_ILi128EEESA_NS7_ILi192EEEEEELi128ENS_12float_e4m3_tEfNS_4arch4Sm90ELb0ELb1ELb1ELb0ELb0ELb0ELb0ELb1ELb1ELb1ELb1ELb0EEENS1_21CollectiveEpilogueFwdINS6_IJSA_SA_SA_EEES9_NS_10bfloat16_tESF_Li256ELb0ELb1ELb1ELb1EEENS1_19SingleTileSchedulerILb0ELb1ELb1ELi128EEEEEEEEEvNT_6ParamsE)
        /*0b80*/ 	.short	0x0210
        /*0b82*/ 	.short	0x0a70


	//----- nvinfo : EIATTR_SW_WAR
	.align		4
.L_193:
        /*0b84*/ 	.byte	0x04, 0x36
        /*0b86*/ 	.short	(.L_195 - .L_194)
.L_194:
        /*0b88*/ 	.word	0x00000008
.L_195:


//--------------------- .nv.info._ZN7cutlass13device_kernelIN5flash11enable_sm90INS1_16FlashAttnFwdSm90INS1_25CollectiveMainloopFwdSm90ILi2EN4cute5tupleIJNS5_1CILi1EEES8_S8_EEENS6_IJNS7_ILi128EEESA_NS7_ILi192EEEEEELi128ENS_12float_e4m3_tEfNS_4arch4Sm90ELb0ELb1ELb1ELb1ELb0ELb0ELb0ELb1ELb1ELb1ELb1ELb0EEENS1_21CollectiveEpilogueFwdINS6_IJSA_SA_SA_EEES9_NS_10bfloat16_tESF_Li256ELb1ELb1ELb1ELb1EEENS1_36VarlenDynamicPersistentTileSchedulerILi128ELi128ELi256ELi128ELb1ELb1ELb1ELb1ELb0ELb1EEEEEEEEEvNT_6ParamsE --------------------------
	.section	.nv.info._ZN7cutlass13device_kernelIN5flash11enable_sm90INS1_16FlashAttnFwdSm90INS1_25CollectiveMainloopFwdSm90ILi2EN4cute5tupleIJNS5_1CILi1EEES8_S8_EEENS6_IJNS7_ILi128EEESA_NS7_ILi192EEEEEELi128ENS_12float_e4m3_tEfNS_4arch4Sm90ELb0ELb1ELb1ELb1ELb0ELb0ELb0ELb1ELb1ELb1ELb1ELb0EEENS1_21CollectiveEpilogueFwdINS6_IJSA_SA_SA_EEES9_NS_10bfloat16_tESF_Li256ELb1ELb1ELb1ELb1EEENS1_36VarlenDynamicPersistentTileSchedulerILi128ELi128ELi256ELi128ELb1ELb1ELb1ELb1ELb0ELb1EEEEEEEEEvNT_6ParamsE,"",@"SHT_CUDA_INFO"
	.sectionflags	@""
	.align	4


	//----- nvinfo : EIATTR_CUDA_API_VERSION
	.align		4
        /*0000*/ 	.byte	0x04, 0x37
        /*0002*/ 	.short	(.L_197 - .L_196)
.L_196:
        /*0004*/ 	.word	0x00000082


	//----- nvinfo : EIATTR_KPARAM_INFO
	.align		4
.L_197:
        /*0008*/ 	.byte	0x04, 0x17
        /*000a*/ 	.short	(.L_199 - .L_198)
.L_198:
        /*000c*/ 	.word	0x00000000
        /*0010*/ 	.short	0x0000
        /*0012*/ 	.short	0x0070
        /*0014*/ 	.byte	0x00, 0xf0, 0x01, 0x2a


	//----- nvinfo : EIATTR_SPARSE_MMA_MASK
	.align		4
.L_199:
        /*0018*/ 	.byte	0x03, 0x50
        /*001a*/ 	.short	0x0000


	//----- nvinfo : EIATTR_MAXREG_COUNT
	.align		4
        /*001c*/ 	.byte	0x03, 0x1b
        /*001e*/ 	.short	0x00a8


	//----- nvinfo : EIATTR_NUM_BARRIERS
	.align		4
        /*0020*/ 	.byte	0x02, 0x4c
        /*0022*/ 	.byte	0x10
	.zero		1


	//----- nvinfo : EIATTR_EXTERNS
	.align		4
        /*0024*/ 	.byte	0x04, 0x0f
        /*0026*/ 	.short	(.L_201 - .L_200)


	//   ....[0]....
	.align		4
.L_200:
        /*0028*/ 	.word	index@(__assertfail)


	//----- nvinfo : EIATTR_ANNOTATIONS
	.align		4
.L_201:
        /*002c*/ 	.byte	0x04, 0x55
        /*002e*/ 	.short	(.L_203 - .L_202)


	//   ....[0]....
.L_202:
        /* <DEDUP_REMOVED lines=44> */


	//----- nvinfo : EIATTR_MERCURY_ISA_VERSION
	.align		4
.L_203:
        /*02e0*/ 	.byte	0x03, 0x5f
        /*02e2*/ 	.short	0x0101


	//----- nvinfo : EIATTR_UNUSED_LOAD_BYTE_OFFSET
	.align		4
        /*02e4*/ 	.byte	0x04, 0x44
        /*02e6*/ 	.short	(.L_205 - .L_204)


	//   ....[0]....
.L_204:
        /*02e8*/ 	.word	0x00000a40
        /*02ec*/ 	.word	0x0000fff0


	//   ....[1]....
        /*02f0*/ 	.word	0x00010250
        /*02f4*/ 	.word	0x0000fff0


	//----- nvinfo : EIATTR_INT_WARP_WIDE_INSTR_OFFSETS
	.align		4
.L_205:
        /*02f8*/ 	.byte	0x04, 0x31
        /*02fa*/ 	.short	(.L_207 - .L_206)


	//   ....[0]....
.L_206:
        /*02fc*/ 	.word	0x00000130


	//   ....[1]....
        /*0300*/ 	.word	0x00000170


	//   ....[2]....
        /*0304*/ 	.word	0x000001e0


	//   ....[3]....
        /*0308*/ 	.word	0x00015d70


	//   ....[4]....
        /*030c*/ 	.word	0x00015e00


	//   ....[5]....
        /*0310*/ 	.word	0x00018720


	//   ....[6]....
        /*0314*/ 	.word	0x000187b0


	//----- nvinfo : EIATTR_COOP_GROUP_MASK_REGIDS
	.align		4
.L_207:
        /*0318*/ 	.byte	0x04, 0x29
        /*031a*/ 	.short	(.L_209 - .L_208)


	//   ....[0]....
.L_208:
        /*031c*/ 	.word	0xffffffff


	//   ....[1]....
        /*0320*/ 	.word	0xffffffff


	//   ....[2]....
        /*0324*/ 	.word	0xffffffff


	//   ....[3]....
        /*0328*/ 	.word	0xffffffff


	//   ....[4]....
        /*032c*/ 	.word	0xffffffff


	//   ....[5]....
        /*0330*/ 	.word	0xffffffff


	//   ....[6]....
        /*0334*/ 	.word	0xffffffff


	//   ....[7]....
        /*0338*/ 	.word	0xffffffff


	//   ....[8]....
        /*033c*/ 	.word	0xffffffff


	//   ....[9]....
        /*0340*/ 	.word	0xffffffff


	//   ....[10]....
        /*0344*/ 	.word	0xffffffff


	//   ....[11]....
        /*0348*/ 	.word	0xffffffff


	//   ....[12]....
        /*034c*/ 	.word	0xffffffff


	//   ....[13]....
        /*0350*/ 	.word	0xffffffff


	//   ....[14]....
        /*0354*/ 	.word	0xffffffff


	//   ....[15]....
        /*0358*/ 	.word	0xffffffff


	//   ....[16]....
        /*035c*/ 	.word	0xffffffff


	//   ....[17]....
        /*0360*/ 	.word	0xffffffff


	//   ....[18]....
        /*0364*/ 	.word	0xffffffff


	//   ....[19]....
        /*0368*/ 	.word	0xffffffff


	//   ....[20]....
        /*036c*/ 	.word	0xffffffff


	//   ....[21]....
        /*0370*/ 	.word	0xffffffff


	//   ....[22]....
        /*0374*/ 	.word	0xffffffff


	//   ....[23]....
        /*0378*/ 	.word	0xffffffff


	//   ....[24]....
        /*037c*/ 	.word	0xffffffff


	//   ....[25]....
        /*0380*/ 	.word	0xffffffff


	//   ....[26]....
        /*0384*/ 	.word	0xffffffff


	//   ....[27]....
        /*0388*/ 	.word	0xffffffff


	//   ....[28]....
        /*038c*/ 	.word	0xffffffff


	//   ....[29]....
        /*0390*/ 	.word	0xffffffff


	//   ....[30]....
        /*0394*/ 	.word	0xffffffff


	//   ....[31]....
        /*0398*/ 	.word	0xffffffff


	//   ....[32]....
        /*039c*/ 	.word	0xffffffff


	//   ....[33]....
        /*03a0*/ 	.word	0xffffffff


	//   ....[34]....
        /*03a4*/ 	.word	0xffffffff


	//   ....[35]....
        /*03a8*/ 	.word	0xffffffff


	//   ....[36]....
        /*03ac*/ 	.word	0xffffffff


	//   ....[37]....
        /*03b0*/ 	.word	0xffffffff


	//   ....[38]....
        /*03b4*/ 	.word	0xffffffff


	//   ....[39]....
        /*03b8*/ 	.word	0xffffffff


	//   ....[40]....
        /*03bc*/ 	.word	0xffffffff


	//   ....[41]....
        /*03c0*/ 	.word	0xffffffff


	//   ....[42]....
        /*03c4*/ 	.word	0xffffffff


	//   ....[43]....
        /*03c8*/ 	.word	0xffffffff


	//   ....[44]....
        /*03cc*/ 	.word	0xffffffff


	//   ....[45]....
        /*03d0*/ 	.word	0xffffffff


	//   ....[46]....
        /*03d4*/ 	.word	0xffffffff


	//   ....[47]....
        /*03d8*/ 	.word	0xffffffff


	//   ....[48]....
        /*03dc*/ 	.word	0xffffffff


	//   ....[49]....
        /*03e0*/ 	.word	0xffffffff


	//   ....[50]....
        /*03e4*/ 	.word	0xffffffff


	//   ....[51]....
        /*03e8*/ 	.word	0xffffffff


	//   ....[52]....
        /*03ec*/ 	.word	0xffffffff


	//   ....[53]....
        /*03f0*/ 	.word	0xffffffff


	//   ....[54]....
        /*03f4*/ 	.word	0xffffffff


	//   ....[55]....
        /*03f8*/ 	.word	0xffffffff


	//   ....[56]....
        /*03fc*/ 	.word	0xffffffff


	//   ....[57]....
        /*0400*/ 	.word	0xffffffff


	//   ....[58]....
        /*0404*/ 	.word	0xffffffff


	//   ....[59]....
        /*0408*/ 	.word	0xffffffff


	//   ....[60]....
        /*040c*/ 	.word	0xffffffff


	//   ....[61]....
        /*0410*/ 	.word	0xffffffff


	//   ....[62]....
        /*0414*/ 	.word	0xffffffff


	//   ....[63]....
        /*0418*/ 	.word	0xffffffff


	//   ....[64]....
        /*041c*/ 	.word	0xffffffff


	//   ....[65]....
        /*0420*/ 	.word	0xffffffff


	//   ....[66]....
        /*0424*/ 	.word	0xffffffff


	//   ....[67]....
        /*0428*/ 	.word	0xffffffff


	//   ....[68]....
        /*042c*/ 	.word	0xffffffff


	//   ....[69]....
        /*0430*/ 	.word	0xffffffff


	//   ....[70]....
        /*0434*/ 	.word	0xffffffff


	//   ....[71]....
        /*0438*/ 	.word	0xffffffff


	//   ....[72]....
        /*043c*/ 	.word	0xffffffff


	//   ....[73]....
        /*0440*/ 	.word	0xffffffff


	//   ....[74]....
        /*0444*/ 	.word	0xffffffff


	//   ....[75]....
        /*0448*/ 	.word	0xffffffff


	//   ....[76]....
        /*044c*/ 	.word	0xffffffff


	//   ....[77]....
        /*0450*/ 	.word	0xffffffff


	//   ....[78]....
        /*0454*/ 	.word	0xffffffff


	//   ....[79]....
        /*0458*/ 	.word	0xffffffff


	//   ....[80]....
        /*045c*/ 	.word	0xffffffff


	//   ....[81]....
        /*0460*/ 	.word	0xffffffff


	//   ....[82]....
        /*0464*/ 	.word	0xffffffff


	//   ....[83]....
        /*0468*/ 	.word	0xffffffff


	//   ....[84]....
        /*046c*/ 	.word	0xffffffff


	//   ....[85]....
        /*0470*/ 	.word	0xffffffff


	//   ....[86]....
        /*0474*/ 	.word	0xffffffff


	//   ....[87]....
        /*0478*/ 	.word	0xffffffff


	//   ....[88]....
        /*047c*/ 	.word	0xffffffff


	//   ....[89]....
        /*0480*/ 	.word	0xffffffff


	//   ....[90]....
        /*0484*/ 	.word	0xffffffff


	//   ....[91]....
        /*0488*/ 	.word	0xffffffff


	//   ....[92]....
        /*048c*/ 	.word	0xffffffff


	//   ....[93]....
        /*0490*/ 	.word	0xffffffff


	//   ....[94]....
        /*0494*/ 	.word	0xffffffff


	//   ....[95]....
        /*0498*/ 	.word	0xffffffff


	//   ....[96]....
        /*049c*/ 	.word	0xffffffff


	//   ....[97]....
        /*04a0*/ 	.word	0xffffffff


	//   ....[98]....
        /*04a4*/ 	.word	0xffffffff


	//   ....[99]....
        /*04a8*/ 	.word	0xffffffff


	//   ....[100]....
        /*04ac*/ 	.word	0xffffffff


	//   ....[101]....
        /*04b0*/ 	.word	0xffffffff


	//   ....[102]....
        /*04b4*/ 	.word	0xffffffff


	//   ....[103]....
        /*04b8*/ 	.word	0xffffffff


	//   ....[104]....
        /*04bc*/ 	.word	0xffffffff


	//   ....[105]....
        /*04c0*/ 	.word	0xffffffff


	//   ....[106]....
        /*04c4*/ 	.word	0xffffffff


	//   ....[107]....
        /*04c8*/ 	.word	0xffffffff


	//   ....[108]....
        /*04cc*/ 	.word	0xffffffff


	//   ....[109]....
        /*04d0*/ 	.word	0xffffffff


	//   ....[110]....
        /*04d4*/ 	.word	0xffffffff


	//   ....[111]....
        /*04d8*/ 	.word	0xffffffff


	//   ....[112]....
        /*04dc*/ 	.word	0xffffffff


	//   ....[113]....
        /*04e0*/ 	.word	0xffffffff


	//   ....[114]....
        /*04e4*/ 	.word	0xffffffff


	//   ....[115]....
        /*04e8*/ 	.word	0xffffffff


	//   ....[116]....
        /*04ec*/ 	.word	0xffffffff


	//   ....[117]....
        /*04f0*/ 	.word	0xffffffff


	//   ....[118]....
        /*04f4*/ 	.word	0xffffffff


	//   ....[119]....
        /*04f8*/ 	.word	0xffffffff


	//   ....[120]....
        /*04fc*/ 	.word	0xffffffff


	//   ....[121]....
        /*0500*/ 	.word	0xffffffff


	//   ....[122]....
        /*0504*/ 	.word	0xffffffff


	//   ....[123]....
        /*0508*/ 	.word	0xffffffff


	//   ....[124]....
        /*050c*/ 	.word	0xffffffff


	//   ....[125]....
        /*0510*/ 	.word	0xffffffff


	//   ....[126]....
        /*0514*/ 	.word	0xffffffff


	//   ....[127]....
        /*0518*/ 	.word	0xffffffff


	//   ....[128]....
        /*051c*/ 	.word	0xffffffff


	//   ....[129]....
        /*0520*/ 	.word	0xffffffff


	//   ....[130]....
        /*0524*/ 	.word	0xffffffff


	//   ....[131]....
        /*0528*/ 	.word	0xffffffff


	//   ....[132]....
        /*052c*/ 	.word	0xffffffff


	//   ....[133]....
        /*0530*/ 	.word	0xffffffff


	//   ....[134]....
        /*0534*/ 	.word	0xffffffff


	//   ....[135]....
        /*0538*/ 	.word	0xffffffff


	//   ....[136]....
        /*053c*/ 	.word	0xffffffff


	//   ....[137]....
        /*0540*/ 	.word	0xffffffff


	//   ....[138]....
        /*0544*/ 	.word	0xffffffff


	//   ....[139]....
        /*0548*/ 	.word	0xffffffff


	//   ....[140]....
        /*054c*/ 	.word	0xffffffff


	//   ....[141]....
        /*0550*/ 	.word	0xffffffff


	//   ....[142]....
        /*0554*/ 	.word	0xffffffff


	//   ....[143]....
        /*0558*/ 	.word	0xffffffff


	//   ....[144]....
        /*055c*/ 	.word	0xffffffff


	//   ....[145]....
        /*0560*/ 	.word	0xffffffff


	//   ....[146]....
        /*0564*/ 	.word	0xffffffff


	//   ....[147]....
        /*0568*/ 	.word	0xffffffff


	//   ....[148]....
        /*056c*/ 	.word	0xffffffff


	//   ....[149]....
        /*0570*/ 	.word	0xffffffff


	//   ....[150]....
        /*0574*/ 	.word	0xffffffff


	//   ....[151]....
        /*0578*/ 	.word	0xffffffff


	//   ....[152]....
        /*057c*/ 	.word	0xffffffff


	//   ....[153]....
        /*0580*/ 	.word	0xffffffff


	//   ....[154]....
        /*0584*/ 	.word	0xffffffff


	//   ....[155]....
        /*0588*/ 	.word	0xffffffff


	//   ....[156]....
        /*058c*/ 	.word	0xffffffff


	//   ....[157]....
        /*0590*/ 	.word	0xffffffff


	//   ....[158]....
        /*0594*/ 	.word	0xffffffff


	//   ....[159]....
        /*0598*/ 	.word	0xffffffff


	//   ....[160]....
        /*059c*/ 	.word	0xffffffff


	//   ....[161]....
        /*05a0*/ 	.word	0xffffffff


	//   ....[162]....
        /*05a4*/ 	.word	0xffffffff


	//   ....[163]....
        /*05a8*/ 	.word	0xffffffff


	//   ....[164]....
        /*05ac*/ 	.word	0xffffffff


	//   ....[165]....
        /*05b0*/ 	.word	0xffffffff


	//   ....[166]....
        /*05b4*/ 	.word	0xffffffff


	//   ....[167]....
        /*05b8*/ 	.word	0x0500000f


	//   ....[168]....
        /*05bc*/ 	.word	0x0500000f


	//   ....[169]....
        /*05c0*/ 	.word	0x0500000f


	//   ....[170]....
        /*05c4*/ 	.word	0x0500000f


	//   ....[171]....
        /*05c8*/ 	.word	0x0500000f


	//   ....[172]....
        /*05cc*/ 	.word	0x0500000f


	//   ....[173]....
        /*05d0*/ 	.word	0x0500000f


	//   ....[174]....
        /*05d4*/ 	.word	0x0500000f


	//   ....[175]....
        /*05d8*/ 	.word	0x0500000f


	//   ....[176]....
        /*05dc*/ 	.word	0x0500000f


	//----- nvinfo : EIATTR_COOP_GROUP_INSTR_OFFSETS
	.align		4
.L_209:
        /*05e0*/ 	.byte	0x04, 0x28
        /*05e2*/ 	.short	(.L_211 - .L_210)


	//   ....[0]....
.L_210:
        /*05e4*/ 	.word	0x00000070


	//   ....[1]....
        /*05e8*/ 	.word	0x00000140


	//   ....[2]....
        /*05ec*/ 	.word	0x00000190


	//   ....[3]....
        /*05f0*/ 	.word	0x000003c0


	//   ....[4]....
        /*05f4*/ 	.word	0x00000520


	//   ....[5]....
        /*05f8*/ 	.word	0x00000640


	//   ....[6]....
        /*05fc*/ 	.word	0x000007a0


	//   ....[7]....
        /*0600*/ 	.word	0x00001f00


	//   ....[8]....
        /*0604*/ 	.word	0x000029c0


	//   ....[9]....
        /*0608*/ 	.word	0x000035c0


	//   ....[10]....
        /*060c*/ 	.word	0x00004530


	//   ....[11]....
        /*0610*/ 	.word	0x00004870


	//   ....[12]....
        /*0614*/ 	.word	0x00004e90


	//   ....[13]....
        /*0618*/ 	.word	0x00004ef0


	//   ....[14]....
        /*061c*/ 	.word	0x00006d60


	//   ....[15]....
        /*0620*/ 	.word	0x00007080


	//   ....[16]....
        /*0624*/ 	.word	0x00007c70


	//   ....[17]....
        /*0628*/ 	.word	0x00007cc0


	//   ....[18]....
        /*062c*/ 	.word	0x000085d0


	//   ....[19]....
        /*0630*/ 	.word	0x00008660


	//   ....[20]....
        /*0634*/ 	.word	0x0000aae0


	//   ....[21]....
        /*0638*/ 	.word	0x0000abb0


	//   ....[22]....
        /*063c*/ 	.word	0x0000abd0


	//   ....[23]....
        /*0640*/ 	.word	0x0000ac30


	//   ....[24]....
        /*0644*/ 	.word	0x0000ce70


	//   ....[25]....
        /*0648*/ 	.word	0x0000d180


	//   ....[26]....
        /*064c*/ 	.word	0x0000dd00


	//   ....[27]....
        /*0650*/ 	.word	0x0000dd40


	//   ....[28]....
        /*0654*/ 	.word	0x0000e700


	//   ....[29]....
        /*0658*/ 	.word	0x0000e770


	//   ....[30]....
        /*065c*/ 	.word	0x0000fa90


	//   ....[31]....
        /*0660*/ 	.word	0x0000faa0


	//   ....[32]....
        /*0664*/ 	.word	0x0000fb20


	//   ....[33]....
        /*0668*/ 	.word	0x0000fb30


	//   ....[34]....
        /*066c*/ 	.word	0x00010ab0


	//   ....[35]....
        /*0670*/ 	.word	0x00010ac0


	//   ....[36]....
        /*0674*/ 	.word	0x00010ad0


	//   ....[37]....
        /*0678*/ 	.word	0x00010ae0


	//   ....[38]....
        /*067c*/ 	.word	0x00010af0


	//   ....[39]....
        /*0680*/ 	.word	0x00010b00


	//   ....[40]....
        /*0684*/ 	.word	0x00010b10


	//   ....[41]....
        /*0688*/ 	.word	0x00010b20


	//   ....[42]....
        /*068c*/ 	.word	0x00010b30


	//   ....[43]....
        /*0690*/ 	.word	0x00010b40


	//   ....[44]....
        /*0694*/ 	.word	0x00010b50


	//   ....[45]....
        /*0698*/ 	.word	0x00010b80


	//   ....[46]....
        /*069c*/ 	.word	0x00010bb0


	//   ....[47]....
        /*06a0*/ 	.word	0x00010bc0


	//   ....[48]....
        /*06a4*/ 	.word	0x00010bd0


	//   ....[49]....
        /*06a8*/ 	.word	0x00010be0


	//   ....[50]....
        /*06ac*/ 	.word	0x00010bf0


	//   ....[51]....
        /*06b0*/ 	.word	0x00010c10


	//   ....[52]....
        /*06b4*/ 	.word	0x00010c40


	//   ....[53]....
        /*06b8*/ 	.word	0x00010c50


	//   ....[54]....
        /*06bc*/ 	.word	0x00010c60


	//   ....[55]....
        /*06c0*/ 	.word	0x00010c70


	//   ....[56]....
        /*06c4*/ 	.word	0x00010c80


	//   ....[57]....
        /*06c8*/ 	.word	0x00010c90


	//   ....[58]....
        /*06cc*/ 	.word	0x00010ca0


	//   ....[59]....
        /*06d0*/ 	.word	0x00010cb0


	//   ....[60]....
        /*06d4*/ 	.word	0x00010cc0


	//   ....[61]....
        /*06d8*/ 	.word	0x00010cd0


	//   ....[62]....
        /*06dc*/ 	.word	0x00010cf0


	//   ....[63]....
        /*06e0*/ 	.word	0x00010d20


	//   ....[64]....
        /*06e4*/ 	.word	0x00010d30


	//   ....[65]....
        /*06e8*/ 	.word	0x00010d40


	//   ....[66]....
        /*06ec*/ 	.word	0x00010d50


	//   ....[67]....
        /*06f0*/ 	.word	0x00010d60


	//   ....[68]....
        /*06f4*/ 	.word	0x00010d70


	//   ....[69]....
        /*06f8*/ 	.word	0x00010d90


	//   ....[70]....
        /*06fc*/ 	.word	0x00010da0


	//   ....[71]....
        /*0700*/ 	.word	0x00010db0


	//   ....[72]....
        /*0704*/ 	.word	0x00010dc0


	//   ....[73]....
        /*0708*/ 	.word	0x00010de0


	//   ....[74]....
        /*070c*/ 	.word	0x00010e10


	//   ....[75]....
        /*0710*/ 	.word	0x00010e40


	//   ....[76]....
        /*0714*/ 	.word	0x00010e60


	//   ....[77]....
        /*0718*/ 	.word	0x00010e80


	//   ....[78]....
        /*071c*/ 	.word	0x00010ea0


	//   ....[79]....
        /*0720*/ 	.word	0x00010ed0


	//   ....[80]....
        /*0724*/ 	.word	0x00010f00


	//   ....[81]....
        /*0728*/ 	.word	0x00010f30


	//   ....[82]....
        /*072c*/ 	.word	0x00010f60


	//   ....[83]....
        /*0730*/ 	.word	0x00010f90


	//   ....[84]....
        /*0734*/ 	.word	0x00010fc0


	//   ....[85]....
        /*0738*/ 	.word	0x00010ff0


	//   ....[86]....
        /*073c*/ 	.word	0x00011020


	//   ....[87]....
        /*0740*/ 	.word	0x00011050


	//   ....[88]....
        /*0744*/ 	.word	0x00011080


	//   ....[89]....
        /*0748*/ 	.word	0x000110b0


	//   ....[90]....
        /*074c*/ 	.word	0x000110c0


	//   ....[91]....
        /*0750*/ 	.word	0x000110d0


	//   ....[92]....
        /*0754*/ 	.word	0x000110f0


	//   ....[93]....
        /*0758*/ 	.word	0x00011120


	//   ....[94]....
        /*075c*/ 	.word	0x00011150


	//   ....[95]....
        /*0760*/ 	.word	0x00011180


	//   ....[96]....
        /*0764*/ 	.word	0x000111b0


	//   ....[97]....
        /*0768*/ 	.word	0x000111e0


	//   ....[98]....
        /*076c*/ 	.word	0x000119f0


	//   ....[99]....
        /*0770*/ 	.word	0x00011a30


	//   ....[100]....
        /*0774*/ 	.word	0x00011a50


	//   ....[101]....
        /*0778*/ 	.word	0x00011a80


	//   ....[102]....
        /*077c*/ 	.word	0x00012140


	//   ....[103]....
        /*0780*/ 	.word	0x00012160


	//   ....[104]....
        /*0784*/ 	.word	0x00012230


	//   ....[105]....
        /*0788*/ 	.word	0x00012250


	//   ....[106]....
        /*078c*/ 	.word	0x00012310


	//   ....[107]....
        /*0790*/ 	.word	0x00012330


	//   ....[108]....
        /*0794*/ 	.word	0x00012400


	//   ....[109]....
        /*0798*/ 	.word	0x00012420


	//   ....[110]....
        /*079c*/ 	.word	0x000127c0


	//   ....[111]....
        /*07a0*/ 	.word	0x000127f0


	//   ....[112]....
        /*07a4*/ 	.word	0x00012c40


	//   ....[113]....
        /*07a8*/ 	.word	0x00012c50


	//   ....[114]....
        /*07ac*/ 	.word	0x00013960


	//   ....[115]....
        /*07b0*/ 	.word	0x00013980


	//   ....[116]....
        /*07b4*/ 	.word	0x00013a40


	//   ....[117]....
        /*07b8*/ 	.word	0x00013a60


	//   ....[118]....
        /*07bc*/ 	.word	0x00013b20


	//   ....[119]....
        /*07c0*/ 	.word	0x00013b40


	//   ....[120]....
        /*07c4*/ 	.word	0x00013c10


	//   ....[121]....
        /*07c8*/ 	.word	0x00013c30


	//   ....[122]....
        /*07cc*/ 	.word	0x00013d90


	//   ....[123]....
        /*07d0*/ 	.word	0x00013fd0


	//   ....[124]....
        /*07d4*/ 	.word	0x00014010


	//   ....[125]....
        /*07d8*/ 	.word	0x00014050


	//   ....[126]....
        /*07dc*/ 	.word	0x00014080


	//   ....[127]....
        /*07e0*/ 	.word	0x000140b0


	//   ....[128]....
        /*07e4*/ 	.word	0x000140e0


	//   ....[129]....
        /*07e8*/ 	.word	0x00014270


	//   ....[130]....
        /*07ec*/ 	.word	0x000142a0


	//   ....[131]....
        /*07f0*/ 	.word	0x000142e0


	//   ....[132]....
        /*07f4*/ 	.word	0x00014310


	//   ....[133]....
        /*07f8*/ 	.word	0x00014340


	//   ....[134]....
        /*07fc*/ 	.word	0x00014370


	//   ....[135]....
        /*0800*/ 	.word	0x00014410


	//   ....[136]....
        /*0804*/ 	.word	0x00014460


	//   ....[137]....
        /*0808*/ 	.word	0x00014470


	//   ....[138]....
        /*080c*/ 	.word	0x000144b0


	//   ....[139]....
        /*0810*/ 	.word	0x00016520


	//   ....[140]....
        /*0814*/ 	.word	0x00017210


	//   ....[141]....
        /*0818*/ 	.word	0x00017230


	//   ....[142]....
        /*081c*/ 	.word	0x000172f0


	//   ....[143]....
        /*0820*/ 	.word	0x00017310


	//   ....[144]....
        /*0824*/ 	.word	0x000173b0


	//   ....[145]....
        /*0828*/ 	.word	0x000173d0


	//   ....[146]....
        /*082c*/ 	.word	0x000173e0


	//   ....[147]....
        /*0830*/ 	.word	0x00017470


	//   ....[148]....
        /*0834*/ 	.word	0x000190e0


	//   ....[149]....
        /*0838*/ 	.word	0x00019110


	//   ....[150]....
        /*083c*/ 	.word	0x00019140


	//   ....[151]....
        /*0840*/ 	.word	0x00019170


	//   ....[152]....
        /*0844*/ 	.word	0x000191a0


	//   ....[153]....
        /*0848*/ 	.word	0x000191d0


	//   ....[154]....
        /*084c*/ 	.word	0x00019200


	//   ....[155]....
        /*0850*/ 	.word	0x00019230


	//   ....[156]....
        /*0854*/ 	.word	0x000193a0


	//   ....[157]....
        /*0858*/ 	.word	0x000193d0


	//   ....[158]....
        /*085c*/ 	.word	0x00019400


	//   ....[159]....
        /*0860*/ 	.word	0x00019430


	//   ....[160]....
        /*0864*/ 	.word	0x00019460


	//   ....[161]....
        /*0868*/ 	.word	0x00019490


	//   ....[162]....
        /*086c*/ 	.word	0x00019510


	//   ....[163]....
        /*0870*/ 	.word	0x00019550


	//   ....[164]....
        /*0874*/ 	.word	0x00019560


	//   ....[165]....
        /*0878*/ 	.word	0x000195a0


	//   ....[166]....
        /*087c*/ 	.word	0x0001a080


	//   ....[167]....
        /*0880*/ 	.word	0x0001a720


	//   ....[168]....
        /*0884*/ 	.word	0x0001a910


	//   ....[169]....
        /*0888*/ 	.word	0x0001a960


	//   ....[170]....
        /*088c*/ 	.word	0x0001a9c0


	//   ....[171]....
        /*0890*/ 	.word	0x0001aad0


	//   ....[172]....
        /*0894*/ 	.word	0x0001ab30


	//   ....[173]....
        /*0898*/ 	.word	0x0001ac50


	//   ....[174]....
        /*089c*/ 	.word	0x0001acb0


	//   ....[175]....
        /*08a0*/ 	.word	0x0001adb0


	//   ....[176]....
        /*08a4*/ 	.word	0x0001b100


	//----- nvinfo : EIATTR_REG_RECONFIG
	.align		4
.L_211:
        /*08a8*/ 	.byte	0x01, 0x54
	.zero		2


	//----- nvinfo : EIATTR_SYSCALL_OFFSETS
	.align		4
        /*08ac*/ 	.byte	0x04, 0x46
        /*08ae*/ 	.short	(.L_213 - .L_212)


	//   ....[0]....
.L_212:
        /*08b0*/ 	.word	0x000020e0


	//   ....[1]....
        /*08b4*/ 	.word	0x00015f70


	//   ....[2]....
        /*08b8*/ 	.word	0x00016100


	//   ....[3]....
        /*08bc*/ 	.word	0x00016250


	//   ....[4]....
        /*08c0*/ 	.word	0x00016390


	//   ....[5]....
        /*08c4*/ 	.word	0x00016da0


	//----- nvinfo : EIATTR_MBARRIER_INSTR_OFFSETS
	.align		4
.L_213:
        /*08c8*/ 	.byte	0x04, 0x39
        /*08ca*/ 	.short	(.L_215 - .L_214)


	//   ....[0]....
.L_214:
        /*08cc*/ 	.word	0x00000270
        /*08d0*/ 	.word	0x000000ff
        /*08d4*/ 	.word	0x00022800
        /*08d8*/ 	.short	0x0100
        /*08da*/ 	.byte	0x08
	.zero		1


	//   ....[1]....
        /*08dc*/ 	.word	0x00000280
        /*08e0*/ 	.word	0x000000ff
        /*08e4*/ 	.word	0x00022820
        /*08e8*/ 	.short	0x0100
        /*08ea*/ 	.byte	0x08
	.zero		1


	//   ....[2]....
        /*08ec*/ 	.word	0x00000370
        /*08f0*/ 	.word	0x000000ff
        /*08f4*/ 	.word	0x00022830
        /*08f8*/ 	.short	0x0100
        /*08fa*/ 	.byte	0x08
	.zero		1


	//   ....[3]....
        /*08fc*/ 	.word	0x00000380
        /*0900*/ 	.word	0x000000ff
        /*0904*/ 	.word	0x00022840
        /*0908*/ 	.short	0x0100
        /*090a*/ 	.byte	0x08
	.zero		1


	//   ....[4]....
        /*090c*/ 	.word	0x00000390
        /*0910*/ 	.word	0x000000ff
        /*0914*/ 	.word	0x00022838
        /*0918*/ 	.short	0x0100
        /*091a*/ 	.byte	0x08
	.zero		1


	//   ....[5]....
        /*091c*/ 	.word	0x000003a0
        /*0920*/ 	.word	0x000000ff
        /*0924*/ 	.word	0x00022848
        /*0928*/ 	.short	0x0100
        /*092a*/ 	.byte	0x08
	.zero		1


	//   ....[6]....
        /*092c*/ 	.word	0x000004d0
        /*0930*/ 	.word	0x000000ff
        /*0934*/ 	.word	0x00022850
        /*0938*/ 	.short	0x0100
        /*093a*/ 	.byte	0x08
	.zero		1


	//   ....[7]....
        /*093c*/ 	.word	0x000004e0
        /*0940*/ 	.word	0x000000ff
        /*0944*/ 	.word	0x00022860
        /*0948*/ 	.short	0x0100
        /*094a*/ 	.byte	0x08
	.zero		1


	//   ....[8]....
        /*094c*/ 	.word	0x000004f0
        /*0950*/ 	.word	0x000000ff
        /*0954*/ 	.word	0x00022858
        /*0958*/ 	.short	0x0100
        /*095a*/ 	.byte	0x08
	.zero		1


	//   ....[9]....
        /*095c*/ 	.word	0x00000500
        /*0960*/ 	.word	0x000000ff
        /*0964*/ 	.word	0x00022868
        /*0968*/ 	.short	0x0100
        /*096a*/ 	.byte	0x08
	.zero		1


	//   ....[10]....
        /*096c*/ 	.word	0x000005f0
        /*0970*/ 	.word	0x000000ff
        /*0974*/ 	.word	0x00022870
        /*0978*/ 	.short	0x0100
        /*097a*/ 	.byte	0x06
	.zero		1


	//   ....[11]....
        /*097c*/ 	.word	0x00000600
        /*0980*/ 	.word	0x000000ff
        /*0984*/ 	.word	0x00022880
        /*0988*/ 	.short	0x0100
        /*098a*/ 	.byte	0x06
	.zero		1


	//   ....[12]....
        /*098c*/ 	.word	0x00000610
        /*0990*/ 	.word	0x000000ff
        /*0994*/ 	.word	0x00022878
        /*0998*/ 	.short	0x0100
        /*099a*/ 	.byte	0x06
	.zero		1


	//   ....[13]....
        /*099c*/ 	.word	0x00000620
        /*09a0*/ 	.word	0x000000ff
        /*09a4*/ 	.word	0x00022888
        /*09a8*/ 	.short	0x0100
        /*09aa*/ 	.byte	0x06
	.zero		1


	//   ....[14]....
        /*09ac*/ 	.word	0x00000750
        /*09b0*/ 	.word	0x000000ff
        /*09b4*/ 	.word	0x00022890
        /*09b8*/ 	.short	0x0100
        /*09ba*/ 	.byte	0x08
	.zero		1


	//   ....[15]....
        /*09bc*/ 	.word	0x00000760
        /*09c0*/ 	.word	0x000000ff
        /*09c4*/ 	.word	0x000228a0
        /*09c8*/ 	.short	0x0100
        /*09ca*/ 	.byte	0x08
	.zero		1


	//   ....[16]....
        /*09cc*/ 	.word	0x00000770
        /*09d0*/ 	.word	0x000000ff
        /*09d4*/ 	.word	0x00022898
        /*09d8*/ 	.short	0x0100
        /*09da*/ 	.byte	0x08
	.zero		1


	//   ....[17]....
        /*09dc*/ 	.word	0x00000780
        /*09e0*/ 	.word	0x000000ff
        /*09e4*/ 	.word	0x000228a8
        /*09e8*/ 	.short	0x0100
        /*09ea*/ 	.byte	0x08
	.zero		1


	//   ....[18]....
        /*09ec*/ 	.word	0x000008b0
        /*09f0*/ 	.word	0x000000ff
        /*09f4*/ 	.word	0x000228b0
        /*09f8*/ 	.short	0x0100
        /*09fa*/ 	.byte	0x08
	.zero		1


	//   ....[19]....
        /*09fc*/ 	.word	0x000008c0
        /*0a00*/ 	.word	0x000000ff
        /*0a04*/ 	.word	0x000228c0
        /*0a08*/ 	.short	0x0100
        /*0a0a*/ 	.byte	0x08
	.zero		1


	//   ....[20]....
        /*0a0c*/ 	.word	0x000008d0
        /*0a10*/ 	.word	0x000000ff
        /*0a14*/ 	.word	0x000228b8
        /*0a18*/ 	.short	0x0100
        /*0a1a*/ 	.byte	0x08
	.zero		1


	//   ....[21]....
        /*0a1c*/ 	.word	0x000008e0
        /*0a20*/ 	.word	0x000000ff
        /*0a24*/ 	.word	0x000228c8
        /*0a28*/ 	.short	0x0100
        /*0a2a*/ 	.byte	0x08
	.zero		1


	//   ....[22]....
        /*0a2c*/ 	.word	0x000023d0
        /*0a30*/ 	.word	0x000000ff
        /*0a34*/ 	.word	0x00022800
        /*0a38*/ 	.short	0x010a
        /*0a3a*/ 	.byte	0x24
	.zero		1


	//   ....[23]....
        /*0a3c*/ 	.word	0x00002470
        /*0a40*/ 	.word	0x00000014
        /*0a44*/ 	.word	0x00022830
        /*0a48*/ 	.short	0x010a
        /*0a4a*/ 	.byte	0x3f
	.zero		1


	//   ....[24]....
        /*0a4c*/ 	.word	0x000024d0
        /*0a50*/ 	.word	0x00000014
        /*0a54*/ 	.word	0x00022830
        /*0a58*/ 	.short	0x010a
        /*0a5a*/ 	.byte	0x3f
	.zero		1


	//   ....[25]....
        /*0a5c*/ 	.word	0x00002b60
        /*0a60*/ 	.word	0x00000014
        /*0a64*/ 	.word	0x00000000
        /*0a68*/ 	.short	0x0101
        /*0a6a*/ 	.byte	0x3f
	.zero		1


	//   ....[26]....
        /*0a6c*/ 	.word	0x00006080
        /*0a70*/ 	.word	0x000000ff
        /*0a74*/ 	.word	0x00022830
        /*0a78*/ 	.short	0x010a
        /*0a7a*/ 	.byte	0x06
	.zero		1


	//   ....[27]....
        /*0a7c*/ 	.word	0x000060c0
        /*0a80*/ 	.word	0x000000ff
        /*0a84*/ 	.word	0x00022830
        /*0a88*/ 	.short	0x010a
        /*0a8a*/ 	.byte	0x06
	.zero		1


	//   ....[28]....
        /*0a8c*/ 	.word	0x00006360
        /*0a90*/ 	.word	0x000000ff
        /*0a94*/ 	.word	0x00022850
        /*0a98*/ 	.short	0x010a
        /*0a9a*/ 	.byte	0x06
	.zero		1


	//   ....[29]....
        /*0a9c*/ 	.word	0x000063a0
        /*0aa0*/ 	.word	0x000000ff
        /*0aa4*/ 	.word	0x00022850
        /*0aa8*/ 	.short	0x010a
        /*0aaa*/ 	.byte	0x06
	.zero		1


	//   ....[30]....
        /*0aac*/ 	.word	0x00006e80
        /*0ab0*/ 	.word	0x00000009
        /*0ab4*/ 	.word	0x00000000
        /*0ab8*/ 	.short	0x0101
        /*0aba*/ 	.byte	0x3f
	.zero		1


	//   ....[31]....
        /*0abc*/ 	.word	0x00009110
        /*0ac0*/ 	.word	0x000000ff
        /*0ac4*/ 	.word	0x00000000
        /*0ac8*/ 	.short	0x0101
        /*0aca*/ 	.byte	0x06
	.zero		1


	//   ....[32]....
        /*0acc*/ 	.word	0x00009a80
        /*0ad0*/ 	.word	0x000000ff
        /*0ad4*/ 	.word	0x00022830
        /*0ad8*/ 	.short	0x010a
        /*0ada*/ 	.byte	0x06
	.zero		1


	//   ....[33]....
        /*0adc*/ 	.word	0x00009ac0
        /*0ae0*/ 	.word	0x000000ff
        /*0ae4*/ 	.word	0x00022830
        /*0ae8*/ 	.short	0x010a
        /*0aea*/ 	.byte	0x06
	.zero		1


	//   ....[34]....
        /*0aec*/ 	.word	0x00009d90
        /*0af0*/ 	.word	0x000000ff
        /*0af4*/ 	.word	0x00022850
        /*0af8*/ 	.short	0x010a
        /*0afa*/ 	.byte	0x06
	.zero		1


	//   ....[35]....
        /*0afc*/ 	.word	0x00009dd0
        /*0b00*/ 	.word	0x000000ff
        /*0b04*/ 	.word	0x00022850
        /*0b08*/ 	.short	0x010a
        /*0b0a*/ 	.byte	0x06
	.zero		1


	//   ....[36]....
        /*0b0c*/ 	.word	0x0000b760
        /*0b10*/ 	.word	0x00000002
        /*0b14*/ 	.word	0x00000000
        /*0b18*/ 	.short	0x0101
        /*0b1a*/ 	.byte	0x3f
	.zero		1


	//   ....[37]....
        /*0b1c*/ 	.word	0x0000ba80
        /*0b20*/ 	.word	0x000000ff
        /*0b24*/ 	.word	0x00000000
        /*0b28*/ 	.short	0x0101
        /*0b2a*/ 	.byte	0x06
	.zero		1


	//   ....[38]....
        /*0b2c*/ 	.word	0x0000c170
        /*0b30*/ 	.word	0x000000ff
        /*0b34*/ 	.word	0x00022830
        /*0b38*/ 	.short	0x010a
        /*0b3a*/ 	.byte	0x06
	.zero		1


	//   ....[39]....
        /*0b3c*/ 	.word	0x0000c1b0
        /*0b40*/ 	.word	0x000000ff
        /*0b44*/ 	.word	0x00022830
        /*0b48*/ 	.short	0x010a
        /*0b4a*/ 	.byte	0x06
	.zero		1


	//   ....[40]....
        /*0b4c*/ 	.word	0x0000c480
        /*0b50*/ 	.word	0x000000ff
        /*0b54*/ 	.word	0x00022850
        /*0b58*/ 	.short	0x010a
        /*0b5a*/ 	.byte	0x06
	.zero		1


	//   ....[41]....
        /*0b5c*/ 	.word	0x0000c4c0
        /*0b60*/ 	.word	0x000000ff
        /*0b64*/ 	.word	0x00022850
        /*0b68*/ 	.short	0x010a
        /*0b6a*/ 	.byte	0x06
	.zero		1


	//   ....[42]....
        /*0b6c*/ 	.word	0x0000cf80
        /*0b70*/ 	.word	0x0000000a
        /*0b74*/ 	.word	0x00000000
        /*0b78*/ 	.short	0x0101
        /*0b7a*/ 	.byte	0x3f
	.zero		1


	//   ....[43]....
        /*0b7c*/ 	.word	0x0000f200
        /*0b80*/ 	.word	0x000000ff
        /*0b84*/ 	.word	0x00000000
        /*0b88*/ 	.short	0x0101
        /*0b8a*/ 	.byte	0x06
	.zero		1


	//   ....[44]....
        /*0b8c*/ 	.word	0x0000f7f0
        /*0b90*/ 	.word	0x000000ff
        /*0b94*/ 	.word	0x00022850
        /*0b98*/ 	.short	0x010a
        /*0b9a*/ 	.byte	0x09
	.zero		1


	//   ....[45]....
        /*0b9c*/ 	.word	0x0000f830
        /*0ba0*/ 	.word	0x000000ff
        /*0ba4*/ 	.word	0x00022850
        /*0ba8*/ 	.short	0x010a
        /*0baa*/ 	.byte	0x09
	.zero		1


	//   ....[46]....
        /*0bac*/ 	.word	0x0000fe10
        /*0bb0*/ 	.word	0x000000ff
        /*0bb4*/ 	.word	0x00000000
        /*0bb8*/ 	.short	0x0101
        /*0bba*/ 	.byte	0x04
	.zero		1


	//   ....[47]....
        /*0bbc*/ 	.word	0x00012130
        /*0bc0*/ 	.word	0x00000003
        /*0bc4*/ 	.word	0x00000000
        /*0bc8*/ 	.short	0x0101
        /*0bca*/ 	.byte	0x3f
	.zero		1


	//   ....[48]....
        /*0bcc*/ 	.word	0x000127e0
        /*0bd0*/ 	.word	0x00000002
        /*0bd4*/ 	.word	0x00000000
        /*0bd8*/ 	.short	0x0101
        /*0bda*/ 	.byte	0x3f
	.zero		1


	//   ....[49]....
        /*0bdc*/ 	.word	0x000167a0
        /*0be0*/ 	.word	0x00000002
        /*0be4*/ 	.word	0x00022880
        /*0be8*/ 	.short	0x010a
        /*0bea*/ 	.byte	0x3f
	.zero		1


	//   ....[50]....
        /*0bec*/ 	.word	0x00016930
        /*0bf0*/ 	.word	0x00000002
        /*0bf4*/ 	.word	0x00022840
        /*0bf8*/ 	.short	0x010a
        /*0bfa*/ 	.byte	0x3f
	.zero		1


	//   ....[51]....
        /*0bfc*/ 	.word	0x00017550
        /*0c00*/ 	.word	0x00000011
        /*0c04*/ 	.word	0x00022800
        /*0c08*/ 	.short	0x0107
        /*0c0a*/ 	.byte	0x3f
	.zero		1


	//   ....[52]....
        /*0c0c*/ 	.word	0x00017650
        /*0c10*/ 	.word	0x00000011
        /*0c14*/ 	.word	0x00022800
        /*0c18*/ 	.short	0x0101
        /*0c1a*/ 	.byte	0x3f
	.zero		1


	//   ....[53]....
        /*0c1c*/ 	.word	0x00017670
        /*0c20*/ 	.word	0x00000011
        /*0c24*/ 	.word	0x00022820
        /*0c28*/ 	.short	0x010a
        /*0c2a*/ 	.byte	0x3f
	.zero		1


	//   ....[54]....
        /*0c2c*/ 	.word	0x000179a0
        /*0c30*/ 	.word	0x00000003
        /*0c34*/ 	.word	0x00022880
        /*0c38*/ 	.short	0x010a
        /*0c3a*/ 	.byte	0x3f
	.zero		1


	//   ....[55]....
        /*0c3c*/ 	.word	0x00017bd0
        /*0c40*/ 	.word	0x00000003
        /*0c44*/ 	.word	0x00022840
        /*0c48*/ 	.short	0x010a
        /*0c4a*/ 	.byte	0x3f
	.zero		1


	//   ....[56]....
        /*0c4c*/ 	.word	0x00018090
        /*0c50*/ 	.word	0x00000014
        /*0c54*/ 	.word	0x00022870
        /*0c58*/ 	.short	0x010a
        /*0c5a*/ 	.byte	0x3f
	.zero		1


	//   ....[57]....
        /*0c5c*/ 	.word	0x00018100
        /*0c60*/ 	.word	0x00000014
        /*0c64*/ 	.word	0x00022860
        /*0c68*/ 	.short	0x010a
        /*0c6a*/ 	.byte	0x3f
	.zero		1


	//   ....[58]....
        /*0c6c*/ 	.word	0x000185f0
        /*0c70*/ 	.word	0x00000014
        /*0c74*/ 	.word	0x00022850
        /*0c78*/ 	.short	0x0101
        /*0c7a*/ 	.byte	0x3f
	.zero		1


	//   ....[59]....
        /*0c7c*/ 	.word	0x00018680
        /*0c80*/ 	.word	0x00000014
        /*0c84*/ 	.word	0x00000000
        /*0c88*/ 	.short	0x0101
        /*0c8a*/ 	.byte	0x3f
	.zero		1


	//   ....[60]....
        /*0c8c*/ 	.word	0x000188a0
        /*0c90*/ 	.word	0x00000010
        /*0c94*/ 	.word	0x00022870
        /*0c98*/ 	.short	0x010a
        /*0c9a*/ 	.byte	0x3f
	.zero		1


	//   ....[61]....
        /*0c9c*/ 	.word	0x00018910
        /*0ca0*/ 	.word	0x00000010
        /*0ca4*/ 	.word	0x00022860
        /*0ca8*/ 	.short	0x010a
        /*0caa*/ 	.byte	0x3f
	.zero		1


	//   ....[62]....
        /*0cac*/ 	.word	0x00018de0
        /*0cb0*/ 	.word	0x00000010
        /*0cb4*/ 	.word	0x00022850
        /*0cb8*/ 	.short	0x0101
        /*0cba*/ 	.byte	0x3f
	.zero		1


	//   ....[63]....
        /*0cbc*/ 	.word	0x00018e30
        /*0cc0*/ 	.word	0x00000010
        /*0cc4*/ 	.word	0x00000000
        /*0cc8*/ 	.short	0x0101
        /*0cca*/ 	.byte	0x3f
	.zero		1


	//   ....[64]....
        /*0ccc*/ 	.word	0x0001a000
        /*0cd0*/ 	.word	0x00000000
        /*0cd4*/ 	.word	0x00022820
        /*0cd8*/ 	.short	0x010a
        /*0cda*/ 	.byte	0x3f
	.zero		1


	//   ....[65]....
        /*0cdc*/ 	.word	0x0001a1f0
        /*0ce0*/ 	.word	0x00000006
        /*0ce4*/ 	.word	0x00000000
        /*0ce8*/ 	.short	0x010a
        /*0cea*/ 	.byte	0x3f
	.zero		1


	//   ....[66]....
        /*0cec*/ 	.word	0x0001a220
        /*0cf0*/ 	.word	0x00000007
        /*0cf4*/ 	.word	0x00000000
        /*0cf8*/ 	.short	0x010a
        /*0cfa*/ 	.byte	0x3f
	.zero		1


	//   ....[67]....
        /*0cfc*/ 	.word	0x0001a270
        /*0d00*/ 	.word	0x00000004
        /*0d04*/ 	.word	0x00022860
        /*0d08*/ 	.short	0x010a
        /*0d0a*/ 	.byte	0x3f
	.zero		1


	//   ....[68]....
        /*0d0c*/ 	.word	0x0001a2c0
        /*0d10*/ 	.word	0x00000003
        /*0d14*/ 	.word	0x00022860
        /*0d18*/ 	.short	0x010a
        /*0d1a*/ 	.byte	0x3f
	.zero		1


	//   ....[69]....
        /*0d1c*/ 	.word	0x0001a300
        /*0d20*/ 	.word	0x00000004
        /*0d24*/ 	.word	0x00022880
        /*0d28*/ 	.short	0x010a
        /*0d2a*/ 	.byte	0x3f
	.zero		1


	//   ....[70]....
        /*0d2c*/ 	.word	0x0001a320
        /*0d30*/ 	.word	0x00000003
        /*0d34*/ 	.word	0x00022880
        /*0d38*/ 	.short	0x010a
        /*0d3a*/ 	.byte	0x3f
	.zero		1


	//   ....[71]....
        /*0d3c*/ 	.word	0x0001a390
        /*0d40*/ 	.word	0x00000003
        /*0d44*/ 	.word	0x00022800
        /*0d48*/ 	.short	0x010a
        /*0d4a*/ 	.byte	0x3f
	.zero		1


	//   ....[72]....
        /*0d4c*/ 	.word	0x0001a3e0
        /*0d50*/ 	.word	0x00000014
        /*0d54*/ 	.word	0x00022830
        /*0d58*/ 	.short	0x010a
        /*0d5a*/ 	.byte	0x3f
	.zero		1


	//   ....[73]....
        /*0d5c*/ 	.word	0x0001a440
        /*0d60*/ 	.word	0x00000008
        /*0d64*/ 	.word	0x00022830
        /*0d68*/ 	.short	0x010a
        /*0d6a*/ 	.byte	0x3f
	.zero		1


	//   ....[74]....
        /*0d6c*/ 	.word	0x0001a4a0
        /*0d70*/ 	.word	0x00000008
        /*0d74*/ 	.word	0x00022850
        /*0d78*/ 	.short	0x010a
        /*0d7a*/ 	.byte	0x3f
	.zero		1


	//   ....[75]....
        /*0d7c*/ 	.word	0x0001a500
        /*0d80*/ 	.word	0x00000006
        /*0d84*/ 	.word	0x00022830
        /*0d88*/ 	.short	0x010a
        /*0d8a*/ 	.byte	0x3f
	.zero		1


	//   ....[76]....
        /*0d8c*/ 	.word	0x0001a560
        /*0d90*/ 	.word	0x00000006
        /*0d94*/ 	.word	0x00022850
        /*0d98*/ 	.short	0x010a
        /*0d9a*/ 	.byte	0x3f
	.zero		1


	//   ....[77]....
        /*0d9c*/ 	.word	0x0001a5c0
        /*0da0*/ 	.word	0x00000006
        /*0da4*/ 	.word	0x00022830
        /*0da8*/ 	.short	0x010a
        /*0daa*/ 	.byte	0x3f
	.zero		1


	//   ....[78]....
        /*0dac*/ 	.word	0x0001a620
        /*0db0*/ 	.word	0x00000006
        /*0db4*/ 	.word	0x00022850
        /*0db8*/ 	.short	0x010a
        /*0dba*/ 	.byte	0x3f
	.zero		1


	//   ....[79]....
        /*0dbc*/ 	.word	0x0001a680
        /*0dc0*/ 	.word	0x00000007
        /*0dc4*/ 	.word	0x00022850
        /*0dc8*/ 	.short	0x010a
        /*0dca*/ 	.byte	0x3f
	.zero		1


	//   ....[80]....
        /*0dcc*/ 	.word	0x0001a7d0
        /*0dd0*/ 	.word	0x00000002
        /*0dd4*/ 	.word	0x00022880
        /*0dd8*/ 	.short	0x010a
        /*0dda*/ 	.byte	0x3f
	.zero		1


	//   ....[81]....
        /*0ddc*/ 	.word	0x0001a820
        /*0de0*/ 	.word	0x00000002
        /*0de4*/ 	.word	0x00022840
        /*0de8*/ 	.short	0x010a
        /*0dea*/ 	.byte	0x3f
	.zero		1


	//   ....[82]....
        /*0dec*/ 	.word	0x0001adf0
        /*0df0*/ 	.word	0x00000011
        /*0df4*/ 	.word	0x00022820
        /*0df8*/ 	.short	0x010a
        /*0dfa*/ 	.byte	0x3f
	.zero		1


	//   ....[83]....
        /*0dfc*/ 	.word	0x0001ae40
        /*0e00*/ 	.word	0x00000003
        /*0e04*/ 	.word	0x00022880
        /*0e08*/ 	.short	0x010a
        /*0e0a*/ 	.byte	0x3f
	.zero		1


	//   ....[84]....
        /*0e0c*/ 	.word	0x0001ae90
        /*0e10*/ 	.word	0x00000003
        /*0e14*/ 	.word	0x00022840
        /*0e18*/ 	.short	0x010a
        /*0e1a*/ 	.byte	0x3f
	.zero		1


	//   ....[85]....
        /*0e1c*/ 	.word	0x0001aee0
        /*0e20*/ 	.word	0x00000014
        /*0e24*/ 	.word	0x00022870
        /*0e28*/ 	.short	0x010a
        /*0e2a*/ 	.byte	0x3f
	.zero		1


	//   ....[86]....
        /*0e2c*/ 	.word	0x0001af30
        /*0e30*/ 	.word	0x00000014
        /*0e34*/ 	.word	0x00022860
        /*0e38*/ 	.short	0x010a
        /*0e3a*/ 	.byte	0x3f
	.zero		1


	//   ....[87]....
        /*0e3c*/ 	.word	0x0001af80
        /*0e40*/ 	.word	0x00000010
        /*0e44*/ 	.word	0x00022870
        /*0e48*/ 	.short	0x010a
        /*0e4a*/ 	.byte	0x3f
	.zero		1


	//   ....[88]....
        /*0e4c*/ 	.word	0x0001afd0
        /*0e50*/ 	.word	0x00000010
        /*0e54*/ 	.word	0x00022860
        /*0e58*/ 	.short	0x010a
        /*0e5a*/ 	.byte	0x3f
	.zero		1


	//   ....[89]....
        /*0e5c*/ 	.word	0x0001b020
        /*0e60*/ 	.word	0x00000000
        /*0e64*/ 	.word	0x00022820
        /*0e68*/ 	.short	0x010a
        /*0e6a*/ 	.byte	0x3f
	.zero		1


	//   ....[90]....
        /*0e6c*/ 	.word	0x0001b1c0
        /*0e70*/ 	.word	0x00000006
        /*0e74*/ 	.word	0x00000000
        /*0e78*/ 	.short	0x010a
        /*0e7a*/ 	.byte	0x3f
	.zero		1


	//   ....[91]....
        /*0e7c*/ 	.word	0x0001b210
        /*0e80*/ 	.word	0x00000007
        /*0e84*/ 	.word	0x00000000
        /*0e88*/ 	.short	0x010a
        /*0e8a*/ 	.byte	0x3f
	.zero		1


	//   ....[92]....
        /*0e8c*/ 	.word	0x0001b260
        /*0e90*/ 	.word	0x00000004
        /*0e94*/ 	.word	0x00022860
        /*0e98*/ 	.short	0x010a
        /*0e9a*/ 	.byte	0x3f
	.zero		1


	//   ....[93]....
        /*0e9c*/ 	.word	0x0001b2b0
        /*0ea0*/ 	.word	0x00000003
        /*0ea4*/ 	.word	0x00022860
        /*0ea8*/ 	.short	0x010a
        /*0eaa*/ 	.byte	0x3f
	.zero		1


	//   ....[94]....
        /*0eac*/ 	.word	0x0001b300
        /*0eb0*/ 	.word	0x00000004
        /*0eb4*/ 	.word	0x00022880
        /*0eb8*/ 	.short	0x010a
        /*0eba*/ 	.byte	0x3f
	.zero		1


	//----- nvinfo : EIATTR_NUM_MBARRIERS
	.align		4
.L_215:
        /*0ebc*/ 	.byte	0x03, 0x38
        /*0ebe*/ 	.short	0x0016


	//----- nvinfo : EIATTR_EXIT_INSTR_OFFSETS
	.align		4
        /*0ec0*/ 	.byte	0x04, 0x1c
        /*0ec2*/ 	.short	(.L_217 - .L_216)


	//   ....[0]....
.L_216:
        /*0ec4*/ 	.word	0x00000a80


	//   ....[1]....
        /*0ec8*/ 	.word	0x00013d30


	//   ....[2]....
        /*0ecc*/ 	.word	0x0001a370


	//----- nvinfo : EIATTR_MAX_THREADS
	.align		4
.L_217:
        /*0ed0*/ 	.byte	0x04, 0x05
        /*0ed2*/ 	.short	(.L_219 - .L_218)
.L_218:
        /*0ed4*/ 	.word	0x00000180
        /*0ed8*/ 	.word	0x00000001
        /*0edc*/ 	.word	0x00000001


	//----- nvinfo : EIATTR_CRS_STACK_SIZE
	.align		4
.L_219:
        /*0ee0*/ 	.byte	0x04, 0x1e
        /*0ee2*/ 	.short	(.L_221 - .L_220)
.L_220:
        /*0ee4*/ 	.word	0x00000000


	//----- nvinfo : EIATTR_CBANK_PARAM_SIZE
	.align		4
.L_221:
        /*0ee8*/ 	.byte	0x03, 0x19
        /*0eea*/ 	.short	0x0af0


	//----- nvinfo : EIATTR_PARAM_CBANK
	.align		4
        /*0eec*/ 	.byte	0x04, 0x0a
        /*0eee*/ 	.short	(.L_223 - .L_222)
	.align		4
.L_222:
        /*0ef0*/ 	.word	index@(.nv.constant0._ZN7cutlass13device_kernelIN5flash11enable_sm90INS1_16FlashAttnFwdSm90INS1_25CollectiveMainloopFwdSm90ILi2EN4cute5tupleIJNS5_1CILi1EEES8_S8_EEENS6_IJNS7_ILi128EEESA_NS7_ILi192EEEEEELi128ENS_12float_e4m3_tEfNS_4arch4Sm90ELb0ELb1ELb1ELb1ELb0ELb0ELb0ELb1ELb1ELb1ELb1ELb0EEENS1_21CollectiveEpilogueFwdINS6_IJSA_SA_SA_EEES9_NS_10bfloat16_tESF_Li256ELb1ELb1ELb1ELb1EEENS1_36VarlenDynamicPersistentTileSchedulerILi128ELi128ELi256ELi128ELb1ELb1ELb1ELb1ELb0ELb1EEEEEEEEEvNT_6ParamsE)
        /*0ef4*/ 	.short	0x0210
        /*0ef6*/ 	.short	0x0af0


	//----- nvinfo : EIATTR_SW_WAR
	.align		4
.L_223:
        /*0ef8*/ 	.byte	0x04, 0x36
        /*0efa*/ 	.short	(.L_225 - .L_224)
.L_224:
        /*0efc*/ 	.word	0x00000008
.L_225:


//--------------------- .nv.info._ZN7cutlass13device_kernelIN5flash11enable_sm90INS1_16FlashAttnFwdSm90INS1_25CollectiveMainloopFwdSm90ILi2EN4cute5tupleIJNS5_1CILi1EEES8_S8_EEENS6_IJNS7_ILi128EEESA_NS7_ILi192EEEEEELi128ENS_12float_e4m3_tEfNS_4arch4Sm90ELb0ELb1ELb1ELb1ELb0ELb1ELb0ELb1ELb1ELb1ELb1ELb0EEENS1_21CollectiveEpilogueFwdINS6_IJSA_SA_SA_EEES9_NS_10bfloat16_tESF_Li256ELb1ELb1ELb1ELb1EEENS1_36VarlenDynamicPersistentTileSchedulerILi128ELi128ELi256ELi128ELb1ELb1ELb1ELb1ELb0ELb1EEEEEEEEEvNT_6ParamsE --------------------------
	.section	.nv.info._ZN7cutlass13device_kernelIN5flash11enable_sm90INS1_16FlashAttnFwdSm90INS1_25CollectiveMainloopFwdSm90ILi2EN4cute5tupleIJNS5_1CILi1EEES8_S8_EEENS6_IJNS7_ILi128EEESA_NS7_ILi192EEEEEELi128ENS_12float_e4m3_tEfNS_4arch4Sm90ELb0ELb1ELb1ELb1ELb0ELb1ELb0ELb1ELb1ELb1ELb1ELb0EEENS1_21CollectiveEpilogueFwdINS6_IJSA_SA_SA_EEES9_NS_10bfloat16_tESF_Li256ELb1ELb1ELb1ELb1EEENS1_36VarlenDynamicPersistentTileSchedulerILi128ELi128ELi256ELi128ELb1ELb1ELb1ELb1ELb0ELb1EEEEEEEEEvNT_6ParamsE,"",@"SHT_CUDA_INFO"
	.sectionflags	@""
	.align	4


	//----- nvinfo : EIATTR_CUDA_API_VERSION
	.align		4
        /*0000*/ 	.byte	0x04, 0x37
        /*0002*/ 	.short	(.L_227 - .L_226)
.L_226:
        /*0004*/ 	.word	0x00000082


	//----- nvinfo : EIATTR_KPARAM_INFO
	.align		4
.L_227:
        /*0008*/ 	.byte	0x04, 0x17
        /*000a*/ 	.short	(.L_229 - .L_228)
.L_228:
        /*000c*/ 	.word	0x00000000
        /*0010*/ 	.short	0x0000
        /*0012*/ 	.short	0x0070
        /*0014*/ 	.byte	0x00, 0xf0, 0x01, 0x2a


	//----- nvinfo : EIATTR_SPARSE_MMA_MASK
	.align		4
.L_229:
        /*0018*/ 	.byte	0x03, 0x50
        /*001a*/ 	.short	0x0000


	//----- nvinfo : EIATTR_MAXREG_COUNT
	.align		4
        /*001c*/ 	.byte	0x03, 0x1b
        /*001e*/ 	.short	0x00a8


	//----- nvinfo : EIATTR_NUM_BARRIERS
	.align		4
        /*0020*/ 	.byte	0x02, 0x4c
        /*0022*/ 	.byte	0x10
	.zero		1


	//----- nvinfo : EIATTR_EXTERNS
	.align		4
        /*0024*/ 	.byte	0x04, 0x0f
        /*0026*/ 	.short	(.L_231 - .L_230)


	//   ....[0]....
	.align		4
.L_230:
        /*0028*/ 	.word	index@(__assertfail)


	//----- nvinfo : EIATTR_ANNOTATIONS
	.align		4
.L_231:
        /*002c*/ 	.byte	0x04, 0x55
        /*002e*/ 	.short	(.L_233 - .L_232)


	//   ....[0]....
.L_232:
        /* <DEDUP_REMOVED lines=84> */


	//----- nvinfo : EIATTR_MERCURY_ISA_VERSION
	.align		4
.L_233:
        /*0560*/ 	.byte	0x03, 0x5f
        /*0562*/ 	.short	0x0101


	//----- nvinfo : EIATTR_UNUSED_LOAD_BYTE_OFFSET
	.align		4
        /*0564*/ 	.byte	0x04, 0x44
        /*0566*/ 	.short	(.L_235 - .L_234)


	//   ....[0]....
.L_234:
        /*0568*/ 	.word	0x00000ad0
        /*056c*/ 	.word	0x0000fff0


	//   ....[1]....
        /*0570*/ 	.word	0x0001fa70
        /*0574*/ 	.word	0x0000fff0


	//----- nvinfo : EIATTR_INT_WARP_WIDE_INSTR_OFFSETS
	.align		4
.L_235:
        /*0578*/ 	.byte	0x04, 0x31
        /*057a*/ 	.short	(.L_237 - .L_236)


	//   ....[0]....
.L_236:
        /*057c*/ 	.word	0x00000190


	//   ....[1]....
        /*0580*/ 	.word	0x000001d0


	//   ....[2]....
        /*0584*/ 	.word	0x00000240


	//   ....[3]....
        /*0588*/ 	.word	0x000272c0


	//   ....[4]....
        /*058c*/ 	.word	0x00027320


	//   ....[5]....
        /*0590*/ 	.word	0x00029c90


	//   ....[6]....
        /*0594*/ 	.word	0x00029cf0


	//----- nvinfo : EIATTR_COOP_GROUP_MASK_REGIDS
	.align		4
.L_237:
        /*0598*/ 	.byte	0x04, 0x29
        /*059a*/ 	.short	(.L_239 - .L_238)


	//   ....[0]....
.L_238:
        /*059c*/ 	.word	0xffffffff


	//   ....[1]....
        /*05a0*/ 	.word	0xffffffff


	//   ....[2]....
        /*05a4*/ 	.word	0xffffffff


	//   ....[3]....
        /*05a8*/ 	.word	0xffffffff


	//   ....[4]....
        /*05ac*/ 	.word	0xffffffff


	//   ....[5]....
        /*05b0*/ 	.word	0xffffffff


	//   ....[6]....
        /*05b4*/ 	.word	0xffffffff


	//   ....[7]....
        /*05b8*/ 	.word	0xffffffff


	//   ....[8]....
        /*05bc*/ 	.word	0xffffffff


	//   ....[9]....
        /*05c0*/ 	.word	0xffffffff


	//   ....[10]....
        /*05c4*/ 	.word	0xffffffff


	//   ....[11]....
        /*05c8*/ 	.word	0xffffffff


	//   ....[12]....
        /*05cc*/ 	.word	0xffffffff


	//   ....[13]....
        /*05d0*/ 	.word	0xffffffff


	//   ....[14]....
        /*05d4*/ 	.word	0xffffffff


	//   ....[15]....
        /*05d8*/ 	.word	0xffffffff


	//   ....[16]....
        /*05dc*/ 	.word	0xffffffff


	//   ....[17]....
        /*05e0*/ 	.word	0xffffffff


	//   ....[18]....
        /*05e4*/ 	.word	0xffffffff


	//   ....[19]....
        /*05e8*/ 	.word	0xffffffff


	//   ....[20]....
        /*05ec*/ 	.word	0xffffffff


	//   ....[21]....
        /*05f0*/ 	.word	0xffffffff


	//   ....[22]....
        /*05f4*/ 	.word	0xffffffff


	//   ....[23]....
        /*05f8*/ 	.word	0xffffffff


	//   ....[24]....
        /*05fc*/ 	.word	0xffffffff


	//   ....[25]....
        /*0600*/ 	.word	0xffffffff


	//   ....[26]....
        /*0604*/ 	.word	0xffffffff


	//   ....[27]....
        /*0608*/ 	.word	0xffffffff


	//   ....[28]....
        /*060c*/ 	.word	0xffffffff


	//   ....[29]....
        /*0610*/ 	.word	0xffffffff


	//   ....[30]....
        /*0614*/ 	.word	0xffffffff


	//   ....[31]....
        /*0618*/ 	.word	0xffffffff


	//   ....[32]....
        /*061c*/ 	.word	0xffffffff


	//   ....[33]....
        /*0620*/ 	.word	0xffffffff


	//   ....[34]....
        /*0624*/ 	.word	0xffffffff


	//   ....[35]....
        /*0628*/ 	.word	0xffffffff


	//   ....[36]....
        /*062c*/ 	.word	0xffffffff


	//   ....[37]....
        /*0630*/ 	.word	0xffffffff


	//   ....[38]....
        /*0634*/ 	.word	0xffffffff


	//   ....[39]....
        /*0638*/ 	.word	0xffffffff


	//   ....[40]....
        /*063c*/ 	.word	0xffffffff


	//   ....[41]....
        /*0640*/ 	.word	0xffffffff


	//   ....[42]....
        /*0644*/ 	.word	0xffffffff


	//   ....[43]....
        /*0648*/ 	.word	0xffffffff


	//   ....[44]....
        /*064c*/ 	.word	0xffffffff


	//   ....[45]....
        /*0650*/ 	.word	0xffffffff


	//   ....[46]....
        /*0654*/ 	.word	0xffffffff


	//   ....[47]....
        /*0658*/ 	.word	0xffffffff


	//   ....[48]....
        /*065c*/ 	.word	0xffffffff


	//   ....[49]....
        /*0660*/ 	.word	0xffffffff


	//   ....[50]....
        /*0664*/ 	.word	0xffffffff


	//   ....[51]....
        /*0668*/ 	.word	0xffffffff


	//   ....[52]....
        /*066c*/ 	.word	0xffffffff


	//   ....[53]....
        /*0670*/ 	.word	0xffffffff


	//   ....[54]....
        /*0674*/ 	.word	0xffffffff


	//   ....[55]....
        /*0678*/ 	.word	0xffffffff


	//   ....[56]....
        /*067c*/ 	.word	0xffffffff


	//   ....[57]....
        /*0680*/ 	.word	0xffffffff


	//   ....[58]....
        /*0684*/ 	.word	0xffffffff


	//   ....[59]....
        /*0688*/ 	.word	0xffffffff


	//   ....[60]....
        /*068c*/ 	.word	0xffffffff


	//   ....[61]....
        /*0690*/ 	.word	0xffffffff


	//   ....[62]....
        /*0694*/ 	.word	0xffffffff


	//   ....[63]....
        /*0698*/ 	.word	0xffffffff


	//   ....[64]....
        /*069c*/ 	.word	0xffffffff


	//   ....[65]....
        /*06a0*/ 	.word	0xffffffff


	//   ....[66]....
        /*06a4*/ 	.word	0xffffffff


	//   ....[67]....
        /*06a8*/ 	.word	0xffffffff


	//   ....[68]....
        /*06ac*/ 	.word	0xffffffff


	//   ....[69]....
        /*06b0*/ 	.word	0xffffffff


	//   ....[70]....
        /*06b4*/ 	.word	0xffffffff


	//   ....[71]....
        /*06b8*/ 	.word	0xffffffff


	//   ....[72]....
        /*06bc*/ 	.word	0xffffffff


	//   ....[73]....
        /*06c0*/ 	.word	0xffffffff


	//   ....[74]....
        /*06c4*/ 	.word	0xffffffff


	//   ....[75]....
        /*06c8*/ 	.word	0xffffffff


	//   ....[76]....
        /*06cc*/ 	.word	0xffffffff


	//   ....[77]....
        /*06d0*/ 	.word	0xffffffff


	//   ....[78]....
        /*06d4*/ 	.word	0xffffffff


	//   ....[79]....
        /*06d8*/ 	.word	0xffffffff


	//   ....[80]....
        /*06dc*/ 	.word	0xffffffff


	//   ....[81]....
        /*06e0*/ 	.word	0xffffffff


	//   ....[82]....
        /*06e4*/ 	.word	0xffffffff


	//   ....[83]....
        /*06e8*/ 	.word	0xffffffff


	//   ....[84]....
        /*06ec*/ 	.word	0xffffffff


	//   ....[85]....
        /*06f0*/ 	.word	0xffffffff


	//   ....[86]....
        /*06f4*/ 	.word	0xffffffff


	//   ....[87]....
        /*06f8*/ 	.word	0xffffffff


	//   ....[88]....
        /*06fc*/ 	.word	0xffffffff


	//   ....[89]....
        /*0700*/ 	.word	0xffffffff


	//   ....[90]....
        /*0704*/ 	.word	0xffffffff


	//   ....[91]....
        /*0708*/ 	.word	0xffffffff


	//   ....[92]....
        /*070c*/ 	.word	0xffffffff


	//   ....[93]....
        /*0710*/ 	.word	0xffffffff


	//   ....[94]....
        /*0714*/ 	.word	0xffffffff


	//   ....[95]....
        /*0718*/ 	.word	0xffffffff


	//   ....[96]....
        /*071c*/ 	.word	0xffffffff


	//   ....[97]....
        /*0720*/ 	.word	0xffffffff


	//   ....[98]....
        /*0724*/ 	.word	0xffffffff


	//   ....[99]....
        /*0728*/ 	.word	0xffffffff


	//   ....[100]....
        /*072c*/ 	.word	0xffffffff


	//   ....[101]....
        /*0730*/ 	.word	0xffffffff


	//   ....[102]....
        /*0734*/ 	.word	0xffffffff


	//   ....[103]....
        /*0738*/ 	.word	0xffffffff


	//   ....[104]....
        /*073c*/ 	.word	0xffffffff


	//   ....[105]....
        /*0740*/ 	.word	0xffffffff


	//   ....[106]....
        /*0744*/ 	.word	0xffffffff


	//   ....[107]....
        /*0748*/ 	.word	0xffffffff


	//   ....[108]....
        /*074c*/ 	.word	0xffffffff


	//   ....[109]....
        /*0750*/ 	.word	0xffffffff


	//   ....[110]....
        /*0754*/ 	.word	0xffffffff


	//   ....[111]....
        /*0758*/ 	.word	0xffffffff


	//   ....[112]....
        /*075c*/ 	.word	0xffffffff


	//   ....[113]....
        /*0760*/ 	.word	0xffffffff


	//   ....[114]....
        /*0764*/ 	.word	0xffffffff


	//   ....[115]....
        /*0768*/ 	.word	0xffffffff


	//   ....[116]....
        /*076c*/ 	.word	0xffffffff


	//   ....[117]....
        /*0770*/ 	.word	0xffffffff


	//   ....[118]....
        /*0774*/ 	.word	0xffffffff


	//   ....[119]....
        /*0778*/ 	.word	0xffffffff


	//   ....[120]....
        /*077c*/ 	.word	0xffffffff


	//   ....[121]....
        /*0780*/ 	.word	0xffffffff


	//   ....[122]....
        /*0784*/ 	.word	0xffffffff


	//   ....[123]....
        /*0788*/ 	.word	0xffffffff


	//   ....[124]....
        /*078c*/ 	.word	0xffffffff


	//   ....[125]....
        /*0790*/ 	.word	0xffffffff


	//   ....[126]....
        /*0794*/ 	.word	0xffffffff


	//   ....[127]....
        /*0798*/ 	.word	0xffffffff


	//   ....[128]....
        /*079c*/ 	.word	0xffffffff


	//   ....[129]....
        /*07a0*/ 	.word	0xffffffff


	//   ....[130]....
        /*07a4*/ 	.word	0xffffffff


	//   ....[131]....
        /*07a8*/ 	.word	0xffffffff


	//   ....[132]....
        /*07ac*/ 	.word	0xffffffff


	//   ....[133]....
        /*07b0*/ 	.word	0xffffffff


	//   ....[134]....
        /*07b4*/ 	.word	0xffffffff


	//   ....[135]....
        /*07b8*/ 	.word	0xffffffff


	//   ....[136]....
        /*07bc*/ 	.word	0xffffffff


	//   ....[137]....
        /*07c0*/ 	.word	0xffffffff


	//   ....[138]....
        /*07c4*/ 	.word	0xffffffff


	//   ....[139]....
        /*07c8*/ 	.word	0xffffffff


	//   ....[140]....
        /*07cc*/ 	.word	0xffffffff


	//   ....[141]....
        /*07d0*/ 	.word	0xffffffff


	//   ....[142]....
        /*07d4*/ 	.word	0xffffffff


	//   ....[143]....
        /*07d8*/ 	.word	0xffffffff


	//   ....[144]....
        /*07dc*/ 	.word	0xffffffff


	//   ....[145]....
        /*07e0*/ 	.word	0xffffffff


	//   ....[146]....
        /*07e4*/ 	.word	0xffffffff


	//   ....[147]....
        /*07e8*/ 	.word	0xffffffff


	//   ....[148]....
        /*07ec*/ 	.word	0xffffffff


	//   ....[149]....
        /*07f0*/ 	.word	0xffffffff


	//   ....[150]....
        /*07f4*/ 	.word	0xffffffff


	//   ....[151]....
        /*07f8*/ 	.word	0xffffffff


	//   ....[152]....
        /*07fc*/ 	.word	0xffffffff


	//   ....[153]....
        /*0800*/ 	.word	0xffffffff


	//   ....[154]....
        /*0804*/ 	.word	0xffffffff


	//   ....[155]....
        /*0808*/ 	.word	0xffffffff


	//   ....[156]....
        /*080c*/ 	.word	0xffffffff


	//   ....[157]....
        /*0810*/ 	.word	0xffffffff


	//   ....[158]....
        /*0814*/ 	.word	0xffffffff


	//   ....[159]....
        /*0818*/ 	.word	0xffffffff


	//   ....[160]....
        /*081c*/ 	.word	0xffffffff


	//   ....[161]....
        /*0820*/ 	.word	0xffffffff


	//   ....[162]....
        /*0824*/ 	.word	0xffffffff


	//   ....[163]....
        /*0828*/ 	.word	0xffffffff


	//   ....[164]....
        /*082c*/ 	.word	0xffffffff


	//   ....[165]....
        /*0830*/ 	.word	0xffffffff


	//   ....[166]....
        /*0834*/ 	.word	0xffffffff


	//   ....[167]....
        /*0838*/ 	.word	0xffffffff


	//   ....[168]....
        /*083c*/ 	.word	0xffffffff


	//   ....[169]....
        /*0840*/ 	.word	0xffffffff


	//   ....[170]....
        /*0844*/ 	.word	0xffffffff


	//   ....[171]....
        /*0848*/ 	.word	0xffffffff


	//   ....[172]....
        /*084c*/ 	.word	0xffffffff


	//   ....[173]....
        /*0850*/ 	.word	0xffffffff


	//   ....[174]....
        /*0854*/ 	.word	0xffffffff


	//   ....[175]....
        /*0858*/ 	.word	0xffffffff


	//   ....[176]....
        /*085c*/ 	.word	0x0500000f


	//   ....[177]....
        /*0860*/ 	.word	0x0500000f


	//   ....[178]....
        /*0864*/ 	.word	0x0500000f


	//   ....[179]....
        /*0868*/ 	.word	0x0500000f


	//   ....[180]....
        /*086c*/ 	.word	0x0500000f


	//   ....[181]....
        /*0870*/ 	.word	0x0500000f


	//   ....[182]....
        /*0874*/ 	.word	0x0500000f


	//   ....[183]....
        /*0878*/ 	.word	0x0500000f


	//   ....[184]....
        /*087c*/ 	.word	0x0500000f


	//   ....[185]....
        /*0880*/ 	.word	0x0500000f


	//   ....[186]....
        /*0884*/ 	.word	0x0500000f


	//   ....[187]....
        /*0888*/ 	.word	0x0500000f


	//   ....[188]....
        /*088c*/ 	.word	0x0500000f


	//   ....[189]....
        /*0890*/ 	.word	0x0500000f


	//   ....[190]....
        /*0894*/ 	.word	0x0500000f


	//   ....[191]....
        /*0898*/ 	.word	0x0500000f


	//   ....[192]....
        /*089c*/ 	.word	0x0500000f


	//   ....[193]....
        /*08a0*/ 	.word	0x0500000f


	//   ....[194]....
        /*08a4*/ 	.word	0x0500000f


	//   ....[195]....
        /*08a8*/ 	.word	0x0500000f


	//   ....[196]....
        /*08ac*/ 	.word	0x0500000f


	//   ....[197]....
        /*08b0*/ 	.word	0x0500000f


	//   ....[198]....
        /*08b4*/ 	.word	0x0500000f


	//   ....[199]....
        /*08b8*/ 	.word	0x0500000f


	//   ....[200]....
        /*08bc*/ 	.word	0x0500000f


	//   ....[201]....
        /*08c0*/ 	.word	0x0500000f


	//   ....[202]....
        /*08c4*/ 	.word	0x0500000f


	//   ....[203]....
        /*08c8*/ 	.word	0x0500000f


	//   ....[204]....
        /*08cc*/ 	.word	0x0500000f


	//   ....[205]....
        /*08d0*/ 	.word	0x0500000f


	//   ....[206]....
        /*08d4*/ 	.word	0x0500000f


	//   ....[207]....
        /*08d8*/ 	.word	0x0500000f


	//   ....[208]....
        /*08dc*/ 	.word	0x0500000f


	//   ....[209]....
        /*08e0*/ 	.word	0x0500000f


	//   ....[210]....
        /*08e4*/ 	.word	0x0500000f


	//   ....[211]....
        /*08e8*/ 	.word	0x0500000f


	//   ....[212]....
        /*08ec*/ 	.word	0x0500000f


	//   ....[213]....
        /*08f0*/ 	.word	0x0500000f


	//   ....[214]....
        /*08f4*/ 	.word	0x0500000f


	//   ....[215]....
        /*08f8*/ 	.word	0x0500000f


	//   ....[216]....
        /*08fc*/ 	.word	0x0500000f


	//   ....[217]....
        /*0900*/ 	.word	0x0500000f


	//   ....[218]....
        /*0904*/ 	.word	0x0500000f


	//   ....[219]....
        /*0908*/ 	.word	0x0500000f


	//   ....[220]....
        /*090c*/ 	.word	0x0500000f


	//   ....[221]....
        /*0910*/ 	.word	0x0500000f


	//   ....[222]....
        /*0914*/ 	.word	0x0500000f


	//   ....[223]....
        /*0918*/ 	.word	0x0500000f


	//   ....[224]....
        /*091c*/ 	.word	0x0500000f


	//   ....[225]....
        /*0920*/ 	.word	0x0500000f


	//   ....[226]....
        /*0924*/ 	.word	0x0500000f


	//   ....[227]....
        /*0928*/ 	.word	0x0500000f


	//   ....[228]....
        /*092c*/ 	.word	0x0500000f


	//   ....[229]....
        /*0930*/ 	.word	0x0500000f


	//   ....[230]....
        /*0934*/ 	.word	0x0500000f


	//   ....[231]....
        /*0938*/ 	.word	0x0500000f


	//   ....[232]....
        /*093c*/ 	.word	0x0500000f


	//   ....[233]....
        /*0940*/ 	.word	0x0500000f


	//   ....[234]....
        /*0944*/ 	.word	0x0500000f


	//   ....[235]....
        /*0948*/ 	.word	0x0500000f


	//   ....[236]....
        /*094c*/ 	.word	0x0500000f


	//   ....[237]....
        /*0950*/ 	.word	0x0500000f


	//   ....[238]....
        /*0954*/ 	.word	0x0500000f


	//   ....[239]....
        /*0958*/ 	.word	0x0500000f


	//   ....[240]....
        /*095c*/ 	.word	0x0500000f


	//   ....[241]....
        /*0960*/ 	.word	0x0500000f


	//   ....[242]....
        /*0964*/ 	.word	0x0500000f


	//   ....[243]....
        /*0968*/ 	.word	0x0500000f


	//   ....[244]....
        /*096c*/ 	.word	0x0500000f


	//   ....[245]....
        /*0970*/ 	.word	0x0500000f


	//   ....[246]....
        /*0974*/ 	.word	0x0500000f


	//   ....[247]....
        /*0978*/ 	.word	0x0500000f


	//   ....[248]....
        /*097c*/ 	.word	0x0500000f


	//   ....[249]....
        /*0980*/ 	.word	0x0500000f


	//   ....[250]....
        /*0984*/ 	.word	0x0500000f


	//   ....[251]....
        /*0988*/ 	.word	0x0500000f


	//   ....[252]....
        /*098c*/ 	.word	0x0500000f


	//   ....[253]....
        /*0990*/ 	.word	0x0500000f


	//   ....[254]....
        /*0994*/ 	.word	0x0500000f


	//   ....[255]....
        /*0998*/ 	.word	0x0500000f


	//   ....[0]....
        /*099c*/ 	.word	0x0500000f


	//   ....[1]....
        /*09a0*/ 	.word	0x0500000f


	//   ....[2]....
        /*09a4*/ 	.word	0x0500000f


	//   ....[3]....
        /*09a8*/ 	.word	0x0500000f


	//   ....[4]....
        /*09ac*/ 	.word	0x0500000f


	//   ....[5]....
        /*09b0*/ 	.word	0x0500000f


	//   ....[6]....
        /*09b4*/ 	.word	0x0500000f


	//   ....[7]....
        /*09b8*/ 	.word	0x0500000f


	//   ....[8]....
        /*09bc*/ 	.word	0x0500000f


	//   ....[9]....
        /*09c0*/ 	.word	0x0500000f


	//   ....[10]....
        /*09c4*/ 	.word	0x0500000f


	//   ....[11]....
        /*09c8*/ 	.word	0x0500000f


	//   ....[12]....
        /*09cc*/ 	.word	0x0500000f


	//   ....[13]....
        /*09d0*/ 	.word	0x0500000f


	//   ....[14]....
        /*09d4*/ 	.word	0x0500000f


	//   ....[15]....
        /*09d8*/ 	.word	0x0500000f


	//   ....[16]....
        /*09dc*/ 	.word	0x0500000f


	//   ....[17]....
        /*09e0*/ 	.word	0x0500000f


	//   ....[18]....
        /*09e4*/ 	.word	0x0500000f


	//   ....[19]....
        /*09e8*/ 	.word	0x0500000f


	//   ....[20]....
        /*09ec*/ 	.word	0x0500000f


	//   ....[21]....
        /*09f0*/ 	.word	0x0500000f


	//   ....[22]....
        /*09f4*/ 	.word	0x0500000f


	//   ....[23]....
        /*09f8*/ 	.word	0x0500000f


	//   ....[24]....
        /*09fc*/ 	.word	0x0500000f


	//   ....[25]....
        /*0a00*/ 	.word	0x0500000f


	//   ....[26]....
        /*0a04*/ 	.word	0x0500000f


	//   ....[27]....
        /*0a08*/ 	.word	0x0500000f


	//   ....[28]....
        /*0a0c*/ 	.word	0x0500000f


	//   ....[29]....
        /*0a10*/ 	.word	0x0500000f


	//   ....[30]....
        /*0a14*/ 	.word	0x0500000f


	//   ....[31]....
        /*0a18*/ 	.word	0x0500000f


	//   ....[32]....
        /*0a1c*/ 	.word	0x0500000f


	//   ....[33]....
        /*0a20*/ 	.word	0x0500000f


	//   ....[34]....
        /*0a24*/ 	.word	0x0500000f


	//   ....[35]....
        /*0a28*/ 	.word	0x0500000f


	//   ....[36]....
        /*0a2c*/ 	.word	0x0500000f


	//   ....[37]....
        /*0a30*/ 	.word	0x0500000f


	//   ....[38]....
        /*0a34*/ 	.word	0x0500000f


	//   ....[39]....
        /*0a38*/ 	.word	0x0500000f


	//   ....[40]....
        /*0a3c*/ 	.word	0x0500000f


	//   ....[41]....
        /*0a40*/ 	.word	0x0500000f


	//----- nvinfo : EIATTR_COOP_GROUP_INSTR_OFFSETS
	.align		4
.L_239:
        /*0a44*/ 	.byte	0x04, 0x28
        /*0a46*/ 	.short	(.L_241 - .L_240)


	//   ....[0]....
.L_240:
        /*0a48*/ 	.word	0x00000070


	//   ....[1]....
        /*0a4c*/ 	.word	0x000001a0


	//   ....[2]....
        /*0a50*/ 	.word	0x000001f0


	//   ....[3]....
        /*0a54*/ 	.word	0x00000420


	//   ....[4]....
        /*0a58*/ 	.word	0x00000580


	//   ....[5]....
        /*0a5c*/ 	.word	0x000006a0


	//   ....[6]....
        /*0a60*/ 	.word	0x00000800


	//   ....[7]....
        /*0a64*/ 	.word	0x0000a4c0


	//   ....[8]....
        /*0a68*/ 	.word	0x0000adb0


	//   ....[9]....
        /*0a6c*/ 	.word	0x0000adc0


	//   ....[10]....
        /*0a70*/ 	.word	0x0000add0


	//   ....[11]....
        /*0a74*/ 	.word	0x0000ade0


	//   ....[12]....
        /*0a78*/ 	.word	0x0000e3c0


	//   ....[13]....
        /*0a7c*/ 	.word	0x0000e3d0


	//   ....[14]....
        /*0a80*/ 	.word	0x0000e3e0


	//   ....[15]....
        /*0a84*/ 	.word	0x0000e3f0


	//   ....[16]....
        /*0a88*/ 	.word	0x00011ef0


	//   ....[17]....
        /*0a8c*/ 	.word	0x00012830


	//   ....[18]....
        /*0a90*/ 	.word	0x00013930


	//   ....[19]....
        /*0a94*/ 	.word	0x000139d0


	//   ....[20]....
        /*0a98*/ 	.word	0x000142e0


	//   ....[21]....
        /*0a9c*/ 	.word	0x00014390


	//   ....[22]....
        /*0aa0*/ 	.word	0x00016250


	//   ....[23]....
        /*0aa4*/ 	.word	0x00016650


	//   ....[24]....
        /*0aa8*/ 	.word	0x00017310


	//   ....[25]....
        /*0aac*/ 	.word	0x000173c0


	//   ....[26]....
        /*0ab0*/ 	.word	0x00017b70


	//   ....[27]....
        /*0ab4*/ 	.word	0x00017bd0


	//   ....[28]....
        /*0ab8*/ 	.word	0x0001a240


	//   ....[29]....
        /*0abc*/ 	.word	0x0001a250


	//   ....[30]....
        /*0ac0*/ 	.word	0x0001a290


	//   ....[31]....
        /*0ac4*/ 	.word	0x0001a2b0


	//   ....[32]....
        /*0ac8*/ 	.word	0x0001c520


	//   ....[33]....
        /*0acc*/ 	.word	0x0001c920


	//   ....[34]....
        /*0ad0*/ 	.word	0x0001d5f0


	//   ....[35]....
        /*0ad4*/ 	.word	0x0001d6a0


	//   ....[36]....
        /*0ad8*/ 	.word	0x0001ddf0


	//   ....[37]....
        /*0adc*/ 	.word	0x0001de70


	//   ....[38]....
        /*0ae0*/ 	.word	0x0001f280


	//   ....[39]....
        /*0ae4*/ 	.word	0x0001f290


	//   ....[40]....
        /*0ae8*/ 	.word	0x0001f310


	//   ....[41]....
        /*0aec*/ 	.word	0x0001f320


	//   ....[42]....
        /*0af0*/ 	.word	0x0001fed0


	//   ....[43]....
        /*0af4*/ 	.word	0x0001ff10


	//   ....[44]....
        /*0af8*/ 	.word	0x0001ffb0


	//   ....[45]....
        /*0afc*/ 	.word	0x0001ffe0


	//   ....[46]....
        /*0b00*/ 	.word	0x00020010


	//   ....[47]....
        /*0b04*/ 	.word	0x00020040


	//   ....[48]....
        /*0b08*/ 	.word	0x00020070


	//   ....[49]....
        /*0b0c*/ 	.word	0x000200a0


	//   ....[50]....
        /*0b10*/ 	.word	0x000200d0


	//   ....[51]....
        /*0b14*/ 	.word	0x00020100


	//   ....[52]....
        /*0b18*/ 	.word	0x00020130


	//   ....[53]....
        /*0b1c*/ 	.word	0x00020160


	//   ....[54]....
        /*0b20*/ 	.word	0x00020190


	//   ....[55]....
        /*0b24*/ 	.word	0x000201c0


	//   ....[56]....
        /*0b28*/ 	.word	0x000201f0


	//   ....[57]....
        /*0b2c*/ 	.word	0x00020220


	//   ....[58]....
        /*0b30*/ 	.word	0x00020250


	//   ....[59]....
        /*0b34*/ 	.word	0x00020280


	//   ....[60]....
        /*0b38*/ 	.word	0x000202b0


	//   ....[61]....
        /*0b3c*/ 	.word	0x000202e0


	//   ....[62]....
        /*0b40*/ 	.word	0x00020310


	//   ....[63]....
        /*0b44*/ 	.word	0x00020340


	//   ....[64]....
        /*0b48*/ 	.word	0x00020370


	//   ....[65]....
        /*0b4c*/ 	.word	0x000203a0


	//   ....[66]....
        /*0b50*/ 	.word	0x000203d0


	//   ....[67]....
        /*0b54*/ 	.word	0x00020400


	//   ....[68]....
        /*0b58*/ 	.word	0x00020430


	//   ....[69]....
        /*0b5c*/ 	.word	0x00020460


	//   ....[70]....
        /*0b60*/ 	.word	0x00020490


	//   ....[71]....
        /*0b64*/ 	.word	0x000204c0


	//   ....[72]....
        /*0b68*/ 	.word	0x000204f0


	//   ....[73]....
        /*0b6c*/ 	.word	0x00020520


	//   ....[74]....
        /*0b70*/ 	.word	0x00020550


	//   ....[75]....
        /*0b74*/ 	.word	0x00020580


	//   ....[76]....
        /*0b78*/ 	.word	0x000205b0


	//   ....[77]....
        /*0b7c*/ 	.word	0x000205e0


	//   ....[78]....
        /*0b80*/ 	.word	0x000205f0


	//   ....[79]....
        /*0b84*/ 	.word	0x00020600


	//   ....[80]....
        /*0b88*/ 	.word	0x00020610


	//   ....[81]....
        /*0b8c*/ 	.word	0x00020620


	//   ....[82]....
        /*0b90*/ 	.word	0x00020630


	//   ....[83]....
        /*0b94*/ 	.word	0x00020640


	//   ....[84]....
        /*0b98*/ 	.word	0x00020650


	//   ....[85]....
        /*0b9c*/ 	.word	0x00020660


	//   ....[86]....
        /*0ba0*/ 	.word	0x00020670


	//   ....[87]....
        /*0ba4*/ 	.word	0x00020690


	//   ....[88]....
        /*0ba8*/ 	.word	0x000206b0


	//   ....[89]....
        /*0bac*/ 	.word	0x000206c0


	//   ....[90]....
        /*0bb0*/ 	.word	0x000206d0


	//   ....[91]....
        /*0bb4*/ 	.word	0x00020700


	//   ....[92]....
        /*0bb8*/ 	.word	0x00020730


	//   ....[93]....
        /*0bbc*/ 	.word	0x00020760


	//   ....[94]....
        /*0bc0*/ 	.word	0x00020780


	//   ....[95]....
        /*0bc4*/ 	.word	0x000207b0


	//   ....[96]....
        /*0bc8*/ 	.word	0x000207e0


	//   ....[97]....
        /*0bcc*/ 	.word	0x00020810


	//   ....[98]....
        /*0bd0*/ 	.word	0x00020840


	//   ....[99]....
        /*0bd4*/ 	.word	0x00020870


	//   ....[100]....
        /*0bd8*/ 	.word	0x000208a0


	//   ....[101]....
        /*0bdc*/ 	.word	0x000208d0


	//   ....[102]....
        /*0be0*/ 	.word	0x00020910


	//   ....[103]....
        /*0be4*/ 	.word	0x00020940


	//   ....[104]....
        /*0be8*/ 	.word	0x00020970


	//   ....[105]....
        /*0bec*/ 	.word	0x000209a0


	//   ....[106]....
        /*0bf0*/ 	.word	0x000211a0


	//   ....[107]....
        /*0bf4*/ 	.word	0x000211c0


	//   ....[108]....
        /*0bf8*/ 	.word	0x000211e0


	//   ....[109]....
        /*0bfc*/ 	.word	0x000211f0


	//   ....[110]....
        /*0c00*/ 	.word	0x00021880


	//   ....[111]....
        /*0c04*/ 	.word	0x00021890


	//   ....[112]....
        /*0c08*/ 	.word	0x000219c0


	//   ....[113]....
        /*0c0c*/ 	.word	0x000219d0


	//   ....[114]....
        /*0c10*/ 	.word	0x00021b00


	//   ....[115]....
        /*0c14*/ 	.word	0x00021b10


	//   ....[116]....
        /*0c18*/ 	.word	0x00021c40


	//   ....[117]....
        /*0c1c*/ 	.word	0x00021c50


	//   ....[118]....
        /*0c20*/ 	.word	0x00022020


	//   ....[119]....
        /*0c24*/ 	.word	0x00022030


	//   ....[120]....
        /*0c28*/ 	.word	0x000226c0


	//   ....[121]....
        /*0c2c*/ 	.word	0x000226d0


	//   ....[122]....
        /*0c30*/ 	.word	0x00023430


	//   ....[123]....
        /*0c34*/ 	.word	0x00023440


	//   ....[124]....
        /*0c38*/ 	.word	0x00023580


	//   ....[125]....
        /*0c3c*/ 	.word	0x00023590


	//   ....[126]....
        /*0c40*/ 	.word	0x000236c0


	//   ....[127]....
        /*0c44*/ 	.word	0x000236d0


	//   ....[128]....
        /*0c48*/ 	.word	0x00023800


	//   ....[129]....
        /*0c4c*/ 	.word	0x00023810


	//   ....[130]....
        /*0c50*/ 	.word	0x000239a0


	//   ....[131]....
        /*0c54*/ 	.word	0x00023be0


	//   ....[132]....
        /*0c58*/ 	.word	0x00023c10


	//   ....[133]....
        /*0c5c*/ 	.word	0x00023c40


	//   ....[134]....
        /*0c60*/ 	.word	0x00023c70


	//   ....[135]....
        /*0c64*/ 	.word	0x00023ca0


	//   ....[136]....
        /*0c68*/ 	.word	0x00023cd0


	//   ....[137]....
        /*0c6c*/ 	.word	0x00023e70


	//   ....[138]....
        /*0c70*/ 	.word	0x00023ea0


	//   ....[139]....
        /*0c74*/ 	.word	0x00023ed0


	//   ....[140]....
        /*0c78*/ 	.word	0x00023f00


	//   ....[141]....
        /*0c7c*/ 	.word	0x00023f30


	//   ....[142]....
        /*0c80*/ 	.word	0x00023f60


	//   ....[143]....
        /*0c84*/ 	.word	0x00024000


	//   ....[144]....
        /*0c88*/ 	.word	0x00024030


	//   ....[145]....
        /*0c8c*/ 	.word	0x00024040


	//   ....[146]....
        /*0c90*/ 	.word	0x00024070


	//   ....[147]....
        /*0c94*/ 	.word	0x00025ac0


	//   ....[148]....
        /*0c98*/ 	.word	0x00027a50


	//   ....[149]....
        /*0c9c*/ 	.word	0x00028760


	//   ....[150]....
        /*0ca0*/ 	.word	0x00028780


	//   ....[151]....
        /*0ca4*/ 	.word	0x000287a0


	//   ....[152]....
        /*0ca8*/ 	.word	0x00028860


	//   ....[153]....
        /*0cac*/ 	.word	0x00028890


	//   ....[154]....
        /*0cb0*/ 	.word	0x00028920


	//   ....[155]....
        /*0cb4*/ 	.word	0x00028930


	//   ....[156]....
        /*0cb8*/ 	.word	0x000289c0


	//   ....[157]....
        /*0cbc*/ 	.word	0x0002a660


	//   ....[158]....
        /*0cc0*/ 	.word	0x0002a690


	//   ....[159]....
        /*0cc4*/ 	.word	0x0002a6f0


	//   ....[160]....
        /*0cc8*/ 	.word	0x0002a720


	//   ....[161]....
        /*0ccc*/ 	.word	0x0002a750


	//   ....[162]....
        /*0cd0*/ 	.word	0x0002a780


	//   ....[163]....
        /*0cd4*/ 	.word	0x0002a7b0


	//   ....[164]....
        /*0cd8*/ 	.word	0x0002a7e0


	//   ....[165]....
        /*0cdc*/ 	.word	0x0002a9b0


	//   ....[166]....
        /*0ce0*/ 	.word	0x0002a9e0


	//   ....[167]....
        /*0ce4*/ 	.word	0x0002aa10


	//   ....[168]....
        /*0ce8*/ 	.word	0x0002aa40


	//   ....[169]....
        /*0cec*/ 	.word	0x0002aa70


	//   ....[170]....
        /*0cf0*/ 	.word	0x0002aaa0


	//   ....[171]....
        /*0cf4*/ 	.word	0x0002ab80


	//   ....[172]....
        /*0cf8*/ 	.word	0x0002aba0


	//   ....[173]....
        /*0cfc*/ 	.word	0x0002abb0


	//   ....[174]....
        /*0d00*/ 	.word	0x0002ac30


	//   ....[175]....
        /*0d04*/ 	.word	0x0002b780


	//   ....[176]....
        /*0d08*/ 	.word	0x0002bc80


	//   ....[177]....
        /*0d0c*/ 	.word	0x0002bd20


	//   ....[178]....
        /*0d10*/ 	.word	0x0002bdb0


	//   ....[179]....
        /*0d14*/ 	.word	0x0002be00


	//   ....[180]....
        /*0d18*/ 	.word	0x0002be50


	//   ....[181]....
        /*0d1c*/ 	.word	0x0002bf30


	//   ....[182]....
        /*0d20*/ 	.word	0x0002bfc0


	//   ....[183]....
        /*0d24*/ 	.word	0x0002c010


	//   ....[184]....
        /*0d28*/ 	.word	0x0002c060


	//   ....[185]....
        /*0d2c*/ 	.word	0x0002c400


	//   ....[186]....
        /*0d30*/ 	.word	0x0002c520


	//   ....[187]....
        /*0d34*/ 	.word	0x0002c650


	//   ....[188]....
        /*0d38*/ 	.word	0x0002c770


	//   ....[189]....
        /*0d3c*/ 	.word	0x0002c8a0


	//   ....[190]....
        /*0d40*/ 	.word	0x0002c970


	//   ....[191]....
        /*0d44*/ 	.word	0x0002c9d0


	//   ....[192]....
        /*0d48*/ 	.word	0x0002ca20


	//   ....[193]....
        /*0d4c*/ 	.word	0x0002caa0


	//   ....[194]....
        /*0d50*/ 	.word	0x0002caf0


	//   ....[195]....
        /*0d54*/ 	.word	0x0002cb70


	//   ....[196]....
        /*0d58*/ 	.word	0x0002cbc0


	//   ....[197]....
        /*0d5c*/ 	.word	0x0002cc40


	//   ....[198]....
        /*0d60*/ 	.word	0x0002ccb0


	//   ....[199]....
        /*0d64*/ 	.word	0x0002cd10


	//   ....[200]....
        /*0d68*/ 	.word	0x0002cd60


	//   ....[201]....
        /*0d6c*/ 	.word	0x0002cde0


	//   ....[202]....
        /*0d70*/ 	.word	0x0002ce50


	//   ....[203]....
        /*0d74*/ 	.word	0x0002ceb0


	//   ....[204]....
        /*0d78*/ 	.word	0x0002cf00


	//   ....[205]....
        /*0d7c*/ 	.word	0x0002cf80


	//   ....[206]....
        /*0d80*/ 	.word	0x0002cfd0


	//   ....[207]....
        /*0d84*/ 	.word	0x0002d030


	//   ....[208]....
        /*0d88*/ 	.word	0x0002d080


	//   ....[209]....
        /*0d8c*/ 	.word	0x0002d0e0


	//   ....[210]....
        /*0d90*/ 	.word	0x0002d150


	//   ....[211]....
        /*0d94*/ 	.word	0x0002d1b0


	//   ....[212]....
        /*0d98*/ 	.word	0x0002d200


	//   ....[213]....
        /*0d9c*/ 	.word	0x0002d260


	//   ....[214]....
        /*0da0*/ 	.word	0x0002d2b0


	//   ....[215]....
        /*0da4*/ 	.word	0x0002d310


	//   ....[216]....
        /*0da8*/ 	.word	0x0002d380


	//   ....[217]....
        /*0dac*/ 	.word	0x0002d400


	//   ....[218]....
        /*0db0*/ 	.word	0x0002d470


	//   ....[219]....
        /*0db4*/ 	.word	0x0002d4f0


	//   ....[220]....
        /*0db8*/ 	.word	0x0002d560


	//   ....[221]....
        /*0dbc*/ 	.word	0x0002d5e0


	//   ....[222]....
        /*0dc0*/ 	.word	0x0002d640


	//   ....[223]....
        /*0dc4*/ 	.word	0x0002d6c0


	//   ....[224]....
        /*0dc8*/ 	.word	0x0002d710


	//   ....[225]....
        /*0dcc*/ 	.word	0x0002d790


	//   ....[226]....
        /*0dd0*/ 	.word	0x0002d7f0


	//   ....[227]....
        /*0dd4*/ 	.word	0x0002d850


	//   ....[228]....
        /*0dd8*/ 	.word	0x0002d8b0


	//   ....[229]....
        /*0ddc*/ 	.word	0x0002d930


	//   ....[230]....
        /*0de0*/ 	.word	0x0002d9b0


	//   ....[231]....
        /*0de4*/ 	.word	0x0002da10


	//   ....[232]....
        /*0de8*/ 	.word	0x0002da60


	//   ....[233]....
        /*0dec*/ 	.word	0x0002dae0


	//   ....[234]....
        /*0df0*/ 	.word	0x0002db50


	//   ....[235]....
        /*0df4*/ 	.word	0x0002dbb0


	//   ....[236]....
        /*0df8*/ 	.word	0x0002dc00


	//   ....[237]....
        /*0dfc*/ 	.word	0x0002dc80


	//   ....[238]....
        /*0e00*/ 	.word	0x0002dcf0


	//   ....[239]....
        /*0e04*/ 	.word	0x0002dd50


	//   ....[240]....
        /*0e08*/ 	.word	0x0002dda0


	//   ....[241]....
        /*0e0c*/ 	.word	0x0002de20


	//   ....[242]....
        /*0e10*/ 	.word	0x0002de90


	//   ....[243]....
        /*0e14*/ 	.word	0x0002df00


	//   ....[244]....
        /*0e18*/ 	.word	0x0002df50


	//   ....[245]....
        /*0e1c*/ 	.word	0x0002dfd0


	//   ....[246]....
        /*0e20*/ 	.word	0x0002e040


	//   ....[247]....
        /*0e24*/ 	.word	0x0002e0a0


	//   ....[248]....
        /*0e28*/ 	.word	0x0002e0f0


	//   ....[249]....
        /*0e2c*/ 	.word	0x0002e170


	//   ....[250]....
        /*0e30*/ 	.word	0x0002e1c0


	//   ....[251]....
        /*0e34*/ 	.word	0x0002e250


	//   ....[252]....
        /*0e38*/ 	.word	0x0002e2e0


	//   ....[253]....
        /*0e3c*/ 	.word	0x0002e370


	//   ....[254]....
        /*0e40*/ 	.word	0x0002e400


	//   ....[255]....
        /*0e44*/ 	.word	0x0002e490


	//   ....[0]....
        /*0e48*/ 	.word	0x0002e520


	//   ....[1]....
        /*0e4c*/ 	.word	0x0002e5a0


	//   ....[2]....
        /*0e50*/ 	.word	0x0002e5f0


	//   ....[3]....
        /*0e54*/ 	.word	0x0002e680


	//   ....[4]....
        /*0e58*/ 	.word	0x0002e710


	//   ....[5]....
        /*0e5c*/ 	.word	0x0002e790


	//   ....[6]....
        /*0e60*/ 	.word	0x0002e7e0


	//   ....[7]....
        /*0e64*/ 	.word	0x0002e870


	//   ....[8]....
        /*0e68*/ 	.word	0x0002e900


	//   ....[9]....
        /*0e6c*/ 	.word	0x0002e990


	//   ....[10]....
        /*0e70*/ 	.word	0x0002ea20


	//   ....[11]....
        /*0e74*/ 	.word	0x0002eab0


	//   ....[12]....
        /*0e78*/ 	.word	0x0002eb40


	//   ....[13]....
        /*0e7c*/ 	.word	0x0002ec00


	//   ....[14]....
        /*0e80*/ 	.word	0x0002eee0


	//   ....[15]....
        /*0e84*/ 	.word	0x0002f100


	//   ....[16]....
        /*0e88*/ 	.word	0x0002f150


	//   ....[17]....
        /*0e8c*/ 	.word	0x0002f1b0


	//   ....[18]....
        /*0e90*/ 	.word	0x0002f260


	//   ....[19]....
        /*0e94*/ 	.word	0x0002f320


	//   ....[20]....
        /*0e98*/ 	.word	0x0002f3c0


	//   ....[21]....
        /*0e9c*/ 	.word	0x0002f4a0


	//   ....[22]....
        /*0ea0*/ 	.word	0x0002f5a0


	//   ....[23]....
        /*0ea4*/ 	.word	0x0002f880


	//   ....[24]....
        /*0ea8*/ 	.word	0x0002f920


	//   ....[25]....
        /*0eac*/ 	.word	0x0002fac0


	//   ....[26]....
        /*0eb0*/ 	.word	0x0002fb40


	//   ....[27]....
        /*0eb4*/ 	.word	0x0002fbc0


	//   ....[28]....
        /*0eb8*/ 	.word	0x0002fc40


	//   ....[29]....
        /*0ebc*/ 	.word	0x0002fcc0


	//   ....[30]....
        /*0ec0*/ 	.word	0x0002fd50


	//   ....[31]....
        /*0ec4*/ 	.word	0x0002fdf0


	//   ....[32]....
        /*0ec8*/ 	.word	0x0002fea0


	//   ....[33]....
        /*0ecc*/ 	.word	0x0002ff20


	//   ....[34]....
        /*0ed0*/ 	.word	0x0002ffa0


	//   ....[35]....
        /*0ed4*/ 	.word	0x00030020


	//   ....[36]....
        /*0ed8*/ 	.word	0x000300b0


	//   ....[37]....
        /*0edc*/ 	.word	0x00030130


	//   ....[38]....
        /*0ee0*/ 	.word	0x000301e0


	//   ....[39]....
        /*0ee4*/ 	.word	0x00030230


	//   ....[40]....
        /*0ee8*/ 	.word	0x000302f0


	//   ....[41]....
        /*0eec*/ 	.word	0x00030420


	//----- nvinfo : EIATTR_REG_RECONFIG
	.align		4
.L_241:
        /*0ef0*/ 	.byte	0x01, 0x54
	.zero		2


	//----- nvinfo : EIATTR_SYSCALL_OFFSETS
	.align		4
        /*0ef4*/ 	.byte	0x04, 0x46
        /*0ef6*/ 	.short	(.L_243 - .L_242)


	//   ....[0]....
.L_242:
        /*0ef8*/ 	.word	0x000023c0


	//   ....[1]....
        /*0efc*/ 	.word	0x00002510


	//   ....[2]....
        /*0f00*/ 	.word	0x0000a650


	//   ....[3]....
        /*0f04*/ 	.word	0x0000ab90


	//   ....[4]....
        /*0f08*/ 	.word	0x000274c0


	//   ....[5]....
        /*0f0c*/ 	.word	0x00027650


	//   ....[6]....
        /*0f10*/ 	.word	0x000277a0


	//   ....[7]....
        /*0f14*/ 	.word	0x000278e0


	//   ....[8]....
        /*0f18*/ 	.word	0x00028310


	//----- nvinfo : EIATTR_MBARRIER_INSTR_OFFSETS
	.align		4
.L_243:
        /*0f1c*/ 	.byte	0x04, 0x39
        /*0f1e*/ 	.short	(.L_245 - .L_244)


	//   ....[0]....
.L_244:
        /*0f20*/ 	.word	0x000002d0
        /*0f24*/ 	.word	0x000000ff
        /*0f28*/ 	.word	0x00022800
        /*0f2c*/ 	.short	0x0100
        /*0f2e*/ 	.byte	0x08
	.zero		1


	//   ....[1]....
        /*0f30*/ 	.word	0x000002e0
        /*0f34*/ 	.word	0x000000ff
        /*0f38*/ 	.word	0x00022820
        /*0f3c*/ 	.short	0x0100
        /*0f3e*/ 	.byte	0x08
	.zero		1


	//   ....[2]....
        /*0f40*/ 	.word	0x000003d0
        /*0f44*/ 	.word	0x000000ff
        /*0f48*/ 	.word	0x00022830
        /*0f4c*/ 	.short	0x0100
        /*0f4e*/ 	.byte	0x08
	.zero		1


	//   ....[3]....
        /*0f50*/ 	.word	0x000003e0
        /*0f54*/ 	.word	0x000000ff
        /*0f58*/ 	.word	0x00022840
        /*0f5c*/ 	.short	0x0100
        /*0f5e*/ 	.byte	0x08
	.zero		1


	//   ....[4]....
        /*0f60*/ 	.word	0x000003f0
        /*0f64*/ 	.word	0x000000ff
        /*0f68*/ 	.word	0x00022838
        /*0f6c*/ 	.short	0x0100
        /*0f6e*/ 	.byte	0x08
	.zero		1


	//   ....[5]....
        /*0f70*/ 	.word	0x00000400
        /*0f74*/ 	.word	0x000000ff
        /*0f78*/ 	.word	0x00022848
        /*0f7c*/ 	.short	0x0100
        /*0f7e*/ 	.byte	0x08
	.zero		1


	//   ....[6]....
        /*0f80*/ 	.word	0x00000530
        /*0f84*/ 	.word	0x000000ff
        /*0f88*/ 	.word	0x00022850
        /*0f8c*/ 	.short	0x0100
        /*0f8e*/ 	.byte	0x08
	.zero		1


	//   ....[7]....
        /*0f90*/ 	.word	0x00000540
        /*0f94*/ 	.word	0x000000ff
        /*0f98*/ 	.word	0x00022860
        /*0f9c*/ 	.short	0x0100
        /*0f9e*/ 	.byte	0x08
	.zero		1


	//   ....[8]....
        /*0fa0*/ 	.word	0x00000550
        /*0fa4*/ 	.word	0x000000ff
        /*0fa8*/ 	.word	0x00022858
        /*0fac*/ 	.short	0x0100
        /*0fae*/ 	.byte	0x08
	.zero		1


	//   ....[9]....
        /*0fb0*/ 	.word	0x00000560
        /*0fb4*/ 	.word	0x000000ff
        /*0fb8*/ 	.word	0x00022868
        /*0fbc*/ 	.short	0x0100
        /*0fbe*/ 	.byte	0x08
	.zero		1


	//   ....[10]....
        /*0fc0*/ 	.word	0x00000650
        /*0fc4*/ 	.word	0x000000ff
        /*0fc8*/ 	.word	0x00022870
        /*0fcc*/ 	.short	0x0100
        /*0fce*/ 	.byte	0x06
	.zero		1


	//   ....[11]....
        /*0fd0*/ 	.word	0x00000660
        /*0fd4*/ 	.word	0x000000ff
        /*0fd8*/ 	.word	0x00022880
        /*0fdc*/ 	.short	0x0100
        /*0fde*/ 	.byte	0x06
	.zero		1


	//   ....[12]....
        /*0fe0*/ 	.word	0x00000670
        /*0fe4*/ 	.word	0x000000ff
        /*0fe8*/ 	.word	0x00022878
        /*0fec*/ 	.short	0x0100
        /*0fee*/ 	.byte	0x06
	.zero		1


	//   ....[13]....
        /*0ff0*/ 	.word	0x00000680
        /*0ff4*/ 	.word	0x000000ff
        /*0ff8*/ 	.word	0x00022888
        /*0ffc*/ 	.short	0x0100
        /*0ffe*/ 	.byte	0x06
	.zero		1


	//   ....[14]....
        /*1000*/ 	.word	0x000007b0
        /*1004*/ 	.word	0x000000ff
        /*1008*/ 	.word	0x00022890
        /*100c*/ 	.short	0x0100
        /*100e*/ 	.byte	0x08
	.zero		1


	//   ....[15]....
        /*1010*/ 	.word	0x000007c0
        /*1014*/ 	.word	0x000000ff
        /*1018*/ 	.word	0x000228a0
        /*101c*/ 	.short	0x0100
        /*101e*/ 	.byte	0x08
	.zero		1


	//   ....[16]....
        /*1020*/ 	.word	0x000007d0
        /*1024*/ 	.word	0x000000ff
        /*1028*/ 	.word	0x00022898
        /*102c*/ 	.short	0x0100
        /*102e*/ 	.byte	0x08
	.zero		1


	//   ....[17]....
        /*1030*/ 	.word	0x000007e0
        /*1034*/ 	.word	0x000000ff
        /*1038*/ 	.word	0x000228a8
        /*103c*/ 	.short	0x0100
        /*103e*/ 	.byte	0x08
	.zero		1


	//   ....[18]....
        /*1040*/ 	.word	0x00000910
        /*1044*/ 	.word	0x000000ff
        /*1048*/ 	.word	0x000228b0
        /*104c*/ 	.short	0x0100
        /*104e*/ 	.byte	0x08
	.zero		1


	//   ....[19]....
        /*1050*/ 	.word	0x00000920
        /*1054*/ 	.word	0x000000ff
        /*1058*/ 	.word	0x000228c0
        /*105c*/ 	.short	0x0100
        /*105e*/ 	.byte	0x08
	.zero		1


	//   ....[20]....
        /*1060*/ 	.word	0x00000930
        /*1064*/ 	.word	0x000000ff
        /*1068*/ 	.word	0x000228b8
        /*106c*/ 	.short	0x0100
        /*106e*/ 	.byte	0x08
	.zero		1


	//   ....[21]....
        /*1070*/ 	.word	0x00000940
        /*1074*/ 	.word	0x000000ff
        /*1078*/ 	.word	0x000228c8
        /*107c*/ 	.short	0x0100
        /*107e*/ 	.byte	0x08
	.zero		1


	//   ....[22]....
        /*1080*/ 	.word	0x00003580
        /*1084*/ 	.word	0x0000006c
        /*1088*/ 	.word	0x00022890
        /*108c*/ 	.short	0x010a
        /*108e*/ 	.byte	0x3f
	.zero		1


	//   ....[23]....
        /*1090*/ 	.word	0x000063f0
        /*1094*/ 	.word	0x0000006c
        /*1098*/ 	.word	0x00022890
        /*109c*/ 	.short	0x010a
        /*109e*/ 	.byte	0x3f
	.zero		1


	//   ....[24]....
        /*10a0*/ 	.word	0x00009340
        /*10a4*/ 	.word	0x0000006c
        /*10a8*/ 	.word	0x00022890
        /*10ac*/ 	.short	0x010a
        /*10ae*/ 	.byte	0x3f
	.zero		1


	//   ....[25]....
        /*10b0*/ 	.word	0x000095b0
        /*10b4*/ 	.word	0x00000004
        /*10b8*/ 	.word	0x00000000
        /*10bc*/ 	.short	0x0101
        /*10be*/ 	.byte	0x3f
	.zero		1


	//   ....[26]....
        /*10c0*/ 	.word	0x000095f0
        /*10c4*/ 	.word	0x0000006c
        /*10c8*/ 	.word	0x000228b0
        /*10cc*/ 	.short	0x010a
        /*10ce*/ 	.byte	0x3f
	.zero		1


	//   ....[27]....
        /*10d0*/ 	.word	0x00009a30
        /*10d4*/ 	.word	0x0000006c
        /*10d8*/ 	.word	0x00000000
        /*10dc*/ 	.short	0x0101
        /*10de*/ 	.byte	0x3f
	.zero		1


	//   ....[28]....
        /*10e0*/ 	.word	0x0000a910
        /*10e4*/ 	.word	0x00000010
        /*10e8*/ 	.word	0x00022800
        /*10ec*/ 	.short	0x010a
        /*10ee*/ 	.byte	0x3f
	.zero		1


	//   ....[29]....
        /*10f0*/ 	.word	0x0000a960
        /*10f4*/ 	.word	0x00000010
        /*10f8*/ 	.word	0x00022800
        /*10fc*/ 	.short	0x010a
        /*10fe*/ 	.byte	0x3f
	.zero		1


	//   ....[30]....
        /*1100*/ 	.word	0x0000b330
        /*1104*/ 	.word	0x00000010
        /*1108*/ 	.word	0x00022800
        /*110c*/ 	.short	0x010a
        /*110e*/ 	.byte	0x3f
	.zero		1


	//   ....[31]....
        /*1110*/ 	.word	0x0000e820
        /*1114*/ 	.word	0x00000010
        /*1118*/ 	.word	0x00022800
        /*111c*/ 	.short	0x010a
        /*111e*/ 	.byte	0x3f
	.zero		1


	//   ....[32]....
        /*1120*/ 	.word	0x000118f0
        /*1124*/ 	.word	0x0000005a
        /*1128*/ 	.word	0x00022830
        /*112c*/ 	.short	0x010a
        /*112e*/ 	.byte	0x3f
	.zero		1


	//   ....[33]....
        /*1130*/ 	.word	0x00011960
        /*1134*/ 	.word	0x0000005a
        /*1138*/ 	.word	0x00022830
        /*113c*/ 	.short	0x010a
        /*113e*/ 	.byte	0x3f
	.zero		1


	//   ....[34]....
        /*1140*/ 	.word	0x00012260
        /*1144*/ 	.word	0x0000005a
        /*1148*/ 	.word	0x00000000
        /*114c*/ 	.short	0x0101
        /*114e*/ 	.byte	0x3f
	.zero		1


	//   ....[35]....
        /*1150*/ 	.word	0x00015570
        /*1154*/ 	.word	0x00000007
        /*1158*/ 	.word	0x00022830
        /*115c*/ 	.short	0x010a
        /*115e*/ 	.byte	0x3f
	.zero		1


	//   ....[36]....
        /*1160*/ 	.word	0x000155c0
        /*1164*/ 	.word	0x00000007
        /*1168*/ 	.word	0x00022830
        /*116c*/ 	.short	0x010a
        /*116e*/ 	.byte	0x3f
	.zero		1


	//   ....[37]....
        /*1170*/ 	.word	0x00015910
        /*1174*/ 	.word	0x00000007
        /*1178*/ 	.word	0x00022850
        /*117c*/ 	.short	0x010a
        /*117e*/ 	.byte	0x3f
	.zero		1


	//   ....[38]....
        /*1180*/ 	.word	0x00015950
        /*1184*/ 	.word	0x00000007
        /*1188*/ 	.word	0x00022850
        /*118c*/ 	.short	0x010a
        /*118e*/ 	.byte	0x3f
	.zero		1


	//   ....[39]....
        /*1190*/ 	.word	0x00016450
        /*1194*/ 	.word	0x0000004e
        /*1198*/ 	.word	0x00000000
        /*119c*/ 	.short	0x0101
        /*119e*/ 	.byte	0x3f
	.zero		1


	//   ....[40]....
        /*11a0*/ 	.word	0x000186d0
        /*11a4*/ 	.word	0x00000008
        /*11a8*/ 	.word	0x00000000
        /*11ac*/ 	.short	0x0101
        /*11ae*/ 	.byte	0x3f
	.zero		1


	//   ....[41]....
        /*11b0*/ 	.word	0x00019010
        /*11b4*/ 	.word	0x00000007
        /*11b8*/ 	.word	0x00022830
        /*11bc*/ 	.short	0x010a
        /*11be*/ 	.byte	0x3f
	.zero		1


	//   ....[42]....
        /*11c0*/ 	.word	0x00019060
        /*11c4*/ 	.word	0x00000007
        /*11c8*/ 	.word	0x00022830
        /*11cc*/ 	.short	0x010a
        /*11ce*/ 	.byte	0x3f
	.zero		1


	//   ....[43]....
        /*11d0*/ 	.word	0x000193e0
        /*11d4*/ 	.word	0x00000007
        /*11d8*/ 	.word	0x00022850
        /*11dc*/ 	.short	0x010a
        /*11de*/ 	.byte	0x3f
	.zero		1


	//   ....[44]....
        /*11e0*/ 	.word	0x00019420
        /*11e4*/ 	.word	0x00000007
        /*11e8*/ 	.word	0x00022850
        /*11ec*/ 	.short	0x010a
        /*11ee*/ 	.byte	0x3f
	.zero		1


	//   ....[45]....
        /*11f0*/ 	.word	0x0001a8c0
        /*11f4*/ 	.word	0x00000050
        /*11f8*/ 	.word	0x00000000
        /*11fc*/ 	.short	0x0101
        /*11fe*/ 	.byte	0x3f
	.zero		1


	//   ....[46]....
        /*1200*/ 	.word	0x0001b150
        /*1204*/ 	.word	0x00000008
        /*1208*/ 	.word	0x00000000
        /*120c*/ 	.short	0x0101
        /*120e*/ 	.byte	0x3f
	.zero		1


	//   ....[47]....
        /*1210*/ 	.word	0x0001b810
        /*1214*/ 	.word	0x00000007
        /*1218*/ 	.word	0x00022830
        /*121c*/ 	.short	0x010a
        /*121e*/ 	.byte	0x3f
	.zero		1


	//   ....[48]....
        /*1220*/ 	.word	0x0001b860
        /*1224*/ 	.word	0x00000007
        /*1228*/ 	.word	0x00022830
        /*122c*/ 	.short	0x010a
        /*122e*/ 	.byte	0x3f
	.zero		1


	//   ....[49]....
        /*1230*/ 	.word	0x0001bbe0
        /*1234*/ 	.word	0x00000007
        /*1238*/ 	.word	0x00022850
        /*123c*/ 	.short	0x010a
        /*123e*/ 	.byte	0x3f
	.zero		1


	//   ....[50]....
        /*1240*/ 	.word	0x0001bc20
        /*1244*/ 	.word	0x00000007
        /*1248*/ 	.word	0x00022850
        /*124c*/ 	.short	0x010a
        /*124e*/ 	.byte	0x3f
	.zero		1


	//   ....[51]....
        /*1250*/ 	.word	0x0001c730
        /*1254*/ 	.word	0x00000007
        /*1258*/ 	.word	0x00000000
        /*125c*/ 	.short	0x0101
        /*125e*/ 	.byte	0x3f
	.zero		1


	//   ....[52]....
        /*1260*/ 	.word	0x0001e9c0
        /*1264*/ 	.word	0x00000006
        /*1268*/ 	.word	0x00000000
        /*126c*/ 	.short	0x0101
        /*126e*/ 	.byte	0x3f
	.zero		1


	//   ....[53]....
        /*1270*/ 	.word	0x0001efa0
        /*1274*/ 	.word	0x0000000d
        /*1278*/ 	.word	0x00022850
        /*127c*/ 	.short	0x010a
        /*127e*/ 	.byte	0x3f
	.zero		1


	//   ....[54]....
        /*1280*/ 	.word	0x0001f020
        /*1284*/ 	.word	0x0000000d
        /*1288*/ 	.word	0x00022850
        /*128c*/ 	.short	0x010a
        /*128e*/ 	.byte	0x3f
	.zero		1


	//   ....[55]....
        /*1290*/ 	.word	0x0001f5e0
        /*1294*/ 	.word	0x00000002
        /*1298*/ 	.word	0x00000000
        /*129c*/ 	.short	0x0101
        /*129e*/ 	.byte	0x3f
	.zero		1


	//   ....[56]....
        /*12a0*/ 	.word	0x000217a0
        /*12a4*/ 	.word	0x00000000
        /*12a8*/ 	.word	0x00000000
        /*12ac*/ 	.short	0x0101
        /*12ae*/ 	.byte	0x3f
	.zero		1


	//   ....[57]....
        /*12b0*/ 	.word	0x00021f20
        /*12b4*/ 	.word	0x00000008
        /*12b8*/ 	.word	0x00000000
        /*12bc*/ 	.short	0x0101
        /*12be*/ 	.byte	0x3f
	.zero		1


	//   ....[58]....
        /*12c0*/ 	.word	0x00025ba0
        /*12c4*/ 	.word	0x00000012
        /*12c8*/ 	.word	0x00022820
        /*12cc*/ 	.short	0x010a
        /*12ce*/ 	.byte	0x3f
	.zero		1


	//   ....[59]....
        /*12d0*/ 	.word	0x00025c70
        /*12d4*/ 	.word	0x00000007
        /*12d8*/ 	.word	0x000228a0
        /*12dc*/ 	.short	0x010a
        /*12de*/ 	.byte	0x3f
	.zero		1


	//   ....[60]....
        /*12e0*/ 	.word	0x00026090
        /*12e4*/ 	.word	0x00000007
        /*12e8*/ 	.word	0x000228c0
        /*12ec*/ 	.short	0x010a
        /*12ee*/ 	.byte	0x3f
	.zero		1


	//   ....[61]....
        /*12f0*/ 	.word	0x00026460
        /*12f4*/ 	.word	0x00000008
        /*12f8*/ 	.word	0x000228a0
        /*12fc*/ 	.short	0x010a
        /*12fe*/ 	.byte	0x3f
	.zero		1


	//   ....[62]....
        /*1300*/ 	.word	0x00026870
        /*1304*/ 	.word	0x00000008
        /*1308*/ 	.word	0x000228c0
        /*130c*/ 	.short	0x010a
        /*130e*/ 	.byte	0x3f
	.zero		1


	//   ....[63]....
        /*1310*/ 	.word	0x00027ce0
        /*1314*/ 	.word	0x00000002
        /*1318*/ 	.word	0x00022880
        /*131c*/ 	.short	0x010a
        /*131e*/ 	.byte	0x3f
	.zero		1


	//   ....[64]....
        /*1320*/ 	.word	0x00027e90
        /*1324*/ 	.word	0x00000002
        /*1328*/ 	.word	0x00022840
        /*132c*/ 	.short	0x010a
        /*132e*/ 	.byte	0x3f
	.zero		1


	//   ....[65]....
        /*1330*/ 	.word	0x00028aa0
        /*1334*/ 	.word	0x00000012
        /*1338*/ 	.word	0x00022800
        /*133c*/ 	.short	0x0107
        /*133e*/ 	.byte	0x3f
	.zero		1


	//   ....[66]....
        /*1340*/ 	.word	0x00028ba0
        /*1344*/ 	.word	0x00000012
        /*1348*/ 	.word	0x00022800
        /*134c*/ 	.short	0x0101
        /*134e*/ 	.byte	0x3f
	.zero		1


	//   ....[67]....
        /*1350*/ 	.word	0x00028bc0
        /*1354*/ 	.word	0x00000012
        /*1358*/ 	.word	0x00022820
        /*135c*/ 	.short	0x010a
        /*135e*/ 	.byte	0x3f
	.zero		1


	//   ....[68]....
        /*1360*/ 	.word	0x00028f00
        /*1364*/ 	.word	0x00000003
        /*1368*/ 	.word	0x00022880
        /*136c*/ 	.short	0x010a
        /*136e*/ 	.byte	0x3f
	.zero		1


	//   ....[69]....
        /*1370*/ 	.word	0x00029140
        /*1374*/ 	.word	0x00000003
        /*1378*/ 	.word	0x00022840
        /*137c*/ 	.short	0x010a
        /*137e*/ 	.byte	0x3f
	.zero		1


	//   ....[70]....
        /*1380*/ 	.word	0x00029610
        /*1384*/ 	.word	0x00000014
        /*1388*/ 	.word	0x00022870
        /*138c*/ 	.short	0x010a
        /*138e*/ 	.byte	0x3f
	.zero		1


	//   ....[71]....
        /*1390*/ 	.word	0x00029680
        /*1394*/ 	.word	0x00000014
        /*1398*/ 	.word	0x00022860
        /*139c*/ 	.short	0x010a
        /*139e*/ 	.byte	0x3f
	.zero		1


	//   ....[72]....
        /*13a0*/ 	.word	0x00029b60
        /*13a4*/ 	.word	0x00000014
        /*13a8*/ 	.word	0x00022850
        /*13ac*/ 	.short	0x0101
        /*13ae*/ 	.byte	0x3f
	.zero		1


	//   ....[73]....
        /*13b0*/ 	.word	0x00029bf0
        /*13b4*/ 	.word	0x00000014
        /*13b8*/ 	.word	0x00000000
        /*13bc*/ 	.short	0x0101
        /*13be*/ 	.byte	0x3f
	.zero		1


	//   ....[74]....
        /*13c0*/ 	.word	0x00029e20
        /*13c4*/ 	.word	0x00000010
        /*13c8*/ 	.word	0x00022870
        /*13cc*/ 	.short	0x010a
        /*13ce*/ 	.byte	0x3f
	.zero		1


	//   ....[75]....
        /*13d0*/ 	.word	0x00029e90
        /*13d4*/ 	.word	0x00000010
        /*13d8*/ 	.word	0x00022860
        /*13dc*/ 	.short	0x010a
        /*13de*/ 	.byte	0x3f
	.zero		1


	//   ....[76]....
        /*13e0*/ 	.word	0x0002a370
        /*13e4*/ 	.word	0x00000010
        /*13e8*/ 	.word	0x00022850
        /*13ec*/ 	.short	0x0101
        /*13ee*/ 	.byte	0x3f
	.zero		1


	//   ....[77]....
        /*13f0*/ 	.word	0x0002a3c0
        /*13f4*/ 	.word	0x00000010
        /*13f8*/ 	.word	0x00000000
        /*13fc*/ 	.short	0x0101
        /*13fe*/ 	.byte	0x3f
	.zero		1


	//   ....[78]....
        /*1400*/ 	.word	0x0002b700
        /*1404*/ 	.word	0x00000000
        /*1408*/ 	.word	0x00022820
        /*140c*/ 	.short	0x010a
        /*140e*/ 	.byte	0x3f
	.zero		1


	//   ....[79]....
        /*1410*/ 	.word	0x0002b8b0
        /*1414*/ 	.word	0x00000006
        /*1418*/ 	.word	0x00000000
        /*141c*/ 	.short	0x010a
        /*141e*/ 	.byte	0x3f
	.zero		1


	//   ....[80]....
        /*1420*/ 	.word	0x0002b920
        /*1424*/ 	.word	0x00000007
        /*1428*/ 	.word	0x00000000
        /*142c*/ 	.short	0x010a
        /*142e*/ 	.byte	0x3f
	.zero		1


	//   ....[81]....
        /*1430*/ 	.word	0x0002b980
        /*1434*/ 	.word	0x00000004
        /*1438*/ 	.word	0x00022860
        /*143c*/ 	.short	0x010a
        /*143e*/ 	.byte	0x3f
	.zero		1


	//   ....[82]....
        /*1440*/ 	.word	0x0002b9d0
        /*1444*/ 	.word	0x00000003
        /*1448*/ 	.word	0x00022860
        /*144c*/ 	.short	0x010a
        /*144e*/ 	.byte	0x3f
	.zero		1


	//   ....[83]....
        /*1450*/ 	.word	0x0002ba10
        /*1454*/ 	.word	0x00000004
        /*1458*/ 	.word	0x00022880
        /*145c*/ 	.short	0x010a
        /*145e*/ 	.byte	0x3f
	.zero		1


	//   ....[84]....
        /*1460*/ 	.word	0x0002ba30
        /*1464*/ 	.word	0x00000003
        /*1468*/ 	.word	0x00022880
        /*146c*/ 	.short	0x010a
        /*146e*/ 	.byte	0x3f
	.zero		1


	//   ....[85]....
        /*1470*/ 	.word	0x0002ba90
        /*1474*/ 	.word	0x0000006c
        /*1478*/ 	.word	0x00022890
        /*147c*/ 	.short	0x010a
        /*147e*/ 	.byte	0x3f
	.zero		1


	//   ....[86]....
        /*1480*/ 	.word	0x0002bae0
        /*1484*/ 	.word	0x0000006c
        /*1488*/ 	.word	0x00022890
        /*148c*/ 	.short	0x010a
        /*148e*/ 	.byte	0x3f
	.zero		1


	//   ....[87]....
        /*1490*/ 	.word	0x0002bb30
        /*1494*/ 	.word	0x0000006c
        /*1498*/ 	.word	0x00022890
        /*149c*/ 	.short	0x010a
        /*149e*/ 	.byte	0x3f
	.zero		1


	//   ....[88]....
        /*14a0*/ 	.word	0x0002bb80
        /*14a4*/ 	.word	0x0000006c
        /*14a8*/ 	.word	0x000228b0
        /*14ac*/ 	.short	0x010a
        /*14ae*/ 	.byte	0x3f
	.zero		1


	//   ....[89]....
        /*14b0*/ 	.word	0x0002be90
        /*14b4*/ 	.word	0x00000010
        /*14b8*/ 	.word	0x00022800
        /*14bc*/ 	.short	0x010a
        /*14be*/ 	.byte	0x3f
	.zero		1


	//   ....[90]....
        /*14c0*/ 	.word	0x0002c0a0
        /*14c4*/ 	.word	0x00000010
        /*14c8*/ 	.word	0x00022800
        /*14cc*/ 	.short	0x010a
        /*14ce*/ 	.byte	0x3f
	.zero		1


	//   ....[91]....
        /*14d0*/ 	.word	0x0002c0f0
        /*14d4*/ 	.word	0x0000005a
        /*14d8*/ 	.word	0x00022830
        /*14dc*/ 	.short	0x010a
        /*14de*/ 	.byte	0x3f
	.zero		1


	//   ....[92]....
        /*14e0*/ 	.word	0x0002c140
        /*14e4*/ 	.word	0x00000007
        /*14e8*/ 	.word	0x00022830
        /*14ec*/ 	.short	0x010a
        /*14ee*/ 	.byte	0x3f
	.zero		1


	//   ....[93]....
        /*14f0*/ 	.word	0x0002c190
        /*14f4*/ 	.word	0x00000007
        /*14f8*/ 	.word	0x00022850
        /*14fc*/ 	.short	0x010a
        /*14fe*/ 	.byte	0x3f
	.zero		1


	//   ....[94]....
        /*1500*/ 	.word	0x0002c1e0
        /*1504*/ 	.word	0x00000007
        /*1508*/ 	.word	0x00022830
        /*150c*/ 	.short	0x010a
        /*150e*/ 	.byte	0x3f
	.zero		1


	//   ....[95]....
        /*1510*/ 	.word	0x0002c230
        /*1514*/ 	.word	0x00000007
        /*1518*/ 	.word	0x00022850
        /*151c*/ 	.short	0x010a
        /*151e*/ 	.byte	0x3f
	.zero		1


	//   ....[96]....
        /*1520*/ 	.word	0x0002c280
        /*1524*/ 	.word	0x00000007
        /*1528*/ 	.word	0x00022830
        /*152c*/ 	.short	0x010a
        /*152e*/ 	.byte	0x3f
	.zero		1


	//   ....[97]....
        /*1530*/ 	.word	0x0002c2d0
        /*1534*/ 	.word	0x00000007
        /*1538*/ 	.word	0x00022850
        /*153c*/ 	.short	0x010a
        /*153e*/ 	.byte	0x3f
	.zero		1


	//   ....[98]....
        /*1540*/ 	.word	0x0002c320
        /*1544*/ 	.word	0x0000000d
        /*1548*/ 	.word	0x00022850
        /*154c*/ 	.short	0x010a
        /*154e*/ 	.byte	0x3f
	.zero		1


	//   ....[99]....
        /*1550*/ 	.word	0x0002ecc0
        /*1554*/ 	.word	0x00000012
        /*1558*/ 	.word	0x00022820
        /*155c*/ 	.short	0x010a
        /*155e*/ 	.byte	0x3f
	.zero		1


	//   ....[100]....
        /*1560*/ 	.word	0x0002ed10
        /*1564*/ 	.word	0x00000007
        /*1568*/ 	.word	0x000228a0
        /*156c*/ 	.short	0x010a
        /*156e*/ 	.byte	0x3f
	.zero		1


	//   ....[101]....
        /*1570*/ 	.word	0x0002ed60
        /*1574*/ 	.word	0x00000007
        /*1578*/ 	.word	0x000228c0
        /*157c*/ 	.short	0x010a
        /*157e*/ 	.byte	0x3f
	.zero		1


	//   ....[102]....
        /*1580*/ 	.word	0x0002edb0
        /*1584*/ 	.word	0x00000008
        /*1588*/ 	.word	0x000228a0
        /*158c*/ 	.short	0x010a
        /*158e*/ 	.byte	0x3f
	.zero		1


	//   ....[103]....
        /*1590*/ 	.word	0x0002ee00
        /*1594*/ 	.word	0x00000008
        /*1598*/ 	.word	0x000228c0
        /*159c*/ 	.short	0x010a
        /*159e*/ 	.byte	0x3f
	.zero		1


	//   ....[104]....
        /*15a0*/ 	.word	0x0002efa0
        /*15a4*/ 	.word	0x00000002
        /*15a8*/ 	.word	0x00022880
        /*15ac*/ 	.short	0x010a
        /*15ae*/ 	.byte	0x3f
	.zero		1


	//   ....[105]....
        /*15b0*/ 	.word	0x0002eff0
        /*15b4*/ 	.word	0x00000002
        /*15b8*/ 	.word	0x00022840
        /*15bc*/ 	.short	0x010a
        /*15be*/ 	.byte	0x3f
	.zero		1


	//   ....[106]....
        /*15c0*/ 	.word	0x0002f5e0
        /*15c4*/ 	.word	0x00000012
        /*15c8*/ 	.word	0x00022820
        /*15cc*/ 	.short	0x010a
        /*15ce*/ 	.byte	0x3f
	.zero		1


	//   ....[107]....
        /*15d0*/ 	.word	0x0002f630
        /*15d4*/ 	.word	0x00000003
        /*15d8*/ 	.word	0x00022880
        /*15dc*/ 	.short	0x010a
        /*15de*/ 	.byte	0x3f
	.zero		1


	//   ....[108]....
        /*15e0*/ 	.word	0x0002f680
        /*15e4*/ 	.word	0x00000003
        /*15e8*/ 	.word	0x00022840
        /*15ec*/ 	.short	0x010a
        /*15ee*/ 	.byte	0x3f
	.zero		1


	//   ....[109]....
        /*15f0*/ 	.word	0x0002f6d0
        /*15f4*/ 	.word	0x00000014
        /*15f8*/ 	.word	0x00022870
        /*15fc*/ 	.short	0x010a
        /*15fe*/ 	.byte	0x3f
	.zero		1


	//   ....[110]....
        /*1600*/ 	.word	0x0002f720
        /*1604*/ 	.word	0x00000014
        /*1608*/ 	.word	0x00022860
        /*160c*/ 	.short	0x010a
        /*160e*/ 	.byte	0x3f
	.zero		1


	//   ....[111]....
        /*1610*/ 	.word	0x0002f770
        /*1614*/ 	.word	0x00000010
        /*1618*/ 	.word	0x00022870
        /*161c*/ 	.short	0x010a
        /*161e*/ 	.byte	0x3f
	.zero		1


	//   ....[112]....
        /*1620*/ 	.word	0x0002f7c0
        /*1624*/ 	.word	0x00000010
        /*1628*/ 	.word	0x00022860
        /*162c*/ 	.short	0x010a
        /*162e*/ 	.byte	0x3f
	.zero		1


	//   ....[113]....
        /*1630*/ 	.word	0x00030340
        /*1634*/ 	.word	0x00000000
        /*1638*/ 	.word	0x00022820
        /*163c*/ 	.short	0x010a
        /*163e*/ 	.byte	0x3f
	.zero		1


	//   ....[114]....
        /*1640*/ 	.word	0x000304e0
        /*1644*/ 	.word	0x00000006
        /*1648*/ 	.word	0x00000000
        /*164c*/ 	.short	0x010a
        /*164e*/ 	.byte	0x3f
	.zero		1


	//   ....[115]....
        /*1650*/ 	.word	0x00030530
        /*1654*/ 	.word	0x00000007
        /*1658*/ 	.word	0x00000000
        /*165c*/ 	.short	0x010a
        /*165e*/ 	.byte	0x3f
	.zero		1


	//   ....[116]....
        /*1660*/ 	.word	0x00030580
        /*1664*/ 	.word	0x00000004
        /*1668*/ 	.word	0x00022860
        /*166c*/ 	.short	0x010a
        /*166e*/ 	.byte	0x3f
	.zero		1


	//   ....[117]....
        /*1670*/ 	.word	0x000305d0
        /*1674*/ 	.word	0x00000003
        /*1678*/ 	.word	0x00022860
        /*167c*/ 	.short	0x010a
        /*167e*/ 	.byte	0x3f
	.zero		1


	//   ....[118]....
        /*1680*/ 	.word	0x00030620
        /*1684*/ 	.word	0x00000004
        /*1688*/ 	.word	0x00022880
        /*168c*/ 	.short	0x010a
        /*168e*/ 	.byte	0x3f
	.zero		1


	//----- nvinfo : EIATTR_NUM_MBARRIERS
	.align		4
.L_245:
        /*1690*/ 	.byte	0x03, 0x38
        /*1692*/ 	.short	0x0016


	//----- nvinfo : EIATTR_EXIT_INSTR_OFFSETS
	.align		4
        /*1694*/ 	.byte	0x04, 0x1c
        /*1696*/ 	.short	(.L_247 - .L_246)


	//   ....[0]....
.L_246:
        /*1698*/ 	.word	0x0002ba80


	//----- nvinfo : EIATTR_MAX_THREADS
	.align		4
.L_247:
        /*169c*/ 	.byte	0x04, 0x05
        /*169e*/ 	.short	(.L_249 - .L_248)
.L_248:
        /*16a0*/ 	.word	0x00000180
        /*16a4*/ 	.word	0x00000001
        /*16a8*/ 	.word	0x00000001


	//----- nvinfo : EIATTR_CRS_STACK_SIZE
	.align		4
.L_249:
        /*16ac*/ 	.byte	0x04, 0x1e
        /*16ae*/ 	.short	(.L_251 - .L_250)
.L_250:
        /*16b0*/ 	.word	0x00000000


	//----- nvinfo : EIATTR_CBANK_PARAM_SIZE
	.align		4
.L_251:
        /*16b4*/ 	.byte	0x03, 0x19
        /*16b6*/ 	.short	0x0af0


	//----- nvinfo : EIATTR_PARAM_CBANK
	.align		4
        /*16b8*/ 	.byte	0x04, 0x0a
        /*16ba*/ 	.short	(.L_253 - .L_252)
	.align		4
.L_252:
        /*16bc*/ 	.word	index@(.nv.constant0._ZN7cutlass13device_kernelIN5flash11enable_sm90INS1_16FlashAttnFwdSm90INS1_25CollectiveMainloopFwdSm90ILi2EN4cute5tupleIJNS5_1CILi1EEES8_S8_EEENS6_IJNS7_ILi128EEESA_NS7_ILi192EEEEEELi128ENS_12float_e4m3_tEfNS_4arch4Sm90ELb0ELb1ELb1ELb1ELb0ELb1ELb0ELb1ELb1ELb1ELb1ELb0EEENS1_21CollectiveEpilogueFwdINS6_IJSA_SA_SA_EEES9_NS_10bfloat16_tESF_Li256ELb1ELb1ELb1ELb1EEENS1_36VarlenDynamicPersistentTileSchedulerILi128ELi128ELi256ELi128ELb1ELb1ELb1ELb1ELb0ELb1EEEEEEEEEvNT_6ParamsE)
        /*16c0*/ 	.short	0x0210
        /*16c2*/ 	.short	0x0af0


	//----- nvinfo : EIATTR_SW_WAR
	.align		4
.L_253:
        /*16c4*/ 	.byte	0x04, 0x36
        /*16c6*/ 	.short	(.L_255 - .L_254)
.L_254:
        /*16c8*/ 	.word	0x00000008
.L_255:


//--------------------- .nv.info._ZN7cutlass13device_kernelIN5flash11enable_sm90INS1_16FlashAttnFwdSm90INS1_25CollectiveMainloopFwdSm90ILi2EN4cute5tupleIJNS5_1CILi1EEES8_S8_EEENS6_IJNS7_ILi128EEENS7_ILi160EEENS7_ILi192EEEEEELi128ENS_12float_e4m3_tEfNS_4arch4Sm90ELb1ELb0ELb1ELb0ELb0ELb0ELb0ELb1ELb1ELb1ELb1ELb0EEENS1_21CollectiveEpilogueFwdINS6_IJSA_SA_SB_EEES9_NS_10bfloat16_tESG_Li256ELb0ELb1ELb1ELb1EEENS1_19SingleTileSchedulerILb0ELb1ELb1ELi128EEEEEEEEEvNT_6ParamsE --------------------------
	.section	.nv.info._ZN7cutlass13device_kernelIN5flash11enable_sm90INS1_16FlashAttnFwdSm90INS1_25CollectiveMainloopFwdSm90ILi2EN4cute5tupleIJNS5_1CILi1EEES8_S8_EEENS6_IJNS7_ILi128EEENS7_ILi160EEENS7_ILi192EEEEEELi128ENS_12float_e4m3_tEfNS_4arch4Sm90ELb1ELb0ELb1ELb0ELb0ELb0ELb0ELb1ELb1ELb1ELb1ELb0EEENS1_21CollectiveEpilogueFwdINS6_IJSA_SA_SB_EEES9_NS_10bfloat16_tESG_Li256ELb0ELb1ELb1ELb1EEENS1_19SingleTileSchedulerILb0ELb1ELb1ELi128EEEEEEEEEvNT_6ParamsE,"",@"SHT_CUDA_INFO"
	.sectionflags	@""
	.align	4


	//----- nvinfo : EIATTR_CUDA_API_VERSION
	.align		4
        /*0000*/ 	.byte	0x04, 0x37
        /*0002*/ 	.short	(.L_257 - .L_256)
.L_256:
        /*0004*/ 	.word	0x00000082


	//----- nvinfo : EIATTR_KPARAM_INFO
	.align		4
.L_257:
        /*0008*/ 	.byte	0x04, 0x17
        /*000a*/ 	.short	(.L_259 - .L_258)
.L_258:
        /*000c*/ 	.word	0x00000000
        /*0010*/ 	.short	0x0000
        /*0012*/ 	.short	0x0070
        /*0014*/ 	.byte	0x00, 0xf0, 0x01, 0x28


	//----- nvinfo : EIATTR_SPARSE_MMA_MASK
	.align		4
.L_259:
        /*0018*/ 	.byte	0x03, 0x50
        /*001a*/ 	.short	0x0000


	//----- nvinfo : EIATTR_MAXREG_COUNT
	.align		4
        /*001c*/ 	.byte	0x03, 0x1b
        /*001e*/ 	.short	0x00a8


	//----- nvinfo : EIATTR_NUM_BARRIERS
	.align		4
        /*0020*/ 	.byte	0x02, 0x4c
        /*0022*/ 	.byte	0x10
	.zero		1


	//----- nvinfo : EIATTR_EXTERNS
	.align		4
        /*0024*/ 	.byte	0x04, 0x0f
        /*0026*/ 	.short	(.L_261 - .L_260)


	//   ....[0]....
	.align		4
.L_260:
        /*0028*/ 	.word	index@(__assertfail)


	//----- nvinfo : EIATTR_ANNOTATIONS
	.align		4
.L_261:
        /*002c*/ 	.byte	0x04, 0x55
        /*002e*/ 	.short	(.L_263 - .L_262)


	//   ....[0]....
.L_262:
        /* <DEDUP_REMOVED lines=14> */


	//----- nvinfo : EIATTR_MERCURY_ISA_VERSION
	.align		4
.L_263:
        /*00f8*/ 	.byte	0x03, 0x5f
        /*00fa*/ 	.short	0x0101


	//----- nvinfo : EIATTR_INT_WARP_WIDE_INSTR_OFFSETS
	.align		4
        /*00fc*/ 	.byte	0x04, 0x31
        /*00fe*/ 	.short	(.L_265 - .L_264)


	//   ....[0]....
.L_264:
        /*0100*/ 	.word	0x00000120


	//   ....[1]....
        /*0104*/ 	.word	0x000001c0


	//   ....[2]....
        /*0108*/ 	.word	0x00000230


	//----- nvinfo : EIATTR_COOP_GROUP_MASK_REGIDS
	.align		4
.L_265:
        /*010c*/ 	.byte	0x04, 0x29
        /*010e*/ 	.short	(.L_267 - .L_266)


	//   ....[0]....
.L_266:
        /*0110*/ 	.word	0xffffffff


	//   ....[1]....
        /*0114*/ 	.word	0xffffffff


	//   ....[2]....
        /*0118*/ 	.word	0xffffffff


	//   ....[3]....
        /*011c*/ 	.word	0xffffffff


	//   ....[4]....
        /*0120*/ 	.word	0xffffffff


	//   ....[5]....
        /*0124*/ 	.word	0xffffffff


	//   ....[6]....
        /*0128*/ 	.word	0xffffffff


	//   ....[7]....
        /*012c*/ 	.word	0xffffffff


	//   ....[8]....
        /*0130*/ 	.word	0xffffffff


	//   ....[9]....
        /*0134*/ 	.word	0xffffffff


	//   ....[10]....
        /*0138*/ 	.word	0xffffffff


	//   ....[11]....
        /*013c*/ 	.word	0xffffffff


	//   ....[12]....
        /*0140*/ 	.word	0xffffffff


	//   ....[13]....
        /*0144*/ 	.word	0xffffffff


	//   ....[14]....
        /*0148*/ 	.word	0xffffffff


	//   ....[15]....
        /*014c*/ 	.word	0xffffffff


	//   ....[16]....
        /*0150*/ 	.word	0xffffffff


	//   ....[17]....
        /*0154*/ 	.word	0xffffffff


	//   ....[18]....
        /*0158*/ 	.word	0xffffffff


	//   ....[19]....
        /*015c*/ 	.word	0xffffffff


	//   ....[20]....
        /*0160*/ 	.word	0xffffffff


	//   ....[21]....
        /*0164*/ 	.word	0xffffffff


	//   ....[22]....
        /*0168*/ 	.word	0xffffffff


	//   ....[23]....
        /*016c*/ 	.word	0xffffffff


	//   ....[24]....
        /*0170*/ 	.word	0xffffffff


	//   ....[25]....
        /*0174*/ 	.word	0xffffffff


	//   ....[26]....
        /*0178*/ 	.word	0xffffffff


	//   ....[27]....
        /*017c*/ 	.word	0xffffffff


	//   ....[28]....
        /*0180*/ 	.word	0xffffffff


	//   ....[29]....
        /*0184*/ 	.word	0xffffffff


	//   ....[30]....
        /*0188*/ 	.word	0xffffffff


	//   ....[31]....
        /*018c*/ 	.word	0xffffffff


	//   ....[32]....
        /*0190*/ 	.word	0xffffffff


	//   ....[33]....
        /*0194*/ 	.word	0xffffffff


	//   ....[34]....
        /*0198*/ 	.word	0xffffffff


	//   ....[35]....
        /*019c*/ 	.word	0xffffffff


	//   ....[36]....
        /*01a0*/ 	.word	0xffffffff


	//   ....[37]....
        /*01a4*/ 	.word	0xffffffff


	//   ....[38]....
        /*01a8*/ 	.word	0xffffffff


	//   ....[39]....
        /*01ac*/ 	.word	0xffffffff


	//   ....[40]....
        /*01b0*/ 	.word	0xffffffff


	//   ....[41]....
        /*01b4*/ 	.word	0xffffffff


	//   ....[42]....
        /*01b8*/ 	.word	0xffffffff


	//   ....[43]....
        /*01bc*/ 	.word	0xffffffff


	//   ....[44]....
        /*01c0*/ 	.word	0xffffffff


	//   ....[45]....
        /*01c4*/ 	.word	0xffffffff


	//   ....[46]....
        /*01c8*/ 	.word	0xffffffff


	//   ....[47]....
        /*01cc*/ 	.word	0xffffffff


	//   ....[48]....
        /*01d0*/ 	.word	0xffffffff


	//   ....[49]....
        /*01d4*/ 	.word	0xffffffff


	//   ....[50]....
        /*01d8*/ 	.word	0xffffffff


	//   ....[51]....
        /*01dc*/ 	.word	0xffffffff


	//   ....[52]....
        /*01e0*/ 	.word	0xffffffff


	//   ....[53]....
        /*01e4*/ 	.word	0xffffffff


	//   ....[54]....
        /*01e8*/ 	.word	0xffffffff


	//   ....[55]....
        /*01ec*/ 	.word	0xffffffff


	//   ....[56]....
        /*01f0*/ 	.word	0xffffffff


	//   ....[57]....
        /*01f4*/ 	.word	0xffffffff


	//   ....[58]....
        /*01f8*/ 	.word	0xffffffff


	//   ....[59]....
        /*01fc*/ 	.word	0xffffffff


	//   ....[60]....
        /*0200*/ 	.word	0xffffffff


	//   ....[61]....
        /*0204*/ 	.word	0xffffffff


	//   ....[62]....
        /*0208*/ 	.word	0xffffffff


	//   ....[63]....
        /*020c*/ 	.word	0xffffffff


	//   ....[64]....
        /*0210*/ 	.word	0xffffffff


	//   ....[65]....
        /*0214*/ 	.word	0xffffffff


	//   ....[66]....
        /*0218*/ 	.word	0xffffffff


	//   ....[67]....
        /*021c*/ 	.word	0xffffffff


	//   ....[68]....
        /*0220*/ 	.word	0xffffffff


	//   ....[69]....
        /*0224*/ 	.word	0xffffffff


	//   ....[70]....
        /*0228*/ 	.word	0xffffffff


	//   ....[71]....
        /*022c*/ 	.word	0xffffffff


	//   ....[72]....
        /*0230*/ 	.word	0xffffffff


	//   ....[73]....
        /*0234*/ 	.word	0xffffffff


	//   ....[74]....
        /*0238*/ 	.word	0xffffffff


	//   ....[75]....
        /*023c*/ 	.word	0xffffffff


	//   ....[76]....
        /*0240*/ 	.word	0xffffffff


	//   ....[77]....
        /*0244*/ 	.word	0xffffffff


	//   ....[78]....
        /*0248*/ 	.word	0xffffffff


	//   ....[79]....
        /*024c*/ 	.word	0xffffffff


	//   ....[80]....
        /*0250*/ 	.word	0xffffffff


	//   ....[81]....
        /*0254*/ 	.word	0xffffffff


	//   ....[82]....
        /*0258*/ 	.word	0xffffffff


	//   ....[83]....
        /*025c*/ 	.word	0xffffffff


	//   ....[84]....
        /*0260*/ 	.word	0xffffffff


	//   ....[85]....
        /*0264*/ 	.word	0xffffffff


	//   ....[86]....
        /*0268*/ 	.word	0xffffffff


	//   ....[87]....
        /*026c*/ 	.word	0xffffffff


	//   ....[88]....
        /*0270*/ 	.word	0xffffffff


	//   ....[89]....
        /*0274*/ 	.word	0xffffffff


	//   ....[90]....
        /*0278*/ 	.word	0xffffffff


	//   ....[91]....
        /*027c*/ 	.word	0xffffffff


	//   ....[92]....
        /*0280*/ 	.word	0xffffffff


	//   ....[93]....
        /*0284*/ 	.word	0xffffffff


	//   ....[94]....
        /*0288*/ 	.word	0xffffffff


	//   ....[95]....
        /*028c*/ 	.word	0xffffffff


	//   ....[96]....
        /*0290*/ 	.word	0xffffffff


	//   ....[97]....
        /*0294*/ 	.word	0xffffffff


	//   ....[98]....
        /*0298*/ 	.word	0xffffffff


	//   ....[99]....
        /*029c*/ 	.word	0xffffffff


	//   ....[100]....
        /*02a0*/ 	.word	0xffffffff


	//   ....[101]....
        /*02a4*/ 	.word	0xffffffff


	//   ....[102]....
        /*02a8*/ 	.word	0xffffffff


	//   ....[103]....
        /*02ac*/ 	.word	0xffffffff


	//   ....[104]....
        /*02b0*/ 	.word	0xffffffff


	//   ....[105]....
        /*02b4*/ 	.word	0xffffffff


	//   ....[106]....
        /*02b8*/ 	.word	0xffffffff


	//   ....[107]....
        /*02bc*/ 	.word	0xffffffff


	//   ....[108]....
        /*02c0*/ 	.word	0xffffffff


	//   ....[109]....
        /*02c4*/ 	.word	0xffffffff


	//   ....[110]....
        /*02c8*/ 	.word	0xffffffff


	//   ....[111]....
        /*02cc*/ 	.word	0x0500000f


	//   ....[112]....
        /*02d0*/ 	.word	0x0500000f


	//   ....[113]....
        /*02d4*/ 	.word	0x0500000f


	//   ....[114]....
        /*02d8*/ 	.word	0x0500000f


	//   ....[115]....
        /*02dc*/ 	.word	0x0500000f


	//   ....[116]....
        /*02e0*/ 	.word	0x0500000f


	//   ....[117]....
        /*02e4*/ 	.word	0x0500000f


	//   ....[118]....
        /*02e8*/ 	.word	0x0500000f


	//   ....[119]....
        /*02ec*/ 	.word	0x0500000f


	//----- nvinfo : EIATTR_COOP_GROUP_INSTR_OFFSETS
	.align		4
.L_267:
        /*02f0*/ 	.byte	0x04, 0x28
        /*02f2*/ 	.short	(.L_269 - .L_268)


	//   ....[0]....
.L_268:
        /*02f4*/ 	.word	0x00000060


	//   ....[1]....
        /*02f8*/ 	.word	0x00000130


	//   ....[2]....
        /*02fc*/ 	.word	0x000001e0


	//   ....[3]....
        /*0300*/ 	.word	0x000003a0


	//   ....[4]....
        /*0304*/ 	.word	0x00000500


	//   ....[5]....
        /*0308*/ 	.word	0x00000620


	//   ....[6]....
        /*030c*/ 	.word	0x00000780


	//   ....[7]....
        /*0310*/ 	.word	0x000011a0


	//   ....[8]....
        /*0314*/ 	.word	0x00002ab0


	//   ....[9]....
        /*0318*/ 	.word	0x000031f0


	//   ....[10]....
        /*031c*/ 	.word	0x00003700


	//   ....[11]....
        /*0320*/ 	.word	0x00003790


	//   ....[12]....
        /*0324*/ 	.word	0x000043e0


	//   ....[13]....
        /*0328*/ 	.word	0x00004480


	//   ....[14]....
        /*032c*/ 	.word	0x00006810


	//   ....[15]....
        /*0330*/ 	.word	0x00007000


	//   ....[16]....
        /*0334*/ 	.word	0x000076c0


	//   ....[17]....
        /*0338*/ 	.word	0x00007800


	//   ....[18]....
        /*033c*/ 	.word	0x00008450


	//   ....[19]....
        /*0340*/ 	.word	0x000084b0


	//   ....[20]....
        /*0344*/ 	.word	0x0000b7e0


	//   ....[21]....
        /*0348*/ 	.word	0x0000b810


	//   ....[22]....
        /*034c*/ 	.word	0x0000b830


	//   ....[23]....
        /*0350*/ 	.word	0x0000b850


	//   ....[24]....
        /*0354*/ 	.word	0x0000d330


	//   ....[25]....
        /*0358*/ 	.word	0x0000d350


	//   ....[26]....
        /*035c*/ 	.word	0x0000d3b0


	//   ....[27]....
        /*0360*/ 	.word	0x0000d3c0


	//   ....[28]....
        /*0364*/ 	.word	0x0000e1e0


	//   ....[29]....
        /*0368*/ 	.word	0x0000e1f0


	//   ....[30]....
        /*036c*/ 	.word	0x0000e200


	//   ....[31]....
        /*0370*/ 	.word	0x0000e220


	//   ....[32]....
        /*0374*/ 	.word	0x0000e230


	//   ....[33]....
        /*0378*/ 	.word	0x0000e240


	//   ....[34]....
        /*037c*/ 	.word	0x0000e250


	//   ....[35]....
        /*0380*/ 	.word	0x0000e270


	//   ....[36]....
        /*0384*/ 	.word	0x0000e280


	//   ....[37]....
        /*0388*/ 	.word	0x0000e290


	//   ....[38]....
        /*038c*/ 	.word	0x0000e2a0


	//   ....[39]....
        /*0390*/ 	.word	0x0000e2b0


	//   ....[40]....
        /*0394*/ 	.word	0x0000e2c0


	//   ....[41]....
        /*0398*/ 	.word	0x0000e2d0


	//   ....[42]....
        /*039c*/ 	.word	0x0000e2e0


	//   ....[43]....
        /*03a0*/ 	.word	0x0000e2f0


	//   ....[44]....
        /*03a4*/ 	.word	0x0000e300


	//   ....[45]....
        /*03a8*/ 	.word	0x0000e310


	//   ....[46]....
        /*03ac*/ 	.word	0x0000e320


	//   ....[47]....
        /*03b0*/ 	.word	0x0000e330


	//   ....[48]....
        /*03b4*/ 	.word	0x0000e340


	//   ....[49]....
        /*03b8*/ 	.word	0x0000e350


	//   ....[50]....
        /*03bc*/ 	.word	0x0000e360


	//   ....[51]....
        /*03c0*/ 	.word	0x0000e370


	//   ....[52]....
        /*03c4*/ 	.word	0x0000e380


	//   ....[53]....
        /*03c8*/ 	.word	0x0000e390


	//   ....[54]....
        /*03cc*/ 	.word	0x0000e3a0


	//   ....[55]....
        /*03d0*/ 	.word	0x0000e3b0


	//   ....[56]....
        /*03d4*/ 	.word	0x0000e3c0


	//   ....[57]....
        /*03d8*/ 	.word	0x0000e3e0


	//   ....[58]....
        /*03dc*/ 	.word	0x0000e3f0


	//   ....[59]....
        /*03e0*/ 	.word	0x0000e400


	//   ....[60]....
        /*03e4*/ 	.word	0x0000e420


	//   ....[61]....
        /*03e8*/ 	.word	0x0000e430


	//   ....[62]....
        /*03ec*/ 	.word	0x0000e440


	//   ....[63]....
        /*03f0*/ 	.word	0x0000e460


	//   ....[64]....
        /*03f4*/ 	.word	0x0000e480


	//   ....[65]....
        /*03f8*/ 	.word	0x0000e490


	//   ....[66]....
        /*03fc*/ 	.word	0x0000e4b0


	//   ....[67]....
        /*0400*/ 	.word	0x0000e4e0


	//   ....[68]....
        /*0404*/ 	.word	0x0000e4f0


	//   ....[69]....
        /*0408*/ 	.word	0x0000e500


	//   ....[70]....
        /*040c*/ 	.word	0x0000e520


	//   ....[71]....
        /*0410*/ 	.word	0x0000e530


	//   ....[72]....
        /*0414*/ 	.word	0x0000e540


	//   ....[73]....
        /*0418*/ 	.word	0x0000e550


	//   ....[74]....
        /*041c*/ 	.word	0x0000e560


	//   ....[75]....
        /*0420*/ 	.word	0x0000e570


	//   ....[76]....
        /*0424*/ 	.word	0x0000e590


	//   ....[77]....
        /*0428*/ 	.word	0x0000e5c0


	//   ....[78]....
        /*042c*/ 	.word	0x0000e5f0


	//   ....[79]....
        /*0430*/ 	.word	0x0000e620


	//   ....[80]....
        /*0434*/ 	.word	0x0000e660


	//   ....[81]....
        /*0438*/ 	.word	0x0000e690


	//   ....[82]....
        /*043c*/ 	.word	0x0000e6c0


	//   ....[83]....
        /*0440*/ 	.word	0x0000e6f0


	//   ....[84]....
        /*0444*/ 	.word	0x0000e720


	//   ....[85]....
        /*0448*/ 	.word	0x0000e750


	//   ....[86]....
        /*044c*/ 	.word	0x0000e780


	//   ....[87]....
        /*0450*/ 	.word	0x0000e790


	//   ....[88]....
        /*0454*/ 	.word	0x0000e7a0


	//   ....[89]....
        /*0458*/ 	.word	0x0000e7b0


	//   ....[90]....
        /*045c*/ 	.word	0x0000e7c0


	//   ....[91]....
        /*0460*/ 	.word	0x0000e7d0


	//   ....[92]....
        /*0464*/ 	.word	0x0000eba0


	//   ....[93]....
        /*0468*/ 	.word	0x0000ebf0


	//   ....[94]....
        /*046c*/ 	.word	0x0000ec30


	//   ....[95]....
        /*0470*/ 	.word	0x0000ec70


	//   ....[96]....
        /*0474*/ 	.word	0x0000ecb0


	//   ....[97]....
        /*0478*/ 	.word	0x0000ecf0


	//   ....[98]....
        /*047c*/ 	.word	0x0000f3c0


	//   ....[99]....
        /*0480*/ 	.word	0x0000f3f0


	//   ....[100]....
        /*0484*/ 	.word	0x0000ff10


	//   ....[101]....
        /*0488*/ 	.word	0x00010d00


	//   ....[102]....
        /*048c*/ 	.word	0x000117f0


	//   ....[103]....
        /*0490*/ 	.word	0x00011830


	//   ....[104]....
        /*0494*/ 	.word	0x00011860


	//   ....[105]....
        /*0498*/ 	.word	0x00011920


	//   ....[106]....
        /*049c*/ 	.word	0x00011940


	//   ....[107]....
        /*04a0*/ 	.word	0x000119e0


	//   ....[108]....
        /*04a4*/ 	.word	0x00011a00


	//   ....[109]....
        /*04a8*/ 	.word	0x00011a10


	//   ....[110]....
        /*04ac*/ 	.word	0x000133b0


	//   ....[111]....
        /*04b0*/ 	.word	0x00013960


	//   ....[112]....
        /*04b4*/ 	.word	0x00013b40


	//   ....[113]....
        /*04b8*/ 	.word	0x00013b90


	//   ....[114]....
        /*04bc*/ 	.word	0x00013c30


	//   ....[115]....
        /*04c0*/ 	.word	0x00013d50


	//   ....[116]....
        /*04c4*/ 	.word	0x00013dc0


	//   ....[117]....
        /*04c8*/ 	.word	0x00013ed0


	//   ....[118]....
        /*04cc*/ 	.word	0x00013f40


	//   ....[119]....
        /*04d0*/ 	.word	0x00014040


	//----- nvinfo : EIATTR_REG_RECONFIG
	.align		4
.L_269:
        /*04d4*/ 	.byte	0x01, 0x54
	.zero		2


	//----- nvinfo : EIATTR_SYSCALL_OFFSETS
	.align		4
        /*04d8*/ 	.byte	0x04, 0x46
        /*04da*/ 	.short	(.L_271 - .L_270)


	//   ....[0]....
.L_270:
        /*04dc*/ 	.word	0x00001360


	//   ....[1]....
        /*04e0*/ 	.word	0x00010690


	//   ....[2]....
        /*04e4*/ 	.word	0x000107d0


	//   ....[3]....
        /*04e8*/ 	.word	0x00010910


	//   ....[4]....
        /*04ec*/ 	.word	0x00010a30


	//   ....[5]....
        /*04f0*/ 	.word	0x00011420


	//----- nvinfo : EIATTR_MBARRIER_INSTR_OFFSETS
	.align		4
.L_271:
        /*04f4*/ 	.byte	0x04, 0x39
        /*04f6*/ 	.short	(.L_273 - .L_272)


	//   ....[0]....
.L_272:
        /*04f8*/ 	.word	0x00000250
        /*04fc*/ 	.word	0x000000ff
        /*0500*/ 	.word	0x00029800
        /*0504*/ 	.short	0x0100
        /*0506*/ 	.byte	0x08
	.zero		1


	//   ....[1]....
        /*0508*/ 	.word	0x00000260
        /*050c*/ 	.word	0x000000ff
        /*0510*/ 	.word	0x00029820
        /*0514*/ 	.short	0x0100
        /*0516*/ 	.byte	0x08
	.zero		1


	//   ....[2]....
        /*0518*/ 	.word	0x00000350
        /*051c*/ 	.word	0x000000ff
        /*0520*/ 	.word	0x00029830
        /*0524*/ 	.short	0x0100
        /*0526*/ 	.byte	0x08
	.zero		1


	//   ....[3]....
        /*0528*/ 	.word	0x00000360
        /*052c*/ 	.word	0x000000ff
        /*0530*/ 	.word	0x00029840
        /*0534*/ 	.short	0x0100
        /*0536*/ 	.byte	0x08
	.zero		1


	//   ....[4]....
        /*0538*/ 	.word	0x00000370
        /*053c*/ 	.word	0x000000ff
        /*0540*/ 	.word	0x00029838
        /*0544*/ 	.short	0x0100
        /*0546*/ 	.byte	0x08
	.zero		1


	//   ....[5]....
        /*0548*/ 	.word	0x00000380
        /*054c*/ 	.word	0x000000ff
        /*0550*/ 	.word	0x00029848
        /*0554*/ 	.short	0x0100
        /*0556*/ 	.byte	0x08
	.zero		1


	//   ....[6]....
        /*0558*/ 	.word	0x000004b0
        /*055c*/ 	.word	0x000000ff
        /*0560*/ 	.word	0x00029850
        /*0564*/ 	.short	0x0100
        /*0566*/ 	.byte	0x08
	.zero		1


	//   ....[7]....
        /*0568*/ 	.word	0x000004c0
        /*056c*/ 	.word	0x000000ff
        /*0570*/ 	.word	0x00029860
        /*0574*/ 	.short	0x0100
        /*0576*/ 	.byte	0x08
	.zero		1


	//   ....[8]....
        /*0578*/ 	.word	0x000004d0
        /*057c*/ 	.word	0x000000ff
        /*0580*/ 	.word	0x00029858
        /*0584*/ 	.short	0x0100
        /*0586*/ 	.byte	0x08
	.zero		1


	//   ....[9]....
        /*0588*/ 	.word	0x000004e0
        /*058c*/ 	.word	0x000000ff
        /*0590*/ 	.word	0x00029868
        /*0594*/ 	.short	0x0100
        /*0596*/ 	.byte	0x08
	.zero		1


	//   ....[10]....
        /*0598*/ 	.word	0x000005d0
        /*059c*/ 	.word	0x000000ff
        /*05a0*/ 	.word	0x00029870
        /*05a4*/ 	.short	0x0100
        /*05a6*/ 	.byte	0x06
	.zero		1


	//   ....[11]....
        /*05a8*/ 	.word	0x000005e0
        /*05ac*/ 	.word	0x000000ff
        /*05b0*/ 	.word	0x00029880
        /*05b4*/ 	.short	0x0100
        /*05b6*/ 	.byte	0x06
	.zero		1


	//   ....[12]....
        /*05b8*/ 	.word	0x000005f0
        /*05bc*/ 	.word	0x000000ff
        /*05c0*/ 	.word	0x00029878
        /*05c4*/ 	.short	0x0100
        /*05c6*/ 	.byte	0x06
	.zero		1


	//   ....[13]....
        /*05c8*/ 	.word	0x00000600
        /*05cc*/ 	.word	0x000000ff
        /*05d0*/ 	.word	0x00029888
        /*05d4*/ 	.short	0x0100
        /*05d6*/ 	.byte	0x06
	.zero		1


	//   ....[14]....
        /*05d8*/ 	.word	0x00000730
        /*05dc*/ 	.word	0x000000ff
        /*05e0*/ 	.word	0x00029890
        /*05e4*/ 	.short	0x0100
        /*05e6*/ 	.byte	0x08
	.zero		1


	//   ....[15]....
        /*05e8*/ 	.word	0x00000740
        /*05ec*/ 	.word	0x000000ff
        /*05f0*/ 	.word	0x000298a0
        /*05f4*/ 	.short	0x0100
        /*05f6*/ 	.byte	0x08
	.zero		1


	//   ....[16]....
        /*05f8*/ 	.word	0x00000750
        /*05fc*/ 	.word	0x000000ff
        /*0600*/ 	.word	0x00029898
        /*0604*/ 	.short	0x0100
        /*0606*/ 	.byte	0x08
	.zero		1


	//   ....[17]....
        /*0608*/ 	.word	0x00000760
        /*060c*/ 	.word	0x000000ff
        /*0610*/ 	.word	0x000298a8
        /*0614*/ 	.short	0x0100
        /*0616*/ 	.byte	0x08
	.zero		1


	//   ....[18]....
        /*0618*/ 	.word	0x00000890
        /*061c*/ 	.word	0x000000ff
        /*0620*/ 	.word	0x000298b0
        /*0624*/ 	.short	0x0100
        /*0626*/ 	.byte	0x08
	.zero		1


	//   ....[19]....
        /*0628*/ 	.word	0x000008a0
        /*062c*/ 	.word	0x000000ff
        /*0630*/ 	.word	0x000298c0
        /*0634*/ 	.short	0x0100
        /*0636*/ 	.byte	0x08
	.zero		1


	//   ....[20]....
        /*0638*/ 	.word	0x000008b0
        /*063c*/ 	.word	0x000000ff
        /*0640*/ 	.word	0x000298b8
        /*0644*/ 	.short	0x0100
        /*0646*/ 	.byte	0x08
	.zero		1


	//   ....[21]....
        /*0648*/ 	.word	0x000008c0
        /*064c*/ 	.word	0x000000ff
        /*0650*/ 	.word	0x000298c8
        /*0654*/ 	.short	0x0100
        /*0656*/ 	.byte	0x08
	.zero		1


	//   ....[22]....
        /*0658*/ 	.word	0x000015e0
        /*065c*/ 	.word	0x000000ff
        /*0660*/ 	.word	0x00029800
        /*0664*/ 	.short	0x010a
        /*0666*/ 	.byte	0x27
	.zero		1


	//   ....[23]....
        /*0668*/ 	.word	0x00001660
        /*066c*/ 	.word	0x000000ff
        /*0670*/ 	.word	0x00029830
        /*0674*/ 	.short	0x010a
        /*0676*/ 	.byte	0x27
	.zero		1


	//   ....[24]....
        /*0678*/ 	.word	0x000016f0
        /*067c*/ 	.word	0x000000ff
        /*0680*/ 	.word	0x00029830
        /*0684*/ 	.short	0x010a
        /*0686*/ 	.byte	0x27
	.zero		1


	//   ....[25]....
        /*0688*/ 	.word	0x00003eb0
        /*068c*/ 	.word	0x00000038
        /*0690*/ 	.word	0x00000000
        /*0694*/ 	.short	0x0101
        /*0696*/ 	.byte	0x3f
	.zero		1


	//   ....[26]....
        /*0698*/ 	.word	0x00005860
        /*069c*/ 	.word	0x000000ff
        /*06a0*/ 	.word	0x00029830
        /*06a4*/ 	.short	0x010a
        /*06a6*/ 	.byte	0x06
	.zero		1


	//   ....[27]....
        /*06a8*/ 	.word	0x000058a0
        /*06ac*/ 	.word	0x000000ff
        /*06b0*/ 	.word	0x00029830
        /*06b4*/ 	.short	0x010a
        /*06b6*/ 	.byte	0x06
	.zero		1


	//   ....[28]....
        /*06b8*/ 	.word	0x00006500
        /*06bc*/ 	.word	0x000000ff
        /*06c0*/ 	.word	0x00029850
        /*06c4*/ 	.short	0x010a
        /*06c6*/ 	.byte	0x06
	.zero		1


	//   ....[29]....
        /*06c8*/ 	.word	0x00006540
        /*06cc*/ 	.word	0x000000ff
        /*06d0*/ 	.word	0x00029850
        /*06d4*/ 	.short	0x010a
        /*06d6*/ 	.byte	0x06
	.zero		1


	//   ....[30]....
        /*06d8*/ 	.word	0x00008fa0
        /*06dc*/ 	.word	0x00000005
        /*06e0*/ 	.word	0x00000000
        /*06e4*/ 	.short	0x0101
        /*06e6*/ 	.byte	0x3f
	.zero		1


	//   ....[31]....
        /*06e8*/ 	.word	0x00009320
        /*06ec*/ 	.word	0x000000ff
        /*06f0*/ 	.word	0x00000000
        /*06f4*/ 	.short	0x0101
        /*06f6*/ 	.byte	0x06
	.zero		1


	//   ....[32]....
        /*06f8*/ 	.word	0x00009a70
        /*06fc*/ 	.word	0x000000ff
        /*0700*/ 	.word	0x00029830
        /*0704*/ 	.short	0x010a
        /*0706*/ 	.byte	0x06
	.zero		1


	//   ....[33]....
        /*0708*/ 	.word	0x00009ab0
        /*070c*/ 	.word	0x000000ff
        /*0710*/ 	.word	0x00029830
        /*0714*/ 	.short	0x010a
        /*0716*/ 	.byte	0x06
	.zero		1


	//   ....[34]....
        /*0718*/ 	.word	0x0000a6d0
        /*071c*/ 	.word	0x000000ff
        /*0720*/ 	.word	0x00029850
        /*0724*/ 	.short	0x010a
        /*0726*/ 	.byte	0x06
	.zero		1


	//   ....[35]....
        /*0728*/ 	.word	0x0000a710
        /*072c*/ 	.word	0x000000ff
        /*0730*/ 	.word	0x00029850
        /*0734*/ 	.short	0x010a
        /*0736*/ 	.byte	0x06
	.zero		1


	//   ....[36]....
        /*0738*/ 	.word	0x0000c610
        /*073c*/ 	.word	0x00000005
        /*0740*/ 	.word	0x00000000
        /*0744*/ 	.short	0x0101
        /*0746*/ 	.byte	0x3f
	.zero		1


	//   ....[37]....
        /*0748*/ 	.word	0x0000c9b0
        /*074c*/ 	.word	0x000000ff
        /*0750*/ 	.word	0x00000000
        /*0754*/ 	.short	0x0101
        /*0756*/ 	.byte	0x06
	.zero		1


	//   ....[38]....
        /*0758*/ 	.word	0x0000d030
        /*075c*/ 	.word	0x000000ff
        /*0760*/ 	.word	0x00029850
        /*0764*/ 	.short	0x010a
        /*0766*/ 	.byte	0x05
	.zero		1


	//   ....[39]....
        /*0768*/ 	.word	0x0000d070
        /*076c*/ 	.word	0x000000ff
        /*0770*/ 	.word	0x00029850
        /*0774*/ 	.short	0x010a
        /*0776*/ 	.byte	0x05
	.zero		1


	//   ....[40]....
        /*0778*/ 	.word	0x0000d680
        /*077c*/ 	.word	0x000000ff
        /*0780*/ 	.word	0x00000000
        /*0784*/ 	.short	0x0101
        /*0786*/ 	.byte	0x04
	.zero		1


	//   ....[41]....
        /*0788*/ 	.word	0x0000ecd0
        /*078c*/ 	.word	0x000000ff
        /*0790*/ 	.word	0x00000000
        /*0794*/ 	.short	0x0101
        /*0796*/ 	.byte	0x04
	.zero		1


	//   ....[42]....
        /*0798*/ 	.word	0x00010f10
        /*079c*/ 	.word	0x000000ff
        /*07a0*/ 	.word	0x00029880
        /*07a4*/ 	.short	0x010a
        /*07a6*/ 	.byte	0x26
	.zero		1


	//   ....[43]....
        /*07a8*/ 	.word	0x00011070
        /*07ac*/ 	.word	0x000000ff
        /*07b0*/ 	.word	0x00029840
        /*07b4*/ 	.short	0x010a
        /*07b6*/ 	.byte	0x26
	.zero		1


	//   ....[44]....
        /*07b8*/ 	.word	0x00011b80
        /*07bc*/ 	.word	0x000000ff
        /*07c0*/ 	.word	0x00029800
        /*07c4*/ 	.short	0x0107
        /*07c6*/ 	.byte	0x26
	.zero		1


	//   ....[45]....
        /*07c8*/ 	.word	0x00011bf0
        /*07cc*/ 	.word	0x000000ff
        /*07d0*/ 	.word	0x00029800
        /*07d4*/ 	.short	0x0101
        /*07d6*/ 	.byte	0x26
	.zero		1


	//   ....[46]....
        /*07d8*/ 	.word	0x00011c10
        /*07dc*/ 	.word	0x000000ff
        /*07e0*/ 	.word	0x00029820
        /*07e4*/ 	.short	0x010a
        /*07e6*/ 	.byte	0x26
	.zero		1


	//   ....[47]....
        /*07e8*/ 	.word	0x00011f20
        /*07ec*/ 	.word	0x00000006
        /*07f0*/ 	.word	0x00029880
        /*07f4*/ 	.short	0x010a
        /*07f6*/ 	.byte	0x3f
	.zero		1


	//   ....[48]....
        /*07f8*/ 	.word	0x00012130
        /*07fc*/ 	.word	0x00000006
        /*0800*/ 	.word	0x00029840
        /*0804*/ 	.short	0x010a
        /*0806*/ 	.byte	0x3f
	.zero		1


	//   ....[49]....
        /*0808*/ 	.word	0x00012580
        /*080c*/ 	.word	0x00000012
        /*0810*/ 	.word	0x00029870
        /*0814*/ 	.short	0x010a
        /*0816*/ 	.byte	0x3f
	.zero		1


	//   ....[50]....
        /*0818*/ 	.word	0x000125e0
        /*081c*/ 	.word	0x00000012
        /*0820*/ 	.word	0x00029860
        /*0824*/ 	.short	0x010a
        /*0826*/ 	.byte	0x3f
	.zero		1


	//   ....[51]....
        /*0828*/ 	.word	0x00012b10
        /*082c*/ 	.word	0x00000012
        /*0830*/ 	.word	0x00029850
        /*0834*/ 	.short	0x0101
        /*0836*/ 	.byte	0x3f
	.zero		1


	//   ....[52]....
        /*0838*/ 	.word	0x00012b80
        /*083c*/ 	.word	0x00000000
        /*0840*/ 	.word	0x00000000
        /*0844*/ 	.short	0x0101
        /*0846*/ 	.byte	0x3f
	.zero		1


	//   ....[53]....
        /*0848*/ 	.word	0x00012ca0
        /*084c*/ 	.word	0x00000003
        /*0850*/ 	.word	0x00029870
        /*0854*/ 	.short	0x010a
        /*0856*/ 	.byte	0x3f
	.zero		1


	//   ....[54]....
        /*0858*/ 	.word	0x00012d30
        /*085c*/ 	.word	0x00000003
        /*0860*/ 	.word	0x00029860
        /*0864*/ 	.short	0x010a
        /*0866*/ 	.byte	0x3f
	.zero		1


	//   ....[55]....
        /*0868*/ 	.word	0x00013250
        /*086c*/ 	.word	0x00000003
        /*0870*/ 	.word	0x00029850
        /*0874*/ 	.short	0x0101
        /*0876*/ 	.byte	0x3f
	.zero		1


	//   ....[56]....
        /*0878*/ 	.word	0x000132c0
        /*087c*/ 	.word	0x00000000
        /*0880*/ 	.word	0x00000000
        /*0884*/ 	.short	0x0101
        /*0886*/ 	.byte	0x3f
	.zero		1


	//   ....[57]....
        /*0888*/ 	.word	0x00013360
        /*088c*/ 	.word	0x00000009
        /*0890*/ 	.word	0x00029820
        /*0894*/ 	.short	0x010a
        /*0896*/ 	.byte	0x3f
	.zero		1


	//   ....[58]....
        /*0898*/ 	.word	0x000134a0
        /*089c*/ 	.word	0x00000005
        /*08a0*/ 	.word	0x00000000
        /*08a4*/ 	.short	0x010a
        /*08a6*/ 	.byte	0x3f
	.zero		1


	//   ....[59]....
        /*08a8*/ 	.word	0x00013510
        /*08ac*/ 	.word	0x00000007
        /*08b0*/ 	.word	0x00000000
        /*08b4*/ 	.short	0x010a
        /*08b6*/ 	.byte	0x3f
	.zero		1


	//   ....[60]....
        /*08b8*/ 	.word	0x00013560
        /*08bc*/ 	.word	0x00000005
        /*08c0*/ 	.word	0x00029860
        /*08c4*/ 	.short	0x010a
        /*08c6*/ 	.byte	0x3f
	.zero		1


	//   ....[61]....
        /*08c8*/ 	.word	0x000135b0
        /*08cc*/ 	.word	0x00000003
        /*08d0*/ 	.word	0x00029860
        /*08d4*/ 	.short	0x010a
        /*08d6*/ 	.byte	0x3f
	.zero		1


	//   ....[62]....
        /*08d8*/ 	.word	0x000135f0
        /*08dc*/ 	.word	0x00000005
        /*08e0*/ 	.word	0x00029880
        /*08e4*/ 	.short	0x010a
        /*08e6*/ 	.byte	0x3f
	.zero		1


	//   ....[63]....
        /*08e8*/ 	.word	0x00013610
        /*08ec*/ 	.word	0x00000003
        /*08f0*/ 	.word	0x00029880
        /*08f4*/ 	.short	0x010a
        /*08f6*/ 	.byte	0x3f
	.zero		1


	//   ....[64]....
        /*08f8*/ 	.word	0x00013680
        /*08fc*/ 	.word	0x00000003
        /*0900*/ 	.word	0x00029800
        /*0904*/ 	.short	0x010a
        /*0906*/ 	.byte	0x3f
	.zero		1


	//   ....[65]....
        /*0908*/ 	.word	0x000136e0
        /*090c*/ 	.word	0x00000005
        /*0910*/ 	.word	0x00029830
        /*0914*/ 	.short	0x010a
        /*0916*/ 	.byte	0x3f
	.zero		1


	//   ....[66]....
        /*0918*/ 	.word	0x00013740
        /*091c*/ 	.word	0x0000000f
        /*0920*/ 	.word	0x00029830
        /*0924*/ 	.short	0x010a
        /*0926*/ 	.byte	0x3f
	.zero		1


	//   ....[67]....
        /*0928*/ 	.word	0x000137a0
        /*092c*/ 	.word	0x0000000e
        /*0930*/ 	.word	0x00029850
        /*0934*/ 	.short	0x010a
        /*0936*/ 	.byte	0x3f
	.zero		1


	//   ....[68]....
        /*0938*/ 	.word	0x00013800
        /*093c*/ 	.word	0x0000000e
        /*0940*/ 	.word	0x00029830
        /*0944*/ 	.short	0x010a
        /*0946*/ 	.byte	0x3f
	.zero		1


	//   ....[69]....
        /*0948*/ 	.word	0x00013860
        /*094c*/ 	.word	0x0000000b
        /*0950*/ 	.word	0x00029850
        /*0954*/ 	.short	0x010a
        /*0956*/ 	.byte	0x3f
	.zero		1


	//   ....[70]....
        /*0958*/ 	.word	0x000138c0
        /*095c*/ 	.word	0x00000003
        /*0960*/ 	.word	0x00029850
        /*0964*/ 	.short	0x010a
        /*0966*/ 	.byte	0x3f
	.zero		1


	//   ....[71]....
        /*0968*/ 	.word	0x00013a20
        /*096c*/ 	.word	0x00000003
        /*0970*/ 	.word	0x00029880
        /*0974*/ 	.short	0x010a
        /*0976*/ 	.byte	0x3f
	.zero		1


	//   ....[72]....
        /*0978*/ 	.word	0x00013a80
        /*097c*/ 	.word	0x00000003
        /*0980*/ 	.word	0x00029840
        /*0984*/ 	.short	0x010a
        /*0986*/ 	.byte	0x3f
	.zero		1


	//   ....[73]....
        /*0988*/ 	.word	0x00014080
        /*098c*/ 	.word	0x00000003
        /*0990*/ 	.word	0x00029820
        /*0994*/ 	.short	0x010a
        /*0996*/ 	.byte	0x3f
	.zero		1


	//   ....[74]....
        /*0998*/ 	.word	0x000140d0
        /*099c*/ 	.word	0x00000006
        /*09a0*/ 	.word	0x00029880
        /*09a4*/ 	.short	0x010a
        /*09a6*/ 	.byte	0x3f
	.zero		1


	//   ....[75]....
        /*09a8*/ 	.word	0x00014120
        /*09ac*/ 	.word	0x00000006
        /*09b0*/ 	.word	0x00029840
        /*09b4*/ 	.short	0x010a
        /*09b6*/ 	.byte	0x3f
	.zero		1


	//   ....[76]....
        /*09b8*/ 	.word	0x00014170
        /*09bc*/ 	.word	0x00000012
        /*09c0*/ 	.word	0x00029870
        /*09c4*/ 	.short	0x010a
        /*09c6*/ 	.byte	0x3f
	.zero		1


	//   ....[77]....
        /*09c8*/ 	.word	0x000141c0
        /*09cc*/ 	.word	0x00000012
        /*09d0*/ 	.word	0x00029860
        /*09d4*/ 	.short	0x010a
        /*09d6*/ 	.byte	0x3f
	.zero		1


	//   ....[78]....
        /*09d8*/ 	.word	0x00014210
        /*09dc*/ 	.word	0x00000003
        /*09e0*/ 	.word	0x00029870
        /*09e4*/ 	.short	0x010a
        /*09e6*/ 	.byte	0x3f
	.zero		1


	//   ....[79]....
        /*09e8*/ 	.word	0x00014260
        /*09ec*/ 	.word	0x00000003
        /*09f0*/ 	.word	0x00029860
        /*09f4*/ 	.short	0x010a
        /*09f6*/ 	.byte	0x3f
	.zero		1


	//   ....[80]....
        /*09f8*/ 	.word	0x000142b0
        /*09fc*/ 	.word	0x00000009
        /*0a00*/ 	.word	0x00029820
        /*0a04*/ 	.short	0x010a
        /*0a06*/ 	.byte	0x3f
	.zero		1


	//   ....[81]....
        /*0a08*/ 	.word	0x00014300
        /*0a0c*/ 	.word	0x00000005
        /*0a10*/ 	.word	0x00000000
        /*0a14*/ 	.short	0x010a
        /*0a16*/ 	.byte	0x3f
	.zero		1


	//   ....[82]....
        /*0a18*/ 	.word	0x00014350
        /*0a1c*/ 	.word	0x00000007
        /*0a20*/ 	.word	0x00000000
        /*0a24*/ 	.short	0x010a
        /*0a26*/ 	.byte	0x3f
	.zero		1


	//   ....[83]....
        /*0a28*/ 	.word	0x000143a0
        /*0a2c*/ 	.word	0x00000005
        /*0a30*/ 	.word	0x00029860
        /*0a34*/ 	.short	0x010a
        /*0a36*/ 	.byte	0x3f
	.zero		1


	//   ....[84]....
        /*0a38*/ 	.word	0x000143f0
        /*0a3c*/ 	.word	0x00000003
        /*0a40*/ 	.word	0x00029860
        /*0a44*/ 	.short	0x010a
        /*0a46*/ 	.byte	0x3f
	.zero		1


	//   ....[85]....
        /*0a48*/ 	.word	0x00014440
        /*0a4c*/ 	.word	0x00000005
        /*0a50*/ 	.word	0x00029880
        /*0a54*/ 	.short	0x010a
        /*0a56*/ 	.byte	0x3f
	.zero		1


	//----- nvinfo : EIATTR_NUM_MBARRIERS
	.align		4
.L_273:
        /*0a58*/ 	.byte	0x03, 0x38
        /*0a5a*/ 	.short	0x0016


	//----- nvinfo : EIATTR_EXIT_INSTR_OFFSETS
	.align		4
        /*0a5c*/ 	.byte	0x04, 0x1c
        /*0a5e*/ 	.short	(.L_275 - .L_274)


	//   ....[0]....
.L_274:
        /*0a60*/ 	.word	0x00013660


	//----- nvinfo : EIATTR_MAX_THREADS
	.align		4
.L_275:
        /*0a64*/ 	.byte	0x04, 0x05
        /*0a66*/ 	.short	(.L_277 - .L_276)
.L_276:
        /*0a68*/ 	.word	0x00000180
        /*0a6c*/ 	.word	0x00000001
        /*0a70*/ 	.word	0x00000001


	//----- nvinfo : EIATTR_CRS_STACK_SIZE
	.align		4
.L_277:
        /*0a74*/ 	.byte	0x04, 0x1e
        /*0a76*/ 	.short	(.L_279 - .L_278)
.L_278:
        /*0a78*/ 	.word	0x00000000


	//----- nvinfo : EIATTR_CBANK_PARAM_SIZE
	.align		4
.L_279:
        /*0a7c*/ 	.byte	0x03, 0x19
        /*0a7e*/ 	.short	0x0a70


	//----- nvinfo : EIATTR_PARAM_CBANK
	.align		4
        /*0a80*/ 	.byte	0x04, 0x0a
        /*0a82*/ 	.short	(.L_281 - .L_280)
	.align		4
.L_280:
        /*0a84*/ 	.word	index@(.nv.constant0._ZN7cutlass13device_kernelIN5flash11enable_sm90INS1_16FlashAttnFwdSm90INS1_25CollectiveMainloopFwdSm90ILi2EN4cute5tupleIJNS5_1CILi1EEES8_S8_EEENS6_IJNS7_ILi128EEENS7_ILi160EEENS7_ILi192EEEEEELi128ENS_12float_e4m3_tEfNS_4arch4Sm90ELb1ELb0ELb1ELb0ELb0ELb0ELb0ELb1ELb1ELb1ELb1ELb0EEENS1_21CollectiveEpilogueFwdINS6_IJSA_SA_SB_EEES9_NS_10bfloat16_tESG_Li256ELb0ELb1ELb1ELb1EEENS1_19SingleTileSchedulerILb0ELb1ELb1ELi128EEEEEEEEEvNT_6ParamsE)
        /*0a88*/ 	.short	0x0210
        /*0a8a*/ 	.short	0x0a70


	//----- nvinfo : EIATTR_SW_WAR
	.align		4
.L_281:
        /*0a8c*/ 	.byte	0x04, 0x36
        /*0a8e*/ 	.short	(.L_283 - .L_282)
.L_282:
        /*0a90*/ 	.word	0x00000008
.L_283:


//--------------------- .nv.info._ZN7cutlass13device_kernelIN5flash11enable_sm90INS1_16FlashAttnFwdSm90INS1_25CollectiveMainloopFwdSm90ILi2EN4cute5tupleIJNS5_1CILi1EEES8_S8_EEENS6_IJNS7_ILi128EEENS7_ILi160EEENS7_ILi192EEEEEELi128ENS_12float_e4m3_tEfNS_4arch4Sm90ELb1ELb0ELb1ELb1ELb0ELb0ELb0ELb1ELb1ELb1ELb1ELb0EEENS1_21CollectiveEpilogueFwdINS6_IJSA_SA_SB_EEES9_NS_10bfloat16_tESG_Li256ELb1ELb1ELb1ELb1EEENS1_36VarlenDynamicPersistentTileSchedulerILi128ELi160ELi256ELi128ELb1ELb1ELb1ELb1ELb1ELb1EEEEEEEEEvNT_6ParamsE --------------------------
	.section	.nv.info._ZN7cutlass13device_kernelIN5flash11enable_sm90INS1_16FlashAttnFwdSm90INS1_25CollectiveMainloopFwdSm90ILi2EN4cute5tupleIJNS5_1CILi1EEES8_S8_EEENS6_IJNS7_ILi128EEENS7_ILi160EEENS7_ILi192EEEEEELi128ENS_12float_e4m3_tEfNS_4arch4Sm90ELb1ELb0ELb1ELb1ELb0ELb0ELb0ELb1ELb1ELb1ELb1ELb0EEENS1_21CollectiveEpilogueFwdINS6_IJSA_SA_SB_EEES9_NS_10bfloat16_tESG_Li256ELb1ELb1ELb1ELb1EEENS1_36VarlenDynamicPersistentTileSchedulerILi128ELi160ELi256ELi128ELb1ELb1ELb1ELb1ELb1ELb1EEEEEEEEEvNT_6ParamsE,"",@"SHT_CUDA_INFO"
	.sectionflags	@""
	.align	4


	//----- nvinfo : EIATTR_CUDA_API_VERSION
	.align		4
        /*0000*/ 	.byte	0x04, 0x37
        /*0002*/ 	.short	(.L_285 - .L_284)
.L_284:
        /*0004*/ 	.word	0x00000082


	//----- nvinfo : EIATTR_KPARAM_INFO
	.align		4
.L_285:
        /*0008*/ 	.byte	0x04, 0x17
        /*000a*/ 	.short	(.L_287 - .L_286)
.L_286:
        /*000c*/ 	.word	0x00000000
        /*0010*/ 	.short	0x0000
        /*0012*/ 	.short	0x0070
        /*0014*/ 	.byte	0x00, 0xf0, 0x01, 0x2a


	//----- nvinfo : EIATTR_SPARSE_MMA_MASK
	.align		4
.L_287:
        /*0018*/ 	.byte	0x03, 0x50
        /*001a*/ 	.short	0x0000


	//----- nvinfo : EIATTR_MAXREG_COUNT
	.align		4
        /*001c*/ 	.byte	0x03, 0x1b
        /*001e*/ 	.short	0x00a8


	//----- nvinfo : EIATTR_NUM_BARRIERS
	.align		4
        /*0020*/ 	.byte	0x02, 0x4c
        /*0022*/ 	.byte	0x10
	.zero		1


	//----- nvinfo : EIATTR_EXTERNS
	.align		4
        /*0024*/ 	.byte	0x04, 0x0f
        /*0026*/ 	.short	(.L_289 - .L_288)


	//   ....[0]....
	.align		4
.L_288:
        /*0028*/ 	.word	index@(__assertfail)


	//----- nvinfo : EIATTR_ANNOTATIONS
	.align		4
.L_289:
        /*002c*/ 	.byte	0x04, 0x55
        /*002e*/ 	.short	(.L_291 - .L_290)


	//   ....[0]....
.L_290:
        /* <DEDUP_REMOVED lines=38> */


	//----- nvinfo : EIATTR_MERCURY_ISA_VERSION
	.align		4
.L_291:
        /*0280*/ 	.byte	0x03, 0x5f
        /*0282*/ 	.short	0x0101


	//----- nvinfo : EIATTR_UNUSED_LOAD_BYTE_OFFSET
	.align		4
        /*0284*/ 	.byte	0x04, 0x44
        /*0286*/ 	.short	(.L_293 - .L_292)


	//   ....[0]....
.L_292:
        /*0288*/ 	.word	0x00000a40
        /*028c*/ 	.word	0x0000fff0


	//   ....[1]....
        /*0290*/ 	.word	0x0000e2b0
        /*0294*/ 	.word	0x0000fff0


	//----- nvinfo : EIATTR_INT_WARP_WIDE_INSTR_OFFSETS
	.align		4
.L_293:
        /*0298*/ 	.byte	0x04, 0x31
        /*029a*/ 	.short	(.L_295 - .L_294)


	//   ....[0]....
.L_294:
        /*029c*/ 	.word	0x00000130


	//   ....[1]....
        /*02a0*/ 	.word	0x00000170


	//   ....[2]....
        /*02a4*/ 	.word	0x000001e0


	//   ....[3]....
        /*02a8*/ 	.word	0x00013a60


	//   ....[4]....
        /*02ac*/ 	.word	0x00013af0


	//   ....[5]....
        /*02b0*/ 	.word	0x00016350


	//   ....[6]....
        /*02b4*/ 	.word	0x000163e0


	//----- nvinfo : EIATTR_COOP_GROUP_MASK_REGIDS
	.align		4
.L_295:
        /*02b8*/ 	.byte	0x04, 0x29
        /*02ba*/ 	.short	(.L_297 - .L_296)


	//   ....[0]....
.L_296:
        /*02bc*/ 	.word	0xffffffff


	//   ....[1]....
        /*02c0*/ 	.word	0xffffffff


	//   ....[2]....
        /*02c4*/ 	.word	0xffffffff


	//   ....[3]....
        /*02c8*/ 	.word	0xffffffff


	//   ....[4]....
        /*02cc*/ 	.word	0xffffffff


	//   ....[5]....
        /*02d0*/ 	.word	0xffffffff


	//   ....[6]....
        /*02d4*/ 	.word	0xffffffff


	//   ....[7]....
        /*02d8*/ 	.word	0xffffffff


	//   ....[8]....
        /*02dc*/ 	.word	0xffffffff


	//   ....[9]....
        /*02e0*/ 	.word	0xffffffff


	//   ....[10]....
        /*02e4*/ 	.word	0xffffffff


	//   ....[11]....
        /*02e8*/ 	.word	0xffffffff


	//   ....[12]....
        /*02ec*/ 	.word	0xffffffff


	//   ....[13]....
        /*02f0*/ 	.word	0xffffffff


	//   ....[14]....
        /*02f4*/ 	.word	0xffffffff


	//   ....[15]....
        /*02f8*/ 	.word	0xffffffff


	//   ....[16]....
        /*02fc*/ 	.word	0xffffffff


	//   ....[17]....
        /*0300*/ 	.word	0xffffffff


	//   ....[18]....
        /*0304*/ 	.word	0xffffffff


	//   ....[19]....
        /*0308*/ 	.word	0xffffffff


	//   ....[20]....
        /*030c*/ 	.word	0xffffffff


	//   ....[21]....
        /*0310*/ 	.word	0xffffffff


	//   ....[22]....
        /*0314*/ 	.word	0xffffffff


	//   ....[23]....
        /*0318*/ 	.word	0xffffffff


	//   ....[24]....
        /*031c*/ 	.word	0xffffffff


	//   ....[25]....
        /*0320*/ 	.word	0xffffffff


	//   ....[26]....
        /*0324*/ 	.word	0xffffffff


	//   ....[27]....
        /*0328*/ 	.word	0xffffffff


	//   ....[28]....
        /*032c*/ 	.word	0xffffffff


	//   ....[29]....
        /*0330*/ 	.word	0xffffffff


	//   ....[30]....
        /*0334*/ 	.word	0xffffffff


	//   ....[31]....
        /*0338*/ 	.word	0xffffffff


	//   ....[32]....
        /*033c*/ 	.word	0xffffffff


	//   ....[33]....
        /*0340*/ 	.word	0xffffffff


	//   ....[34]....
        /*0344*/ 	.word	0xffffffff


	//   ....[35]....
        /*0348*/ 	.word	0xffffffff


	//   ....[36]....
        /*034c*/ 	.word	0xffffffff


	//   ....[37]....
        /*0350*/ 	.word	0xffffffff


	//   ....[38]....
        /*0354*/ 	.word	0xffffffff


	//   ....[39]....
        /*0358*/ 	.word	0xffffffff


	//   ....[40]....
        /*035c*/ 	.word	0xffffffff


	//   ....[41]....
        /*0360*/ 	.word	0xffffffff


	//   ....[42]....
        /*0364*/ 	.word	0xffffffff


	//   ....[43]....
        /*0368*/ 	.word	0xffffffff


	//   ....[44]....
        /*036c*/ 	.word	0xffffffff


	//   ....[45]....
        /*0370*/ 	.word	0xffffffff


	//   ....[46]....
        /*0374*/ 	.word	0xffffffff


	//   ....[47]....
        /*0378*/ 	.word	0xffffffff


	//   ....[48]....
        /*037c*/ 	.word	0xffffffff


	//   ....[49]....
        /*0380*/ 	.word	0xffffffff


	//   ....[50]....
        /*0384*/ 	.word	0xffffffff


	//   ....[51]....
        /*0388*/ 	.word	0xffffffff


	//   ....[52]....
        /*038c*/ 	.word	0xffffffff


	//   ....[53]....
        /*0390*/ 	.word	0xffffffff


	//   ....[54]....
        /*0394*/ 	.word	0xffffffff


	//   ....[55]....
        /*0398*/ 	.word	0xffffffff


	//   ....[56]....
        /*039c*/ 	.word	0xffffffff


	//   ....[57]....
        /*03a0*/ 	.word	0xffffffff


	//   ....[58]....
        /*03a4*/ 	.word	0xffffffff


	//   ....[59]....
        /*03a8*/ 	.word	0xffffffff


	//   ....[60]....
        /*03ac*/ 	.word	0xffffffff


	//   ....[61]....
        /*03b0*/ 	.word	0xffffffff


	//   ....[62]....
        /*03b4*/ 	.word	0xffffffff


	//   ....[63]....
        /*03b8*/ 	.word	0xffffffff


	//   ....[64]....
        /*03bc*/ 	.word	0xffffffff


	//   ....[65]....
        /*03c0*/ 	.word	0xffffffff


	//   ....[66]....
        /*03c4*/ 	.word	0xffffffff


	//   ....[67]....
        /*03c8*/ 	.word	0xffffffff


	//   ....[68]....
        /*03cc*/ 	.word	0xffffffff


	//   ....[69]....
        /*03d0*/ 	.word	0xffffffff


	//   ....[70]....
        /*03d4*/ 	.word	0xffffffff


	//   ....[71]....
        /*03d8*/ 	.word	0xffffffff


	//   ....[72]....
        /*03dc*/ 	.word	0xffffffff


	//   ....[73]....
        /*03e0*/ 	.word	0xffffffff


	//   ....[74]....
        /*03e4*/ 	.word	0xffffffff


	//   ....[75]....
        /*03e8*/ 	.word	0xffffffff


	//   ....[76]....
        /*03ec*/ 	.word	0xffffffff


	//   ....[77]....
        /*03f0*/ 	.word	0xffffffff


	//   ....[78]....
        /*03f4*/ 	.word	0xffffffff


	//   ....[79]....
        /*03f8*/ 	.word	0xffffffff


	//   ....[80]....
        /*03fc*/ 	.word	0xffffffff


	//   ....[81]....
        /*0400*/ 	.word	0xffffffff


	//   ....[82]....
        /*0404*/ 	.word	0xffffffff


	//   ....[83]....
        /*0408*/ 	.word	0xffffffff


	//   ....[84]....
        /*040c*/ 	.word	0xffffffff


	//   ....[85]....
        /*0410*/ 	.word	0xffffffff


	//   ....[86]....
        /*0414*/ 	.word	0xffffffff


	//   ....[87]....
        /*0418*/ 	.word	0xffffffff


	//   ....[88]....
        /*041c*/ 	.word	0xffffffff


	//   ....[89]....
        /*0420*/ 	.word	0xffffffff


	//   ....[90]....
        /*0424*/ 	.word	0xffffffff


	//   ....[91]....
        /*0428*/ 	.word	0xffffffff


	//   ....[92]....
        /*042c*/ 	.word	0xffffffff


	//   ....[93]....
        /*0430*/ 	.word	0xffffffff


	//   ....[94]....
        /*0434*/ 	.word	0xffffffff


	//   ....[95]....
        /*0438*/ 	.word	0xffffffff


	//   ....[96]....
        /*043c*/ 	.word	0xffffffff


	//   ....[97]....
        /*0440*/ 	.word	0xffffffff


	//   ....[98]....
        /*0444*/ 	.word	0xffffffff


	//   ....[99]....
        /*0448*/ 	.word	0xffffffff


	//   ....[100]....
        /*044c*/ 	.word	0xffffffff


	//   ....[101]....
        /*0450*/ 	.word	0xffffffff


	//   ....[102]....
        /*0454*/ 	.word	0xffffffff


	//   ....[103]....
        /*0458*/ 	.word	0xffffffff


	//   ....[104]....
        /*045c*/ 	.word	0xffffffff


	//   ....[105]....
        /*0460*/ 	.word	0xffffffff


	//   ....[106]....
        /*0464*/ 	.word	0xffffffff


	//   ....[107]....
        /*0468*/ 	.word	0xffffffff


	//   ....[108]....
        /*046c*/ 	.word	0xffffffff


	//   ....[109]....
        /*0470*/ 	.word	0xffffffff


	//   ....[110]....
        /*0474*/ 	.word	0xffffffff


	//   ....[111]....
        /*0478*/ 	.word	0xffffffff


	//   ....[112]....
        /*047c*/ 	.word	0xffffffff


	//   ....[113]....
        /*0480*/ 	.word	0xffffffff


	//   ....[114]....
        /*0484*/ 	.word	0xffffffff


	//   ....[115]....
        /*0488*/ 	.word	0xffffffff


	//   ....[116]....
        /*048c*/ 	.word	0xffffffff


	//   ....[117]....
        /*0490*/ 	.word	0xffffffff


	//   ....[118]....
        /*0494*/ 	.word	0xffffffff


	//   ....[119]....
        /*0498*/ 	.word	0xffffffff


	//   ....[120]....
        /*049c*/ 	.word	0xffffffff


	//   ....[121]....
        /*04a0*/ 	.word	0xffffffff


	//   ....[122]....
        /*04a4*/ 	.word	0xffffffff


	//   ....[123]....
        /*04a8*/ 	.word	0xffffffff


	//   ....[124]....
        /*04ac*/ 	.word	0xffffffff


	//   ....[125]....
        /*04b0*/ 	.word	0xffffffff


	//   ....[126]....
        /*04b4*/ 	.word	0xffffffff


	//   ....[127]....
        /*04b8*/ 	.word	0xffffffff


	//   ....[128]....
        /*04bc*/ 	.word	0xffffffff


	//   ....[129]....
        /*04c0*/ 	.word	0xffffffff


	//   ....[130]....
        /*04c4*/ 	.word	0xffffffff


	//   ....[131]....
        /*04c8*/ 	.word	0xffffffff


	//   ....[132]....
        /*04cc*/ 	.word	0xffffffff


	//   ....[133]....
        /*04d0*/ 	.word	0xffffffff


	//   ....[134]....
        /*04d4*/ 	.word	0xffffffff


	//   ....[135]....
        /*04d8*/ 	.word	0xffffffff


	//   ....[136]....
        /*04dc*/ 	.word	0xffffffff


	//   ....[137]....
        /*04e0*/ 	.word	0xffffffff


	//   ....[138]....
        /*04e4*/ 	.word	0xffffffff


	//   ....[139]....
        /*04e8*/ 	.word	0xffffffff


	//   ....[140]....
        /*04ec*/ 	.word	0xffffffff


	//   ....[141]....
        /*04f0*/ 	.word	0xffffffff


	//   ....[142]....
        /*04f4*/ 	.word	0xffffffff


	//   ....[143]....
        /*04f8*/ 	.word	0xffffffff


	//   ....[144]....
        /*04fc*/ 	.word	0xffffffff


	//   ....[145]....
        /*0500*/ 	.word	0xffffffff


	//   ....[146]....
        /*0504*/ 	.word	0xffffffff


	//   ....[147]....
        /*0508*/ 	.word	0xffffffff


	//   ....[148]....
        /*050c*/ 	.word	0xffffffff


	//   ....[149]....
        /*0510*/ 	.word	0xffffffff


	//   ....[150]....
        /*0514*/ 	.word	0xffffffff


	//   ....[151]....
        /*0518*/ 	.word	0xffffffff


	//   ....[152]....
        /*051c*/ 	.word	0xffffffff


	//   ....[153]....
        /*0520*/ 	.word	0xffffffff


	//   ....[154]....
        /*0524*/ 	.word	0xffffffff


	//   ....[155]....
        /*0528*/ 	.word	0xffffffff


	//   ....[156]....
        /*052c*/ 	.word	0xffffffff


	//   ....[157]....
        /*0530*/ 	.word	0xffffffff


	//   ....[158]....
        /*0534*/ 	.word	0xffffffff


	//   ....[159]....
        /*0538*/ 	.word	0xffffffff


	//   ....[160]....
        /*053c*/ 	.word	0xffffffff


	//   ....[161]....
        /*0540*/ 	.word	0x0500000f


	//   ....[162]....
        /*0544*/ 	.word	0x0500000f


	//   ....[163]....
        /*0548*/ 	.word	0x0500000f


	//   ....[164]....
        /*054c*/ 	.word	0x0500000f


	//   ....[165]....
        /*0550*/ 	.word	0x0500000f


	//   ....[166]....
        /*0554*/ 	.word	0x0500000f


	//   ....[167]....
        /*0558*/ 	.word	0x0500000f


	//   ....[168]....
        /*055c*/ 	.word	0x0500000f


	//   ....[169]....
        /*0560*/ 	.word	0x0500000f


	//   ....[170]....
        /*0564*/ 	.word	0x0500000f


	//----- nvinfo : EIATTR_COOP_GROUP_INSTR_OFFSETS
	.align		4
.L_297:
        /*0568*/ 	.byte	0x04, 0x28
        /*056a*/ 	.short	(.L_299 - .L_298)


	//   ....[0]....
.L_298:
        /*056c*/ 	.word	0x00000070


	//   ....[1]....
        /*0570*/ 	.word	0x00000140


	//   ....[2]....
        /*0574*/ 	.word	0x00000190


	//   ....[3]....
        /*0578*/ 	.word	0x000003c0


	//   ....[4]....
        /*057c*/ 	.word	0x00000520


	//   ....[5]....
        /*0580*/ 	.word	0x00000640


	//   ....[6]....
        /*0584*/ 	.word	0x000007a0


	//   ....[7]....
        /*0588*/ 	.word	0x00001b60


	//   ....[8]....
        /*058c*/ 	.word	0x00003190


	//   ....[9]....
        /*0590*/ 	.word	0x000031d0


	//   ....[10]....
        /*0594*/ 	.word	0x00003ee0


	//   ....[11]....
        /*0598*/ 	.word	0x00003f50


	//   ....[12]....
        /*059c*/ 	.word	0x00004b80


	//   ....[13]....
        /*05a0*/ 	.word	0x00004c00


	//   ....[14]....
        /*05a4*/ 	.word	0x00006d90


	//   ....[15]....
        /*05a8*/ 	.word	0x00007de0


	//   ....[16]....
        /*05ac*/ 	.word	0x00007e30


	//   ....[17]....
        /*05b0*/ 	.word	0x00007f40


	//   ....[18]....
        /*05b4*/ 	.word	0x00008ba0


	//   ....[19]....
        /*05b8*/ 	.word	0x00008c30


	//   ....[20]....
        /*05bc*/ 	.word	0x0000bff0


	//   ....[21]....
        /*05c0*/ 	.word	0x0000c010


	//   ....[22]....
        /*05c4*/ 	.word	0x0000c040


	//   ....[23]....
        /*05c8*/ 	.word	0x0000c070


	//   ....[24]....
        /*05cc*/ 	.word	0x0000daf0


	//   ....[25]....
        /*05d0*/ 	.word	0x0000db00


	//   ....[26]....
        /*05d4*/ 	.word	0x0000db80


	//   ....[27]....
        /*05d8*/ 	.word	0x0000db90


	//   ....[28]....
        /*05dc*/ 	.word	0x0000eb00


	//   ....[29]....
        /*05e0*/ 	.word	0x0000eb10


	//   ....[30]....
        /*05e4*/ 	.word	0x0000eb20


	//   ....[31]....
        /*05e8*/ 	.word	0x0000eb30


	//   ....[32]....
        /*05ec*/ 	.word	0x0000eb40


	//   ....[33]....
        /*05f0*/ 	.word	0x0000eb50


	//   ....[34]....
        /*05f4*/ 	.word	0x0000eb60


	//   ....[35]....
        /*05f8*/ 	.word	0x0000eb70


	//   ....[36]....
        /*05fc*/ 	.word	0x0000eb80


	//   ....[37]....
        /*0600*/ 	.word	0x0000ebb0


	//   ....[38]....
        /*0604*/ 	.word	0x0000ebe0


	//   ....[39]....
        /*0608*/ 	.word	0x0000ebf0


	//   ....[40]....
        /*060c*/ 	.word	0x0000ec00


	//   ....[41]....
        /*0610*/ 	.word	0x0000ec10


	//   ....[42]....
        /*0614*/ 	.word	0x0000ec20


	//   ....[43]....
        /*0618*/ 	.word	0x0000ec30


	//   ....[44]....
        /*061c*/ 	.word	0x0000ec60


	//   ....[45]....
        /*0620*/ 	.word	0x0000ec70


	//   ....[46]....
        /*0624*/ 	.word	0x0000ec80


	//   ....[47]....
        /*0628*/ 	.word	0x0000ec90


	//   ....[48]....
        /*062c*/ 	.word	0x0000eca0


	//   ....[49]....
        /*0630*/ 	.word	0x0000ecb0


	//   ....[50]....
        /*0634*/ 	.word	0x0000ecc0


	//   ....[51]....
        /*0638*/ 	.word	0x0000ecd0


	//   ....[52]....
        /*063c*/ 	.word	0x0000ece0


	//   ....[53]....
        /*0640*/ 	.word	0x0000ed00


	//   ....[54]....
        /*0644*/ 	.word	0x0000ed30


	//   ....[55]....
        /*0648*/ 	.word	0x0000ed40


	//   ....[56]....
        /*064c*/ 	.word	0x0000ed50


	//   ....[57]....
        /*0650*/ 	.word	0x0000ed70


	//   ....[58]....
        /*0654*/ 	.word	0x0000ed80


	//   ....[59]....
        /*0658*/ 	.word	0x0000ed90


	//   ....[60]....
        /*065c*/ 	.word	0x0000eda0


	//   ....[61]....
        /*0660*/ 	.word	0x0000edc0


	//   ....[62]....
        /*0664*/ 	.word	0x0000edd0


	//   ....[63]....
        /*0668*/ 	.word	0x0000ede0


	//   ....[64]....
        /*066c*/ 	.word	0x0000edf0


	//   ....[65]....
        /*0670*/ 	.word	0x0000ee10


	//   ....[66]....
        /*0674*/ 	.word	0x0000ee40


	//   ....[67]....
        /*0678*/ 	.word	0x0000ee70


	//   ....[68]....
        /*067c*/ 	.word	0x0000ee90


	//   ....[69]....
        /*0680*/ 	.word	0x0000eea0


	//   ....[70]....
        /*0684*/ 	.word	0x0000eeb0


	//   ....[71]....
        /*0688*/ 	.word	0x0000eed0


	//   ....[72]....
        /*068c*/ 	.word	0x0000eef0


	//   ....[73]....
        /*0690*/ 	.word	0x0000ef10


	//   ....[74]....
        /*0694*/ 	.word	0x0000ef30


	//   ....[75]....
        /*0698*/ 	.word	0x0000ef60


	//   ....[76]....
        /*069c*/ 	.word	0x0000ef90


	//   ....[77]....
        /*06a0*/ 	.word	0x0000efb0


	//   ....[78]....
        /*06a4*/ 	.word	0x0000efe0


	//   ....[79]....
        /*06a8*/ 	.word	0x0000f010


	//   ....[80]....
        /*06ac*/ 	.word	0x0000f020


	//   ....[81]....
        /*06b0*/ 	.word	0x0000f050


	//   ....[82]....
        /*06b4*/ 	.word	0x0000f060


	//   ....[83]....
        /*06b8*/ 	.word	0x0000f080


	//   ....[84]....
        /*06bc*/ 	.word	0x0000f090


	//   ....[85]....
        /*06c0*/ 	.word	0x0000f0a0


	//   ....[86]....
        /*06c4*/ 	.word	0x0000f0c0


	//   ....[87]....
        /*06c8*/ 	.word	0x0000f0f0


	//   ....[88]....
        /*06cc*/ 	.word	0x0000f120


	//   ....[89]....
        /*06d0*/ 	.word	0x0000f150


	//   ....[90]....
        /*06d4*/ 	.word	0x0000f180


	//   ....[91]....
        /*06d8*/ 	.word	0x0000f1b0


	//   ....[92]....
        /*06dc*/ 	.word	0x0000fa30


	//   ....[93]....
        /*06e0*/ 	.word	0x0000fa70


	//   ....[94]....
        /*06e4*/ 	.word	0x0000fa90


	//   ....[95]....
        /*06e8*/ 	.word	0x0000fac0


	//   ....[96]....
        /*06ec*/ 	.word	0x00010180


	//   ....[97]....
        /*06f0*/ 	.word	0x000101a0


	//   ....[98]....
        /*06f4*/ 	.word	0x00010270


	//   ....[99]....
        /*06f8*/ 	.word	0x00010290


	//   ....[100]....
        /*06fc*/ 	.word	0x00010350


	//   ....[101]....
        /*0700*/ 	.word	0x00010370


	//   ....[102]....
        /*0704*/ 	.word	0x00010440


	//   ....[103]....
        /*0708*/ 	.word	0x00010460


	//   ....[104]....
        /*070c*/ 	.word	0x00010820


	//   ....[105]....
        /*0710*/ 	.word	0x00010830


	//   ....[106]....
        /*0714*/ 	.word	0x00010c70


	//   ....[107]....
        /*0718*/ 	.word	0x00010c80


	//   ....[108]....
        /*071c*/ 	.word	0x00011970


	//   ....[109]....
        /*0720*/ 	.word	0x00011990


	//   ....[110]....
        /*0724*/ 	.word	0x00011a50


	//   ....[111]....
        /*0728*/ 	.word	0x00011a70


	//   ....[112]....
        /*072c*/ 	.word	0x00011b30


	//   ....[113]....
        /*0730*/ 	.word	0x00011b50


	//   ....[114]....
        /*0734*/ 	.word	0x00011c20


	//   ....[115]....
        /*0738*/ 	.word	0x00011c40


	//   ....[116]....
        /*073c*/ 	.word	0x00011d80


	//   ....[117]....
        /*0740*/ 	.word	0x00011fb0


	//   ....[118]....
        /*0744*/ 	.word	0x00011ff0


	//   ....[119]....
        /*0748*/ 	.word	0x00012030


	//   ....[120]....
        /*074c*/ 	.word	0x00012060


	//   ....[121]....
        /*0750*/ 	.word	0x00012090


	//   ....[122]....
        /*0754*/ 	.word	0x000120c0


	//   ....[123]....
        /*0758*/ 	.word	0x00012250


	//   ....[124]....
        /*075c*/ 	.word	0x00012280


	//   ....[125]....
        /*0760*/ 	.word	0x000122c0


	//   ....[126]....
        /*0764*/ 	.word	0x000122f0


	//   ....[127]....
        /*0768*/ 	.word	0x00012320


	//   ....[128]....
        /*076c*/ 	.word	0x00012350


	//   ....[129]....
        /*0770*/ 	.word	0x000123f0


	//   ....[130]....
        /*0774*/ 	.word	0x00012440


	//   ....[131]....
        /*0778*/ 	.word	0x00012450


	//   ....[132]....
        /*077c*/ 	.word	0x00012490


	//   ....[133]....
        /*0780*/ 	.word	0x000141e0


	//   ....[134]....
        /*0784*/ 	.word	0x00014e30


	//   ....[135]....
        /*0788*/ 	.word	0x00014e60


	//   ....[136]....
        /*078c*/ 	.word	0x00014f30


	//   ....[137]....
        /*0790*/ 	.word	0x00014f40


	//   ....[138]....
        /*0794*/ 	.word	0x00014fd0


	//   ....[139]....
        /*0798*/ 	.word	0x00014fe0


	//   ....[140]....
        /*079c*/ 	.word	0x00014ff0


	//   ....[141]....
        /*07a0*/ 	.word	0x00015000


	//   ....[142]....
        /*07a4*/ 	.word	0x00016d80


	//   ....[143]....
        /*07a8*/ 	.word	0x00016db0


	//   ....[144]....
        /*07ac*/ 	.word	0x00016de0


	//   ....[145]....
        /*07b0*/ 	.word	0x00016e10


	//   ....[146]....
        /*07b4*/ 	.word	0x00016e40


	//   ....[147]....
        /*07b8*/ 	.word	0x00016e70


	//   ....[148]....
        /*07bc*/ 	.word	0x00016ea0


	//   ....[149]....
        /*07c0*/ 	.word	0x00016ed0


	//   ....[150]....
        /*07c4*/ 	.word	0x00017040


	//   ....[151]....
        /*07c8*/ 	.word	0x00017070


	//   ....[152]....
        /*07cc*/ 	.word	0x000170a0


	//   ....[153]....
        /*07d0*/ 	.word	0x000170d0


	//   ....[154]....
        /*07d4*/ 	.word	0x00017100


	//   ....[155]....
        /*07d8*/ 	.word	0x00017130


	//   ....[156]....
        /*07dc*/ 	.word	0x000171b0


	//   ....[157]....
        /*07e0*/ 	.word	0x000171f0


	//   ....[158]....
        /*07e4*/ 	.word	0x00017200


	//   ....[159]....
        /*07e8*/ 	.word	0x00017240


	//   ....[160]....
        /*07ec*/ 	.word	0x00017d20


	//   ....[161]....
        /*07f0*/ 	.word	0x00018300


	//   ....[162]....
        /*07f4*/ 	.word	0x000184e0


	//   ....[163]....
        /*07f8*/ 	.word	0x00018540


	//   ....[164]....
        /*07fc*/ 	.word	0x000185a0


	//   ....[165]....
        /*0800*/ 	.word	0x000186a0


	//   ....[166]....
        /*0804*/ 	.word	0x00018740


	//   ....[167]....
        /*0808*/ 	.word	0x00018840


	//   ....[168]....
        /*080c*/ 	.word	0x000188a0


	//   ....[169]....
        /*0810*/ 	.word	0x00018980


	//   ....[170]....
        /*0814*/ 	.word	0x00018cd0


	//----- nvinfo : EIATTR_REG_RECONFIG
	.align		4
.L_299:
        /*0818*/ 	.byte	0x01, 0x54
	.zero		2


	//----- nvinfo : EIATTR_SYSCALL_OFFSETS
	.align		4
        /*081c*/ 	.byte	0x04, 0x46
        /*081e*/ 	.short	(.L_301 - .L_300)


	//   ....[0]....
.L_300:
        /*0820*/ 	.word	0x00001d40


	//   ....[1]....
        /*0824*/ 	.word	0x00013c60


	//   ....[2]....
        /*0828*/ 	.word	0x00013dc0


	//   ....[3]....
        /*082c*/ 	.word	0x00013f10


	//   ....[4]....
        /*0830*/ 	.word	0x00014050


	//   ....[5]....
        /*0834*/ 	.word	0x00014a70


	//----- nvinfo : EIATTR_MBARRIER_INSTR_OFFSETS
	.align		4
.L_301:
        /*0838*/ 	.byte	0x04, 0x39
        /*083a*/ 	.short	(.L_303 - .L_302)


	//   ....[0]....
.L_302:
        /*083c*/ 	.word	0x00000270
        /*0840*/ 	.word	0x000000ff
        /*0844*/ 	.word	0x00029800
        /*0848*/ 	.short	0x0100
        /*084a*/ 	.byte	0x08
	.zero		1


	//   ....[1]....
        /*084c*/ 	.word	0x00000280
        /*0850*/ 	.word	0x000000ff
        /*0854*/ 	.word	0x00029820
        /*0858*/ 	.short	0x0100
        /*085a*/ 	.byte	0x08
	.zero		1


	//   ....[2]....
        /*085c*/ 	.word	0x00000370
        /*0860*/ 	.word	0x000000ff
        /*0864*/ 	.word	0x00029830
        /*0868*/ 	.short	0x0100
        /*086a*/ 	.byte	0x08
	.zero		1


	//   ....[3]....
        /*086c*/ 	.word	0x00000380
        /*0870*/ 	.word	0x000000ff
        /*0874*/ 	.word	0x00029840
        /*0878*/ 	.short	0x0100
        /*087a*/ 	.byte	0x08
	.zero		1


	//   ....[4]....
        /*087c*/ 	.word	0x00000390
        /*0880*/ 	.word	0x000000ff
        /*0884*/ 	.word	0x00029838
        /*0888*/ 	.short	0x0100
        /*088a*/ 	.byte	0x08
	.zero		1


	//   ....[5]....
        /*088c*/ 	.word	0x000003a0
        /*0890*/ 	.word	0x000000ff
        /*0894*/ 	.word	0x00029848
        /*0898*/ 	.short	0x0100
        /*089a*/ 	.byte	0x08
	.zero		1


	//   ....[6]....
        /*089c*/ 	.word	0x000004d0
        /*08a0*/ 	.word	0x000000ff
        /*08a4*/ 	.word	0x00029850
        /*08a8*/ 	.short	0x0100
        /*08aa*/ 	.byte	0x08
	.zero		1


	//   ....[7]....
        /*08ac*/ 	.word	0x000004e0
        /*08b0*/ 	.word	0x000000ff
        /*08b4*/ 	.word	0x00029860
        /*08b8*/ 	.short	0x0100
        /*08ba*/ 	.byte	0x08
	.zero		1


	//   ....[8]....
        /*08bc*/ 	.word	0x000004f0
        /*08c0*/ 	.word	0x000000ff
        /*08c4*/ 	.word	0x00029858
        /*08c8*/ 	.short	0x0100
        /*08ca*/ 	.byte	0x08
	.zero		1


	//   ....[9]....
        /*08cc*/ 	.word	0x00000500
        /*08d0*/ 	.word	0x000000ff
        /*08d4*/ 	.word	0x00029868
        /*08d8*/ 	.short	0x0100
        /*08da*/ 	.byte	0x08
	.zero		1


	//   ....[10]....
        /*08dc*/ 	.word	0x000005f0
        /*08e0*/ 	.word	0x000000ff
        /*08e4*/ 	.word	0x00029870
        /*08e8*/ 	.short	0x0100
        /*08ea*/ 	.byte	0x06
	.zero		1


	//   ....[11]....
        /*08ec*/ 	.word	0x00000600
        /*08f0*/ 	.word	0x000000ff
        /*08f4*/ 	.word	0x00029880
        /*08f8*/ 	.short	0x0100
        /*08fa*/ 	.byte	0x06
	.zero		1


	//   ....[12]....
        /*08fc*/ 	.word	0x00000610
        /*0900*/ 	.word	0x000000ff
        /*0904*/ 	.word	0x00029878
        /*0908*/ 	.short	0x0100
        /*090a*/ 	.byte	0x06
	.zero		1


	//   ....[13]....
        /*090c*/ 	.word	0x00000620
        /*0910*/ 	.word	0x000000ff
        /*0914*/ 	.word	0x00029888
        /*0918*/ 	.short	0x0100
        /*091a*/ 	.byte	0x06
	.zero		1


	//   ....[14]....
        /*091c*/ 	.word	0x00000750
        /*0920*/ 	.word	0x000000ff
        /*0924*/ 	.word	0x00029890
        /*0928*/ 	.short	0x0100
        /*092a*/ 	.byte	0x08
	.zero		1


	//   ....[15]....
        /*092c*/ 	.word	0x00000760
        /*0930*/ 	.word	0x000000ff
        /*0934*/ 	.word	0x000298a0
        /*0938*/ 	.short	0x0100
        /*093a*/ 	.byte	0x08
	.zero		1


	//   ....[16]....
        /*093c*/ 	.word	0x00000770
        /*0940*/ 	.word	0x000000ff
        /*0944*/ 	.word	0x00029898
        /*0948*/ 	.short	0x0100
        /*094a*/ 	.byte	0x08
	.zero		1


	//   ....[17]....
        /*094c*/ 	.word	0x00000780
        /*0950*/ 	.word	0x000000ff
        /*0954*/ 	.word	0x000298a8
        /*0958*/ 	.short	0x0100
        /*095a*/ 	.byte	0x08
	.zero		1


	//   ....[18]....
        /*095c*/ 	.word	0x000008b0
        /*0960*/ 	.word	0x000000ff
        /*0964*/ 	.word	0x000298b0
        /*0968*/ 	.short	0x0100
        /*096a*/ 	.byte	0x08
	.zero		1


	//   ....[19]....
        /*096c*/ 	.word	0x000008c0
        /*0970*/ 	.word	0x000000ff
        /*0974*/ 	.word	0x000298c0
        /*0978*/ 	.short	0x0100
        /*097a*/ 	.byte	0x08
	.zero		1


	//   ....[20]....
        /*097c*/ 	.word	0x000008d0
        /*0980*/ 	.word	0x000000ff
        /*0984*/ 	.word	0x000298b8
        /*0988*/ 	.short	0x0100
        /*098a*/ 	.byte	0x08
	.zero		1


	//   ....[21]....
        /*098c*/ 	.word	0x000008e0
        /*0990*/ 	.word	0x000000ff
        /*0994*/ 	.word	0x000298c8
        /*0998*/ 	.short	0x0100
        /*099a*/ 	.byte	0x08
	.zero		1


	//   ....[22]....
        /*099c*/ 	.word	0x00001f90
        /*09a0*/ 	.word	0x000000ff
        /*09a4*/ 	.word	0x00029800
        /*09a8*/ 	.short	0x010a
        /*09aa*/ 	.byte	0x29
	.zero		1


	//   ....[23]....
        /*09ac*/ 	.word	0x00002050
        /*09b0*/ 	.word	0x00000002
        /*09b4*/ 	.word	0x00029830
        /*09b8*/ 	.short	0x010a
        /*09ba*/ 	.byte	0x3f
	.zero		1


	//   ....[24]....
        /*09bc*/ 	.word	0x000020b0
        /*09c0*/ 	.word	0x00000002
        /*09c4*/ 	.word	0x00029830
        /*09c8*/ 	.short	0x010a
        /*09ca*/ 	.byte	0x3f
	.zero		1


	//   ....[25]....
        /*09cc*/ 	.word	0x00005090
        /*09d0*/ 	.word	0x0000002d
        /*09d4*/ 	.word	0x00000000
        /*09d8*/ 	.short	0x0101
        /*09da*/ 	.byte	0x3f
	.zero		1


	//   ....[26]....
        /*09dc*/ 	.word	0x00005fc0
        /*09e0*/ 	.word	0x000000ff
        /*09e4*/ 	.word	0x00029830
        /*09e8*/ 	.short	0x010a
        /*09ea*/ 	.byte	0x06
	.zero		1


	//   ....[27]....
        /*09ec*/ 	.word	0x00006000
        /*09f0*/ 	.word	0x000000ff
        /*09f4*/ 	.word	0x00029830
        /*09f8*/ 	.short	0x010a
        /*09fa*/ 	.byte	0x06
	.zero		1


	//   ....[28]....
        /*09fc*/ 	.word	0x00006c40
        /*0a00*/ 	.word	0x000000ff
        /*0a04*/ 	.word	0x00029850
        /*0a08*/ 	.short	0x010a
        /*0a0a*/ 	.byte	0x06
	.zero		1


	//   ....[29]....
        /*0a0c*/ 	.word	0x00006c80
        /*0a10*/ 	.word	0x000000ff
        /*0a14*/ 	.word	0x00029850
        /*0a18*/ 	.short	0x010a
        /*0a1a*/ 	.byte	0x06
	.zero		1


	//   ....[30]....
        /*0a1c*/ 	.word	0x000096c0
        /*0a20*/ 	.word	0x00000002
        /*0a24*/ 	.word	0x00000000
        /*0a28*/ 	.short	0x0101
        /*0a2a*/ 	.byte	0x3f
	.zero		1


	//   ....[31]....
        /*0a2c*/ 	.word	0x00009af0
        /*0a30*/ 	.word	0x000000ff
        /*0a34*/ 	.word	0x00000000
        /*0a38*/ 	.short	0x0101
        /*0a3a*/ 	.byte	0x06
	.zero		1


	//   ....[32]....
        /*0a3c*/ 	.word	0x0000a240
        /*0a40*/ 	.word	0x000000ff
        /*0a44*/ 	.word	0x00029830
        /*0a48*/ 	.short	0x010a
        /*0a4a*/ 	.byte	0x06
	.zero		1


	//   ....[33]....
        /*0a4c*/ 	.word	0x0000a280
        /*0a50*/ 	.word	0x000000ff
        /*0a54*/ 	.word	0x00029830
        /*0a58*/ 	.short	0x010a
        /*0a5a*/ 	.byte	0x06
	.zero		1


	//   ....[34]....
        /*0a5c*/ 	.word	0x0000ae90
        /*0a60*/ 	.word	0x000000ff
        /*0a64*/ 	.word	0x00029850
        /*0a68*/ 	.short	0x010a
        /*0a6a*/ 	.byte	0x06
	.zero		1


	//   ....[35]....
        /*0a6c*/ 	.word	0x0000aed0
        /*0a70*/ 	.word	0x000000ff
        /*0a74*/ 	.word	0x00029850
        /*0a78*/ 	.short	0x010a
        /*0a7a*/ 	.byte	0x06
	.zero		1


	//   ....[36]....
        /*0a7c*/ 	.word	0x0000cec0
        /*0a80*/ 	.word	0x00000002
        /*0a84*/ 	.word	0x00000000
        /*0a88*/ 	.short	0x0101
        /*0a8a*/ 	.byte	0x3f
	.zero		1


	//   ....[37]....
        /*0a8c*/ 	.word	0x0000d1f0
        /*0a90*/ 	.word	0x000000ff
        /*0a94*/ 	.word	0x00000000
        /*0a98*/ 	.short	0x0101
        /*0a9a*/ 	.byte	0x06
	.zero		1


	//   ....[38]....
        /*0a9c*/ 	.word	0x0000d850
        /*0aa0*/ 	.word	0x000000ff
        /*0aa4*/ 	.word	0x00029850
        /*0aa8*/ 	.short	0x010a
        /*0aaa*/ 	.byte	0x05
	.zero		1


	//   ....[39]....
        /*0aac*/ 	.word	0x0000d890
        /*0ab0*/ 	.word	0x000000ff
        /*0ab4*/ 	.word	0x00029850
        /*0ab8*/ 	.short	0x010a
        /*0aba*/ 	.byte	0x05
	.zero		1


	//   ....[40]....
        /*0abc*/ 	.word	0x0000de70
        /*0ac0*/ 	.word	0x000000ff
        /*0ac4*/ 	.word	0x00000000
        /*0ac8*/ 	.short	0x0101
        /*0aca*/ 	.byte	0x04
	.zero		1


	//   ....[41]....
        /*0acc*/ 	.word	0x00010170
        /*0ad0*/ 	.word	0x00000003
        /*0ad4*/ 	.word	0x00000000
        /*0ad8*/ 	.short	0x0101
        /*0ada*/ 	.byte	0x3f
	.zero		1


	//   ....[42]....
        /*0adc*/ 	.word	0x00010620
        /*0ae0*/ 	.word	0x00000002
        /*0ae4*/ 	.word	0x00000000
        /*0ae8*/ 	.short	0x0101
        /*0aea*/ 	.byte	0x3f
	.zero		1


	//   ....[43]....
        /*0aec*/ 	.word	0x00014440
        /*0af0*/ 	.word	0x00000002
        /*0af4*/ 	.word	0x00029880
        /*0af8*/ 	.short	0x010a
        /*0afa*/ 	.byte	0x3f
	.zero		1


	//   ....[44]....
        /*0afc*/ 	.word	0x000145d0
        /*0b00*/ 	.word	0x00000002
        /*0b04*/ 	.word	0x00029840
        /*0b08*/ 	.short	0x010a
        /*0b0a*/ 	.byte	0x3f
	.zero		1


	//   ....[45]....
        /*0b0c*/ 	.word	0x00015140
        /*0b10*/ 	.word	0x00000011
        /*0b14*/ 	.word	0x00029800
        /*0b18*/ 	.short	0x0107
        /*0b1a*/ 	.byte	0x3f
	.zero		1


	//   ....[46]....
        /*0b1c*/ 	.word	0x00015240
        /*0b20*/ 	.word	0x00000011
        /*0b24*/ 	.word	0x00029800
        /*0b28*/ 	.short	0x0101
        /*0b2a*/ 	.byte	0x3f
	.zero		1


	//   ....[47]....
        /*0b2c*/ 	.word	0x00015260
        /*0b30*/ 	.word	0x00000011
        /*0b34*/ 	.word	0x00029820
        /*0b38*/ 	.short	0x010a
        /*0b3a*/ 	.byte	0x3f
	.zero		1


	//   ....[48]....
        /*0b3c*/ 	.word	0x00015590
        /*0b40*/ 	.word	0x00000005
        /*0b44*/ 	.word	0x00029880
        /*0b48*/ 	.short	0x010a
        /*0b4a*/ 	.byte	0x3f
	.zero		1


	//   ....[49]....
        /*0b4c*/ 	.word	0x000157c0
        /*0b50*/ 	.word	0x00000005
        /*0b54*/ 	.word	0x00029840
        /*0b58*/ 	.short	0x010a
        /*0b5a*/ 	.byte	0x3f
	.zero		1


	//   ....[50]....
        /*0b5c*/ 	.word	0x00015c80
        /*0b60*/ 	.word	0x00000013
        /*0b64*/ 	.word	0x00029870
        /*0b68*/ 	.short	0x010a
        /*0b6a*/ 	.byte	0x3f
	.zero		1


	//   ....[51]....
        /*0b6c*/ 	.word	0x00015cf0
        /*0b70*/ 	.word	0x00000013
        /*0b74*/ 	.word	0x00029860
        /*0b78*/ 	.short	0x010a
        /*0b7a*/ 	.byte	0x3f
	.zero		1


	//   ....[52]....
        /*0b7c*/ 	.word	0x00016220
        /*0b80*/ 	.word	0x00000013
        /*0b84*/ 	.word	0x00029850
        /*0b88*/ 	.short	0x0101
        /*0b8a*/ 	.byte	0x3f
	.zero		1


	//   ....[53]....
        /*0b8c*/ 	.word	0x00016290
        /*0b90*/ 	.word	0x00000013
        /*0b94*/ 	.word	0x00000000
        /*0b98*/ 	.short	0x0101
        /*0b9a*/ 	.byte	0x3f
	.zero		1


	//   ....[54]....
        /*0b9c*/ 	.word	0x000164d0
        /*0ba0*/ 	.word	0x00000010
        /*0ba4*/ 	.word	0x00029870
        /*0ba8*/ 	.short	0x010a
        /*0baa*/ 	.byte	0x3f
	.zero		1


	//   ....[55]....
        /*0bac*/ 	.word	0x00016540
        /*0bb0*/ 	.word	0x00000010
        /*0bb4*/ 	.word	0x00029860
        /*0bb8*/ 	.short	0x010a
        /*0bba*/ 	.byte	0x3f
	.zero		1


	//   ....[56]....
        /*0bbc*/ 	.word	0x00016a80
        /*0bc0*/ 	.word	0x00000010
        /*0bc4*/ 	.word	0x00029850
        /*0bc8*/ 	.short	0x0101
        /*0bca*/ 	.byte	0x3f
	.zero		1


	//   ....[57]....
        /*0bcc*/ 	.word	0x00016ad0
        /*0bd0*/ 	.word	0x00000010
        /*0bd4*/ 	.word	0x00000000
        /*0bd8*/ 	.short	0x0101
        /*0bda*/ 	.byte	0x3f
	.zero		1


	//   ....[58]....
        /*0bdc*/ 	.word	0x00017ca0
        /*0be0*/ 	.word	0x00000003
        /*0be4*/ 	.word	0x00029820
        /*0be8*/ 	.short	0x010a
        /*0bea*/ 	.byte	0x3f
	.zero		1


	//   ....[59]....
        /*0bec*/ 	.word	0x00017e70
        /*0bf0*/ 	.word	0x00000007
        /*0bf4*/ 	.word	0x00000000
        /*0bf8*/ 	.short	0x010a
        /*0bfa*/ 	.byte	0x3f
	.zero		1


	//   ....[60]....
        /*0bfc*/ 	.word	0x00017ec0
        /*0c00*/ 	.word	0x00000005
        /*0c04*/ 	.word	0x00000000
        /*0c08*/ 	.short	0x010a
        /*0c0a*/ 	.byte	0x3f
	.zero		1


	//   ....[61]....
        /*0c0c*/ 	.word	0x00017f10
        /*0c10*/ 	.word	0x00000005
        /*0c14*/ 	.word	0x00029860
        /*0c18*/ 	.short	0x010a
        /*0c1a*/ 	.byte	0x3f
	.zero		1


	//   ....[62]....
        /*0c1c*/ 	.word	0x00017f60
        /*0c20*/ 	.word	0x00000003
        /*0c24*/ 	.word	0x00029860
        /*0c28*/ 	.short	0x010a
        /*0c2a*/ 	.byte	0x3f
	.zero		1


	//   ....[63]....
        /*0c2c*/ 	.word	0x00017fa0
        /*0c30*/ 	.word	0x00000005
        /*0c34*/ 	.word	0x00029880
        /*0c38*/ 	.short	0x010a
        /*0c3a*/ 	.byte	0x3f
	.zero		1


	//   ....[64]....
        /*0c3c*/ 	.word	0x00017fc0
        /*0c40*/ 	.word	0x00000003
        /*0c44*/ 	.word	0x00029880
        /*0c48*/ 	.short	0x010a
        /*0c4a*/ 	.byte	0x3f
	.zero		1


	//   ....[65]....
        /*0c4c*/ 	.word	0x00018030
        /*0c50*/ 	.word	0x00000003
        /*0c54*/ 	.word	0x00029800
        /*0c58*/ 	.short	0x010a
        /*0c5a*/ 	.byte	0x3f
	.zero		1


	//   ....[66]....
        /*0c5c*/ 	.word	0x00018080
        /*0c60*/ 	.word	0x00000002
        /*0c64*/ 	.word	0x00029830
        /*0c68*/ 	.short	0x010a
        /*0c6a*/ 	.byte	0x3f
	.zero		1


	//   ....[67]....
        /*0c6c*/ 	.word	0x000180e0
        /*0c70*/ 	.word	0x00000007
        /*0c74*/ 	.word	0x00029830
        /*0c78*/ 	.short	0x010a
        /*0c7a*/ 	.byte	0x3f
	.zero		1


	//   ....[68]....
        /*0c7c*/ 	.word	0x00018140
        /*0c80*/ 	.word	0x00000007
        /*0c84*/ 	.word	0x00029850
        /*0c88*/ 	.short	0x010a
        /*0c8a*/ 	.byte	0x3f
	.zero		1


	//   ....[69]....
        /*0c8c*/ 	.word	0x000181a0
        /*0c90*/ 	.word	0x00000007
        /*0c94*/ 	.word	0x00029830
        /*0c98*/ 	.short	0x010a
        /*0c9a*/ 	.byte	0x3f
	.zero		1


	//   ....[70]....
        /*0c9c*/ 	.word	0x00018200
        /*0ca0*/ 	.word	0x00000007
        /*0ca4*/ 	.word	0x00029850
        /*0ca8*/ 	.short	0x010a
        /*0caa*/ 	.byte	0x3f
	.zero		1


	//   ....[71]....
        /*0cac*/ 	.word	0x00018260
        /*0cb0*/ 	.word	0x00000005
        /*0cb4*/ 	.word	0x00029850
        /*0cb8*/ 	.short	0x010a
        /*0cba*/ 	.byte	0x3f
	.zero		1


	//   ....[72]....
        /*0cbc*/ 	.word	0x000183b0
        /*0cc0*/ 	.word	0x00000002
        /*0cc4*/ 	.word	0x00029880
        /*0cc8*/ 	.short	0x010a
        /*0cca*/ 	.byte	0x3f
	.zero		1


	//   ....[73]....
        /*0ccc*/ 	.word	0x00018400
        /*0cd0*/ 	.word	0x00000002
        /*0cd4*/ 	.word	0x00029840
        /*0cd8*/ 	.short	0x010a
        /*0cda*/ 	.byte	0x3f
	.zero		1


	//   ....[74]....
        /*0cdc*/ 	.word	0x000189c0
        /*0ce0*/ 	.word	0x00000011
        /*0ce4*/ 	.word	0x00029820
        /*0ce8*/ 	.short	0x010a
        /*0cea*/ 	.byte	0x3f
	.zero		1


	//   ....[75]....
        /*0cec*/ 	.word	0x00018a10
        /*0cf0*/ 	.word	0x00000005
        /*0cf4*/ 	.word	0x00029880
        /*0cf8*/ 	.short	0x010a
        /*0cfa*/ 	.byte	0x3f
	.zero		1


	//   ....[76]....
        /*0cfc*/ 	.word	0x00018a60
        /*0d00*/ 	.word	0x00000005
        /*0d04*/ 	.word	0x00029840
        /*0d08*/ 	.short	0x010a
        /*0d0a*/ 	.byte	0x3f
	.zero		1


	//   ....[77]....
        /*0d0c*/ 	.word	0x00018ab0
        /*0d10*/ 	.word	0x00000013
        /*0d14*/ 	.word	0x00029870
        /*0d18*/ 	.short	0x010a
        /*0d1a*/ 	.byte	0x3f
	.zero		1


	//   ....[78]....
        /*0d1c*/ 	.word	0x00018b00
        /*0d20*/ 	.word	0x00000013
        /*0d24*/ 	.word	0x00029860
        /*0d28*/ 	.short	0x010a
        /*0d2a*/ 	.byte	0x3f
	.zero		1


	//   ....[79]....
        /*0d2c*/ 	.word	0x00018b50
        /*0d30*/ 	.word	0x00000010
        /*0d34*/ 	.word	0x00029870
        /*0d38*/ 	.short	0x010a
        /*0d3a*/ 	.byte	0x3f
	.zero		1


	//   ....[80]....
        /*0d3c*/ 	.word	0x00018ba0
        /*0d40*/ 	.word	0x00000010
        /*0d44*/ 	.word	0x00029860
        /*0d48*/ 	.short	0x010a
        /*0d4a*/ 	.byte	0x3f
	.zero		1


	//   ....[81]....
        /*0d4c*/ 	.word	0x00018bf0
        /*0d50*/ 	.word	0x00000003
        /*0d54*/ 	.word	0x00029820
        /*0d58*/ 	.short	0x010a
        /*0d5a*/ 	.byte	0x3f
	.zero		1


	//   ....[82]....
        /*0d5c*/ 	.word	0x00018d90
        /*0d60*/ 	.word	0x00000007
        /*0d64*/ 	.word	0x00000000
        /*0d68*/ 	.short	0x010a
        /*0d6a*/ 	.byte	0x3f
	.zero		1


	//   ....[83]....
        /*0d6c*/ 	.word	0x00018de0
        /*0d70*/ 	.word	0x00000005
        /*0d74*/ 	.word	0x00000000
        /*0d78*/ 	.short	0x010a
        /*0d7a*/ 	.byte	0x3f
	.zero		1


	//   ....[84]....
        /*0d7c*/ 	.word	0x00018e30
        /*0d80*/ 	.word	0x00000005
        /*0d84*/ 	.word	0x00029860
        /*0d88*/ 	.short	0x010a
        /*0d8a*/ 	.byte	0x3f
	.zero		1


	//   ....[85]....
        /*0d8c*/ 	.word	0x00018e80
        /*0d90*/ 	.word	0x00000003
        /*0d94*/ 	.word	0x00029860
        /*0d98*/ 	.short	0x010a
        /*0d9a*/ 	.byte	0x3f
	.zero		1


	//   ....[86]....
        /*0d9c*/ 	.word	0x00018ed0
        /*0da0*/ 	.word	0x00000005
        /*0da4*/ 	.word	0x00029880
        /*0da8*/ 	.short	0x010a
        /*0daa*/ 	.byte	0x3f
	.zero		1


	//----- nvinfo : EIATTR_NUM_MBARRIERS
	.align		4
.L_303:
        /*0dac*/ 	.byte	0x03, 0x38
        /*0dae*/ 	.short	0x0016


	//----- nvinfo : EIATTR_EXIT_INSTR_OFFSETS
	.align		4
        /*0db0*/ 	.byte	0x04, 0x1c
        /*0db2*/ 	.short	(.L_305 - .L_304)


	//   ....[0]....
.L_304:
        /*0db4*/ 	.word	0x00000a80


	//   ....[1]....
        /*0db8*/ 	.word	0x00011d30


	//   ....[2]....
        /*0dbc*/ 	.word	0x00018010


	//----- nvinfo : EIATTR_MAX_THREADS
	.align		4
.L_305:
        /*0dc0*/ 	.byte	0x04, 0x05
        /*0dc2*/ 	.short	(.L_307 - .L_306)
.L_306:
        /*0dc4*/ 	.word	0x00000180
        /*0dc8*/ 	.word	0x00000001
        /*0dcc*/ 	.word	0x00000001


	//----- nvinfo : EIATTR_CRS_STACK_SIZE
	.align		4
.L_307:
        /*0dd0*/ 	.byte	0x04, 0x1e
        /*0dd2*/ 	.short	(.L_309 - .L_308)
.L_308:
        /*0dd4*/ 	.word	0x00000000


	//----- nvinfo : EIATTR_CBANK_PARAM_SIZE
	.align		4
.L_309:
        /*0dd8*/ 	.byte	0x03, 0x19
        /*0dda*/ 	.short	0x0af0


	//----- nvinfo : EIATTR_PARAM_CBANK
	.align		4
        /*0ddc*/ 	.byte	0x04, 0x0a
        /*0dde*/ 	.short	(.L_311 - .L_310)
	.align		4
.L_310:
        /*0de0*/ 	.word	index@(.nv.constant0._ZN7cutlass13device_kernelIN5flash11enable_sm90INS1_16FlashAttnFwdSm90INS1_25CollectiveMainloopFwdSm90ILi2EN4cute5tupleIJNS5_1CILi1EEES8_S8_EEENS6_IJNS7_ILi128EEENS7_ILi160EEENS7_ILi192EEEEEELi128ENS_12float_e4m3_tEfNS_4arch4Sm90ELb1ELb0ELb1ELb1ELb0ELb0ELb0ELb1ELb1ELb1ELb1ELb0EEENS1_21CollectiveEpilogueFwdINS6_IJSA_SA_SB_EEES9_NS_10bfloat16_tESG_Li256ELb1ELb1ELb1ELb1EEENS1_36VarlenDynamicPersistentTileSchedulerILi128ELi160ELi256ELi128ELb1ELb1ELb1ELb1ELb1ELb1EEEEEEEEEvNT_6ParamsE)
        /*0de4*/ 	.short	0x0210
        /*0de6*/ 	.short	0x0af0


	//----- nvinfo : EIATTR_SW_WAR
	.align		4
.L_311:
        /*0de8*/ 	.byte	0x04, 0x36
        /*0dea*/ 	.short	(.L_313 - .L_312)
.L_312:
        /*0dec*/ 	.word	0x00000008
.L_313:


//--------------------- .nv.info._ZN7cutlass13device_kernelIN5flash11enable_sm90INS1_16FlashAttnFwdSm90INS1_25CollectiveMainloopFwdSm90ILi2EN4cute5tupleIJNS5_1CILi1EEES8_S8_EEENS6_IJNS7_ILi128EEENS7_ILi160EEENS7_ILi192EEEEEELi128ENS_12float_e4m3_tEfNS_4arch4Sm90ELb1ELb0ELb1ELb1ELb0ELb1ELb0ELb1ELb1ELb1ELb1ELb0EEENS1_21CollectiveEpilogueFwdINS6_IJSA_SA_SB_EEES9_NS_10bfloat16_tESG_Li256ELb1ELb1ELb1ELb1EEENS1_36VarlenDynamicPersistentTileSchedulerILi128ELi160ELi256ELi128ELb1ELb1ELb1ELb1ELb1ELb1EEEEEEEEEvNT_6ParamsE --------------------------
	.section	.nv.info._ZN7cutlass13device_kernelIN5flash11enable_sm90INS1_16FlashAttnFwdSm90INS1_25CollectiveMainloopFwdSm90ILi2EN4cute5tupleIJNS5_1CILi1EEES8_S8_EEENS6_IJNS7_ILi128EEENS7_ILi160EEENS7_ILi192EEEEEELi128ENS_12float_e4m3_tEfNS_4arch4Sm90ELb1ELb0ELb1ELb1ELb0ELb1ELb0ELb1ELb1ELb1ELb1ELb0EEENS1_21CollectiveEpilogueFwdINS6_IJSA_SA_SB_EEES9_NS_10bfloat16_tESG_Li256ELb1ELb1ELb1ELb1EEENS1_36VarlenDynamicPersistentTileSchedulerILi128ELi160ELi256ELi128ELb1ELb1ELb1ELb1ELb1ELb1EEEEEEEEEvNT_6ParamsE,"",@"SHT_CUDA_INFO"
	.sectionflags	@""
	.align	4


	//----- nvinfo : EIATTR_CUDA_API_VERSION
	.align		4
        /*0000*/ 	.byte	0x04, 0x37
        /*0002*/ 	.short	(.L_315 - .L_314)
.L_314:
        /*0004*/ 	.word	0x00000082


	//----- nvinfo : EIATTR_KPARAM_INFO
	.align		4
.L_315:
        /*0008*/ 	.byte	0x04, 0x17
        /*000a*/ 	.short	(.L_317 - .L_316)
.L_316:
        /*000c*/ 	.word	0x00000000
        /*0010*/ 	.short	0x0000
        /*0012*/ 	.short	0x0070
        /*0014*/ 	.byte	0x00, 0xf0, 0x01, 0x2a


	//----- nvinfo : EIATTR_SPARSE_MMA_MASK
	.align		4
.L_317:
        /*0018*/ 	.byte	0x03, 0x50
        /*001a*/ 	.short	0x0000


	//----- nvinfo : EIATTR_MAXREG_COUNT
	.align		4
        /*001c*/ 	.byte	0x03, 0x1b
        /*001e*/ 	.short	0x00a8


	//----- nvinfo : EIATTR_NUM_BARRIERS
	.align		4
        /*0020*/ 	.byte	0x02, 0x4c
        /*0022*/ 	.byte	0x10
	.zero		1


	//----- nvinfo : EIATTR_EXTERNS
	.align		4
        /*0024*/ 	.byte	0x04, 0x0f
        /*0026*/ 	.short	(.L_319 - .L_318)


	//   ....[0]....
	.align		4
.L_318:
        /*0028*/ 	.word	index@(__assertfail)


	//----- nvinfo : EIATTR_ANNOTATIONS
	.align		4
.L_319:
        /*002c*/ 	.byte	0x04, 0x55
        /*002e*/ 	.short	(.L_321 - .L_320)


	//   ....[0]....
.L_320:
        /* <DEDUP_REMOVED lines=92> */


	//----- nvinfo : EIATTR_MERCURY_ISA_VERSION
	.align		4
.L_321:
        /*05e0*/ 	.byte	0x03, 0x5f
        /*05e2*/ 	.short	0x0101


	//----- nvinfo : EIATTR_UNUSED_LOAD_BYTE_OFFSET
	.align		4
        /*05e4*/ 	.byte	0x04, 0x44
        /*05e6*/ 	.short	(.L_323 - .L_322)


	//   ....[0]....
.L_322:
        /*05e8*/ 	.word	0x00000ae0
        /*05ec*/ 	.word	0x0000fff0


	//   ....[1]....
        /*05f0*/ 	.word	0x00024d40
        /*05f4*/ 	.word	0x0000fff0


	//----- nvinfo : EIATTR_INT_WARP_WIDE_INSTR_OFFSETS
	.align		4
.L_323:
        /*05f8*/ 	.byte	0x04, 0x31
        /*05fa*/ 	.short	(.L_325 - .L_324)


	//   ....[0]....
.L_324:
        /*05fc*/ 	.word	0x00000190


	//   ....[1]....
        /*0600*/ 	.word	0x000001d0


	//   ....[2]....
        /*0604*/ 	.word	0x00000240


	//   ....[3]....
        /*0608*/ 	.word	0x0002c190


	//   ....[4]....
        /*060c*/ 	.word	0x0002c1f0


	//   ....[5]....
        /*0610*/ 	.word	0x0002eb90


	//   ....[6]....
        /*0614*/ 	.word	0x0002ebf0


	//----- nvinfo : EIATTR_COOP_GROUP_MASK_REGIDS
	.align		4
.L_325:
        /*0618*/ 	.byte	0x04, 0x29
        /*061a*/ 	.short	(.L_327 - .L_326)


	//   ....[0]....
.L_326:
        /*061c*/ 	.word	0xffffffff


	//   ....[1]....
        /*0620*/ 	.word	0xffffffff


	//   ....[2]....
        /*0624*/ 	.word	0xffffffff


	//   ....[3]....
        /*0628*/ 	.word	0xffffffff


	//   ....[4]....
        /*062c*/ 	.word	0xffffffff


	//   ....[5]....
        /*0630*/ 	.word	0xffffffff


	//   ....[6]....
        /*0634*/ 	.word	0xffffffff


	//   ....[7]....
        /*0638*/ 	.word	0xffffffff


	//   ....[8]....
        /*063c*/ 	.word	0xffffffff


	//   ....[9]....
        /*0640*/ 	.word	0xffffffff


	//   ....[10]....
        /*0644*/ 	.word	0xffffffff


	//   ....[11]....
        /*0648*/ 	.word	0xffffffff


	//   ....[12]....
        /*064c*/ 	.word	0xffffffff


	//   ....[13]....
        /*0650*/ 	.word	0xffffffff


	//   ....[14]....
        /*0654*/ 	.word	0xffffffff


	//   ....[15]....
        /*0658*/ 	.word	0xffffffff


	//   ....[16]....
        /*065c*/ 	.word	0xffffffff


	//   ....[17]....
        /*0660*/ 	.word	0xffffffff


	//   ....[18]....
        /*0664*/ 	.word	0xffffffff


	//   ....[19]....
        /*0668*/ 	.word	0xffffffff


	//   ....[20]....
        /*066c*/ 	.word	0xffffffff


	//   ....[21]....
        /*0670*/ 	.word	0xffffffff


	//   ....[22]....
        /*0674*/ 	.word	0xffffffff


	//   ....[23]....
        /*0678*/ 	.word	0xffffffff


	//   ....[24]....
        /*067c*/ 	.word	0xffffffff


	//   ....[25]....
        /*0680*/ 	.word	0xffffffff


	//   ....[26]....
        /*0684*/ 	.word	0xffffffff


	//   ....[27]....
        /*0688*/ 	.word	0xffffffff


	//   ....[28]....
        /*068c*/ 	.word	0xffffffff


	//   ....[29]....
        /*0690*/ 	.word	0xffffffff


	//   ....[30]....
        /*0694*/ 	.word	0xffffffff


	//   ....[31]....
        /*0698*/ 	.word	0xffffffff


	//   ....[32]....
        /*069c*/ 	.word	0xffffffff


	//   ....[33]....
        /*06a0*/ 	.word	0xffffffff


	//   ....[34]....
        /*06a4*/ 	.word	0xffffffff


	//   ....[35]....
        /*06a8*/ 	.word	0xffffffff


	//   ....[36]....
        /*06ac*/ 	.word	0xffffffff


	//   ....[37]....
        /*06b0*/ 	.word	0xffffffff


	//   ....[38]....
        /*06b4*/ 	.word	0xffffffff


	//   ....[39]....
        /*06b8*/ 	.word	0xffffffff


	//   ....[40]....
        /*06bc*/ 	.word	0xffffffff


	//   ....[41]....
        /*06c0*/ 	.word	0xffffffff


	//   ....[42]....
        /*06c4*/ 	.word	0xffffffff


	//   ....[43]....
        /*06c8*/ 	.word	0xffffffff


	//   ....[44]....
        /*06cc*/ 	.word	0xffffffff


	//   ....[45]....
        /*06d0*/ 	.word	0xffffffff


	//   ....[46]....
        /*06d4*/ 	.word	0xffffffff


	//   ....[47]....
        /*06d8*/ 	.word	0xffffffff


	//   ....[48]....
        /*06dc*/ 	.word	0xffffffff


	//   ....[49]....
        /*06e0*/ 	.word	0xffffffff


	//   ....[50]....
        /*06e4*/ 	.word	0xffffffff


	//   ....[51]....
        /*06e8*/ 	.word	0xffffffff


	//   ....[52]....
        /*06ec*/ 	.word	0xffffffff


	//   ....[53]....
        /*06f0*/ 	.word	0xffffffff


	//   ....[54]....
        /*06f4*/ 	.word	0xffffffff


	//   ....[55]....
        /*06f8*/ 	.word	0xffffffff


	//   ....[56]....
        /*06fc*/ 	.word	0xffffffff


	//   ....[57]....
        /*0700*/ 	.word	0xffffffff


	//   ....[58]....
        /*0704*/ 	.word	0xffffffff


	//   ....[59]....
        /*0708*/ 	.word	0xffffffff


	//   ....[60]....
        /*070c*/ 	.word	0xffffffff


	//   ....[61]....
        /*0710*/ 	.word	0xffffffff


	//   ....[62]....
        /*0714*/ 	.word	0xffffffff


	//   ....[63]....
        /*0718*/ 	.word	0xffffffff


	//   ....[64]....
        /*071c*/ 	.word	0xffffffff


	//   ....[65]....
        /*0720*/ 	.word	0xffffffff


	//   ....[66]....
        /*0724*/ 	.word	0xffffffff


	//   ....[67]....
        /*0728*/ 	.word	0xffffffff


	//   ....[68]....
        /*072c*/ 	.word	0xffffffff


	//   ....[69]....
        /*0730*/ 	.word	0xffffffff


	//   ....[70]....
        /*0734*/ 	.word	0xffffffff


	//   ....[71]....
        /*0738*/ 	.word	0xffffffff


	//   ....[72]....
        /*073c*/ 	.word	0xffffffff


	//   ....[73]....
        /*0740*/ 	.word	0xffffffff


	//   ....[74]....
        /*0744*/ 	.word	0xffffffff


	//   ....[75]....
        /*0748*/ 	.word	0xffffffff


	//   ....[76]....
        /*074c*/ 	.word	0xffffffff


	//   ....[77]....
        /*0750*/ 	.word	0xffffffff


	//   ....[78]....
        /*0754*/ 	.word	0xffffffff


	//   ....[79]....
        /*0758*/ 	.word	0xffffffff


	//   ....[80]....
        /*075c*/ 	.word	0xffffffff


	//   ....[81]....
        /*0760*/ 	.word	0xffffffff


	//   ....[82]....
        /*0764*/ 	.word	0xffffffff


	//   ....[83]....
        /*0768*/ 	.word	0xffffffff


	//   ....[84]....
        /*076c*/ 	.word	0xffffffff


	//   ....[85]....
        /*0770*/ 	.word	0xffffffff


	//   ....[86]....
        /*0774*/ 	.word	0xffffffff


	//   ....[87]....
        /*0778*/ 	.word	0xffffffff


	//   ....[88]....
        /*077c*/ 	.word	0xffffffff


	//   ....[89]....
        /*0780*/ 	.word	0xffffffff


	//   ....[90]....
        /*0784*/ 	.word	0xffffffff


	//   ....[91]....
        /*0788*/ 	.word	0xffffffff


	//   ....[92]....
        /*078c*/ 	.word	0xffffffff


	//   ....[93]....
        /*0790*/ 	.word	0xffffffff


	//   ....[94]....
        /*0794*/ 	.word	0xffffffff


	//   ....[95]....
        /*0798*/ 	.word	0xffffffff


	//   ....[96]....
        /*079c*/ 	.word	0xffffffff


	//   ....[97]....
        /*07a0*/ 	.word	0xffffffff


	//   ....[98]....
        /*07a4*/ 	.word	0xffffffff


	//   ....[99]....
        /*07a8*/ 	.word	0xffffffff


	//   ....[100]....
        /*07ac*/ 	.word	0xffffffff


	//   ....[101]....
        /*07b0*/ 	.word	0xffffffff


	//   ....[102]....
        /*07b4*/ 	.word	0xffffffff


	//   ....[103]....
        /*07b8*/ 	.word	0xffffffff


	//   ....[104]....
        /*07bc*/ 	.word	0xffffffff


	//   ....[105]....
        /*07c0*/ 	.word	0xffffffff


	//   ....[106]....
        /*07c4*/ 	.word	0xffffffff


	//   ....[107]....
        /*07c8*/ 	.word	0xffffffff


	//   ....[108]....
        /*07cc*/ 	.word	0xffffffff


	//   ....[109]....
        /*07d0*/ 	.word	0xffffffff


	//   ....[110]....
        /*07d4*/ 	.word	0xffffffff


	//   ....[111]....
        /*07d8*/ 	.word	0xffffffff


	//   ....[112]....
        /*07dc*/ 	.word	0xffffffff


	//   ....[113]....
        /*07e0*/ 	.word	0xffffffff


	//   ....[114]....
        /*07e4*/ 	.word	0xffffffff


	//   ....[115]....
        /*07e8*/ 	.word	0xffffffff


	//   ....[116]....
        /*07ec*/ 	.word	0xffffffff


	//   ....[117]....
        /*07f0*/ 	.word	0xffffffff


	//   ....[118]....
        /*07f4*/ 	.word	0xffffffff


	//   ....[119]....
        /*07f8*/ 	.word	0xffffffff


	//   ....[120]....
        /*07fc*/ 	.word	0xffffffff


	//   ....[121]....
        /*0800*/ 	.word	0xffffffff


	//   ....[122]....
        /*0804*/ 	.word	0xffffffff


	//   ....[123]....
        /*0808*/ 	.word	0xffffffff


	//   ....[124]....
        /*080c*/ 	.word	0xffffffff


	//   ....[125]....
        /*0810*/ 	.word	0xffffffff


	//   ....[126]....
        /*0814*/ 	.word	0xffffffff


	//   ....[127]....
        /*0818*/ 	.word	0xffffffff


	//   ....[128]....
        /*081c*/ 	.word	0xffffffff


	//   ....[129]....
        /*0820*/ 	.word	0xffffffff


	//   ....[130]....
        /*0824*/ 	.word	0xffffffff


	//   ....[131]....
        /*0828*/ 	.word	0xffffffff


	//   ....[132]....
        /*082c*/ 	.word	0xffffffff


	//   ....[133]....
        /*0830*/ 	.word	0xffffffff


	//   ....[134]....
        /*0834*/ 	.word	0xffffffff


	//   ....[135]....
        /*0838*/ 	.word	0xffffffff


	//   ....[136]....
        /*083c*/ 	.word	0xffffffff


	//   ....[137]....
        /*0840*/ 	.word	0xffffffff


	//   ....[138]....
        /*0844*/ 	.word	0xffffffff


	//   ....[139]....
        /*0848*/ 	.word	0xffffffff


	//   ....[140]....
        /*084c*/ 	.word	0xffffffff


	//   ....[141]....
        /*0850*/ 	.word	0xffffffff


	//   ....[142]....
        /*0854*/ 	.word	0xffffffff


	//   ....[143]....
        /*0858*/ 	.word	0xffffffff


	//   ....[144]....
        /*085c*/ 	.word	0xffffffff


	//   ....[145]....
        /*0860*/ 	.word	0xffffffff


	//   ....[146]....
        /*0864*/ 	.word	0xffffffff


	//   ....[147]....
        /*0868*/ 	.word	0xffffffff


	//   ....[148]....
        /*086c*/ 	.word	0xffffffff


	//   ....[149]....
        /*0870*/ 	.word	0xffffffff


	//   ....[150]....
        /*0874*/ 	.word	0xffffffff


	//   ....[151]....
        /*0878*/ 	.word	0xffffffff


	//   ....[152]....
        /*087c*/ 	.word	0xffffffff


	//   ....[153]....
        /*0880*/ 	.word	0xffffffff


	//   ....[154]....
        /*0884*/ 	.word	0xffffffff


	//   ....[155]....
        /*0888*/ 	.word	0xffffffff


	//   ....[156]....
        /*088c*/ 	.word	0xffffffff


	//   ....[157]....
        /*0890*/ 	.word	0xffffffff


	//   ....[158]....
        /*0894*/ 	.word	0xffffffff


	//   ....[159]....
        /*0898*/ 	.word	0xffffffff


	//   ....[160]....
        /*089c*/ 	.word	0xffffffff


	//   ....[161]....
        /*08a0*/ 	.word	0xffffffff


	//   ....[162]....
        /*08a4*/ 	.word	0xffffffff


	//   ....[163]....
        /*08a8*/ 	.word	0xffffffff


	//   ....[164]....
        /*08ac*/ 	.word	0xffffffff


	//   ....[165]....
        /*08b0*/ 	.word	0xffffffff


	//   ....[166]....
        /*08b4*/ 	.word	0xffffffff


	//   ....[167]....
        /*08b8*/ 	.word	0xffffffff


	//   ....[168]....
        /*08bc*/ 	.word	0xffffffff


	//   ....[169]....
        /*08c0*/ 	.word	0xffffffff


	//   ....[170]....
        /*08c4*/ 	.word	0x0500000f


	//   ....[171]....
        /*08c8*/ 	.word	0x0500000f


	//   ....[172]....
        /*08cc*/ 	.word	0x0500000f


	//   ....[173]....
        /*08d0*/ 	.word	0x0500000f


	//   ....[174]....
        /*08d4*/ 	.word	0x0500000f


	//   ....[175]....
        /*08d8*/ 	.word	0x0500000f


	//   ....[176]....
        /*08dc*/ 	.word	0x0500000f


	//   ....[177]....
        /*08e0*/ 	.word	0x0500000f


	//   ....[178]....
        /*08e4*/ 	.word	0x0500000f


	//   ....[179]....
        /*08e8*/ 	.word	0x0500000f


	//   ....[180]....
        /*08ec*/ 	.word	0x0500000f


	//   ....[181]....
        /*08f0*/ 	.word	0x0500000f


	//   ....[182]....
        /*08f4*/ 	.word	0x0500000f


	//   ....[183]....
        /*08f8*/ 	.word	0x0500000f


	//   ....[184]....
        /*08fc*/ 	.word	0x0500000f


	//   ....[185]....
        /*0900*/ 	.word	0x0500000f


	//   ....[186]....
        /*0904*/ 	.word	0x0500000f


	//   ....[187]....
        /*0908*/ 	.word	0x0500000f


	//   ....[188]....
        /*090c*/ 	.word	0x0500000f


	//   ....[189]....
        /*0910*/ 	.word	0x0500000f


	//   ....[190]....
        /*0914*/ 	.word	0x0500000f


	//   ....[191]....
        /*0918*/ 	.word	0x0500000f


	//   ....[192]....
        /*091c*/ 	.word	0x0500000f


	//   ....[193]....
        /*0920*/ 	.word	0x0500000f


	//   ....[194]....
        /*0924*/ 	.word	0x0500000f


	//   ....[195]....
        /*0928*/ 	.word	0x0500000f


	//   ....[196]....
        /*092c*/ 	.word	0x0500000f


	//   ....[197]....
        /*0930*/ 	.word	0x0500000f


	//   ....[198]....
        /*0934*/ 	.word	0x0500000f


	//   ....[199]....
        /*0938*/ 	.word	0x0500000f


	//   ....[200]....
        /*093c*/ 	.word	0x0500000f


	//   ....[201]....
        /*0940*/ 	.word	0x0500000f


	//   ....[202]....
        /*0944*/ 	.word	0x0500000f


	//   ....[203]....
        /*0948*/ 	.word	0x0500000f


	//   ....[204]....
        /*094c*/ 	.word	0x0500000f


	//   ....[205]....
        /*0950*/ 	.word	0x0500000f


	//   ....[206]....
        /*0954*/ 	.word	0x0500000f


	//   ....[207]....
        /*0958*/ 	.word	0x0500000f


	//   ....[208]....
        /*095c*/ 	.word	0x0500000f


	//   ....[209]....
        /*0960*/ 	.word	0x0500000f


	//   ....[210]....
        /*0964*/ 	.word	0x0500000f


	//   ....[211]....
        /*0968*/ 	.word	0x0500000f


	//   ....[212]....
        /*096c*/ 	.word	0x0500000f


	//   ....[213]....
        /*0970*/ 	.word	0x0500000f


	//   ....[214]....
        /*0974*/ 	.word	0x0500000f


	//   ....[215]....
        /*0978*/ 	.word	0x0500000f


	//   ....[216]....
        /*097c*/ 	.word	0x0500000f


	//   ....[217]....
        /*0980*/ 	.word	0x0500000f


	//   ....[218]....
        /*0984*/ 	.word	0x0500000f


	//   ....[219]....
        /*0988*/ 	.word	0x0500000f


	//   ....[220]....
        /*098c*/ 	.word	0x0500000f


	//   ....[221]....
        /*0990*/ 	.word	0x0500000f


	//   ....[222]....
        /*0994*/ 	.word	0x0500000f


	//   ....[223]....
        /*0998*/ 	.word	0x0500000f


	//   ....[224]....
        /*099c*/ 	.word	0x0500000f


	//   ....[225]....
        /*09a0*/ 	.word	0x0500000f


	//   ....[226]....
        /*09a4*/ 	.word	0x0500000f


	//   ....[227]....
        /*09a8*/ 	.word	0x0500000f


	//   ....[228]....
        /*09ac*/ 	.word	0x0500000f


	//   ....[229]....
        /*09b0*/ 	.word	0x0500000f


	//   ....[230]....
        /*09b4*/ 	.word	0x0500000f


	//   ....[231]....
        /*09b8*/ 	.word	0x0500000f


	//   ....[232]....
        /*09bc*/ 	.word	0x0500000f


	//   ....[233]....
        /*09c0*/ 	.word	0x0500000f


	//   ....[234]....
        /*09c4*/ 	.word	0x0500000f


	//   ....[235]....
        /*09c8*/ 	.word	0x0500000f


	//   ....[236]....
        /*09cc*/ 	.word	0x0500000f


	//   ....[237]....
        /*09d0*/ 	.word	0x0500000f


	//   ....[238]....
        /*09d4*/ 	.word	0x0500000f


	//   ....[239]....
        /*09d8*/ 	.word	0x0500000f


	//   ....[240]....
        /*09dc*/ 	.word	0x0500000f


	//   ....[241]....
        /*09e0*/ 	.word	0x0500000f


	//   ....[242]....
        /*09e4*/ 	.word	0x0500000f


	//   ....[243]....
        /*09e8*/ 	.word	0x0500000f


	//   ....[244]....
        /*09ec*/ 	.word	0x0500000f


	//   ....[245]....
        /*09f0*/ 	.word	0x0500000f


	//   ....[246]....
        /*09f4*/ 	.word	0x0500000f


	//   ....[247]....
        /*09f8*/ 	.word	0x0500000f


	//   ....[248]....
        /*09fc*/ 	.word	0x0500000f


	//   ....[249]....
        /*0a00*/ 	.word	0x0500000f


	//   ....[250]....
        /*0a04*/ 	.word	0x0500000f


	//   ....[251]....
        /*0a08*/ 	.word	0x0500000f


	//   ....[252]....
        /*0a0c*/ 	.word	0x0500000f


	//   ....[253]....
        /*0a10*/ 	.word	0x0500000f


	//   ....[254]....
        /*0a14*/ 	.word	0x0500000f


	//   ....[255]....
        /*0a18*/ 	.word	0x0500000f


	//   ....[0]....
        /*0a1c*/ 	.word	0x0500000f


	//   ....[1]....
        /*0a20*/ 	.word	0x0500000f


	//   ....[2]....
        /*0a24*/ 	.word	0x0500000f


	//   ....[3]....
        /*0a28*/ 	.word	0x0500000f


	//   ....[4]....
        /*0a2c*/ 	.word	0x0500000f


	//   ....[5]....
        /*0a30*/ 	.word	0x0500000f


	//   ....[6]....
        /*0a34*/ 	.word	0x0500000f


	//   ....[7]....
        /*0a38*/ 	.word	0x0500000f


	//   ....[8]....
        /*0a3c*/ 	.word	0x0500000f


	//   ....[9]....
        /*0a40*/ 	.word	0x0500000f


	//   ....[10]....
        /*0a44*/ 	.word	0x0500000f


	//   ....[11]....
        /*0a48*/ 	.word	0x0500000f


	//   ....[12]....
        /*0a4c*/ 	.word	0x0500000f


	//   ....[13]....
        /*0a50*/ 	.word	0x0500000f


	//   ....[14]....
        /*0a54*/ 	.word	0x0500000f


	//   ....[15]....
        /*0a58*/ 	.word	0x0500000f


	//   ....[16]....
        /*0a5c*/ 	.word	0x0500000f


	//   ....[17]....
        /*0a60*/ 	.word	0x0500000f


	//   ....[18]....
        /*0a64*/ 	.word	0x0500000f


	//   ....[19]....
        /*0a68*/ 	.word	0x0500000f


	//   ....[20]....
        /*0a6c*/ 	.word	0x0500000f


	//   ....[21]....
        /*0a70*/ 	.word	0x0500000f


	//   ....[22]....
        /*0a74*/ 	.word	0x0500000f


	//   ....[23]....
        /*0a78*/ 	.word	0x0500000f


	//   ....[24]....
        /*0a7c*/ 	.word	0x0500000f


	//   ....[25]....
        /*0a80*/ 	.word	0x0500000f


	//   ....[26]....
        /*0a84*/ 	.word	0x0500000f


	//   ....[27]....
        /*0a88*/ 	.word	0x0500000f


	//   ....[28]....
        /*0a8c*/ 	.word	0x0500000f


	//   ....[29]....
        /*0a90*/ 	.word	0x0500000f


	//   ....[30]....
        /*0a94*/ 	.word	0x0500000f


	//   ....[31]....
        /*0a98*/ 	.word	0x0500000f


	//   ....[32]....
        /*0a9c*/ 	.word	0x0500000f


	//   ....[33]....
        /*0aa0*/ 	.word	0x0500000f


	//   ....[34]....
        /*0aa4*/ 	.word	0x0500000f


	//   ....[35]....
        /*0aa8*/ 	.word	0x0500000f


	//----- nvinfo : EIATTR_COOP_GROUP_INSTR_OFFSETS
	.align		4
.L_327:
        /*0aac*/ 	.byte	0x04, 0x28
        /*0aae*/ 	.short	(.L_329 - .L_328)


	//   ....[0]....
.L_328:
        /*0ab0*/ 	.word	0x00000070


	//   ....[1]....
        /*0ab4*/ 	.word	0x000001a0


	//   ....[2]....
        /*0ab8*/ 	.word	0x000001f0


	//   ....[3]....
        /*0abc*/ 	.word	0x00000420


	//   ....[4]....
        /*0ac0*/ 	.word	0x00000580


	//   ....[5]....
        /*0ac4*/ 	.word	0x000006a0


	//   ....[6]....
        /*0ac8*/ 	.word	0x00000800


	//   ....[7]....
        /*0acc*/ 	.word	0x00010720


	//   ....[8]....
        /*0ad0*/ 	.word	0x00010ff0


	//   ....[9]....
        /*0ad4*/ 	.word	0x00011000


	//   ....[10]....
        /*0ad8*/ 	.word	0x00011010


	//   ....[11]....
        /*0adc*/ 	.word	0x00011020


	//   ....[12]....
        /*0ae0*/ 	.word	0x00014650


	//   ....[13]....
        /*0ae4*/ 	.word	0x00014660


	//   ....[14]....
        /*0ae8*/ 	.word	0x00014670


	//   ....[15]....
        /*0aec*/ 	.word	0x00014680


	//   ....[16]....
        /*0af0*/ 	.word	0x00019160


	//   ....[17]....
        /*0af4*/ 	.word	0x000191a0


	//   ....[18]....
        /*0af8*/ 	.word	0x00019db0


	//   ....[19]....
        /*0afc*/ 	.word	0x00019e90


	//   ....[20]....
        /*0b00*/ 	.word	0x0001aa30


	//   ....[21]....
        /*0b04*/ 	.word	0x0001aac0


	//   ....[22]....
        /*0b08*/ 	.word	0x0001dbb0


	//   ....[23]....
        /*0b0c*/ 	.word	0x0001dbe0


	//   ....[24]....
        /*0b10*/ 	.word	0x0001e5c0


	//   ....[25]....
        /*0b14*/ 	.word	0x0001e6f0


	//   ....[26]....
        /*0b18*/ 	.word	0x0001f130


	//   ....[27]....
        /*0b1c*/ 	.word	0x0001f190


	//   ....[28]....
        /*0b20*/ 	.word	0x00022980


	//   ....[29]....
        /*0b24*/ 	.word	0x000229b0


	//   ....[30]....
        /*0b28*/ 	.word	0x000229e0


	//   ....[31]....
        /*0b2c*/ 	.word	0x00022a20


	//   ....[32]....
        /*0b30*/ 	.word	0x00024570


	//   ....[33]....
        /*0b34*/ 	.word	0x00024580


	//   ....[34]....
        /*0b38*/ 	.word	0x00024600


	//   ....[35]....
        /*0b3c*/ 	.word	0x00024610


	//   ....[36]....
        /*0b40*/ 	.word	0x000251a0


	//   ....[37]....
        /*0b44*/ 	.word	0x000251f0


	//   ....[38]....
        /*0b48*/ 	.word	0x00025230


	//   ....[39]....
        /*0b4c*/ 	.word	0x00025260


	//   ....[40]....
        /*0b50*/ 	.word	0x00025290


	//   ....[41]....
        /*0b54*/ 	.word	0x000252c0


	//   ....[42]....
        /*0b58*/ 	.word	0x000252f0


	//   ....[43]....
        /*0b5c*/ 	.word	0x00025320


	//   ....[44]....
        /*0b60*/ 	.word	0x00025350


	//   ....[45]....
        /*0b64*/ 	.word	0x00025380


	//   ....[46]....
        /*0b68*/ 	.word	0x000253b0


	//   ....[47]....
        /*0b6c*/ 	.word	0x000253e0


	//   ....[48]....
        /*0b70*/ 	.word	0x00025410


	//   ....[49]....
        /*0b74*/ 	.word	0x00025440


	//   ....[50]....
        /*0b78*/ 	.word	0x00025470


	//   ....[51]....
        /*0b7c*/ 	.word	0x000254a0


	//   ....[52]....
        /*0b80*/ 	.word	0x000254d0


	//   ....[53]....
        /*0b84*/ 	.word	0x00025500


	//   ....[54]....
        /*0b88*/ 	.word	0x00025530


	//   ....[55]....
        /*0b8c*/ 	.word	0x00025560


	//   ....[56]....
        /*0b90*/ 	.word	0x00025590


	//   ....[57]....
        /*0b94*/ 	.word	0x000255c0


	//   ....[58]....
        /*0b98*/ 	.word	0x000255f0


	//   ....[59]....
        /*0b9c*/ 	.word	0x00025620


	//   ....[60]....
        /*0ba0*/ 	.word	0x00025650


	//   ....[61]....
        /*0ba4*/ 	.word	0x00025680


	//   ....[62]....
        /*0ba8*/ 	.word	0x000256b0


	//   ....[63]....
        /*0bac*/ 	.word	0x000256e0


	//   ....[64]....
        /*0bb0*/ 	.word	0x00025710


	//   ....[65]....
        /*0bb4*/ 	.word	0x00025740


	//   ....[66]....
        /*0bb8*/ 	.word	0x00025770


	//   ....[67]....
        /*0bbc*/ 	.word	0x000257a0


	//   ....[68]....
        /*0bc0*/ 	.word	0x000257d0


	//   ....[69]....
        /*0bc4*/ 	.word	0x00025800


	//   ....[70]....
        /*0bc8*/ 	.word	0x00025830


	//   ....[71]....
        /*0bcc*/ 	.word	0x00025860


	//   ....[72]....
        /*0bd0*/ 	.word	0x00025890


	//   ....[73]....
        /*0bd4*/ 	.word	0x000258c0


	//   ....[74]....
        /*0bd8*/ 	.word	0x00025900


	//   ....[75]....
        /*0bdc*/ 	.word	0x00025910


	//   ....[76]....
        /*0be0*/ 	.word	0x00025920


	//   ....[77]....
        /*0be4*/ 	.word	0x00025930


	//   ....[78]....
        /*0be8*/ 	.word	0x00025940


	//   ....[79]....
        /*0bec*/ 	.word	0x00025950


	//   ....[80]....
        /*0bf0*/ 	.word	0x00025960


	//   ....[81]....
        /*0bf4*/ 	.word	0x00025970


	//   ....[82]....
        /*0bf8*/ 	.word	0x00025980


	//   ....[83]....
        /*0bfc*/ 	.word	0x00025990


	//   ....[84]....
        /*0c00*/ 	.word	0x000259c0


	//   ....[85]....
        /*0c04*/ 	.word	0x000259f0


	//   ....[86]....
        /*0c08*/ 	.word	0x00025a00


	//   ....[87]....
        /*0c0c*/ 	.word	0x00025a30


	//   ....[88]....
        /*0c10*/ 	.word	0x00025a60


	//   ....[89]....
        /*0c14*/ 	.word	0x00025a90


	//   ....[90]....
        /*0c18*/ 	.word	0x00025ac0


	//   ....[91]....
        /*0c1c*/ 	.word	0x00025af0


	//   ....[92]....
        /*0c20*/ 	.word	0x00025b20


	//   ....[93]....
        /*0c24*/ 	.word	0x00025b50


	//   ....[94]....
        /*0c28*/ 	.word	0x00025b80


	//   ....[95]....
        /*0c2c*/ 	.word	0x00025bb0


	//   ....[96]....
        /*0c30*/ 	.word	0x00025be0


	//   ....[97]....
        /*0c34*/ 	.word	0x00025c10


	//   ....[98]....
        /*0c38*/ 	.word	0x00025c40


	//   ....[99]....
        /*0c3c*/ 	.word	0x00025c70


	//   ....[100]....
        /*0c40*/ 	.word	0x00026470


	//   ....[101]....
        /*0c44*/ 	.word	0x00026490


	//   ....[102]....
        /*0c48*/ 	.word	0x000264a0


	//   ....[103]....
        /*0c4c*/ 	.word	0x000264b0


	//   ....[104]....
        /*0c50*/ 	.word	0x00026bb0


	//   ....[105]....
        /*0c54*/ 	.word	0x00026bc0


	//   ....[106]....
        /*0c58*/ 	.word	0x00026cf0


	//   ....[107]....
        /*0c5c*/ 	.word	0x00026d00


	//   ....[108]....
        /*0c60*/ 	.word	0x00026e30


	//   ....[109]....
        /*0c64*/ 	.word	0x00026e40


	//   ....[110]....
        /*0c68*/ 	.word	0x00026f70


	//   ....[111]....
        /*0c6c*/ 	.word	0x00026f80


	//   ....[112]....
        /*0c70*/ 	.word	0x00027380


	//   ....[113]....
        /*0c74*/ 	.word	0x00027390


	//   ....[114]....
        /*0c78*/ 	.word	0x00027ae0


	//   ....[115]....
        /*0c7c*/ 	.word	0x00027af0


	//   ....[116]....
        /*0c80*/ 	.word	0x00028940


	//   ....[117]....
        /*0c84*/ 	.word	0x00028950


	//   ....[118]....
        /*0c88*/ 	.word	0x00028a90


	//   ....[119]....
        /*0c8c*/ 	.word	0x00028aa0


	//   ....[120]....
        /*0c90*/ 	.word	0x00028bd0


	//   ....[121]....
        /*0c94*/ 	.word	0x00028be0


	//   ....[122]....
        /*0c98*/ 	.word	0x00028d10


	//   ....[123]....
        /*0c9c*/ 	.word	0x00028d20


	//   ....[124]....
        /*0ca0*/ 	.word	0x00028eb0


	//   ....[125]....
        /*0ca4*/ 	.word	0x000290f0


	//   ....[126]....
        /*0ca8*/ 	.word	0x00029120


	//   ....[127]....
        /*0cac*/ 	.word	0x00029150


	//   ....[128]....
        /*0cb0*/ 	.word	0x00029180


	//   ....[129]....
        /*0cb4*/ 	.word	0x000291b0


	//   ....[130]....
        /*0cb8*/ 	.word	0x000291e0


	//   ....[131]....
        /*0cbc*/ 	.word	0x00029380


	//   ....[132]....
        /*0cc0*/ 	.word	0x000293b0


	//   ....[133]....
        /*0cc4*/ 	.word	0x000293e0


	//   ....[134]....
        /*0cc8*/ 	.word	0x00029410


	//   ....[135]....
        /*0ccc*/ 	.word	0x00029440


	//   ....[136]....
        /*0cd0*/ 	.word	0x00029470


	//   ....[137]....
        /*0cd4*/ 	.word	0x00029510


	//   ....[138]....
        /*0cd8*/ 	.word	0x00029540


	//   ....[139]....
        /*0cdc*/ 	.word	0x00029550


	//   ....[140]....
        /*0ce0*/ 	.word	0x00029580


	//   ....[141]....
        /*0ce4*/ 	.word	0x0002ad00


	//   ....[142]....
        /*0ce8*/ 	.word	0x0002c930


	//   ....[143]....
        /*0cec*/ 	.word	0x0002d690


	//   ....[144]....
        /*0cf0*/ 	.word	0x0002d6b0


	//   ....[145]....
        /*0cf4*/ 	.word	0x0002d6f0


	//   ....[146]....
        /*0cf8*/ 	.word	0x0002d770


	//   ....[147]....
        /*0cfc*/ 	.word	0x0002d800


	//   ....[148]....
        /*0d00*/ 	.word	0x0002d810


	//   ....[149]....
        /*0d04*/ 	.word	0x0002d860


	//   ....[150]....
        /*0d08*/ 	.word	0x0002d8a0


	//   ....[151]....
        /*0d0c*/ 	.word	0x0002f5a0


	//   ....[152]....
        /*0d10*/ 	.word	0x0002f5d0


	//   ....[153]....
        /*0d14*/ 	.word	0x0002f630


	//   ....[154]....
        /*0d18*/ 	.word	0x0002f660


	//   ....[155]....
        /*0d1c*/ 	.word	0x0002f690


	//   ....[156]....
        /*0d20*/ 	.word	0x0002f6c0


	//   ....[157]....
        /*0d24*/ 	.word	0x0002f6f0


	//   ....[158]....
        /*0d28*/ 	.word	0x0002f720


	//   ....[159]....
        /*0d2c*/ 	.word	0x0002f8f0


	//   ....[160]....
        /*0d30*/ 	.word	0x0002f920


	//   ....[161]....
        /*0d34*/ 	.word	0x0002f950


	//   ....[162]....
        /*0d38*/ 	.word	0x0002f980


	//   ....[163]....
        /*0d3c*/ 	.word	0x0002f9b0


	//   ....[164]....
        /*0d40*/ 	.word	0x0002f9e0


	//   ....[165]....
        /*0d44*/ 	.word	0x0002fab0


	//   ....[166]....
        /*0d48*/ 	.word	0x0002fad0


	//   ....[167]....
        /*0d4c*/ 	.word	0x0002fae0


	//   ....[168]....
        /*0d50*/ 	.word	0x0002fb60


	//   ....[169]....
        /*0d54*/ 	.word	0x000306b0


	//   ....[170]....
        /*0d58*/ 	.word	0x00030ba0


	//   ....[171]....
        /*0d5c*/ 	.word	0x00030c40


	//   ....[172]....
        /*0d60*/ 	.word	0x00030cd0


	//   ....[173]....
        /*0d64*/ 	.word	0x00030d20


	//   ....[174]....
        /*0d68*/ 	.word	0x00030d70


	//   ....[175]....
        /*0d6c*/ 	.word	0x00030e40


	//   ....[176]....
        /*0d70*/ 	.word	0x00030ed0


	//   ....[177]....
        /*0d74*/ 	.word	0x00030f20


	//   ....[178]....
        /*0d78*/ 	.word	0x00030f70


	//   ....[179]....
        /*0d7c*/ 	.word	0x00031270


	//   ....[180]....
        /*0d80*/ 	.word	0x00031380


	//   ....[181]....
        /*0d84*/ 	.word	0x000314b0


	//   ....[182]....
        /*0d88*/ 	.word	0x000315c0


	//   ....[183]....
        /*0d8c*/ 	.word	0x000316f0


	//   ....[184]....
        /*0d90*/ 	.word	0x000317e0


	//   ....[185]....
        /*0d94*/ 	.word	0x00031840


	//   ....[186]....
        /*0d98*/ 	.word	0x00031890


	//   ....[187]....
        /*0d9c*/ 	.word	0x00031910


	//   ....[188]....
        /*0da0*/ 	.word	0x00031980


	//   ....[189]....
        /*0da4*/ 	.word	0x000319e0


	//   ....[190]....
        /*0da8*/ 	.word	0x00031a30


	//   ....[191]....
        /*0dac*/ 	.word	0x00031ab0


	//   ....[192]....
        /*0db0*/ 	.word	0x00031b20


	//   ....[193]....
        /*0db4*/ 	.word	0x00031b80


	//   ....[194]....
        /*0db8*/ 	.word	0x00031bd0


	//   ....[195]....
        /*0dbc*/ 	.word	0x00031c50


	//   ....[196]....
        /*0dc0*/ 	.word	0x00031cc0


	//   ....[197]....
        /*0dc4*/ 	.word	0x00031d20


	//   ....[198]....
        /*0dc8*/ 	.word	0x00031d70


	//   ....[199]....
        /*0dcc*/ 	.word	0x00031df0


	//   ....[200]....
        /*0dd0*/ 	.word	0x00031e40


	//   ....[201]....
        /*0dd4*/ 	.word	0x00031ea0


	//   ....[202]....
        /*0dd8*/ 	.word	0x00031ef0


	//   ....[203]....
        /*0ddc*/ 	.word	0x00031f50


	//   ....[204]....
        /*0de0*/ 	.word	0x00031fc0


	//   ....[205]....
        /*0de4*/ 	.word	0x00032020


	//   ....[206]....
        /*0de8*/ 	.word	0x00032070


	//   ....[207]....
        /*0dec*/ 	.word	0x000320f0


	//   ....[208]....
        /*0df0*/ 	.word	0x00032170


	//   ....[209]....
        /*0df4*/ 	.word	0x000321d0


	//   ....[210]....
        /*0df8*/ 	.word	0x00032220


	//   ....[211]....
        /*0dfc*/ 	.word	0x00032280


	//   ....[212]....
        /*0e00*/ 	.word	0x000322f0


	//   ....[213]....
        /*0e04*/ 	.word	0x00032370


	//   ....[214]....
        /*0e08*/ 	.word	0x000323e0


	//   ....[215]....
        /*0e0c*/ 	.word	0x00032460


	//   ....[216]....
        /*0e10*/ 	.word	0x000324b0


	//   ....[217]....
        /*0e14*/ 	.word	0x00032530


	//   ....[218]....
        /*0e18*/ 	.word	0x00032580


	//   ....[219]....
        /*0e1c*/ 	.word	0x000325f0


	//   ....[220]....
        /*0e20*/ 	.word	0x00032660


	//   ....[221]....
        /*0e24*/ 	.word	0x000326c0


	//   ....[222]....
        /*0e28*/ 	.word	0x00032730


	//   ....[223]....
        /*0e2c*/ 	.word	0x000327a0


	//   ....[224]....
        /*0e30*/ 	.word	0x000327f0


	//   ....[225]....
        /*0e34*/ 	.word	0x00032850


	//   ....[226]....
        /*0e38*/ 	.word	0x000328a0


	//   ....[227]....
        /*0e3c*/ 	.word	0x00032900


	//   ....[228]....
        /*0e40*/ 	.word	0x00032970


	//   ....[229]....
        /*0e44*/ 	.word	0x000329d0


	//   ....[230]....
        /*0e48*/ 	.word	0x00032a20


	//   ....[231]....
        /*0e4c*/ 	.word	0x00032aa0


	//   ....[232]....
        /*0e50*/ 	.word	0x00032b10


	//   ....[233]....
        /*0e54*/ 	.word	0x00032bc0


	//   ....[234]....
        /*0e58*/ 	.word	0x00032c10


	//   ....[235]....
        /*0e5c*/ 	.word	0x00032c90


	//   ....[236]....
        /*0e60*/ 	.word	0x00032d00


	//   ....[237]....
        /*0e64*/ 	.word	0x00032d70


	//   ....[238]....
        /*0e68*/ 	.word	0x00032dc0


	//   ....[239]....
        /*0e6c*/ 	.word	0x00032e40


	//   ....[240]....
        /*0e70*/ 	.word	0x00032eb0


	//   ....[241]....
        /*0e74*/ 	.word	0x00032f10


	//   ....[242]....
        /*0e78*/ 	.word	0x00032f60


	//   ....[243]....
        /*0e7c*/ 	.word	0x00032fe0


	//   ....[244]....
        /*0e80*/ 	.word	0x00033030


	//   ....[245]....
        /*0e84*/ 	.word	0x000330c0


	//   ....[246]....
        /*0e88*/ 	.word	0x00033150


	//   ....[247]....
        /*0e8c*/ 	.word	0x000331e0


	//   ....[248]....
        /*0e90*/ 	.word	0x00033270


	//   ....[249]....
        /*0e94*/ 	.word	0x00033300


	//   ....[250]....
        /*0e98*/ 	.word	0x00033390


	//   ....[251]....
        /*0e9c*/ 	.word	0x00033410


	//   ....[252]....
        /*0ea0*/ 	.word	0x00033460


	//   ....[253]....
        /*0ea4*/ 	.word	0x000334f0


	//   ....[254]....
        /*0ea8*/ 	.word	0x00033580


	//   ....[255]....
        /*0eac*/ 	.word	0x00033600


	//   ....[0]....
        /*0eb0*/ 	.word	0x00033650


	//   ....[1]....
        /*0eb4*/ 	.word	0x000336e0


	//   ....[2]....
        /*0eb8*/ 	.word	0x00033770


	//   ....[3]....
        /*0ebc*/ 	.word	0x00033800


	//   ....[4]....
        /*0ec0*/ 	.word	0x00033890


	//   ....[5]....
        /*0ec4*/ 	.word	0x00033920


	//   ....[6]....
        /*0ec8*/ 	.word	0x000339b0


	//   ....[7]....
        /*0ecc*/ 	.word	0x00033a70


	//   ....[8]....
        /*0ed0*/ 	.word	0x00033d50


	//   ....[9]....
        /*0ed4*/ 	.word	0x00033f70


	//   ....[10]....
        /*0ed8*/ 	.word	0x00033fc0


	//   ....[11]....
        /*0edc*/ 	.word	0x00034020


	//   ....[12]....
        /*0ee0*/ 	.word	0x00034130


	//   ....[13]....
        /*0ee4*/ 	.word	0x00034190


	//   ....[14]....
        /*0ee8*/ 	.word	0x000342a0


	//   ....[15]....
        /*0eec*/ 	.word	0x00034300


	//   ....[16]....
        /*0ef0*/ 	.word	0x000343e0


	//   ....[17]....
        /*0ef4*/ 	.word	0x00034700


	//   ....[18]....
        /*0ef8*/ 	.word	0x000347a0


	//   ....[19]....
        /*0efc*/ 	.word	0x00034940


	//   ....[20]....
        /*0f00*/ 	.word	0x000349c0


	//   ....[21]....
        /*0f04*/ 	.word	0x00034a40


	//   ....[22]....
        /*0f08*/ 	.word	0x00034ac0


	//   ....[23]....
        /*0f0c*/ 	.word	0x00034b40


	//   ....[24]....
        /*0f10*/ 	.word	0x00034bd0


	//   ....[25]....
        /*0f14*/ 	.word	0x00034c70


	//   ....[26]....
        /*0f18*/ 	.word	0x00034d20


	//   ....[27]....
        /*0f1c*/ 	.word	0x00034da0


	//   ....[28]....
        /*0f20*/ 	.word	0x00034e20


	//   ....[29]....
        /*0f24*/ 	.word	0x00034ea0


	//   ....[30]....
        /*0f28*/ 	.word	0x00034f30


	//   ....[31]....
        /*0f2c*/ 	.word	0x00034fb0


	//   ....[32]....
        /*0f30*/ 	.word	0x00035060


	//   ....[33]....
        /*0f34*/ 	.word	0x000350b0


	//   ....[34]....
        /*0f38*/ 	.word	0x00035170


	//   ....[35]....
        /*0f3c*/ 	.word	0x000352a0


	//----- nvinfo : EIATTR_REG_RECONFIG
	.align		4
.L_329:
        /*0f40*/ 	.byte	0x01, 0x54
	.zero		2


	//----- nvinfo : EIATTR_SYSCALL_OFFSETS
	.align		4
        /*0f44*/ 	.byte	0x04, 0x46
        /*0f46*/ 	.short	(.L_331 - .L_330)


	//   ....[0]....
.L_330:
        /*0f48*/ 	.word	0x00002190


	//   ....[1]....
        /*0f4c*/ 	.word	0x000022e0


	//   ....[2]....
        /*0f50*/ 	.word	0x000108b0


	//   ....[3]....
        /*0f54*/ 	.word	0x00010dd0


	//   ....[4]....
        /*0f58*/ 	.word	0x0002c390


	//   ....[5]....
        /*0f5c*/ 	.word	0x0002c520


	//   ....[6]....
        /*0f60*/ 	.word	0x0002c670


	//   ....[7]....
        /*0f64*/ 	.word	0x0002c7b0


	//   ....[8]....
        /*0f68*/ 	.word	0x0002d250


	//----- nvinfo : EIATTR_MBARRIER_INSTR_OFFSETS
	.align		4
.L_331:
        /*0f6c*/ 	.byte	0x04, 0x39
        /*0f6e*/ 	.short	(.L_333 - .L_332)


	//   ....[0]....
.L_332:
        /*0f70*/ 	.word	0x000002d0
        /*0f74*/ 	.word	0x000000ff
        /*0f78*/ 	.word	0x00029800
        /*0f7c*/ 	.short	0x0100
        /*0f7e*/ 	.byte	0x08
	.zero		1


	//   ....[1]....
        /*0f80*/ 	.word	0x000002e0
        /*0f84*/ 	.word	0x000000ff
        /*0f88*/ 	.word	0x00029820
        /*0f8c*/ 	.short	0x0100
        /*0f8e*/ 	.byte	0x08
	.zero		1


	//   ....[2]....
        /*0f90*/ 	.word	0x000003d0
        /*0f94*/ 	.word	0x000000ff
        /*0f98*/ 	.word	0x00029830
        /*0f9c*/ 	.short	0x0100
        /*0f9e*/ 	.byte	0x08
	.zero		1


	//   ....[3]....
        /*0fa0*/ 	.word	0x000003e0
        /*0fa4*/ 	.word	0x000000ff
        /*0fa8*/ 	.word	0x00029840
        /*0fac*/ 	.short	0x0100
        /*0fae*/ 	.byte	0x08
	.zero		1


	//   ....[4]....
        /*0fb0*/ 	.word	0x000003f0
        /*0fb4*/ 	.word	0x000000ff
        /*0fb8*/ 	.word	0x00029838
        /*0fbc*/ 	.short	0x0100
        /*0fbe*/ 	.byte	0x08
	.zero		1


	//   ....[5]....
        /*0fc0*/ 	.word	0x00000400
        /*0fc4*/ 	.word	0x000000ff
        /*0fc8*/ 	.word	0x00029848
        /*0fcc*/ 	.short	0x0100
        /*0fce*/ 	.byte	0x08
	.zero		1


	//   ....[6]....
        /*0fd0*/ 	.word	0x00000530
        /*0fd4*/ 	.word	0x000000ff
        /*0fd8*/ 	.word	0x00029850
        /*0fdc*/ 	.short	0x0100
        /*0fde*/ 	.byte	0x08
	.zero		1


	//   ....[7]....
        /*0fe0*/ 	.word	0x00000540
        /*0fe4*/ 	.word	0x000000ff
        /*0fe8*/ 	.word	0x00029860
        /*0fec*/ 	.short	0x0100
        /*0fee*/ 	.byte	0x08
	.zero		1


	//   ....[8]....
        /*0ff0*/ 	.word	0x00000550
        /*0ff4*/ 	.word	0x000000ff
        /*0ff8*/ 	.word	0x00029858
        /*0ffc*/ 	.short	0x0100
        /*0ffe*/ 	.byte	0x08
	.zero		1


	//   ....[9]....
        /*1000*/ 	.word	0x00000560
        /*1004*/ 	.word	0x000000ff
        /*1008*/ 	.word	0x00029868
        /*100c*/ 	.short	0x0100
        /*100e*/ 	.byte	0x08
	.zero		1


	//   ....[10]....
        /*1010*/ 	.word	0x00000650
        /*1014*/ 	.word	0x000000ff
        /*1018*/ 	.word	0x00029870
        /*101c*/ 	.short	0x0100
        /*101e*/ 	.byte	0x06
	.zero		1


	//   ....[11]....
        /*1020*/ 	.word	0x00000660
        /*1024*/ 	.word	0x000000ff
        /*1028*/ 	.word	0x00029880
        /*102c*/ 	.short	0x0100
        /*102e*/ 	.byte	0x06
	.zero		1


	//   ....[12]....
        /*1030*/ 	.word	0x00000670
        /*1034*/ 	.word	0x000000ff
        /*1038*/ 	.word	0x00029878
        /*103c*/ 	.short	0x0100
        /*103e*/ 	.byte	0x06
	.zero		1


	//   ....[13]....
        /*1040*/ 	.word	0x00000680
        /*1044*/ 	.word	0x000000ff
        /*1048*/ 	.word	0x00029888
        /*104c*/ 	.short	0x0100
        /*104e*/ 	.byte	0x06
	.zero		1


	//   ....[14]....
        /*1050*/ 	.word	0x000007b0
        /*1054*/ 	.word	0x000000ff
        /*1058*/ 	.word	0x00029890
        /*105c*/ 	.short	0x0100
        /*105e*/ 	.byte	0x08
	.zero		1


	//   ....[15]....
        /*1060*/ 	.word	0x000007c0
        /*1064*/ 	.word	0x000000ff
        /*1068*/ 	.word	0x000298a0
        /*106c*/ 	.short	0x0100
        /*106e*/ 	.byte	0x08
	.zero		1


	//   ....[16]....
        /*1070*/ 	.word	0x000007d0
        /*1074*/ 	.word	0x000000ff
        /*1078*/ 	.word	0x00029898
        /*107c*/ 	.short	0x0100
        /*107e*/ 	.byte	0x08
	.zero		1


	//   ....[17]....
        /*1080*/ 	.word	0x000007e0
        /*1084*/ 	.word	0x000000ff
        /*1088*/ 	.word	0x000298a8
        /*108c*/ 	.short	0x0100
        /*108e*/ 	.byte	0x08
	.zero		1


	//   ....[18]....
        /*1090*/ 	.word	0x00000910
        /*1094*/ 	.word	0x000000ff
        /*1098*/ 	.word	0x000298b0
        /*109c*/ 	.short	0x0100
        /*109e*/ 	.byte	0x08
	.zero		1


	//   ....[19]....
        /*10a0*/ 	.word	0x00000920
        /*10a4*/ 	.word	0x000000ff
        /*10a8*/ 	.word	0x000298c0
        /*10ac*/ 	.short	0x0100
        /*10ae*/ 	.byte	0x08
	.zero		1


	//   ....[20]....
        /*10b0*/ 	.word	0x00000930
        /*10b4*/ 	.word	0x000000ff
        /*10b8*/ 	.word	0x000298b8
        /*10bc*/ 	.short	0x0100
        /*10be*/ 	.byte	0x08
	.zero		1


	//   ....[21]....
        /*10c0*/ 	.word	0x00000940
        /*10c4*/ 	.word	0x000000ff
        /*10c8*/ 	.word	0x000298c8
        /*10cc*/ 	.short	0x0100
        /*10ce*/ 	.byte	0x08
	.zero		1


	//   ....[22]....
        /*10d0*/ 	.word	0x00003a30
        /*10d4*/ 	.word	0x00000061
        /*10d8*/ 	.word	0x00029890
        /*10dc*/ 	.short	0x010a
        /*10de*/ 	.byte	0x3f
	.zero		1


	//   ....[23]....
        /*10e0*/ 	.word	0x000097e0
        /*10e4*/ 	.word	0x00000061
        /*10e8*/ 	.word	0x00029890
        /*10ec*/ 	.short	0x010a
        /*10ee*/ 	.byte	0x3f
	.zero		1


	//   ....[24]....
        /*10f0*/ 	.word	0x0000f730
        /*10f4*/ 	.word	0x00000061
        /*10f8*/ 	.word	0x00029890
        /*10fc*/ 	.short	0x010a
        /*10fe*/ 	.byte	0x3f
	.zero		1


	//   ....[25]....
        /*1100*/ 	.word	0x0000fb00
        /*1104*/ 	.word	0x00000028
        /*1108*/ 	.word	0x00000000
        /*110c*/ 	.short	0x0101
        /*110e*/ 	.byte	0x3f
	.zero		1


	//   ....[26]....
        /*1110*/ 	.word	0x0000fb40
        /*1114*/ 	.word	0x00000061
        /*1118*/ 	.word	0x000298b0
        /*111c*/ 	.short	0x010a
        /*111e*/ 	.byte	0x3f
	.zero		1


	//   ....[27]....
        /*1120*/ 	.word	0x0000ffe0
        /*1124*/ 	.word	0x00000061
        /*1128*/ 	.word	0x00000000
        /*112c*/ 	.short	0x0101
        /*112e*/ 	.byte	0x3f
	.zero		1


	//   ....[28]....
        /*1130*/ 	.word	0x00010b50
        /*1134*/ 	.word	0x00000010
        /*1138*/ 	.word	0x00029800
        /*113c*/ 	.short	0x010a
        /*113e*/ 	.byte	0x3f
	.zero		1


	//   ....[29]....
        /*1140*/ 	.word	0x00010ba0
        /*1144*/ 	.word	0x00000010
        /*1148*/ 	.word	0x00029800
        /*114c*/ 	.short	0x010a
        /*114e*/ 	.byte	0x3f
	.zero		1


	//   ....[30]....
        /*1150*/ 	.word	0x00011590
        /*1154*/ 	.word	0x00000010
        /*1158*/ 	.word	0x00029800
        /*115c*/ 	.short	0x010a
        /*115e*/ 	.byte	0x3f
	.zero		1


	//   ....[31]....
        /*1160*/ 	.word	0x00014ad0
        /*1164*/ 	.word	0x00000010
        /*1168*/ 	.word	0x00029800
        /*116c*/ 	.short	0x010a
        /*116e*/ 	.byte	0x3f
	.zero		1


	//   ....[32]....
        /*1170*/ 	.word	0x00017bd0
        /*1174*/ 	.word	0x00000000
        /*1178*/ 	.word	0x00029830
        /*117c*/ 	.short	0x010a
        /*117e*/ 	.byte	0x3f
	.zero		1


	//   ....[33]....
        /*1180*/ 	.word	0x00017c40
        /*1184*/ 	.word	0x00000000
        /*1188*/ 	.word	0x00029830
        /*118c*/ 	.short	0x010a
        /*118e*/ 	.byte	0x3f
	.zero		1


	//   ....[34]....
        /*1190*/ 	.word	0x000196b0
        /*1194*/ 	.word	0x00000000
        /*1198*/ 	.word	0x00000000
        /*119c*/ 	.short	0x0101
        /*119e*/ 	.byte	0x3f
	.zero		1


	//   ....[35]....
        /*11a0*/ 	.word	0x0001bf00
        /*11a4*/ 	.word	0x0000000b
        /*11a8*/ 	.word	0x00029830
        /*11ac*/ 	.short	0x010a
        /*11ae*/ 	.byte	0x3f
	.zero		1


	//   ....[36]....
        /*11b0*/ 	.word	0x0001bf50
        /*11b4*/ 	.word	0x0000000b
        /*11b8*/ 	.word	0x00029830
        /*11bc*/ 	.short	0x010a
        /*11be*/ 	.byte	0x3f
	.zero		1


	//   ....[37]....
        /*11c0*/ 	.word	0x0001d050
        /*11c4*/ 	.word	0x0000000b
        /*11c8*/ 	.word	0x00029850
        /*11cc*/ 	.short	0x010a
        /*11ce*/ 	.byte	0x3f
	.zero		1


	//   ....[38]....
        /*11d0*/ 	.word	0x0001d090
        /*11d4*/ 	.word	0x0000000b
        /*11d8*/ 	.word	0x00029850
        /*11dc*/ 	.short	0x010a
        /*11de*/ 	.byte	0x3f
	.zero		1


	//   ....[39]....
        /*11e0*/ 	.word	0x0001f7a0
        /*11e4*/ 	.word	0x000000a4
        /*11e8*/ 	.word	0x00000000
        /*11ec*/ 	.short	0x0101
        /*11ee*/ 	.byte	0x3f
	.zero		1


	//   ....[40]....
        /*11f0*/ 	.word	0x0001ff20
        /*11f4*/ 	.word	0x00000077
        /*11f8*/ 	.word	0x00000000
        /*11fc*/ 	.short	0x0101
        /*11fe*/ 	.byte	0x3f
	.zero		1


	//   ....[41]....
        /*1200*/ 	.word	0x000206b0
        /*1204*/ 	.word	0x0000000a
        /*1208*/ 	.word	0x00029830
        /*120c*/ 	.short	0x010a
        /*120e*/ 	.byte	0x3f
	.zero		1


	//   ....[42]....
        /*1210*/ 	.word	0x00020700
        /*1214*/ 	.word	0x0000000a
        /*1218*/ 	.word	0x00029830
        /*121c*/ 	.short	0x010a
        /*121e*/ 	.byte	0x3f
	.zero		1


	//   ....[43]....
        /*1220*/ 	.word	0x000217d0
        /*1224*/ 	.word	0x0000000a
        /*1228*/ 	.word	0x00029850
        /*122c*/ 	.short	0x010a
        /*122e*/ 	.byte	0x3f
	.zero		1


	//   ....[44]....
        /*1230*/ 	.word	0x00021810
        /*1234*/ 	.word	0x0000000a
        /*1238*/ 	.word	0x00029850
        /*123c*/ 	.short	0x010a
        /*123e*/ 	.byte	0x3f
	.zero		1


	//   ....[45]....
        /*1240*/ 	.word	0x00023240
        /*1244*/ 	.word	0x000000a3
        /*1248*/ 	.word	0x00000000
        /*124c*/ 	.short	0x0101
        /*124e*/ 	.byte	0x3f
	.zero		1


	//   ....[46]....
        /*1250*/ 	.word	0x00023b70
        /*1254*/ 	.word	0x00000009
        /*1258*/ 	.word	0x00000000
        /*125c*/ 	.short	0x0101
        /*125e*/ 	.byte	0x3f
	.zero		1


	//   ....[47]....
        /*1260*/ 	.word	0x00024230
        /*1264*/ 	.word	0x0000000d
        /*1268*/ 	.word	0x00029850
        /*126c*/ 	.short	0x010a
        /*126e*/ 	.byte	0x3f
	.zero		1


	//   ....[48]....
        /*1270*/ 	.word	0x000242b0
        /*1274*/ 	.word	0x0000000d
        /*1278*/ 	.word	0x00029850
        /*127c*/ 	.short	0x010a
        /*127e*/ 	.byte	0x3f
	.zero		1


	//   ....[49]....
        /*1280*/ 	.word	0x000248b0
        /*1284*/ 	.word	0x00000002
        /*1288*/ 	.word	0x00000000
        /*128c*/ 	.short	0x0101
        /*128e*/ 	.byte	0x3f
	.zero		1


	//   ....[50]....
        /*1290*/ 	.word	0x00026ac0
        /*1294*/ 	.word	0x00000000
        /*1298*/ 	.word	0x00000000
        /*129c*/ 	.short	0x0101
        /*129e*/ 	.byte	0x3f
	.zero		1


	//   ....[51]....
        /*12a0*/ 	.word	0x000272a0
        /*12a4*/ 	.word	0x0000000c
        /*12a8*/ 	.word	0x00000000
        /*12ac*/ 	.short	0x0101
        /*12ae*/ 	.byte	0x3f
	.zero		1


	//   ....[52]....
        /*12b0*/ 	.word	0x0002ade0
        /*12b4*/ 	.word	0x00000012
        /*12b8*/ 	.word	0x00029820
        /*12bc*/ 	.short	0x010a
        /*12be*/ 	.byte	0x3f
	.zero		1


	//   ....[53]....
        /*12c0*/ 	.word	0x0002aeb0
        /*12c4*/ 	.word	0x00000007
        /*12c8*/ 	.word	0x000298a0
        /*12cc*/ 	.short	0x010a
        /*12ce*/ 	.byte	0x3f
	.zero		1


	//   ....[54]....
        /*12d0*/ 	.word	0x0002b2d0
        /*12d4*/ 	.word	0x00000007
        /*12d8*/ 	.word	0x000298c0
        /*12dc*/ 	.short	0x010a
        /*12de*/ 	.byte	0x3f
	.zero		1


	//   ....[55]....
        /*12e0*/ 	.word	0x0002b6a0
        /*12e4*/ 	.word	0x00000008
        /*12e8*/ 	.word	0x000298a0
        /*12ec*/ 	.short	0x010a
        /*12ee*/ 	.byte	0x3f
	.zero		1


	//   ....[56]....
        /*12f0*/ 	.word	0x0002bab0
        /*12f4*/ 	.word	0x00000008
        /*12f8*/ 	.word	0x000298c0
        /*12fc*/ 	.short	0x010a
        /*12fe*/ 	.byte	0x3f
	.zero		1


	//   ....[57]....
        /*1300*/ 	.word	0x0002cbb0
        /*1304*/ 	.word	0x00000002
        /*1308*/ 	.word	0x00029880
        /*130c*/ 	.short	0x010a
        /*130e*/ 	.byte	0x3f
	.zero		1


	//   ....[58]....
        /*1310*/ 	.word	0x0002cd50
        /*1314*/ 	.word	0x00000002
        /*1318*/ 	.word	0x00029840
        /*131c*/ 	.short	0x010a
        /*131e*/ 	.byte	0x3f
	.zero		1


	//   ....[59]....
        /*1320*/ 	.word	0x0002d980
        /*1324*/ 	.word	0x00000012
        /*1328*/ 	.word	0x00029800
        /*132c*/ 	.short	0x0107
        /*132e*/ 	.byte	0x3f
	.zero		1


	//   ....[60]....
        /*1330*/ 	.word	0x0002da80
        /*1334*/ 	.word	0x00000012
        /*1338*/ 	.word	0x00029800
        /*133c*/ 	.short	0x0101
        /*133e*/ 	.byte	0x3f
	.zero		1


	//   ....[61]....
        /*1340*/ 	.word	0x0002daa0
        /*1344*/ 	.word	0x00000012
        /*1348*/ 	.word	0x00029820
        /*134c*/ 	.short	0x010a
        /*134e*/ 	.byte	0x3f
	.zero		1


	//   ....[62]....
        /*1350*/ 	.word	0x0002ddd0
        /*1354*/ 	.word	0x00000005
        /*1358*/ 	.word	0x00029880
        /*135c*/ 	.short	0x010a
        /*135e*/ 	.byte	0x3f
	.zero		1


	//   ....[63]....
        /*1360*/ 	.word	0x0002e000
        /*1364*/ 	.word	0x00000005
        /*1368*/ 	.word	0x00029840
        /*136c*/ 	.short	0x010a
        /*136e*/ 	.byte	0x3f
	.zero		1


	//   ....[64]....
        /*1370*/ 	.word	0x0002e4c0
        /*1374*/ 	.word	0x00000014
        /*1378*/ 	.word	0x00029870
        /*137c*/ 	.short	0x010a
        /*137e*/ 	.byte	0x3f
	.zero		1


	//   ....[65]....
        /*1380*/ 	.word	0x0002e530
        /*1384*/ 	.word	0x00000014
        /*1388*/ 	.word	0x00029860
        /*138c*/ 	.short	0x010a
        /*138e*/ 	.byte	0x3f
	.zero		1


	//   ....[66]....
        /*1390*/ 	.word	0x0002ea60
        /*1394*/ 	.word	0x00000014
        /*1398*/ 	.word	0x00029850
        /*139c*/ 	.short	0x0101
        /*139e*/ 	.byte	0x3f
	.zero		1


	//   ....[67]....
        /*13a0*/ 	.word	0x0002eae0
        /*13a4*/ 	.word	0x00000014
        /*13a8*/ 	.word	0x00000000
        /*13ac*/ 	.short	0x0101
        /*13ae*/ 	.byte	0x3f
	.zero		1


	//   ....[68]....
        /*13b0*/ 	.word	0x0002ed10
        /*13b4*/ 	.word	0x00000010
        /*13b8*/ 	.word	0x00029870
        /*13bc*/ 	.short	0x010a
        /*13be*/ 	.byte	0x3f
	.zero		1


	//   ....[69]....
        /*13c0*/ 	.word	0x0002ed80
        /*13c4*/ 	.word	0x00000010
        /*13c8*/ 	.word	0x00029860
        /*13cc*/ 	.short	0x010a
        /*13ce*/ 	.byte	0x3f
	.zero		1


	//   ....[70]....
        /*13d0*/ 	.word	0x0002f2c0
        /*13d4*/ 	.word	0x00000010
        /*13d8*/ 	.word	0x00029850
        /*13dc*/ 	.short	0x0101
        /*13de*/ 	.byte	0x3f
	.zero		1


	//   ....[71]....
        /*13e0*/ 	.word	0x0002f310
        /*13e4*/ 	.word	0x00000010
        /*13e8*/ 	.word	0x00000000
        /*13ec*/ 	.short	0x0101
        /*13ee*/ 	.byte	0x3f
	.zero		1


	//   ....[72]....
        /*13f0*/ 	.word	0x00030630
        /*13f4*/ 	.word	0x00000000
        /*13f8*/ 	.word	0x00029820
        /*13fc*/ 	.short	0x010a
        /*13fe*/ 	.byte	0x3f
	.zero		1


	//   ....[73]....
        /*1400*/ 	.word	0x00030810
        /*1404*/ 	.word	0x00000006
        /*1408*/ 	.word	0x00000000
        /*140c*/ 	.short	0x010a
        /*140e*/ 	.byte	0x3f
	.zero		1


	//   ....[74]....
        /*1410*/ 	.word	0x00030840
        /*1414*/ 	.word	0x00000007
        /*1418*/ 	.word	0x00000000
        /*141c*/ 	.short	0x010a
        /*141e*/ 	.byte	0x3f
	.zero		1


	//   ....[75]....
        /*1420*/ 	.word	0x00030890
        /*1424*/ 	.word	0x00000004
        /*1428*/ 	.word	0x00029860
        /*142c*/ 	.short	0x010a
        /*142e*/ 	.byte	0x3f
	.zero		1


	//   ....[76]....
        /*1430*/ 	.word	0x000308e0
        /*1434*/ 	.word	0x00000003
        /*1438*/ 	.word	0x00029860
        /*143c*/ 	.short	0x010a
        /*143e*/ 	.byte	0x3f
	.zero		1


	//   ....[77]....
        /*1440*/ 	.word	0x00030920
        /*1444*/ 	.word	0x00000004
        /*1448*/ 	.word	0x00029880
        /*144c*/ 	.short	0x010a
        /*144e*/ 	.byte	0x3f
	.zero		1


	//   ....[78]....
        /*1450*/ 	.word	0x00030940
        /*1454*/ 	.word	0x00000003
        /*1458*/ 	.word	0x00029880
        /*145c*/ 	.short	0x010a
        /*145e*/ 	.byte	0x3f
	.zero		1


	//   ....[79]....
        /*1460*/ 	.word	0x000309a0
        /*1464*/ 	.word	0x00000061
        /*1468*/ 	.word	0x00029890
        /*146c*/ 	.short	0x010a
        /*146e*/ 	.byte	0x3f
	.zero		1


	//   ....[80]....
        /*1470*/ 	.word	0x000309f0
        /*1474*/ 	.word	0x00000061
        /*1478*/ 	.word	0x00029890
        /*147c*/ 	.short	0x010a
        /*147e*/ 	.byte	0x3f
	.zero		1


	//   ....[81]....
        /*1480*/ 	.word	0x00030a40
        /*1484*/ 	.word	0x00000061
        /*1488*/ 	.word	0x00029890
        /*148c*/ 	.short	0x010a
        /*148e*/ 	.byte	0x3f
	.zero		1


	//   ....[82]....
        /*1490*/ 	.word	0x00030a90
        /*1494*/ 	.word	0x00000061
        /*1498*/ 	.word	0x000298b0
        /*149c*/ 	.short	0x010a
        /*149e*/ 	.byte	0x3f
	.zero		1


	//   ....[83]....
        /*14a0*/ 	.word	0x00030da0
        /*14a4*/ 	.word	0x00000010
        /*14a8*/ 	.word	0x00029800
        /*14ac*/ 	.short	0x010a
        /*14ae*/ 	.byte	0x3f
	.zero		1


	//   ....[84]....
        /*14b0*/ 	.word	0x00030fb0
        /*14b4*/ 	.word	0x00000010
        /*14b8*/ 	.word	0x00029800
        /*14bc*/ 	.short	0x010a
        /*14be*/ 	.byte	0x3f
	.zero		1


	//   ....[85]....
        /*14c0*/ 	.word	0x00031000
        /*14c4*/ 	.word	0x00000000
        /*14c8*/ 	.word	0x00029830
        /*14cc*/ 	.short	0x010a
        /*14ce*/ 	.byte	0x3f
	.zero		1


	//   ....[86]....
        /*14d0*/ 	.word	0x00031050
        /*14d4*/ 	.word	0x0000000b
        /*14d8*/ 	.word	0x00029830
        /*14dc*/ 	.short	0x010a
        /*14de*/ 	.byte	0x3f
	.zero		1


	//   ....[87]....
        /*14e0*/ 	.word	0x000310a0
        /*14e4*/ 	.word	0x0000000b
        /*14e8*/ 	.word	0x00029850
        /*14ec*/ 	.short	0x010a
        /*14ee*/ 	.byte	0x3f
	.zero		1


	//   ....[88]....
        /*14f0*/ 	.word	0x000310f0
        /*14f4*/ 	.word	0x0000000a
        /*14f8*/ 	.word	0x00029830
        /*14fc*/ 	.short	0x010a
        /*14fe*/ 	.byte	0x3f
	.zero		1


	//   ....[89]....
        /*1500*/ 	.word	0x00031140
        /*1504*/ 	.word	0x0000000a
        /*1508*/ 	.word	0x00029850
        /*150c*/ 	.short	0x010a
        /*150e*/ 	.byte	0x3f
	.zero		1


	//   ....[90]....
        /*1510*/ 	.word	0x00031190
        /*1514*/ 	.word	0x0000000d
        /*1518*/ 	.word	0x00029850
        /*151c*/ 	.short	0x010a
        /*151e*/ 	.byte	0x3f
	.zero		1


	//   ....[91]....
        /*1520*/ 	.word	0x00033b30
        /*1524*/ 	.word	0x00000012
        /*1528*/ 	.word	0x00029820
        /*152c*/ 	.short	0x010a
        /*152e*/ 	.byte	0x3f
	.zero		1


	//   ....[92]....
        /*1530*/ 	.word	0x00033b80
        /*1534*/ 	.word	0x00000007
        /*1538*/ 	.word	0x000298a0
        /*153c*/ 	.short	0x010a
        /*153e*/ 	.byte	0x3f
	.zero		1


	//   ....[93]....
        /*1540*/ 	.word	0x00033bd0
        /*1544*/ 	.word	0x00000007
        /*1548*/ 	.word	0x000298c0
        /*154c*/ 	.short	0x010a
        /*154e*/ 	.byte	0x3f
	.zero		1


	//   ....[94]....
        /*1550*/ 	.word	0x00033c20
        /*1554*/ 	.word	0x00000008
        /*1558*/ 	.word	0x000298a0
        /*155c*/ 	.short	0x010a
        /*155e*/ 	.byte	0x3f
	.zero		1


	//   ....[95]....
        /*1560*/ 	.word	0x00033c70
        /*1564*/ 	.word	0x00000008
        /*1568*/ 	.word	0x000298c0
        /*156c*/ 	.short	0x010a
        /*156e*/ 	.byte	0x3f
	.zero		1


	//   ....[96]....
        /*1570*/ 	.word	0x00033e10
        /*1574*/ 	.word	0x00000002
        /*1578*/ 	.word	0x00029880
        /*157c*/ 	.short	0x010a
        /*157e*/ 	.byte	0x3f
	.zero		1


	//   ....[97]....
        /*1580*/ 	.word	0x00033e60
        /*1584*/ 	.word	0x00000002
        /*1588*/ 	.word	0x00029840
        /*158c*/ 	.short	0x010a
        /*158e*/ 	.byte	0x3f
	.zero		1


	//   ....[98]....
        /*1590*/ 	.word	0x00034460
        /*1594*/ 	.word	0x00000012
        /*1598*/ 	.word	0x00029820
        /*159c*/ 	.short	0x010a
        /*159e*/ 	.byte	0x3f
	.zero		1


	//   ....[99]....
        /*15a0*/ 	.word	0x000344b0
        /*15a4*/ 	.word	0x00000005
        /*15a8*/ 	.word	0x00029880
        /*15ac*/ 	.short	0x010a
        /*15ae*/ 	.byte	0x3f
	.zero		1


	//   ....[100]....
        /*15b0*/ 	.word	0x00034500
        /*15b4*/ 	.word	0x00000005
        /*15b8*/ 	.word	0x00029840
        /*15bc*/ 	.short	0x010a
        /*15be*/ 	.byte	0x3f
	.zero		1


	//   ....[101]....
        /*15c0*/ 	.word	0x00034550
        /*15c4*/ 	.word	0x00000014
        /*15c8*/ 	.word	0x00029870
        /*15cc*/ 	.short	0x010a
        /*15ce*/ 	.byte	0x3f
	.zero		1


	//   ....[102]....
        /*15d0*/ 	.word	0x000345a0
        /*15d4*/ 	.word	0x00000014
        /*15d8*/ 	.word	0x00029860
        /*15dc*/ 	.short	0x010a
        /*15de*/ 	.byte	0x3f
	.zero		1


	//   ....[103]....
        /*15e0*/ 	.word	0x000345f0
        /*15e4*/ 	.word	0x00000010
        /*15e8*/ 	.word	0x00029870
        /*15ec*/ 	.short	0x010a
        /*15ee*/ 	.byte	0x3f
	.zero		1


	//   ....[104]....
        /*15f0*/ 	.word	0x00034640
        /*15f4*/ 	.word	0x00000010
        /*15f8*/ 	.word	0x00029860
        /*15fc*/ 	.short	0x010a
        /*15fe*/ 	.byte	0x3f
	.zero		1


	//   ....[105]....
        /*1600*/ 	.word	0x000351c0
        /*1604*/ 	.word	0x00000000
        /*1608*/ 	.word	0x00029820
        /*160c*/ 	.short	0x010a
        /*160e*/ 	.byte	0x3f
	.zero		1


	//   ....[106]....
        /*1610*/ 	.word	0x00035360
        /*1614*/ 	.word	0x00000006
        /*1618*/ 	.word	0x00000000
        /*161c*/ 	.short	0x010a
        /*161e*/ 	.byte	0x3f
	.zero		1


	//   ....[107]....
        /*1620*/ 	.word	0x000353b0
        /*1624*/ 	.word	0x00000007
        /*1628*/ 	.word	0x00000000
        /*162c*/ 	.short	0x010a
        /*162e*/ 	.byte	0x3f
	.zero		1


	//   ....[108]....
        /*1630*/ 	.word	0x00035400
        /*1634*/ 	.word	0x00000004
        /*1638*/ 	.word	0x00029860
        /*163c*/ 	.short	0x010a
        /*163e*/ 	.byte	0x3f
	.zero		1


	//   ....[109]....
        /*1640*/ 	.word	0x00035450
        /*1644*/ 	.word	0x00000003
        /*1648*/ 	.word	0x00029860
        /*164c*/ 	.short	0x010a
        /*164e*/ 	.byte	0x3f
	.zero		1


	//   ....[110]....
        /*1650*/ 	.word	0x000354a0
        /*1654*/ 	.word	0x00000004
        /*1658*/ 	.word	0x00029880
        /*165c*/ 	.short	0x010a
        /*165e*/ 	.byte	0x3f
	.zero		1


	//----- nvinfo : EIATTR_NUM_MBARRIERS
	.align		4
.L_333:
        /*1660*/ 	.byte	0x03, 0x38
        /*1662*/ 	.short	0x0016


	//----- nvinfo : EIATTR_EXIT_INSTR_OFFSETS
	.align		4
        /*1664*/ 	.byte	0x04, 0x1c
        /*1666*/ 	.short	(.L_335 - .L_334)


	//   ....[0]....
.L_334:
        /*1668*/ 	.word	0x00030990


	//----- nvinfo : EIATTR_MAX_THREADS
	.align		4
.L_335:
        /*166c*/ 	.byte	0x04, 0x05
        /*166e*/ 	.short	(.L_337 - .L_336)
.L_336:
        /*1670*/ 	.word	0x00000180
        /*1674*/ 	.word	0x00000001
        /*1678*/ 	.word	0x00000001


	//----- nvinfo : EIATTR_CRS_STACK_SIZE
	.align		4
.L_337:
        /*167c*/ 	.byte	0x04, 0x1e
        /*167e*/ 	.short	(.L_339 - .L_338)
.L_338:
        /*1680*/ 	.word	0x00000000


	//----- nvinfo : EIATTR_CBANK_PARAM_SIZE
	.align		4
.L_339:
        /*1684*/ 	.byte	0x03, 0x19
        /*1686*/ 	.short	0x0af0


	//----- nvinfo : EIATTR_PARAM_CBANK
	.align		4
        /*1688*/ 	.byte	0x04, 0x0a
        /*168a*/ 	.short	(.L_341 - .L_340)
	.align		4
.L_340:
        /*168c*/ 	.word	index@(.nv.constant0._ZN7cutlass13device_kernelIN5flash11enable_sm90INS1_16FlashAttnFwdSm90INS1_25CollectiveMainloopFwdSm90ILi2EN4cute5tupleIJNS5_1CILi1EEES8_S8_EEENS6_IJNS7_ILi128EEENS7_ILi160EEENS7_ILi192EEEEEELi128ENS_12float_e4m3_tEfNS_4arch4Sm90ELb1ELb0ELb1ELb1ELb0ELb1ELb0ELb1ELb1ELb1ELb1ELb0EEENS1_21CollectiveEpilogueFwdINS6_IJSA_SA_SB_EEES9_NS_10bfloat16_tESG_Li256ELb1ELb1ELb1ELb1EEENS1_36VarlenDynamicPersistentTileSchedulerILi128ELi160ELi256ELi128ELb1ELb1ELb1ELb1ELb1ELb1EEEEEEEEEvNT_6ParamsE)
        /*1690*/ 	.short	0x0210
        /*1692*/ 	.short	0x0af0


	//----- nvinfo : EIATTR_SW_WAR
	.align		4
.L_341:
        /*1694*/ 	.byte	0x04, 0x36
        /*1696*/ 	.short	(.L_343 - .L_342)
.L_342:
        /*1698*/ 	.word	0x00000008
.L_343:


//--------------------- .nv.callgraph             --------------------------
	.section	.nv.callgraph,"",@"SHT_CUDA_CALLGRAPH"
	.align	4
	.sectionentsize	8
	.align		4
        /*0000*/ 	.word	0x00000000
	.align		4
        /*0004*/ 	.word	0xffffffff
	.align		4
        /*0008*/ 	.word	index@(_ZN7cutlass13device_kernelIN5flash11enable_sm90INS1_16FlashAttnFwdSm90INS1_25CollectiveMainloopFwdSm90ILi2EN4cute5tupleIJNS5_1CILi1EEES8_S8_EEENS6_IJNS7_ILi128EEENS7_ILi160EEENS7_ILi192EEEEEELi128ENS_12float_e4m3_tEfNS_4arch4Sm90ELb0ELb0ELb1ELb0ELb0ELb0ELb0ELb1ELb1ELb1ELb1ELb0EEENS1_21CollectiveEpilogueFwdINS6_IJSA_SA_SB_EEES9_NS_10bfloat16_tESG_Li256ELb0ELb1ELb1ELb1EEENS1_19SingleTileSchedulerILb0ELb1ELb1ELi128EEEEEEEEEvNT_6ParamsE)
	.align		4
        /*000c*/ 	.word	index@(__assertfail)
	.align		4
        /*0010*/ 	.word	index@(_ZN7cutlass13device_kernelIN5flash11enable_sm90INS1_16FlashAttnFwdSm90INS1_25CollectiveMainloopFwdSm90ILi2EN4cute5tupleIJNS5_1CILi1EEES8_S8_EEENS6_IJNS7_ILi128EEENS7_ILi160EEENS7_ILi192EEEEEELi128ENS_12float_e4m3_tEfNS_4arch4Sm90ELb0ELb0ELb1ELb1ELb0ELb0ELb0ELb1ELb1ELb1ELb1ELb0EEENS1_21CollectiveEpilogueFwdINS6_IJSA_SA_SB_EEES9_NS_10bfloat16_tESG_Li256ELb1ELb1ELb1ELb1EEENS1_36VarlenDynamicPersistentTileSchedulerILi128ELi160ELi256ELi128ELb1ELb1ELb1ELb0ELb1ELb1EEEEEEEEEvNT_6ParamsE)
	.align		4
        /*0014*/ 	.word	index@(__assertfail)
	.align		4
        /*0018*/ 	.word	index@(_ZN7cutlass13device_kernelIN5flash11enable_sm90INS1_16FlashAttnFwdSm90INS1_25CollectiveMainloopFwdSm90ILi2EN4cute5tupleIJNS5_1CILi1EEES8_S8_EEENS6_IJNS7_ILi128EEENS7_ILi160EEENS7_ILi192EEEEEELi128ENS_12float_e4m3_tEfNS_4arch4Sm90ELb0ELb0ELb1ELb1ELb0ELb1ELb0ELb1ELb1ELb1ELb1ELb0EEENS1_21CollectiveEpilogueFwdINS6_IJSA_SA_SB_EEES9_NS_10bfloat16_tESG_Li256ELb1ELb1ELb1ELb1EEENS1_36VarlenDynamicPersistentTileSchedulerILi128ELi160ELi256ELi128ELb1ELb1ELb1ELb0ELb1ELb1EEEEEEEEEvNT_6ParamsE)
	.align		4
        /*001c*/ 	.word	index@(__assertfail)
	.align		4
        /*0020*/ 	.word	index@(_ZN7cutlass13device_kernelIN5flash11enable_sm90INS1_16FlashAttnFwdSm90INS1_25CollectiveMainloopFwdSm90ILi2EN4cute5tupleIJNS5_1CILi1EEES8_S8_EEENS6_IJNS7_ILi128EEESA_NS7_ILi192EEEEEELi128ENS_12float_e4m3_tEfNS_4arch4Sm90ELb0ELb1ELb1ELb0ELb0ELb0ELb0ELb1ELb1ELb1ELb1ELb0EEENS1_21CollectiveEpilogueFwdINS6_IJSA_SA_SA_EEES9_NS_10bfloat16_tESF_Li256ELb0ELb1ELb1ELb1EEENS1_19SingleTileSchedulerILb0ELb1ELb1ELi128EEEEEEEEEvNT_6ParamsE)
	.align		4
        /*0024*/ 	.word	index@(__assertfail)
	.align		4
        /*0028*/ 	.word	index@(_ZN7cutlass13device_kernelIN5flash11enable_sm90INS1_16FlashAttnFwdSm90INS1_25CollectiveMainloopFwdSm90ILi2EN4cute5tupleIJNS5_1CILi1EEES8_S8_EEENS6_IJNS7_ILi128EEESA_NS7_ILi192EEEEEELi128ENS_12float_e4m3_tEfNS_4arch4Sm90ELb0ELb1ELb1ELb1ELb0ELb0ELb0ELb1ELb1ELb1ELb1ELb0EEENS1_21CollectiveEpilogueFwdINS6_IJSA_SA_SA_EEES9_NS_10bfloat16_tESF_Li256ELb1ELb1ELb1ELb1EEENS1_36VarlenDynamicPersistentTileSchedulerILi128ELi128ELi256ELi128ELb1ELb1ELb1ELb1ELb0ELb1EEEEEEEEEvNT_6ParamsE)
	.align		4
        /*002c*/ 	.word	index@(__assertfail)
	.align		4
        /*0030*/ 	.word	index@(_ZN7cutlass13device_kernelIN5flash11enable_sm90INS1_16FlashAttnFwdSm90INS1_25CollectiveMainloopFwdSm90ILi2EN4cute5tupleIJNS5_1CILi1EEES8_S8_EEENS6_IJNS7_ILi128EEESA_NS7_ILi192EEEEEELi128ENS_12float_e4m3_tEfNS_4arch4Sm90ELb0ELb1ELb1ELb1ELb0ELb1ELb0ELb1ELb1ELb1ELb1ELb0EEENS1_21CollectiveEpilogueFwdINS6_IJSA_SA_SA_EEES9_NS_10bfloat16_tESF_Li256ELb1ELb1ELb1ELb1EEENS1_36VarlenDynamicPersistentTileSchedulerILi128ELi128ELi256ELi128ELb1ELb1ELb1ELb1ELb0ELb1EEEEEEEEEvNT_6ParamsE)
	.align		4
        /*0034*/ 	.word	index@(__assertfail)
	.align		4
        /*0038*/ 	.word	index@(_ZN7cutlass13device_kernelIN5flash11enable_sm90INS1_16FlashAttnFwdSm90INS1_25CollectiveMainloopFwdSm90ILi2EN4cute5tupleIJNS5_1CILi1EEES8_S8_EEENS6_IJNS7_ILi128EEENS7_ILi160EEENS7_ILi192EEEEEELi128ENS_12float_e4m3_tEfNS_4arch4Sm90ELb1ELb0ELb1ELb0ELb0ELb0ELb0ELb1ELb1ELb1ELb1ELb0EEENS1_21CollectiveEpilogueFwdINS6_IJSA_SA_SB_EEES9_NS_10bfloat16_tESG_Li256ELb0ELb1ELb1ELb1EEENS1_19SingleTileSchedulerILb0ELb1ELb1ELi128EEEEEEEEEvNT_6ParamsE)
	.align		4
        /*003c*/ 	.word	index@(__assertfail)
	.align		4
        /*0040*/ 	.word	index@(_ZN7cutlass13device_kernelIN5flash11enable_sm90INS1_16FlashAttnFwdSm90INS1_25CollectiveMainloopFwdSm90ILi2EN4cute5tupleIJNS5_1CILi1EEES8_S8_EEENS6_IJNS7_ILi128EEENS7_ILi160EEENS7_ILi192EEEEEELi128ENS_12float_e4m3_tEfNS_4arch4Sm90ELb1ELb0ELb1ELb1ELb0ELb0ELb0ELb1ELb1ELb1ELb1ELb0EEENS1_21CollectiveEpilogueFwdINS6_IJSA_SA_SB_EEES9_NS_10bfloat16_tESG_Li256ELb1ELb1ELb1ELb1EEENS1_36VarlenDynamicPersistentTileSchedulerILi128ELi160ELi256ELi128ELb1ELb1ELb1ELb1ELb1ELb1EEEEEEEEEvNT_6ParamsE)
	.align		4
        /*0044*/ 	.word	index@(__assertfail)
	.align		4
        /*0048*/ 	.word	index@(_ZN7cutlass13device_kernelIN5flash11enable_sm90INS1_16FlashAttnFwdSm90INS1_25CollectiveMainloopFwdSm90ILi2EN4cute5tupleIJNS5_1CILi1EEES8_S8_EEENS6_IJNS7_ILi128EEENS7_ILi160EEENS7_ILi192EEEEEELi128ENS_12float_e4m3_tEfNS_4arch4Sm90ELb1ELb0ELb1ELb1ELb0ELb1ELb0ELb1ELb1ELb1ELb1ELb0EEENS1_21CollectiveEpilogueFwdINS6_IJSA_SA_SB_EEES9_NS_10bfloat16_tESG_Li256ELb1ELb1ELb1ELb1EEENS1_36VarlenDynamicPersistentTileSchedulerILi128ELi160ELi256ELi128ELb1ELb1ELb1ELb1ELb1ELb1EEEEEEEEEvNT_6ParamsE)
	.align		4
        /*004c*/ 	.word	index@(__assertfail)
	.align		4
        /*0050*/ 	.word	0x00000000
	.align		4
        /*0054*/ 	.word	0xfffffffe
	.align		4
        /*0058*/ 	.word	0x00000000
	.align		4
        /*005c*/ 	.word	0xfffffffd
	.align		4
        /*0060*/ 	.word	0x00000000
	.align		4
        /*0064*/ 	.word	0xfffffffc


//--------------------- .nv.constant4             --------------------------
	.section	.nv.constant4,"a",@progbits
	.align	8
	.align		8
.nv.constant4:
        /*0000*/ 	.dword	__assertfail
	.align		8
        /*0008*/ 	.dword	__unnamed_1
	.align		8
        /*0010*/ 	.dword	__unnamed_2
	.align		8
        /*0018*/ 	.dword	__unnamed_3
	.align		8
        /*0020*/ 	.dword	__unnamed_4
	.align		8
        /*0028*/ 	.dword	__unnamed_5
	.align		8
        /*0030*/ 	.dword	__unnamed_6
	.align		8
        /*0038*/ 	.dword	__unnamed_7
	.align		8
        /*0040*/ 	.dword	_ZZN5flash28permute_output_fp8_VcolmajorIN4cute6TensorINS1_11ArrayEngineIfLm64EEENS1_6LayoutINS1_5tupleIJNS6_IJNS1_1CILi2EEES8_NS7_ILi16EEEEEENS7_ILi1EEESB_EEENS6_IJNS6_IJSB_S8_NS7_ILi4EEEEEENS7_ILi0EEESF_EEEEEEEEEvRT_E9upper_map
	.align		8
        /*0048*/ 	.dword	__unnamed_8
	.align		8
        /*0050*/ 	.dword	__unnamed_9
	.align		8
        /*0058*/ 	.dword	__unnamed_10
	.align		8
        /*0060*/ 	.dword	__unnamed_11
	.align		8
        /*0068*/ 	.dword	__unnamed_12
	.align		8
        /*0070*/ 	.dword	_ZN84_INTERNAL_b701f088_48_flash_fwd_hdim192_128_e4m3_split_softcap_sm90_cu_1d5d5cfe_31624cuda3std3__45__cpo5beginE
	.align		8
        /*0078*/ 	.dword	_ZN84_INTERNAL_b701f088_48_flash_fwd_hdim192_128_e4m3_split_softcap_sm90_cu_1d5d5cfe_31624cuda3std3__45__cpo3endE
	.align		8
        /*0080*/ 	.dword	_ZN84_INTERNAL_b701f088_48_flash_fwd_hdim192_128_e4m3_split_softcap_sm90_cu_1d5d5cfe_31624cuda3std3__45__cpo6cbeginE
	.align		8
        /*0088*/ 	.dword	_ZN84_INTERNAL_b701f088_48_flash_fwd_hdim192_128_e4m3_split_softcap_sm90_cu_1d5d5cfe_31624cuda3std3__45__cpo4cendE
	.align		8
        /*0090*/ 	.dword	_ZN84_INTERNAL_b701f088_48_flash_fwd_hdim192_128_e4m3_split_softcap_sm90_cu_1d5d5cfe_31624cuda3std3__486_GLOBAL__N__b701f088_48_flash_fwd_hdim192_128_e4m3_split_softcap_sm90_cu_1d5d5cfe_31626ignoreE
	.align		8
        /*0098*/ 	.dword	_ZN84_INTERNAL_b701f088_48_flash_fwd_hdim192_128_e4m3_split_softcap_sm90_cu_1d5d5cfe_31624cuda3std3__419piecewise_constructE
	.align		8
        /*00a0*/ 	.dword	_ZN84_INTERNAL_b701f088_48_flash_fwd_hdim192_128_e4m3_split_softcap_sm90_cu_1d5d5cfe_31624cuda3std3__48in_placeE
	.align		8
        /*00a8*/ 	.dword	_ZN84_INTERNAL_b701f088_48_flash_fwd_hdim192_128_e4m3_split_softcap_sm90_cu_1d5d5cfe_31624cuda3std6ranges3__45__cpo4swapE
	.align		8
        /*00b0*/ 	.dword	_ZN84_INTERNAL_b701f088_48_flash_fwd_hdim192_128_e4m3_split_softcap_sm90_cu_1d5d5cfe_31624cuda3std6ranges3__45__cpo9iter_moveE
	.align		8
        /*00b8*/ 	.dword	_ZN84_INTERNAL_b701f088_48_flash_fwd_hdim192_128_e4m3_split_softcap_sm90_cu_1d5d5cfe_31624cute7productE
	.align		8
        /*00c0*/ 	.dword	_ZN84_INTERNAL_b701f088_48_flash_fwd_hdim192_128_e4m3_split_softcap_sm90_cu_1d5d5cfe_31624cute1_E
	.align		8
        /*00c8*/ 	.dword	$str$23
	.align		8
        /*00d0*/ 	.dword	$str$24


//--------------------- .text._ZN7cutlass13device_kernelIN5flash11enable_sm90INS1_16FlashAttnFwdSm90INS1_25CollectiveMainloopFwdSm90ILi2EN4cute5tupleIJNS5_1CILi1EEES8_S8_EEENS6_IJNS7_ILi128EEENS7_ILi160EEENS7_ILi192EEEEEELi128ENS_12float_e4m3_tEfNS_4arch4Sm90ELb0ELb0ELb1ELb0ELb0ELb0ELb0ELb1ELb1ELb1ELb1ELb0EEENS1_21CollectiveEpilogueFwdINS6_IJSA_SA_SB_EEES9_NS_10bfloat16_tESG_Li256ELb0ELb1ELb1ELb1EEENS1_19SingleTileSchedulerILb0ELb1ELb1ELi128EEEEEEEEEvNT_6ParamsE --------------------------
	.section	.text._ZN7cutlass13device_kernelIN5flash11enable_sm90INS1_16FlashAttnFwdSm90INS1_25CollectiveMainloopFwdSm90ILi2EN4cute5tupleIJNS5_1CILi1EEES8_S8_EEENS6_IJNS7_ILi128EEENS7_ILi160EEENS7_ILi192EEEEEELi128ENS_12float_e4m3_tEfNS_4arch4Sm90ELb0ELb0ELb1ELb0ELb0ELb0ELb0ELb1ELb1ELb1ELb1ELb0EEENS1_21CollectiveEpilogueFwdINS6_IJSA_SA_SB_EEES9_NS_10bfloat16_tESG_Li256ELb0ELb1ELb1ELb1EEENS1_19SingleTileSchedulerILb0ELb1ELb1ELi128EEEEEEEEEvNT_6ParamsE,"ax",@progbits
	.align	128
.text._ZN7cutlass13device_kernelIN5flash11enable_sm90INS1_16FlashAttnFwdSm90INS1_25CollectiveMainloopFwdSm90ILi2EN4cute5tupleIJNS5_1CILi1EEES8_S8_EEENS6_IJNS7_ILi128EEENS7_ILi160EEENS7_ILi192EEEEEELi128ENS_12float_e4m3_tEfNS_4arch4Sm90ELb0ELb0ELb1ELb0ELb0ELb0ELb0ELb1ELb1ELb1ELb1ELb0EEENS1_21CollectiveEpilogueFwdINS6_IJSA_SA_SB_EEES9_NS_10bfloat16_tESG_Li256ELb0ELb1ELb1ELb1EEENS1_19SingleTileSchedulerILb0ELb1ELb1ELi128EEEEEEEEEvNT_6ParamsE:
        .type           _ZN7cutlass13device_kernelIN5flash11enable_sm90INS1_16FlashAttnFwdSm90INS1_25CollectiveMainloopFwdSm90ILi2EN4cute5tupleIJNS5_1CILi1EEES8_S8_EEENS6_IJNS7_ILi128EEENS7_ILi160EEENS7_ILi192EEEEEELi128ENS_12float_e4m3_tEfNS_4arch4Sm90ELb0ELb0ELb1ELb0ELb0ELb0ELb0ELb1ELb1ELb1ELb1ELb0EEENS1_21CollectiveEpilogueFwdINS6_IJSA_SA_SB_EEES9_NS_10bfloat16_tESG_Li256ELb0ELb1ELb1ELb1EEENS1_19SingleTileSchedulerILb0ELb1ELb1ELi128EEEEEEEEEvNT_6ParamsE,@function
        .size           _ZN7cutlass13device_kernelIN5flash11enable_sm90INS1_16FlashAttnFwdSm90INS1_25CollectiveMainloopFwdSm90ILi2EN4cute5tupleIJNS5_1CILi1EEES8_S8_EEENS6_IJNS7_ILi128EEENS7_ILi160EEENS7_ILi192EEEEEELi128ENS_12float_e4m3_tEfNS_4arch4Sm90ELb0ELb0ELb1ELb0ELb0ELb0ELb0ELb1ELb1ELb1ELb1ELb0EEENS1_21CollectiveEpilogueFwdINS6_IJSA_SA_SB_EEES9_NS_10bfloat16_tESG_Li256ELb0ELb1ELb1ELb1EEENS1_19SingleTileSchedulerILb0ELb1ELb1ELi128EEEEEEEEEvNT_6ParamsE,(.L_x_2800 - _ZN7cutlass13device_kernelIN5flash11enable_sm90INS1_16FlashAttnFwdSm90INS1_25CollectiveMainloopFwdSm90ILi2EN4cute5tupleIJNS5_1CILi1EEES8_S8_EEENS6_IJNS7_ILi128EEENS7_ILi160EEENS7_ILi192EEEEEELi128ENS_12float_e4m3_tEfNS_4arch4Sm90ELb0ELb0ELb1ELb0ELb0ELb0ELb0ELb1ELb1ELb1ELb1ELb0EEENS1_21CollectiveEpilogueFwdINS6_IJSA_SA_SB_EEES9_NS_10bfloat16_tESG_Li256ELb0ELb1ELb1ELb1EEENS1_19SingleTileSchedulerILb0ELb1ELb1ELi128EEEEEEEEEvNT_6ParamsE)
        .other          _ZN7cutlass13device_kernelIN5flash11enable_sm90INS1_16FlashAttnFwdSm90INS1_25CollectiveMainloopFwdSm90ILi2EN4cute5tupleIJNS5_1CILi1EEES8_S8_EEENS6_IJNS7_ILi128EEENS7_ILi160EEENS7_ILi192EEEEEELi128ENS_12float_e4m3_tEfNS_4arch4Sm90ELb0ELb0ELb1ELb0ELb0ELb0ELb0ELb1ELb1ELb1ELb1ELb0EEENS1_21CollectiveEpilogueFwdINS6_IJSA_SA_SB_EEES9_NS_10bfloat16_tESG_Li256ELb0ELb1ELb1ELb1EEENS1_19SingleTileSchedulerILb0ELb1ELb1ELi128EEEEEEEEEvNT_6ParamsE,@"STO_CUDA_ENTRY STV_DEFAULT"
_ZN7cutlass13device_kernelIN5flash11enable_sm90INS1_16FlashAttnFwdSm90INS1_25CollectiveMainloopFwdSm90ILi2EN4cute5tupleIJNS5_1CILi1EEES8_S8_EEENS6_IJNS7_ILi128EEENS7_ILi160EEENS7_ILi192EEEEEELi128ENS_12float_e4m3_tEfNS_4arch4Sm90ELb0ELb0ELb1ELb0ELb0ELb0ELb0ELb1ELb1ELb1ELb1ELb0EEENS1_21CollectiveEpilogueFwdINS6_IJSA_SA_SB_EEES9_NS_10bfloat16_tESG_Li256ELb0ELb1ELb1ELb1EEENS1_19SingleTileSchedulerILb0ELb1ELb1ELi128EEEEEEEEEvNT_6ParamsE:
[----:B------:R-:W0:Y:S02]  /*0000*/  LDC R1, c[0x0][0x28] ;  /* 0x00000a00ff017b82 */ /* 0x000e240000000800 */
[----:B0-----:R-:W-:Y:S01]  /*0010*/  VIADD R1, R1, 0xffffffd8 ;  /* 0xffffffd801017836 */ /* 0x001fe20000000000 */
[----:B------:R-:W0:Y:S01]  /*0020*/  S2R R19, SR_TID.X ;  /* 0x0000000000137919 */ /* 0x000e220000002100 */
[----:B------:R-:W-:Y:S01]  /*0030*/  ELECT P0, URZ, PT ;  /* 0x00000000003f782f */ /* 0x000fe20003800000 */
[----:B------:R-:W-:Y:S01]  /*0040*/  BSSY B0, `(.L_x_0) ;  /* 0x000000d000007945 */ /* 0x000fe20003800000 */
[----:B0-----:R-:W-:-:S05]  /*0050*/  SHF.R.U32.HI R0, RZ, 0x5, R19 ;  /* 0x00000005ff007819 */ /* 0x001fca0000011613 */
[----:B------:R-:W0:Y:S02]  /*0060*/  SHFL.IDX PT, R2, R0, RZ, 0x1f ;  /* 0x00001fff00027589 */ /* 0x000e2400000e0000 */
[----:B0-----:R-:W-:-:S13]  /*0070*/  ISETP.EQ.AND P0, PT, R2, RZ, P0 ;  /* 0x000000ff0200720c */ /* 0x001fda0000702270 */
[----:B------:R-:W-:Y:S05]  /*0080*/  @!P0 BRA `(.L_x_1) ;  /* 0x0000000000208947 */ /* 0x000fea0003800000 */
[----:B------:R-:W-:Y:S02]  /*0090*/  ULDC.64 UR4, c[0x0][0x198] ;  /* 0x0000660000047ab9 */ /* 0x000fe40000000a00 */
[----:B------:R-:W-:Y:S02]  /*00a0*/  UIADD3 UR6, UP0, UR4, 0x370, URZ ;  /* 0x0000037004067890 */ /* 0x000fe4000ff1e03f */
[----:B------:R-:W-:Y:S02]  /*00b0*/  UIADD3 UR4, UP1, UR4, 0x470, URZ ;  /* 0x0000047004047890 */ /* 0x000fe4000ff3e03f */
[----:B------:R-:W-:Y:S02]  /*00c0*/  UIADD3.X UR7, URZ, UR5, URZ, UP0, !UPT ;  /* 0x000000053f077290 */ /* 0x000fe400087fe43f */
[----:B------:R-:W-:-:S07]  /*00d0*/  UIADD3.X UR5, URZ, UR5, URZ, UP1, !UPT ;  /* 0x000000053f057290 */ /* 0x000fce0008ffe43f */
[----:B------:R0:W-:Y:S02]  /*00e0*/  UTMACCTL.PF [UR6] ;  /* 0x00000000060079b9 */ /* 0x0001e40008040000 */
[----:B------:R0:W-:Y:S02]  /*00f0*/  UTMACCTL.PF [UR4] ;  /* 0x00000000040079b9 */ /* 0x0001e40008040000 */
[----:B0-----:R-:W-:Y:S01]  /*0100*/  NOP ;  /* 0x0000000000007918 */ /* 0x001fe20000000000 */
.L_x_1:
[----:B------:R-:W-:Y:S05]  /*0110*/  BSYNC B0 ;  /* 0x0000000000007941 */ /* 0x000fea0003800000 */
.L_x_0:
[----:B------:R-:W-:Y:S01]  /*0120*/  VOTEU.ANY UP0, P0 ;  /* 0x00000000003f7886 */ /* 0x000fe20000000100 */
[----:B------:R-:W0:Y:S01]  /*0130*/  SHFL.IDX PT, R2, R0, RZ, 0x1f ;  /* 0x00001fff00027589 */ /* 0x000e2200000e0000 */
[----:B------:R-:W-:Y:S01]  /*0140*/  UMOV UR4, 0x80 ;  /* 0x0000008000047882 */ /* 0x000fe20000000000 */
[----:B------:R-:W-:Y:S01]  /*0150*/  UMOV UR7, 0x100 ;  /* 0x0000010000077882 */ /* 0x000fe20000000000 */
[----:B------:R-:W-:Y:S01]  /*0160*/  SHF.R.U32.HI R17, RZ, 0x7, R19 ;  /* 0x00000007ff117819 */ /* 0x000fe20000011613 */
[----:B------:R-:W1:Y:S01]  /*0170*/  @UP0 S2UR UR8, SR_CgaCtaId ;  /* 0x00000000000809c3 */ /* 0x000e620000008800 */
[----:B------:R-:W-:Y:S01]  /*0180*/  @UP0 UMOV UR6, 0x400 ;  /* 0x0000040000060882 */ /* 0x000fe20000000000 */
[----:B------:R-:W-:-:S04]  /*0190*/  @UP0 UIADD3 UR4, -UR4, 0x100000, URZ ;  /* 0x0010000004040890 */ /* 0x000fc8000fffe13f */
[----:B------:R-:W-:Y:S02]  /*01a0*/  @UP0 USHF.L.U32 UR5, UR4, 0xb, URZ ;  /* 0x0000000b04050899 */ /* 0x000fe4000800063f */
[----:B------:R-:W-:Y:S01]  /*01b0*/  @UP0 USHF.L.U32 UR4, UR4, 0x1, URZ ;  /* 0x0000000104040899 */ /* 0x000fe2000800063f */
[----:B------:R-:W-:Y:S01]  /*01c0*/  VOTEU.ANY UP1, P0 ;  /* 0x00000000003f7886 */ /* 0x000fe20000020100 */
[----:B0-----:R-:W-:Y:S02]  /*01d0*/  ISETP.NE.AND P1, PT, R2, RZ, PT ;  /* 0x000000ff0200720c */ /* 0x001fe40003f25270 */
[----:B------:R0:W2:Y:S01]  /*01e0*/  SHFL.IDX PT, R2, R17, RZ, 0x1f ;  /* 0x00001fff11027589 */ /* 0x0000a200000e0000 */
[----:B-1----:R-:W-:Y:S02]  /*01f0*/  @UP0 ULEA UR8, UR8, UR6, 0x18 ;  /* 0x0000000608080291 */ /* 0x002fe4000f8ec03f */
[----:B------:R-:W-:-:S04]  /*0200*/  @UP0 UIADD3 UR6, -UR7, 0x100000, URZ ;  /* 0x0010000007060890 */ /* 0x000fc8000fffe13f */
[----:B------:R-:W-:Y:S02]  /*0210*/  @UP0 USHF.L.U32 UR7, UR6, 0xb, URZ ;  /* 0x0000000b06070899 */ /* 0x000fe4000800063f */
[----:B------:R-:W-:Y:S01]  /*0220*/  @UP0 USHF.L.U32 UR6, UR6, 0x1, URZ ;  /* 0x0000000106060899 */ /* 0x000fe2000800063f */
[----:B------:R-:W-:Y:S01]  /*0230*/  VOTEU.ANY UP0, P0 ;  /* 0x00000000003f7886 */ /* 0x000fe20000000100 */
[----:B------:R-:W1:Y:S04]  /*0240*/  FENCE.VIEW.ASYNC.S ;  /* 0x00000000000073c6 */ /* 0x000e680000000000 */
[----:B-1----:R0:W1:Y:S06]  /*0250*/  @UP0 SYNCS.EXCH.64 URZ, [UR8+0x29800], UR4 ;  /* 0x02980004083f05b2 */ /* 0x00206c0008000100 */
[----:B------:R0:W3:Y:S02]  /*0260*/  @UP1 SYNCS.EXCH.64 URZ, [UR8+0x29820], UR6 ;  /* 0x02982006083f15b2 */ /* 0x0000e40008000100 */
[----:B0-----:R-:W-:Y:S05]  /*0270*/  @P1 BRA `(.L_x_2) ;  /* 0x0000000000481947 */ /* 0x001fea0003800000 */
[----:B------:R-:W0:Y:S01]  /*0280*/  S2UR UR5, SR_CgaCtaId ;  /* 0x00000000000579c3 */ /* 0x000e220000008800 */
[----:B------:R-:W-:Y:S01]  /*0290*/  UMOV UR4, 0x400 ;  /* 0x0000040000047882 */ /* 0x000fe20000000000 */
[----:B------:R-:W-:Y:S01]  /*02a0*/  UMOV UR6, 0x1 ;  /* 0x0000000100067882 */ /* 0x000fe20000000000 */
[----:B------:R-:W-:Y:S01]  /*02b0*/  UMOV UR7, 0x2 ;  /* 0x0000000200077882 */ /* 0x000fe20000000000 */
[----:B------:R-:W-:Y:S01]  /*02c0*/  ELECT P0, URZ, PT ;  /* 0x00000000003f782f */ /* 0x000fe20003800000 */
[----:B0-----:R-:W-:Y:S02]  /*02d0*/  ULEA UR8, UR5, UR4, 0x18 ;  /* 0x0000000405087291 */ /* 0x001fe4000f8ec03f */
[----:B------:R-:W-:-:S04]  /*02e0*/  UIADD3 UR4, -UR6, 0x100000, URZ ;  /* 0x0010000006047890 */ /* 0x000fc8000fffe13f */
[----:B------:R-:W-:Y:S02]  /*02f0*/  USHF.L.U32 UR5, UR4, 0xb, URZ ;  /* 0x0000000b04057899 */ /* 0x000fe4000800063f */
[----:B------:R-:W-:Y:S02]  /*0300*/  USHF.L.U32 UR4, UR4, 0x1, URZ ;  /* 0x0000000104047899 */ /* 0x000fe4000800063f */
[----:B------:R-:W-:-:S04]  /*0310*/  UIADD3 UR6, -UR7, 0x100000, URZ ;  /* 0x0010000007067890 */ /* 0x000fc8000fffe13f */
[----:B------:R-:W-:Y:S02]  /*0320*/  USHF.L.U32 UR7, UR6, 0xb, URZ ;  /* 0x0000000b06077899 */ /* 0x000fe4000800063f */
[----:B------:R-:W-:Y:S01]  /*0330*/  USHF.L.U32 UR6, UR6, 0x1, URZ ;  /* 0x0000000106067899 */ /* 0x000fe2000800063f */
[----:B------:R-:W0:Y:S03]  /*0340*/  FENCE.VIEW.ASYNC.S ;  /* 0x00000000000073c6 */ /* 0x000e260000000000 */
[----:B0-----:R0:W4:Y:S08]  /*0350*/  SYNCS.EXCH.64 URZ, [UR8+0x29830], UR4 ;  /* 0x02983004083f75b2 */ /* 0x0011300008000100 */
[----:B------:R0:W0:Y:S01]  /*0360*/  SYNCS.EXCH.64 URZ, [UR8+0x29840], UR6 ;  /* 0x02984006083f75b2 */ /* 0x0000220008000100 */
[----:B------:R0:W0:Y:S01]  /*0370*/  SYNCS.EXCH.64 URZ, [UR8+0x29838], UR4 ;  /* 0x02983804083f75b2 */ /* 0x0000220008000100 */
[----:B------:R0:W0:Y:S01]  /*0380*/  SYNCS.EXCH.64 URZ, [UR8+0x29848], UR6 ;  /* 0x02984806083f75b2 */ /* 0x0000220008000100 */
[----:B------:R-:W-:Y:S01]  /*0390*/  NOP ;  /* 0x0000000000007918 */ /* 0x000fe20000000000 */
.L_x_2:
[----:B------:R-:W5:Y:S01]  /*03a0*/  SHFL.IDX PT, R3, R0, RZ, 0x1f ;  /* 0x00001fff00037589 */ /* 0x000f6200000e0000 */
[----:B------:R-:W-:Y:S01]  /*03b0*/  NOP ;  /* 0x0000000000007918 */ /* 0x000fe20000000000 */
[----:B-----5:R-:W-:-:S13]  /*03c0*/  ISETP.NE.AND P0, PT, R3, RZ, PT ;  /* 0x000000ff0300720c */ /* 0x020fda0003f05270 */
[----:B------:R-:W-:Y:S05]  /*03d0*/  @P0 BRA `(.L_x_3) ;  /* 0x0000000000480947 */ /* 0x000fea0003800000 */
[----:B0-----:R-:W0:Y:S01]  /*03e0*/  S2UR UR5, SR_CgaCtaId ;  /* 0x00000000000579c3 */ /* 0x001e220000008800 */
        /* <DEDUP_REMOVED lines=12> */
[----:B0-----:R0:W0:Y:S08]  /*04b0*/  SYNCS.EXCH.64 URZ, [UR8+0x29850], UR4 ;  /* 0x02985004083f75b2 */ /* 0x0010300008000100 */
[----:B------:R0:W0:Y:S01]  /*04c0*/  SYNCS.EXCH.64 URZ, [UR8+0x29860], UR6 ;  /* 0x02986006083f75b2 */ /* 0x0000220008000100 */
[----:B------:R0:W0:Y:S01]  /*04d0*/  SYNCS.EXCH.64 URZ, [UR8+0x29858], UR4 ;  /* 0x02985804083f75b2 */ /* 0x0000220008000100 */
[----:B------:R0:W0:Y:S01]  /*04e0*/  SYNCS.EXCH.64 URZ, [UR8+0x29868], UR6 ;  /* 0x02986806083f75b2 */ /* 0x0000220008000100 */
[----:B------:R-:W-:Y:S01]  /*04f0*/  NOP ;  /* 0x0000000000007918 */ /* 0x000fe20000000000 */
.L_x_3:
[----:B------:R-:W5:Y:S01]  /*0500*/  SHFL.IDX PT, R3, R0, RZ, 0x1f ;  /* 0x00001fff00037589 */ /* 0x000f6200000e0000 */
[----:B------:R-:W-:Y:S01]  /*0510*/  NOP ;  /* 0x0000000000007918 */ /* 0x000fe20000000000 */
[----:B-----5:R-:W-:-:S13]  /*0520*/  ISETP.NE.AND P0, PT, R3, RZ, PT ;  /* 0x000000ff0300720c */ /* 0x020fda0003f05270 */
[----:B------:R-:W-:Y:S05]  /*0530*/  @P0 BRA `(.L_x_4) ;  /* 0x0000000000380947 */ /* 0x000fea0003800000 */
[----:B0-----:R-:W0:Y:S01]  /*0540*/  S2UR UR5, SR_CgaCtaId ;  /* 0x00000000000579c3 */ /* 0x001e220000008800 */
[----:B------:R-:W-:Y:S01]  /*0550*/  UMOV UR4, 0x400 ;  /* 0x0000040000047882 */ /* 0x000fe20000000000 */
[----:B------:R-:W-:Y:S01]  /*0560*/  UMOV UR7, 0x1 ;  /* 0x0000000100077882 */ /* 0x000fe20000000000 */
[----:B------:R-:W-:Y:S01]  /*0570*/  ELECT P0, URZ, PT ;  /* 0x00000000003f782f */ /* 0x000fe20003800000 */
[----:B0-----:R-:W-:Y:S02]  /*0580*/  ULEA UR6, UR5, UR4, 0x18 ;  /* 0x0000000405067291 */ /* 0x001fe4000f8ec03f */
[----:B------:R-:W-:-:S04]  /*0590*/  UIADD3 UR4, -UR7, 0x100000, URZ ;  /* 0x0010000007047890 */ /* 0x000fc8000fffe13f */
[----:B------:R-:W-:Y:S02]  /*05a0*/  USHF.L.U32 UR5, UR4, 0xb, URZ ;  /* 0x0000000b04057899 */ /* 0x000fe4000800063f */
[----:B------:R-:W-:Y:S01]  /*05b0*/  USHF.L.U32 UR4, UR4, 0x1, URZ ;  /* 0x0000000104047899 */ /* 0x000fe2000800063f */
[----:B------:R-:W0:Y:S11]  /*05c0*/  FENCE.VIEW.ASYNC.S ;  /* 0x00000000000073c6 */ /* 0x000e360000000000 */
[----:B0-----:R0:W0:Y:S01]  /*05d0*/  SYNCS.EXCH.64 URZ, [UR6+0x29870], UR4 ;  /* 0x02987004063f75b2 */ /* 0x0010220008000100 */
[----:B------:R0:W0:Y:S01]  /*05e0*/  SYNCS.EXCH.64 URZ, [UR6+0x29880], UR4 ;  /* 0x02988004063f75b2 */ /* 0x0000220008000100 */
[----:B------:R0:W0:Y:S01]  /*05f0*/  SYNCS.EXCH.64 URZ, [UR6+0x29878], UR4 ;  /* 0x02987804063f75b2 */ /* 0x0000220008000100 */
[----:B------:R0:W0:Y:S01]  /*0600*/  SYNCS.EXCH.64 URZ, [UR6+0x29888], UR4 ;  /* 0x02988804063f75b2 */ /* 0x0000220008000100 */
[----:B------:R-:W-:Y:S01]  /*0610*/  NOP ;  /* 0x0000000000007918 */ /* 0x000fe20000000000 */
.L_x_4:
        /* <DEDUP_REMOVED lines=22> */
.L_x_5:
        /* <DEDUP_REMOVED lines=22> */
.L_x_6:
[----:B--2---:R-:W-:Y:S01]  /*08e0*/  ISETP.NE.AND P0, PT, R2, RZ, PT ;  /* 0x000000ff0200720c */ /* 0x004fe20003f05270 */
[----:B------:R-:W-:Y:S01]  /*08f0*/  IMAD.MOV.U32 R2, RZ, RZ, 0x1 ;  /* 0x00000001ff027424 */ /* 0x000fe200078e00ff */
[----:B------:R-:W-:Y:S01]  /*0900*/  NOP ;  /* 0x0000000000007918 */ /* 0x000fe20000000000 */
[----:B------:R-:W-:Y:S01]  /*0910*/  ULDC.64 UR38, c[0x0][0x208] ;  /* 0x0000820000267ab9 */ /* 0x000fe20000000a00 */
[----:B------:R-:W-:Y:S02]  /*0920*/  BSSY B6, `(.L_x_7) ;  /* 0x0000e5f000067945 */ /* 0x000fe40003800000 */
[----:B------:R-:W-:-:S05]  /*0930*/  SEL R2, R2, 0x2, !P0 ;  /* 0x0000000202027807 */ /* 0x000fca0004000000 */
[----:B------:R2:W-:Y:S01]  /*0940*/  STL [R1+0x1c], R2 ;  /* 0x00001c0201007387 */ /* 0x0005e20000100800 */
[----:B01-34-:R-:W-:Y:S06]  /*0950*/  BAR.SYNC.DEFER_BLOCKING 0x0 ;  /* 0x0000000000007b1d */ /* 0x01bfec0000010000 */
[----:B------:R-:W-:Y:S05]  /*0960*/  @!P0 BRA `(.L_x_8) ;  /* 0x000000ac00d08947 */ /* 0x000fea0003800000 */
.L_x_9:
[----:B------:R-:W-:-:S08]  /*0970*/  NOP ;  /* 0x0000000000007918 */ /* 0x000fd00000000000 */
[----:B------:R-:W0:Y:S02]  /*0980*/  USETMAXREG.TRY_ALLOC.CTAPOOL UP0, 0xf0 ;  /* 0x000000f0000079c8 */ /* 0x000e240008000600 */
[----:B0-----:R-:W-:-:S13]  /*0990*/  PLOP3.LUT P0, PT, PT, PT, UP0, 0x80, 0x0 ;  /* 0x000000000000781c */ /* 0x001fda0003f0f008 */
[----:B------:R-:W-:Y:S05]  /*09a0*/  @!P0 BRA `(.L_x_9) ;  /* 0xfffffffc00f08947 */ /* 0x000fea000383ffff */
[----:B------:R-:W0:Y:S01]  /*09b0*/  LDC R3, c[0x0][0xc50] ;  /* 0x00031400ff037b82 */ /* 0x000e220000000800 */
[----:B--2---:R-:W-:-:S07]  /*09c0*/  LOP3.LUT R2, R19, 0xffffff80, RZ, 0xc0, !PT ;  /* 0xffffff8013027812 */ /* 0x004fce00078ec0ff */
[----:B------:R-:W-:Y:S08]  /*09d0*/  BAR.ARV 0x8, 0x180 ;  /* 0x0206000000007b1d */ /* 0x000ff00000002000 */
[----:B------:R-:W1:Y:S01]  /*09e0*/  S2UR UR4, SR_CTAID.Y ;  /* 0x00000000000479c3 */ /* 0x000e620000002600 */
[----:B------:R-:W-:-:S07]  /*09f0*/  ISETP.NE.AND P0, PT, R2, 0x80, PT ;  /* 0x000000800200780c */ /* 0x000fce0003f05270 */
[----:B------:R-:W2:Y:S08]  /*0a00*/  S2UR UR36, SR_CTAID.Z ;  /* 0x00000000002479c3 */ /* 0x000eb00000002700 */
[----:B------:R-:W-:Y:S06]  /*0a10*/  @!P0 BAR.ARV 0x9, 0x100 ;  /* 0x0244000000008b1d */ /* 0x000fec0000002000 */
[----:B0-----:R-:W-:Y:S01]  /*0a20*/  ISETP.NE.AND P1, PT, R3, 0x1, PT ;  /* 0x000000010300780c */ /* 0x001fe20003f25270 */
[----:B-1----:R-:W-:Y:S01]  /*0a30*/  IMAD.U32 R2, RZ, RZ, UR4 ;  /* 0x00000004ff027e24 */ /* 0x002fe2000f8e00ff */
[----:B--2---:R-:W-:-:S11]  /*0a40*/  ISETP.LE.AND P0, PT, RZ, UR36, PT ;  /* 0x00000024ff007c0c */ /* 0x004fd6000bf03270 */
[----:B------:R-:W0:Y:S08]  /*0a50*/  @P1 LDC R0, c[0x0][0xc54] ;  /* 0x00031500ff001b82 */ /* 0x000e300000000800 */
[----:B------:R-:W1:Y:S01]  /*0a60*/  @P1 LDC R5, c[0x0][0xc58] ;  /* 0x00031600ff051b82 */ /* 0x000e620000000800 */
[----:B0-----:R-:W-:-:S05]  /*0a70*/  @P1 IMAD.HI.U32 R0, R0, UR4, RZ ;  /* 0x0000000400001c27 */ /* 0x001fca000f8e00ff */
[----:B-1----:R-:W-:-:S05]  /*0a80*/  @P1 SHF.R.U32.HI R2, RZ, R5, R0 ;  /* 0x00000005ff021219 */ /* 0x002fca0000011600 */
[----:B------:R-:W-:-:S04]  /*0a90*/  IMAD.MOV R0, RZ, RZ, -R2 ;  /* 0x000000ffff007224 */ /* 0x000fc800078e0a02 */
[----:B------:R-:W-:Y:S01]  /*0aa0*/  IMAD R4, R3, R0, UR4 ;  /* 0x0000000403047e24 */ /* 0x000fe2000f8e0200 */
[----:B------:R-:W-:Y:S06]  /*0ab0*/  @!P0 BRA `(.L_x_10) ;  /* 0x000000e400148947 */ /* 0x000fec0003800000 */
[----:B------:R-:W0:Y:S01]  /*0ac0*/  LDC.64 R6, c[0x0][0x418] ;  /* 0x00010600ff067b82 */ /* 0x000e220000000a00 */
[----:B------:R-:W-:-:S07]  /*0ad0*/  LOP3.LUT R9, R4, 0xffff, RZ, 0xc0, !PT ;  /* 0x0000ffff04097812 */ /* 0x000fce00078ec0ff */
[----:B------:R-:W1:Y:S08]  /*0ae0*/  LDC R18, c[0x0][0x424] ;  /* 0x00010900ff127b82 */ /* 0x000e700000000800 */
[----:B------:R-:W2:Y:S01]  /*0af0*/  LDC R3, c[0x0][0x2f0] ;  /* 0x0000bc00ff037b82 */ /* 0x000ea20000000800 */
[----:B0-----:R-:W-:-:S04]  /*0b00*/  ISETP.NE.U32.AND P0, PT, R6, RZ, PT ;  /* 0x000000ff0600720c */ /* 0x001fc80003f05070 */
[----:B------:R-:W-:-:S04]  /*0b10*/  ISETP.NE.AND.EX P0, PT, R7, RZ, PT, P0 ;  /* 0x000000ff0700720c */ /* 0x000fc80003f05300 */
[----:B-1----:R-:W-:-:S05]  /*0b20*/  SEL R18, R18, 0x1, P0 ;  /* 0x0000000112127807 */ /* 0x002fca0000000000 */
[----:B--2---:R-:W-:-:S04]  /*0b30*/  IMAD R18, R18, R3, RZ ;  /* 0x0000000312127224 */ /* 0x004fc800078e02ff */
[C---:B------:R-:W-:Y:S01]  /*0b40*/  VIADD R0, R18.reuse, 0x9f ;  /* 0x0000009f12007836 */ /* 0x040fe20000000000 */
[----:B------:R-:W-:-:S03]  /*0b50*/  ISETP.GE.AND P0, PT, R18, 0x1, PT ;  /* 0x000000011200780c */ /* 0x000fc60003f06270 */
[----:B------:R-:W-:-:S05]  /*0b60*/  IMAD.HI R0, R0, 0x66666667, RZ ;  /* 0x6666666700007827 */ /* 0x000fca00078e02ff */
[----:B------:R-:W-:-:S04]  /*0b70*/  SHF.R.U32.HI R3, RZ, 0x1f, R0 ;  /* 0x0000001fff037819 */ /* 0x000fc80000011600 */
[----:B------:R-:W-:Y:S01]  /*0b80*/  LEA.HI.SX32 R3, R0, R3, 0x1a ;  /* 0x0000000300037211 */ /* 0x000fe200078fd2ff */
[----:B------:R-:W-:Y:S01]  /*0b90*/  IMAD.MOV.U32 R0, RZ, RZ, RZ ;  /* 0x000000ffff007224 */ /* 0x000fe200078e00ff */
[----:B------:R-:W-:Y:S06]  /*0ba0*/  @!P0 BRA `(.L_x_11) ;  /* 0x0000000000788947 */ /* 0x000fec0003800000 */
[----:B------:R-:W-:-:S04]  /*0bb0*/  SHF.R.U32.HI R0, RZ, 0x10, R4 ;  /* 0x00000010ff007819 */ /* 0x000fc80000011604 */
[----:B------:R-:W-:-:S13]  /*0bc0*/  ISETP.NE.AND P0, PT, R0, RZ, PT ;  /* 0x000000ff0000720c */ /* 0x000fda0003f05270 */
[----:B------:R-:W0:Y:S02]  /*0bd0*/  @!P0 LDC R0, c[0x0][0x9f0] ;  /* 0x00027c00ff008b82 */ /* 0x000e240000000800 */
[-C--:B0-----:R-:W-:Y:S02]  /*0be0*/  IABS R11, R0.reuse ;  /* 0x00000000000b7213 */ /* 0x081fe40000000000 */
[----:B------:R-:W-:Y:S02]  /*0bf0*/  IADD3 R7, R3, -0x1, R0 ;  /* 0xffffffff03077810 */ /* 0x000fe40007ffe000 */
[----:B------:R-:W0:Y:S01]  /*0c00*/  I2F.RP R6, R11 ;  /* 0x0000000b00067306 */ /* 0x000e220000209400 */
[----:B------:R-:W-:-:S05]  /*0c10*/  IABS R10, R0 ;  /* 0x00000000000a7213 */ /* 0x000fca0000000000 */
[----:B------:R-:W-:Y:S02]  /*0c20*/  IMAD.MOV R10, RZ, RZ, -R10 ;  /* 0x000000ffff0a7224 */ /* 0x000fe400078e0a0a */
[----:B0-----:R-:W0:Y:S02]  /*0c30*/  MUFU.RCP R6, R6 ;  /* 0x0000000600067308 */ /* 0x001e240000001000 */
[----:B0-----:R-:W-:Y:S01]  /*0c40*/  VIADD R4, R6, 0xffffffe ;  /* 0x0ffffffe06047836 */ /* 0x001fe20000000000 */
[----:B------:R-:W-:Y:S02]  /*0c50*/  IABS R6, R7 ;  /* 0x0000000700067213 */ /* 0x000fe40000000000 */
[----:B------:R-:W-:-:S03]  /*0c60*/  LOP3.LUT R7, R7, R0, RZ, 0x3c, !PT ;  /* 0x0000000007077212 */ /* 0x000fc600078e3cff */
[----:B------:R0:W1:Y:S01]  /*0c70*/  F2I.FTZ.U32.TRUNC.NTZ R5, R4 ;  /* 0x0000000400057305 */ /* 0x000062000021f000 */
[----:B------:R-:W-:Y:S01]  /*0c80*/  ISETP.GE.AND P2, PT, R7, RZ, PT ;  /* 0x000000ff0700720c */ /* 0x000fe20003f46270 */
[----:B0-----:R-:W-:Y:S02]  /*0c90*/  IMAD.MOV.U32 R4, RZ, RZ, RZ ;  /* 0x000000ffff047224 */ /* 0x001fe400078e00ff */
[----:B-1----:R-:W-:-:S04]  /*0ca0*/  IMAD.MOV R8, RZ, RZ, -R5 ;  /* 0x000000ffff087224 */ /* 0x002fc800078e0a05 */
[----:B------:R-:W-:-:S04]  /*0cb0*/  IMAD R13, R8, R11, RZ ;  /* 0x0000000b080d7224 */ /* 0x000fc800078e02ff */
[----:B------:R-:W-:-:S04]  /*0cc0*/  IMAD.HI.U32 R5, R5, R13, R4 ;  /* 0x0000000d05057227 */ /* 0x000fc800078e0004 */
[----:B------:R-:W-:Y:S02]  /*0cd0*/  IMAD.MOV.U32 R4, RZ, RZ, R10 ;  /* 0x000000ffff047224 */ /* 0x000fe400078e000a */
[----:B------:R-:W-:-:S04]  /*0ce0*/  IMAD.HI.U32 R5, R5, R6, RZ ;  /* 0x0000000605057227 */ /* 0x000fc800078e00ff */
[----:B------:R-:W-:-:S05]  /*0cf0*/  IMAD R4, R5, R4, R6 ;  /* 0x0000000405047224 */ /* 0x000fca00078e0206 */
[----:B------:R-:W-:-:S13]  /*0d00*/  ISETP.GT.U32.AND P1, PT, R11, R4, PT ;  /* 0x000000040b00720c */ /* 0x000fda0003f24070 */
[----:B------:R-:W-:Y:S02]  /*0d10*/  @!P1 IMAD.IADD R4, R4, 0x1, -R11 ;  /* 0x0000000104049824 */ /* 0x000fe400078e0a0b */
[----:B------:R-:W-:Y:S01]  /*0d20*/  @!P1 VIADD R5, R5, 0x1 ;  /* 0x0000000105059836 */ /* 0x000fe20000000000 */
[----:B------:R-:W-:Y:S02]  /*0d30*/  ISETP.NE.AND P1, PT, R0, RZ, PT ;  /* 0x000000ff0000720c */ /* 0x000fe40003f25270 */
[----:B------:R-:W-:-:S13]  /*0d40*/  ISETP.GE.U32.AND P0, PT, R4, R11, PT ;  /* 0x0000000b0400720c */ /* 0x000fda0003f06070 */
[----:B------:R-:W-:-:S04]  /*0d50*/  @P0 VIADD R5, R5, 0x1 ;  /* 0x0000000105050836 */ /* 0x000fc80000000000 */
[----:B------:R-:W-:Y:S01]  /*0d60*/  @!P2 IMAD.MOV R5, RZ, RZ, -R5 ;  /* 0x000000ffff05a224 */ /* 0x000fe200078e0a05 */
[----:B------:R-:W-:-:S05]  /*0d70*/  @!P1 LOP3.LUT R5, RZ, R0, RZ, 0x33, !PT ;  /* 0x00000000ff059212 */ /* 0x000fca00078e33ff */
[----:B------:R-:W-:-:S07]  /*0d80*/  IMAD.MOV.U32 R0, RZ, RZ, R5 ;  /* 0x000000ffff007224 */ /* 0x000fce00078e0005 */
.L_x_11:
[-C--:B------:R-:W-:Y:S01]  /*0d90*/  IMAD R16, R9, R0.reuse, RZ ;  /* 0x0000000009107224 */ /* 0x080fe200078e02ff */
[----:B------:R-:W-:Y:S01]  /*0da0*/  USHF.R.S32.HI UR37, URZ, 0x1f, UR36 ;  /* 0x0000001f3f257899 */ /* 0x000fe20008011424 */
[----:B------:R-:W-:Y:S01]  /*0db0*/  VIADD R22, R19, 0xffffff80 ;  /* 0xffffff8013167836 */ /* 0x000fe20000000000 */
[----:B------:R-:W-:Y:S02]  /*0dc0*/  PLOP3.LUT P0, PT, PT, PT, PT, 0x80, 0x0 ;  /* 0x000000000000781c */ /* 0x000fe40003f0f070 */
[----:B------:R-:W-:Y:S02]  /*0dd0*/  CS2R R6, SRZ ;  /* 0x0000000000067805 */ /* 0x000fe4000001ff00 */
[----:B------:R-:W-:Y:S01]  /*0de0*/  VIADDMNMX R19, R16, R0, R3, PT ;  /* 0x0000000010137246 */ /* 0x000fe20003800103 */
[----:B------:R-:W-:Y:S01]  /*0df0*/  IMAD.MOV.U32 R3, RZ, RZ, RZ ;  /* 0x000000ffff037224 */ /* 0x000fe200078e00ff */
[----:B------:R-:W-:Y:S01]  /*0e00*/  CS2R R30, SRZ ;  /* 0x00000000001e7805 */ /* 0x000fe2000001ff00 */
[----:B------:R-:W-:Y:S01]  /*0e10*/  IMAD.MOV.U32 R0, RZ, RZ, RZ ;  /* 0x000000ffff007224 */ /* 0x000fe200078e00ff */
[----:B------:R-:W-:-:S02]  /*0e20*/  ISETP.GT.AND P1, PT, R19, R16, PT ;  /* 0x000000101300720c */ /* 0x000fc40003f24270 */
[----:B------:R-:W-:Y:S02]  /*0e30*/  CS2R R26, SRZ ;  /* 0x00000000001a7805 */ /* 0x000fe4000001ff00 */
[----:B------:R-:W-:Y:S02]  /*0e40*/  CS2R R8, SRZ ;  /* 0x0000000000087805 */ /* 0x000fe4000001ff00 */
[----:B------:R-:W-:Y:S02]  /*0e50*/  CS2R R36, SRZ ;  /* 0x0000000000247805 */ /* 0x000fe4000001ff00 */
[----:B------:R-:W-:Y:S02]  /*0e60*/  CS2R R10, SRZ ;  /* 0x00000000000a7805 */ /* 0x000fe4000001ff00 */
[----:B------:R-:W-:Y:S02]  /*0e70*/  CS2R R38, SRZ ;  /* 0x0000000000267805 */ /* 0x000fe4000001ff00 */
[----:B------:R-:W-:-:S02]  /*0e80*/  CS2R R34, SRZ ;  /* 0x0000000000227805 */ /* 0x000fc4000001ff00 */
[----:B------:R-:W-:Y:S02]  /*0e90*/  CS2R R32, SRZ ;  /* 0x0000000000207805 */ /* 0x000fe4000001ff00 */
[----:B------:R-:W-:Y:S02]  /*0ea0*/  CS2R R44, SRZ ;  /* 0x00000000002c7805 */ /* 0x000fe4000001ff00 */
[----:B------:R-:W-:Y:S02]  /*0eb0*/  CS2R R12, SRZ ;  /* 0x00000000000c7805 */ /* 0x000fe4000001ff00 */
[----:B------:R-:W-:Y:S02]  /*0ec0*/  CS2R R46, SRZ ;  /* 0x00000000002e7805 */ /* 0x000fe4000001ff00 */
[----:B------:R-:W-:Y:S02]  /*0ed0*/  CS2R R42, SRZ ;  /* 0x00000000002a7805 */ /* 0x000fe4000001ff00 */
[----:B------:R-:W-:-:S02]  /*0ee0*/  CS2R R40, SRZ ;  /* 0x0000000000287805 */ /* 0x000fc4000001ff00 */
[----:B------:R-:W-:Y:S02]  /*0ef0*/  MOV R52, RZ ;  /* 0x000000ff00347202 */ /* 0x000fe40000000f00 */
[----:B------:R-:W-:Y:S02]  /*0f00*/  CS2R R14, SRZ ;  /* 0x00000000000e7805 */ /* 0x000fe4000001ff00 */
[----:B------:R-:W-:Y:S02]  /*0f10*/  CS2R R54, SRZ ;  /* 0x0000000000367805 */ /* 0x000fe4000001ff00 */
[----:B------:R-:W-:Y:S01]  /*0f20*/  CS2R R50, SRZ ;  /* 0x0000000000327805 */ /* 0x000fe2000001ff00 */
[----:B------:R-:W-:Y:S01]  /*0f30*/  IMAD.MOV.U32 R49, RZ, RZ, RZ ;  /* 0x000000ffff317224 */ /* 0x000fe200078e00ff */
[----:B------:R-:W-:Y:S01]  /*0f40*/  CS2R R20, SRZ ;  /* 0x0000000000147805 */ /* 0x000fe2000001ff00 */
[----:B------:R-:W-:Y:S01]  /*0f50*/  IMAD.MOV.U32 R60, RZ, RZ, RZ ;  /* 0x000000ffff3c7224 */ /* 0x000fe200078e00ff */
[----:B------:R-:W-:-:S02]  /*0f60*/  CS2R R62, SRZ ;  /* 0x00000000003e7805 */ /* 0x000fc4000001ff00 */
[----:B------:R-:W-:Y:S01]  /*0f70*/  CS2R R58, SRZ ;  /* 0x00000000003a7805 */ /* 0x000fe2000001ff00 */
[----:B------:R-:W-:Y:S01]  /*0f80*/  IMAD.MOV.U32 R57, RZ, RZ, RZ ;  /* 0x000000ffff397224 */ /* 0x000fe200078e00ff */
        /* <DEDUP_REMOVED lines=11> */
[----:B------:R-:W-:-:S02]  /*1040*/  IMAD.MOV.U32 R73, RZ, RZ, RZ ;  /* 0x000000ffff497224 */ /* 0x000fc400078e00ff */
[----:B------:R-:W-:Y:S02]  /*1050*/  IMAD.MOV.U32 R84, RZ, RZ, RZ ;  /* 0x000000ffff547224 */ /* 0x000fe400078e00ff */
[----:B------:R-:W-:Y:S01]  /*1060*/  IMAD.MOV.U32 R81, RZ, RZ, RZ ;  /* 0x000000ffff517224 */ /* 0x000fe200078e00ff */
[----:B------:R-:W-:Y:S06]  /*1070*/  @!P1 BRA `(.L_x_12) ;  /* 0x0000008000d49947 */ /* 0x000fec0003800000 */
[----:B------:R-:W-:Y:S01]  /*1080*/  SHF.R.S32.HI R23, RZ, 0x1f, R22 ;  /* 0x0000001fff177819 */ /* 0x000fe20000011416 */
[----:B------:R-:W0:Y:S01]  /*1090*/  S2UR UR5, SR_CgaCtaId ;  /* 0x00000000000579c3 */ /* 0x000e220000008800 */
[----:B------:R-:W-:Y:S02]  /*10a0*/  UMOV UR40, 0x400 ;  /* 0x0000040000287882 */ /* 0x000fe40000000000 */
[----:B------:R-:W-:-:S04]  /*10b0*/  LEA.HI R23, R23, R22, RZ, 0x7 ;  /* 0x0000001617177211 */ /* 0x000fc800078f38ff */
[----:B------:R-:W-:-:S06]  /*10c0*/  SHF.R.S32.HI R0, RZ, 0x7, R23 ;  /* 0x00000007ff007819 */ /* 0x000fcc0000011417 */
[----:B------:R-:W1:Y:S01]  /*10d0*/  SHFL.IDX PT, R0, R0, RZ, 0x1f ;  /* 0x00001fff00007589 */ /* 0x000e6200000e0000 */
[----:B0-----:R-:W-:-:S04]  /*10e0*/  ULEA UR40, UR5, UR40, 0x18 ;  /* 0x0000002805287291 */ /* 0x001fc8000f8ec03f */
[----:B------:R-:W-:-:S04]  /*10f0*/  UIADD3 UR5, UR40, 0x14400, URZ ;  /* 0x0001440028057890 */ /* 0x000fc8000fffe03f */
[----:B------:R-:W-:Y:S01]  /*1100*/  ULOP3.LUT UP0, URZ, UR5, 0x9f, URZ, 0xc0, !UPT ;  /* 0x0000009f053f7892 */ /* 0x000fe2000f80c03f */
[----:B-1----:R-:W-:-:S05]  /*1110*/  R2UR UR41, R0 ;  /* 0x00000000002972ca */ /* 0x002fca00000e0000 */
[----:B------:R-:W-:-:S08]  /*1120*/  PLOP3.LUT P0, PT, PT, PT, UP0, 0x80, 0x0 ;  /* 0x000000000000781c */ /* 0x000fd00003f0f008 */
[----:B------:R-:W-:-:S04]  /*1130*/  ULEA.HI UR4, UR41, UR41, URZ, 0x1 ;  /* 0x0000002929047291 */ /* 0x000fc8000f8f083f */
[----:B------:R-:W-:-:S04]  /*1140*/  ULOP3.LUT UR4, UR4, 0x3e, URZ, 0xc0, !UPT ;  /* 0x0000003e04047892 */ /* 0x000fc8000f8ec03f */
[----:B------:R-:W-:-:S04]  /*1150*/  UIADD3 UR4, UR41, -UR4, URZ ;  /* 0x8000000429047290 */ /* 0x000fc8000fffe03f */
[----:B------:R-:W-:-:S04]  /*1160*/  ULEA UR4, UR4, UR5, 0xc ;  /* 0x0000000504047291 */ /* 0x000fc8000f8e603f */
[----:B------:R-:W-:-:S04]  /*1170*/  USHF.R.U32.HI UR4, URZ, 0x4, UR4 ;  /* 0x000000043f047899 */ /* 0x000fc80008011604 */
[----:B------:R-:W-:Y:S01]  /*1180*/  ULOP3.LUT UR42, UR4, 0x3fff, URZ, 0xc0, !UPT ;  /* 0x00003fff042a7892 */ /* 0x000fe2000f8ec03f */
[----:B------:R-:W-:Y:S11]  /*1190*/  @!P0 BRA `(.L_x_13) ;  /* 0x0000000000408947 */ /* 0x000ff60003800000 */
[----:B------:R-:W-:Y:S01]  /*11a0*/  MOV R0, 0x0 ;  /* 0x0000000000007802 */ /* 0x000fe20000000f00 */
[----:B------:R-:W-:Y:S01]  /*11b0*/  ULDC.64 UR4, c[0x4][0xc8] ;  /* 0x0100320000047ab9 */ /* 0x000fe20000000a00 */
[----:B------:R-:W-:Y:S01]  /*11c0*/  ULDC.64 UR6, c[0x4][0x38] ;  /* 0x01000e0000067ab9 */ /* 0x000fe20000000a00 */
[----:B------:R-:W-:Y:S01]  /*11d0*/  IMAD.U32 R4, RZ, RZ, UR4 ;  /* 0x00000004ff047e24 */ /* 0x000fe2000f8e00ff */
[----:B------:R0:W1:Y:S01]  /*11e0*/  LDC.64 R14, c[0x4][R0] ;  /* 0x01000000000e7b82 */ /* 0x0000620000000a00 */
[----:B------:R-:W-:Y:S01]  /*11f0*/  IMAD.U32 R5, RZ, RZ, UR5 ;  /* 0x00000005ff057e24 */ /* 0x000fe2000f8e00ff */
[----:B------:R-:W-:Y:S01]  /*1200*/  ULDC.64 UR4, c[0x4][0xd0] ;  /* 0x0100340000047ab9 */ /* 0x000fe20000000a00 */
[----:B------:R-:W-:Y:S01]  /*1210*/  IMAD.U32 R10, RZ, RZ, UR6 ;  /* 0x00000006ff0a7e24 */ /* 0x000fe2000f8e00ff */
[----:B------:R-:W-:Y:S01]  /*1220*/  MOV R12, 0x1 ;  /* 0x00000001000c7802 */ /* 0x000fe20000000f00 */
[----:B------:R-:W-:Y:S02]  /*1230*/  IMAD.U32 R6, RZ, RZ, UR4 ;  /* 0x00000004ff067e24 */ /* 0x000fe4000f8e00ff */
[----:B------:R-:W-:-:S02]  /*1240*/  IMAD.U32 R7, RZ, RZ, UR5 ;  /* 0x00000005ff077e24 */ /* 0x000fc4000f8e00ff */
[----:B------:R-:W-:Y:S02]  /*1250*/  IMAD.U32 R11, RZ, RZ, UR7 ;  /* 0x00000007ff0b7e24 */ /* 0x000fe4000f8e00ff */
[----:B------:R-:W-:Y:S02]  /*1260*/  IMAD.MOV.U32 R8, RZ, RZ, 0x70 ;  /* 0x00000070ff087424 */ /* 0x000fe400078e00ff */
[----:B0-----:R-:W-:-:S07]  /*1270*/  IMAD.MOV.U32 R13, RZ, RZ, RZ ;  /* 0x000000ffff0d7224 */ /* 0x001fce00078e00ff */
[----:B------:R-:W-:-:S07]  /*1280*/  LEPC R20, `(.L_x_13) ;  /* 0x000000001014794e */ /* 0x000fce0000000000 */
[----:B-1----:R-:W-:Y:S05]  /*1290*/  CALL.ABS.NOINC R14 ;  /* 0x000000000e007343 */ /* 0x002fea0003c00000 */
.L_x_13:
[----:B------:R-:W0:Y:S01]  /*12a0*/  LDC.64 R12, c[0x0][0x990] ;  /* 0x00026400ff0c7b82 */ /* 0x000e220000000a00 */
[----:B------:R-:W2:Y:S01]  /*12b0*/  LDL.LU R26, [R1+0x1c] ;  /* 0x00001c00011a7983 */ /* 0x000ea20000300800 */
[----:B------:R-:W-:-:S06]  /*12c0*/  ULDC UR4, c[0x0][0x9d8] ;  /* 0x0002760000047ab9 */ /* 0x000fcc0000000800 */
[----:B------:R-:W1:Y:S01]  /*12d0*/  LDC.64 R20, c[0x0][0x998] ;  /* 0x00026600ff147b82 */ /* 0x000e620000000a00 */
[----:B0-----:R-:W-:-:S04]  /*12e0*/  ISETP.NE.U32.AND P0, PT, R12, RZ, PT ;  /* 0x000000ff0c00720c */ /* 0x001fc80003f05070 */
[----:B------:R-:W-:Y:S02]  /*12f0*/  ISETP.NE.AND.EX P0, PT, R13, RZ, PT, P0 ;  /* 0x000000ff0d00720c */ /* 0x000fe40003f05300 */
[----:B-1----:R-:W-:-:S04]  /*1300*/  ISETP.NE.U32.AND P1, PT, R20, RZ, PT ;  /* 0x000000ff1400720c */ /* 0x002fc80003f25070 */
[----:B------:R-:W-:-:S07]  /*1310*/  ISETP.NE.AND.EX P1, PT, R21, RZ, PT, P1 ;  /* 0x000000ff1500720c */ /* 0x000fce0003f25310 */
[----:B------:R-:W0:Y:S01]  /*1320*/  @P0 LDC.64 R8, c[0x0][0x9a8] ;  /* 0x00026a00ff080b82 */ /* 0x000e220000000a00 */
[----:B------:R-:W-:-:S07]  /*1330*/  @P0 SHF.R.S32.HI R3, RZ, 0x1f, R2 ;  /* 0x0000001fff030819 */ /* 0x000fce0000011402 */
[----:B------:R-:W1:Y:S08]  /*1340*/  @P1 LDC.64 R10, c[0x0][0x9b8] ;  /* 0x00026e00ff0a1b82 */ /* 0x000e700000000a00 */
[----:B------:R-:W3:Y:S08]  /*1350*/  @P0 LDC.64 R14, c[0x0][0x9b0] ;  /* 0x00026c00ff0e0b82 */ /* 0x000ef00000000a00 */
[----:B------:R-:W4:Y:S01]  /*1360*/  @P1 LDC.64 R24, c[0x0][0x9c0] ;  /* 0x00027000ff181b82 */ /* 0x000f220000000a00 */
[----:B0-----:R-:W-:-:S02]  /*1370*/  @P0 IMAD R0, R8, UR37, RZ ;  /* 0x0000002508000c24 */ /* 0x001fc4000f8e02ff */
[----:B------:R-:W-:-:S04]  /*1380*/  @P0 IMAD.WIDE.U32 R4, R8, UR36, RZ ;  /* 0x0000002408040c25 */ /* 0x000fc8000f8e00ff */
[----:B------:R-:W-:Y:S02]  /*1390*/  @P0 IMAD R9, R9, UR36, R0 ;  /* 0x0000002409090c24 */ /* 0x000fe4000f8e0200 */
[C---:B-1----:R-:W-:Y:S02]  /*13a0*/  @P1 IMAD R6, R10.reuse, UR37, RZ ;  /* 0x000000250a061c24 */ /* 0x042fe4000f8e02ff */
[----:B------:R-:W-:Y:S01]  /*13b0*/  @P0 IMAD.IADD R5, R5, 0x1, R9 ;  /* 0x0000000105050824 */ /* 0x000fe200078e0209 */
[----:B------:R-:W-:Y:S01]  /*13c0*/  @P1 SHF.R.S32.HI R9, RZ, 0x1f, R2 ;  /* 0x0000001fff091819 */ /* 0x000fe20000011402 */
[----:B------:R-:W-:Y:S02]  /*13d0*/  @P1 IMAD R11, R11, UR36, R6 ;  /* 0x000000240b0b1c24 */ /* 0x000fe4000f8e0206 */
[----:B------:R-:W-:-:S04]  /*13e0*/  @P1 IMAD.WIDE.U32 R6, R10, UR36, RZ ;  /* 0x000000240a061c25 */ /* 0x000fc8000f8e00ff */
[----:B---3--:R-:W-:Y:S02]  /*13f0*/  @P0 IMAD R3, R3, R14, RZ ;  /* 0x0000000e03030224 */ /* 0x008fe400078e02ff */
[----:B------:R-:W-:Y:S02]  /*1400*/  @P1 IMAD.IADD R7, R7, 0x1, R11 ;  /* 0x0000000107071824 */ /* 0x000fe400078e020b */
[C---:B------:R-:W-:Y:S02]  /*1410*/  @P0 IMAD R3, R2.reuse, R15, R3 ;  /* 0x0000000f02030224 */ /* 0x040fe400078e0203 */
[----:B----4-:R-:W-:Y:S02]  /*1420*/  @P1 IMAD R0, R9, R24, RZ ;  /* 0x0000001809001224 */ /* 0x010fe400078e02ff */
[----:B------:R-:W-:-:S04]  /*1430*/  @P0 IMAD.WIDE.U32 R4, R2, R14, R4 ;  /* 0x0000000e02040225 */ /* 0x000fc800078e0004 */
[C---:B------:R-:W-:Y:S02]  /*1440*/  @P1 IMAD R11, R2.reuse, R25, R0 ;  /* 0x00000019020b1224 */ /* 0x040fe400078e0200 */
[----:B------:R-:W-:Y:S01]  /*1450*/  @P1 IMAD.WIDE.U32 R8, R2, R24, R6 ;  /* 0x0000001802081225 */ /* 0x000fe200078e0006 */
[----:B------:R-:W-:-:S03]  /*1460*/  @P0 LEA R6, P2, R4, R12, 0x2 ;  /* 0x0000000c04060211 */ /* 0x000fc600078410ff */
[----:B------:R-:W-:Y:S01]  /*1470*/  @P0 IMAD.IADD R3, R5, 0x1, R3 ;  /* 0x0000000105030824 */ /* 0x000fe200078e0203 */
[----:B------:R-:W-:Y:S01]  /*1480*/  @P1 LEA R10, P3, R8, R20, 0x2 ;  /* 0x00000014080a1211 */ /* 0x000fe200078610ff */
[----:B------:R-:W-:-:S03]  /*1490*/  @P1 IMAD.IADD R0, R9, 0x1, R11 ;  /* 0x0000000109001824 */ /* 0x000fc600078e020b */
[----:B------:R-:W-:Y:S01]  /*14a0*/  @P0 LEA.HI.X R7, R4, R13, R3, 0x2, P2 ;  /* 0x0000000d04070211 */ /* 0x000fe200010f1403 */
[----:B------:R-:W-:Y:S01]  /*14b0*/  IMAD.MOV.U32 R3, RZ, RZ, 0x3f800000 ;  /* 0x3f800000ff037424 */ /* 0x000fe200078e00ff */
[----:B------:R-:W-:Y:S01]  /*14c0*/  @P1 LEA.HI.X R11, R8, R21, R0, 0x2, P3 ;  /* 0x00000015080b1211 */ /* 0x000fe200018f1400 */
[----:B------:R-:W-:-:S04]  /*14d0*/  IMAD.MOV.U32 R0, RZ, RZ, 0x3f800000 ;  /* 0x3f800000ff007424 */ /* 0x000fc800078e00ff */
[----:B------:R-:W3:Y:S04]  /*14e0*/  @P0 LDG.E R3, desc[UR38][R6.64] ;  /* 0x0000002606030981 */ /* 0x000ee8000c1e1900 */
[----:B------:R-:W3:Y:S01]  /*14f0*/  @P1 LDG.E R0, desc[UR38][R10.64] ;  /* 0x000000260a001981 */ /* 0x000ee2000c1e1900 */
[----:B------:R-:W-:-:S04]  /*1500*/  SHF.L.U32 R5, RZ, 0x1f, RZ ;  /* 0x0000001fff057819 */ /* 0x000fc800000006ff */
[----:B------:R-:W0:Y:S01]  /*1510*/  SYNCS.PHASECHK.TRANS64.TRYWAIT P1, [UR40+0x29800], R5 ;  /* 0x02980005ff0075a7 */ /* 0x000e220008020168 */
[----:B--2---:R-:W-:-:S04]  /*1520*/  LOP3.LUT R4, R26, 0x1, RZ, 0xfc, !PT ;  /* 0x000000011a047812 */ /* 0x004fc800078efcff */
[----:B------:R-:W-:Y:S01]  /*1530*/  ISETP.NE.AND P0, PT, R4, 0x3, PT ;  /* 0x000000030400780c */ /* 0x000fe20003f05270 */
[----:B---3--:R-:W-:-:S04]  /*1540*/  FMUL.FTZ R0, R3, R0 ;  /* 0x0000000003007220 */ /* 0x008fc80000410000 */
[----:B------:R-:W-:Y:S01]  /*1550*/  FMUL.FTZ R0, R0, UR4 ;  /* 0x0000000400007c20 */ /* 0x000fe20008410000 */
[----:B0-----:R-:W-:Y:S07]  /*1560*/  @!P1 BRA `(.L_x_14) ;  /* 0x000000d800709947 */ /* 0x001fee0003800000 */
.L_x_97:
[----:B------:R-:W-:Y:S05]  /*1570*/  @!P0 BRA `(.L_x_15) ;  /* 0x0000000000048947 */ /* 0x000fea0003800000 */
[----:B------:R-:W-:Y:S01]  /*1580*/  BPT.TRAP 0x1 ;  /* 0x000000040000795c */ /* 0x000fe20000300000 */
.L_x_15:
[----:B------:R1:W2:Y:S01]  /*1590*/  SYNCS.PHASECHK.TRANS64.TRYWAIT P2, [UR40+0x29830], R5 ;  /* 0x02983005ff0075a7 */ /* 0x0002a20008040168 */
[----:B------:R-:W-:Y:S05]  /*15a0*/  @!P0 BRA `(.L_x_16) ;  /* 0x0000000000048947 */ /* 0x000fea0003800000 */
[----:B------:R-:W-:Y:S01]  /*15b0*/  BPT.TRAP 0x1 ;  /* 0x000000040000795c */ /* 0x000fe20000300000 */
.L_x_16:
[----:B------:R-:W3:Y:S02]  /*15c0*/  S2R R3, SR_TID.X ;  /* 0x0000000000037919 */ /* 0x000ee40000002100 */
[----:B---3--:R-:W-:-:S04]  /*15d0*/  LOP3.LUT R3, R3, 0x7f, RZ, 0xc0, !PT ;  /* 0x0000007f03037812 */ /* 0x008fc800078ec0ff */
[----:B------:R-:W-:Y:S01]  /*15e0*/  ISETP.NE.AND P1, PT, R3, RZ, PT ;  /* 0x000000ff0300720c */ /* 0x000fe20003f25270 */
[----:B------:R-:W-:Y:S01]  /*15f0*/  IMAD.U32 R3, RZ, RZ, UR42 ;  /* 0x0000002aff037e24 */ /* 0x000fe2000f8e00ff */
[----:B--2---:R-:W-:Y:S11]  /*1600*/  @P2 BRA `(.L_x_17) ;  /* 0x0000000000082947 */ /* 0x004ff60003800000 */
[----:B------:R-:W2:Y:S02]  /*1610*/  SYNCS.PHASECHK.TRANS64.TRYWAIT P2, [UR40+0x29830], R5 ;  /* 0x02983005ff0075a7 */ /* 0x000ea40008040168 */
[----:B--2---:R-:W-:Y:S05]  /*1620*/  @!P2 BRA `(.L_x_18) ;  /* 0x000000d80058a947 */ /* 0x004fea0003800000 */
.L_x_17:
[----:B------:R-:W-:Y:S05]  /*1630*/  WARPSYNC.ALL ;  /* 0x0000000000007948 */ /* 0x000fea0003800000 */
[----:B------:R-:W-:Y:S01]  /*1640*/  IMAD.MOV.U32 R20, RZ, RZ, RZ ;  /* 0x000000ffff147224 */ /* 0x000fe200078e00ff */
[----:B0-----:R-:W-:Y:S01]  /*1650*/  LOP3.LUT R4, R3, 0x10000, RZ, 0xfc, !PT ;  /* 0x0001000003047812 */ /* 0x001fe200078efcff */
[----:B------:R-:W-:Y:S02]  /*1660*/  IMAD.MOV.U32 R25, RZ, RZ, RZ ;  /* 0x000000ffff197224 */ /* 0x000fe400078e00ff */
[----:B-1----:R-:W-:Y:S01]  /*1670*/  IMAD.MOV.U32 R5, RZ, RZ, -0x7fffffe0 ;  /* 0x80000020ff057424 */ /* 0x002fe200078e00ff */
[----:B------:R-:W-:Y:S01]  /*1680*/  UIADD3 UR4, UR40, 0x1a400, URZ ;  /* 0x0001a40028047890 */ /* 0x000fe2000fffe03f */
[----:B------:R-:W-:Y:S01]  /*1690*/  R2UR UR8, R4 ;  /* 0x00000000040872ca */ /* 0x000fe200000e0000 */
[----:B------:R-:W-:-:S02]  /*16a0*/  WARPGROUP.ARRIVE ;  /* 0x00000000000079c5 */ /* 0x000fc40000000000 */
[C---:B------:R-:W-:Y:S01]  /*16b0*/  R2UR UR9, R5.reuse ;  /* 0x00000000050972ca */ /* 0x040fe200000e0000 */
[----:B------:R-:W-:Y:S01]  /*16c0*/  USHF.R.U32.HI UR4, URZ, 0x4, UR4 ;  /* 0x000000043f047899 */ /* 0x000fe20008011604 */
[C---:B------:R-:W-:Y:S01]  /*16d0*/  R2UR UR24, R4.reuse ;  /* 0x00000000041872ca */ /* 0x040fe200000e0000 */
[----:B------:R-:W-:Y:S01]  /*16e0*/  UMOV UR11, 0x80000020 ;  /* 0x80000020000b7882 */ /* 0x000fe20000000000 */
[C---:B------:R-:W-:Y:S01]  /*16f0*/  R2UR UR25, R5.reuse ;  /* 0x00000000051972ca */ /* 0x040fe200000e0000 */
[----:B------:R-:W-:Y:S01]  /*1700*/  ULOP3.LUT UR4, UR4, 0x3fff, URZ, 0xc0, !UPT ;  /* 0x00003fff04047892 */ /* 0x000fe2000f8ec03f */
[C---:B------:R-:W-:Y:S01]  /*1710*/  R2UR UR20, R4.reuse ;  /* 0x00000000041472ca */ /* 0x040fe200000e0000 */
[----:B------:R-:W-:Y:S01]  /*1720*/  UMOV UR27, 0x80000020 ;  /* 0x80000020001b7882 */ /* 0x000fe20000000000 */
[C---:B------:R-:W-:Y:S01]  /*1730*/  R2UR UR21, R5.reuse ;  /* 0x00000000051572ca */ /* 0x040fe200000e0000 */
[----:B------:R-:W-:Y:S01]  /*1740*/  ULOP3.LUT UR42, UR4, 0x10000, URZ, 0xfc, !UPT ;  /* 0x00010000042a7892 */ /* 0x000fe2000f8efc3f */
[C---:B------:R-:W-:Y:S01]  /*1750*/  R2UR UR16, R4.reuse ;  /* 0x00000000041072ca */ /* 0x040fe200000e0000 */
[----:B------:R-:W-:Y:S01]  /*1760*/  UMOV UR23, 0x80000020 ;  /* 0x8000002000177882 */ /* 0x000fe20000000000 */
[C---:B------:R-:W-:Y:S01]  /*1770*/  R2UR UR17, R5.reuse ;  /* 0x00000000051172ca */ /* 0x040fe200000e0000 */
[----:B------:R-:W-:Y:S01]  /*1780*/  UIADD3 UR6, UR42, 0x80, URZ ;  /* 0x000000802a067890 */ /* 0x000fe2000fffe03f */
[C---:B------:R-:W-:Y:S01]  /*1790*/  R2UR UR12, R4.reuse ;  /* 0x00000000040c72ca */ /* 0x040fe200000e0000 */
[----:B------:R-:W-:Y:S01]  /*17a0*/  UMOV UR19, 0x80000020 ;  /* 0x8000002000137882 */ /* 0x000fe20000000000 */
[----:B------:R-:W-:Y:S01]  /*17b0*/  UMOV UR10, UR42 ;  /* 0x0000002a000a7c82 */ /* 0x000fe20008000000 */
[----:B------:R-:W-:Y:S01]  /*17c0*/  R2UR UR13, R5 ;  /* 0x00000000050d72ca */ /* 0x000fe200000e0000 */
[----:B------:R-:W-:Y:S01]  /*17d0*/  QGMMA.64x32x32.F32.E4M3.E4M3 R92, gdesc[UR8], RZ, !UPT, gsb0 ;  /* 0x00600000085c79f3 */ /* 0x000fe2000c0008ff */
[----:B------:R-:W-:Y:S01]  /*17e0*/  UIADD3 UR8, UR42, 0x100, URZ ;  /* 0x000001002a087890 */ /* 0x000fe2000fffe03f */
[----:B------:R-:W-:Y:S01]  /*17f0*/  R2UR UR4, R4 ;  /* 0x00000000040472ca */ /* 0x000fe200000e0000 */
[----:B------:R-:W-:Y:S01]  /*1800*/  UMOV UR26, UR6 ;  /* 0x00000006001a7c82 */ /* 0x000fe20008000000 */
[----:B------:R-:W-:Y:S01]  /*1810*/  UIADD3 UR10, UR42, 0x180, URZ ;  /* 0x000001802a0a7890 */ /* 0x000fe2000fffe03f */
[----:B------:R-:W-:Y:S01]  /*1820*/  LOP3.LUT R23, R23, 0xffffff80, RZ, 0xc0, !PT ;  /* 0xffffff8017177812 */ /* 0x000fe200078ec0ff */
[----:B------:R-:W-:Y:S01]  /*1830*/  UIADD3 UR6, UR42, 0x200, URZ ;  /* 0x000002002a067890 */ /* 0x000fe2000fffe03f */
[----:B------:R-:W-:Y:S01]  /*1840*/  P2R R14, PR, RZ, 0x1 ;  /* 0x00000001ff0e7803 */ /* 0x000fe20000000000 */
[----:B------:R-:W-:Y:S01]  /*1850*/  UMOV UR22, UR8 ;  /* 0x0000000800167c82 */ /* 0x000fe20008000000 */
[----:B------:R-:W-:Y:S01]  /*1860*/  UMOV UR15, 0x80000020 ;  /* 0x80000020000f7882 */ /* 0x000fe20000000000 */
[----:B------:R-:W-:Y:S01]  /*1870*/  UIADD3 UR5, UR42, 0x102, URZ ;  /* 0x000001022a057890 */ /* 0x000fe2000fffe03f */
[----:B------:R-:W-:Y:S01]  /*1880*/  IMAD.IADD R23, R22, 0x1, -R23 ;  /* 0x0000000116177824 */ /* 0x000fe200078e0a17 */
[----:B------:R-:W-:Y:S01]  /*1890*/  UMOV UR18, UR10 ;  /* 0x0000000a00127c82 */ /* 0x000fe20008000000 */
[----:B------:R-:W-:Y:S01]  /*18a0*/  UMOV UR14, UR6 ;  /* 0x00000006000e7c82 */ /* 0x000fe20008000000 */
[----:B------:R-:W-:Y:S01]  /*18b0*/  UIADD3 UR6, UR42, 0x182, URZ ;  /* 0x000001822a067890 */ /* 0x000fe2000fffe03f */
[----:B------:R-:W0:Y:S01]  /*18c0*/  S2UR UR43, SR_CgaCtaId ;  /* 0x00000000002b79c3 */ /* 0x000e220000008800 */
[----:B------:R-:W-:Y:S01]  /*18d0*/  UIADD3 UR28, UR4, 0x200, URZ ;  /* 0x00000200041c7890 */ /* 0x000fe2000fffe03f */
[----:B------:R-:W-:Y:S01]  /*18e0*/  SHF.R.S32.HI R8, RZ, 0x1f, R23 ;  /* 0x0000001fff087819 */ /* 0x000fe20000011417 */
[----:B------:R-:W-:Y:S01]  /*18f0*/  UIADD3 UR30, UR42, 0x280, URZ ;  /* 0x000002802a1e7890 */ /* 0x000fe2000fffe03f */
[----:B------:R-:W-:Y:S01]  /*1900*/  UMOV UR29, 0x80000020 ;  /* 0x80000020001d7882 */ /* 0x000fe20000000000 */
[----:B------:R-:W-:Y:S01]  /*1910*/  UMOV UR31, 0x80000020 ;  /* 0x80000020001f7882 */ /* 0x000fe20000000000 */
[----:B------:R-:W-:Y:S01]  /*1920*/  UIADD3 UR32, UR4, 0x202, URZ ;  /* 0x0000020204207890 */ /* 0x000fe2000fffe03f */
[----:B------:R-:W-:Y:S01]  /*1930*/  LEA.HI R8, R8, R23, RZ, 0x2 ;  /* 0x0000001708087211 */ /* 0x000fe200078f10ff */
[----:B------:R-:W-:Y:S01]  /*1940*/  UIADD3 UR34, UR42, 0x282, URZ ;  /* 0x000002822a227890 */ /* 0x000fe2000fffe03f */
[----:B------:R-:W-:Y:S01]  /*1950*/  UMOV UR33, 0x80000020 ;  /* 0x8000002000217882 */ /* 0x000fe20000000000 */
[----:B------:R-:W-:Y:S01]  /*1960*/  UMOV UR35, 0x80000020 ;  /* 0x8000002000237882 */ /* 0x000fe20000000000 */
[----:B------:R-:W-:Y:S01]  /*1970*/  UIADD3 UR44, UR4, 0x400, URZ ;  /* 0x00000400042c7890 */ /* 0x000fe2000fffe03f */
[----:B------:R-:W-:Y:S01]  /*1980*/  LOP3.LUT R8, R8, 0x7ffffffc, RZ, 0xc0, !PT ;  /* 0x7ffffffc08087812 */ /* 0x000fe200078ec0ff */
[----:B------:R-:W-:Y:S01]  /*1990*/  UIADD3 UR46, UR42, 0x500, URZ ;  /* 0x000005002a2e7890 */ /* 0x000fe2000fffe03f */
[----:B------:R-:W-:Y:S01]  /*19a0*/  UMOV UR45, 0x80000020 ;  /* 0x80000020002d7882 */ /* 0x000fe20000000000 */
[----:B------:R-:W-:Y:S01]  /*19b0*/  UMOV UR47, 0x80000020 ;  /* 0x80000020002f7882 */ /* 0x000fe20000000000 */
[----:B------:R-:W-:Y:S01]  /*19c0*/  UIADD3 UR48, UR4, 0x402, URZ ;  /* 0x0000040204307890 */ /* 0x000fe2000fffe03f */
[----:B------:R-:W-:Y:S01]  /*19d0*/  IMAD.IADD R8, R23, 0x1, -R8 ;  /* 0x0000000117087824 */ /* 0x000fe200078e0a08 */
[----:B------:R-:W-:Y:S01]  /*19e0*/  UIADD3 UR50, UR42, 0x502, URZ ;  /* 0x000005022a327890 */ /* 0x000fe2000fffe03f */
[----:B------:R-:W-:Y:S01]  /*19f0*/  IMAD.MOV.U32 R23, RZ, RZ, -0x2 ;  /* 0xfffffffeff177424 */ /* 0x000fe200078e00ff */
[----:B------:R-:W-:Y:S01]  /*1a00*/  UMOV UR49, 0x80000020 ;  /* 0x8000002000317882 */ /* 0x000fe20000000000 */
[----:B------:R-:W-:-:S02]  /*1a10*/  UMOV UR51, 0x80000020 ;  /* 0x8000002000337882 */ /* 0x000fc40000000000 */
[----:B------:R-:W-:-:S04]  /*1a20*/  IMAD R23, R8, R23, 0xa0 ;  /* 0x000000a008177424 */ /* 0x000fc800078e0217 */
[----:B------:R-:W-:-:S04]  /*1a30*/  IMAD.IADD R8, R18, 0x1, R23 ;  /* 0x0000000112087824 */ /* 0x000fc800078e0217 */
[----:B------:R-:W-:-:S05]  /*1a40*/  IMAD R8, R19, -0xa0, R8 ;  /* 0xffffff6013087824 */ /* 0x000fca00078e0208 */
[C---:B------:R-:W-:Y:S02]  /*1a50*/  ISETP.GT.AND P2, PT, R8.reuse, 0x9, PT ;  /* 0x000000090800780c */ /* 0x040fe40003f44270 */
[C---:B------:R-:W-:Y:S02]  /*1a60*/  ISETP.GT.AND P6, PT, R8.reuse, RZ, PT ;  /* 0x000000ff0800720c */ /* 0x040fe40003fc4270 */
[C---:B------:R-:W-:Y:S01]  /*1a70*/  ISETP.GT.AND P5, PT, R8.reuse, 0x1, PT ;  /* 0x000000010800780c */ /* 0x040fe20003fa4270 */
[----:B------:R-:W-:Y:S02]  /*1a80*/  WARPGROUP.DEPBAR.LE gsb0, 0x0 ;  /* 0x00008000000079c5 */ /* 0x000fe40000010000 */
[----:B------:R-:W-:Y:S01]  /*1a90*/  WARPGROUP.ARRIVE ;  /* 0x00000000000079c5 */ /* 0x000fe20000000000 */
[C---:B------:R-:W-:Y:S02]  /*1aa0*/  ISETP.GT.AND P4, PT, R8.reuse, 0x8, PT ;  /* 0x000000080800780c */ /* 0x040fe40003f84270 */
[----:B------:R-:W-:-:S03]  /*1ab0*/  ISETP.GT.AND P3, PT, R8, 0x10, PT ;  /* 0x000000100800780c */ /* 0x000fc60003f64270 */
[----:B------:R-:W-:Y:S01]  /*1ac0*/  QGMMA.64x32x32.F32.E4M3.E4M3 R76, gdesc[UR24], RZ, !UPT, gsb0 ;  /* 0x00600000184c79f3 */ /* 0x000fe2000c0008ff */
[----:B------:R-:W-:Y:S02]  /*1ad0*/  UIADD3 UR24, UR4, 0x2, URZ ;  /* 0x0000000204187890 */ /* 0x000fe4000fffe03f */
[----:B------:R-:W-:Y:S01]  /*1ae0*/  UIADD3 UR26, UR42, 0x2, URZ ;  /* 0x000000022a1a7890 */ /* 0x000fe2000fffe03f */
[----:B------:R-:W-:Y:S01]  /*1af0*/  UMOV UR25, 0x80000020 ;  /* 0x8000002000197882 */ /* 0x000fe20000000000 */
[----:B------:R-:W-:Y:S01]  /*1b00*/  UMOV UR27, 0x80000020 ;  /* 0x80000020001b7882 */ /* 0x000fe20000000000 */
[----:B------:R-:W-:Y:S01]  /*1b10*/  UIADD3 UR4, UR42, 0x600, URZ ;  /* 0x000006002a047890 */ /* 0x000fe2000fffe03f */
[----:B------:R-:W-:Y:S02]  /*1b20*/  WARPGROUP.DEPBAR.LE gsb0, 0x0 ;  /* 0x00008000000079c5 */ /* 0x000fe40000010000 */
[----:B------:R-:W-:-:S06]  /*1b30*/  WARPGROUP.ARRIVE ;  /* 0x00000000000079c5 */ /* 0x000fcc0000000000 */
[----:B------:R-:W-:Y:S03]  /*1b40*/  QGMMA.64x32x32.F32.E4M3.E4M3 R60, gdesc[UR20], RZ, !UPT, gsb0 ;  /* 0x00600000143c79f3 */ /* 0x000fe6000c0008ff */
        /* <DEDUP_REMOVED lines=8> */
[----:B------:R-:W-:Y:S01]  /*1bd0*/  QGMMA.64x32x32.F32.E4M3.E4M3 R92, gdesc[UR24], R92, gsb0 ;  /* 0x00600000185c79f3 */ /* 0x000fe2000800085c */
[----:B------:R-:W-:Y:S01]  /*1be0*/  UIADD3 UR26, UR42, 0x82, URZ ;  /* 0x000000822a1a7890 */ /* 0x000fe2000fffe03f */
[----:B------:R-:W-:Y:S01]  /*1bf0*/  UMOV UR27, 0x80000020 ;  /* 0x80000020001b7882 */ /* 0x000fe20000000000 */
[----:B------:R-:W-:Y:S02]  /*1c00*/  WARPGROUP.DEPBAR.LE gsb0, 0x0 ;  /* 0x00008000000079c5 */ /* 0x000fe40000010000 */
[----:B------:R-:W-:-:S06]  /*1c10*/  WARPGROUP.ARRIVE ;  /* 0x00000000000079c5 */ /* 0x000fcc0000000000 */
[----:B------:R-:W-:Y:S01]  /*1c20*/  QGMMA.64x32x32.F32.E4M3.E4M3 R76, gdesc[UR24], R76, gsb0 ;  /* 0x00600000184c79f3 */ /* 0x000fe2000800084c */
[----:B------:R-:W-:Y:S01]  /*1c30*/  UMOV UR26, UR5 ;  /* 0x00000005001a7c82 */ /* 0x000fe20008000000 */
[----:B------:R-:W-:Y:S01]  /*1c40*/  UMOV UR27, 0x80000020 ;  /* 0x80000020001b7882 */ /* 0x000fe20000000000 */
[----:B------:R-:W-:Y:S01]  /*1c50*/  UIADD3 UR5, UR42, 0x202, URZ ;  /* 0x000002022a057890 */ /* 0x000fe2000fffe03f */
        /* <DEDUP_REMOVED lines=14> */
[----:B------:R-:W-:Y:S03]  /*1d40*/  QGMMA.64x32x32.F32.E4M3.E4M3 R28, gdesc[UR24], R28, gsb0 ;  /* 0x00600000181c79f3 */ /* 0x000fe6000800081c */
        /* <DEDUP_REMOVED lines=72> */
[----:B------:R-:W-:Y:S01]  /*21d0*/  ULDC UR4, c[0x0][0x988] ;  /* 0x0002620000047ab9 */ /* 0x000fe20000000800 */
        /* <DEDUP_REMOVED lines=9> */
[----:B------:R-:W-:Y:S01]  /*2270*/  WARPGROUP.ARRIVE ;  /* 0x00000000000079c5 */ /* 0x000fe20000000000 */
[C---:B------:R-:W-:Y:S01]  /*2280*/  FMUL.FTZ R99, R0.reuse, R99 ;  /* 0x0000006300637220 */ /* 0x040fe20000410000 */
[C---:B------:R-:W-:Y:S01]  /*2290*/  FMUL.FTZ R94, R0.reuse, R94 ;  /* 0x0000005e005e7220 */ /* 0x040fe20000410000 */
[C---:B------:R-:W-:Y:S01]  /*22a0*/  FMUL.FTZ R97, R0.reuse, R97 ;  /* 0x0000006100617220 */ /* 0x040fe20000410000 */
[C---:B------:R-:W-:Y:S01]  /*22b0*/  FMUL.FTZ R95, R0.reuse, R95 ;  /* 0x0000005f005f7220 */ /* 0x040fe20000410000 */
[C---:B------:R-:W-:Y:S01]  /*22c0*/  FMUL.FTZ R98, R0.reuse, R98 ;  /* 0x0000006200627220 */ /* 0x040fe20000410000 */
[----:B------:R-:W-:Y:S01]  /*22d0*/  QGMMA.64x32x32.F32.E4M3.E4M3 R76, gdesc[UR48], R76, gsb0 ;  /* 0x00600000304c79f3 */ /* 0x000fe2000800084c */
[----:B------:R-:W-:Y:S01]  /*22e0*/  UIADD3 UR50, UR42, 0x602, URZ ;  /* 0x000006022a327890 */ /* 0x000fe2000fffe03f */
[----:B------:R-:W1:Y:S01]  /*22f0*/  MUFU.TANH R9, R97 ;  /* 0x0000006100097308 */ /* 0x000e620000002400 */
[----:B------:R-:W-:Y:S01]  /*2300*/  UMOV UR51, 0x80000020 ;  /* 0x8000002000337882 */ /* 0x000fe20000000000 */
[C---:B------:R-:W-:Y:S01]  /*2310*/  FMUL.FTZ R102, R0.reuse, R102 ;  /* 0x0000006600667220 */ /* 0x040fe20000410000 */
[C---:B------:R-:W-:Y:S01]  /*2320*/  FMUL.FTZ R92, R0.reuse, R92 ;  /* 0x0000005c005c7220 */ /* 0x040fe20000410000 */
[C---:B------:R-:W-:Y:S01]  /*2330*/  FMUL.FTZ R103, R0.reuse, R103 ;  /* 0x0000006700677220 */ /* 0x040fe20000410000 */
[C---:B------:R-:W-:Y:S01]  /*2340*/  FMUL.FTZ R93, R0.reuse, R93 ;  /* 0x0000005d005d7220 */ /* 0x040fe20000410000 */
[C---:B------:R-:W-:Y:S01]  /*2350*/  FMUL.FTZ R96, R0.reuse, R96 ;  /* 0x0000006000607220 */ /* 0x040fe20000410000 */
[C---:B------:R-:W-:Y:S01]  /*2360*/  FMUL.FTZ R106, R0.reuse, R106 ;  /* 0x0000006a006a7220 */ /* 0x040fe20000410000 */
[----:B------:R-:W-:Y:S01]  /*2370*/  MUFU.TANH R99, R99 ;  /* 0x0000006300637308 */ /* 0x000fe20000002400 */
[C---:B------:R-:W-:Y:S01]  /*2380*/  FMUL.FTZ R107, R0.reuse, R107 ;  /* 0x0000006b006b7220 */ /* 0x040fe20000410000 */
[C---:B------:R-:W-:Y:S01]  /*2390*/  FMUL.FTZ R100, R0.reuse, R100 ;  /* 0x0000006400647220 */ /* 0x040fe20000410000 */
[C---:B------:R-:W-:Y:S01]  /*23a0*/  FMUL.FTZ R101, R0.reuse, R101 ;  /* 0x0000006500657220 */ /* 0x040fe20000410000 */
[C---:B------:R-:W-:Y:S01]  /*23b0*/  FMUL.FTZ R104, R0.reuse, R104 ;  /* 0x0000006800687220 */ /* 0x040fe20000410000 */
[----:B------:R-:W-:-:S03]  /*23c0*/  FMUL.FTZ R105, R0, R105 ;  /* 0x0000006900697220 */ /* 0x000fc60000410000 */
[----:B------:R-:W-:Y:S01]  /*23d0*/  MUFU.TANH R94, R94 ;  /* 0x0000005e005e7308 */ /* 0x000fe20000002400 */
[----:B-1----:R-:W-:-:S07]  /*23e0*/  FSEL R9, R9, -INF , P2 ;  /* 0xff80000009097808 */ /* 0x002fce0001000000 */
[----:B------:R-:W1:Y:S08]  /*23f0*/  MUFU.TANH R10, R95 ;  /* 0x0000005f000a7308 */ /* 0x000e700000002400 */
[----:B------:R-:W-:Y:S08]  /*2400*/  MUFU.TANH R98, R98 ;  /* 0x0000006200627308 */ /* 0x000ff00000002400 */
[----:B------:R-:W2:Y:S01]  /*2410*/  MUFU.TANH R3, R92 ;  /* 0x0000005c00037308 */ /* 0x000ea20000002400 */
[----:B-1----:R-:W-:-:S07]  /*2420*/  FSEL R10, R10, -INF , P5 ;  /* 0xff8000000a0a7808 */ /* 0x002fce0002800000 */
[----:B------:R-:W-:Y:S08]  /*2430*/  MUFU.TANH R102, R102 ;  /* 0x0000006600667308 */ /* 0x000ff00000002400 */
[----:B------:R-:W1:Y:S01]  /*2440*/  MUFU.TANH R6, R93 ;  /* 0x0000005d00067308 */ /* 0x000e620000002400 */
[----:B--2---:R-:W-:Y:S01]  /*2450*/  FSEL R3, R3, -INF , P6 ;  /* 0xff80000003037808 */ /* 0x004fe20003000000 */
[----:B------:R-:W-:-:S02]  /*2460*/  WARPGROUP.DEPBAR.LE gsb0, 0x0 ;  /* 0x00008000000079c5 */ /* 0x000fc40000010000 */
[----:B------:R-:W-:Y:S01]  /*2470*/  WARPGROUP.ARRIVE ;  /* 0x00000000000079c5 */ /* 0x000fe20000000000 */
[C---:B------:R-:W-:Y:S01]  /*2480*/  FMUL.FTZ R76, R0.reuse, R76 ;  /* 0x0000004c004c7220 */ /* 0x040fe20000410000 */
[C---:B------:R-:W-:Y:S01]  /*2490*/  FMUL.FTZ R77, R0.reuse, R77 ;  /* 0x0000004d004d7220 */ /* 0x040fe20000410000 */
[C---:B------:R-:W-:Y:S01]  /*24a0*/  FMUL.FTZ R78, R0.reuse, R78 ;  /* 0x0000004e004e7220 */ /* 0x040fe20000410000 */
[----:B------:R-:W-:Y:S01]  /*24b0*/  MUFU.TANH R103, R103 ;  /* 0x0000006700677308 */ /* 0x000fe20000002400 */
[C---:B------:R-:W-:Y:S01]  /*24c0*/  FMUL.FTZ R81, R0.reuse, R81 ;  /* 0x0000005100517220 */ /* 0x040fe20000410000 */
[----:B------:R-:W-:Y:S01]  /*24d0*/  QGMMA.64x32x32.F32.E4M3.E4M3 R60, gdesc[UR48], R60, gsb0 ;  /* 0x00600000303c79f3 */ /* 0x000fe2000800083c */
[----:B------:R-:W-:Y:S01]  /*24e0*/  UIADD3 UR50, UR42, 0x682, URZ ;  /* 0x000006822a327890 */ /* 0x000fe2000fffe03f */
[C---:B------:R-:W-:Y:S01]  /*24f0*/  FMUL.FTZ R79, R0.reuse, R79 ;  /* 0x0000004f004f7220 */ /* 0x040fe20000410000 */
[----:B------:R-:W-:Y:S01]  /*2500*/  UMOV UR51, 0x80000020 ;  /* 0x8000002000337882 */ /* 0x000fe20000000000 */
[C---:B------:R-:W-:Y:S01]  /*2510*/  FMUL.FTZ R83, R0.reuse, R83 ;  /* 0x0000005300537220 */ /* 0x040fe20000410000 */
[----:B------:R-:W-:Y:S01]  /*2520*/  FMUL.FTZ R82, R0, R82 ;  /* 0x0000005200527220 */ /* 0x000fe20000410000 */
[----:B------:R-:W2:Y:S01]  /*2530*/  MUFU.TANH R76, R76 ;  /* 0x0000004c004c7308 */ /* 0x000ea20000002400 */
[----:B-1----:R-:W-:Y:S01]  /*2540*/  FSEL R6, R6, -INF , P5 ;  /* 0xff80000006067808 */ /* 0x002fe20002800000 */
[----:B------:R-:W-:Y:S01]  /*2550*/  FMUL.FTZ R86, R0, R86 ;  /* 0x0000005600567220 */ /* 0x000fe20000410000 */
[----:B------:R-:W-:Y:S01]  /*2560*/  ISETP.GT.AND P5, PT, R8, 0x18, PT ;  /* 0x000000180800780c */ /* 0x000fe20003fa4270 */
[C---:B------:R-:W-:Y:S01]  /*2570*/  FMUL.FTZ R87, R0.reuse, R87 ;  /* 0x0000005700577220 */ /* 0x040fe20000410000 */
[C---:B------:R-:W-:Y:S01]  /*2580*/  FMUL.FTZ R91, R0.reuse, R91 ;  /* 0x0000005b005b7220 */ /* 0x040fe20000410000 */
[C---:B------:R-:W-:Y:S01]  /*2590*/  FMUL.FTZ R80, R0.reuse, R80 ;  /* 0x0000005000507220 */ /* 0x040fe20000410000 */
[C---:B------:R-:W-:Y:S01]  /*25a0*/  FMUL.FTZ R90, R0.reuse, R90 ;  /* 0x0000005a005a7220 */ /* 0x040fe20000410000 */
[----:B------:R1:W-:Y:S01]  /*25b0*/  MUFU.TANH R27, R77 ;  /* 0x0000004d001b7308 */ /* 0x0003e20000002400 */
[C---:B------:R-:W-:Y:S01]  /*25c0*/  FMUL.FTZ R84, R0.reuse, R84 ;  /* 0x0000005400547220 */ /* 0x040fe20000410000 */
[C---:B------:R-:W-:Y:S01]  /*25d0*/  FMUL.FTZ R85, R0.reuse, R85 ;  /* 0x0000005500557220 */ /* 0x040fe20000410000 */
[C---:B------:R-:W-:Y:S01]  /*25e0*/  FMUL.FTZ R88, R0.reuse, R88 ;  /* 0x0000005800587220 */ /* 0x040fe20000410000 */
[----:B------:R-:W-:-:S04]  /*25f0*/  FMUL.FTZ R89, R0, R89 ;  /* 0x0000005900597220 */ /* 0x000fc80000410000 */
[----:B------:R-:W3:Y:S01]  /*2600*/  MUFU.TANH R7, R96 ;  /* 0x0000006000077308 */ /* 0x000ee20000002400 */
[----:B-1----:R-:W-:Y:S02]  /*2610*/  FSEL R77, R99, -INF , P2 ;  /* 0xff800000634d7808 */ /* 0x002fe40001000000 */
[----:B------:R-:W-:-:S04]  /*2620*/  ISETP.GT.AND P2, PT, R8, 0x20, PT ;  /* 0x000000200800780c */ /* 0x000fc80003f44270 */
[----:B--2---:R-:W-:Y:S01]  /*2630*/  FSEL R23, R76, -INF , P2 ;  /* 0xff8000004c177808 */ /* 0x004fe20001000000 */
[----:B------:R-:W1:Y:S08]  /*2640*/  MUFU.TANH R95, R106 ;  /* 0x0000006a005f7308 */ /* 0x000e700000002400 */
[----:B------:R-:W-:Y:S01]  /*2650*/  MUFU.TANH R107, R107 ;  /* 0x0000006b006b7308 */ /* 0x000fe20000002400 */
[----:B---3--:R-:W-:-:S07]  /*2660*/  FSEL R7, R7, -INF , P4 ;  /* 0xff80000007077808 */ /* 0x008fce0002000000 */
[----:B------:R-:W2:Y:S01]  /*2670*/  MUFU.TANH R11, R100 ;  /* 0x00000064000b7308 */ /* 0x000ea20000002400 */
[----:B-1----:R-:W-:-:S07]  /*2680*/  FSEL R95, R95, -INF , P5 ;  /* 0xff8000005f5f7808 */ /* 0x002fce0002800000 */
[----:B------:R-:W1:Y:S01]  /*2690*/  MUFU.TANH R78, R78 ;  /* 0x0000004e004e7308 */ /* 0x000e620000002400 */
[----:B------:R-:W-:Y:S02]  /*26a0*/  WARPGROUP.DEPBAR.LE gsb0, 0x0 ;  /* 0x00008000000079c5 */ /* 0x000fe40000010000 */
[----:B------:R-:W-:Y:S01]  /*26b0*/  WARPGROUP.ARRIVE ;  /* 0x00000000000079c5 */ /* 0x000fe20000000000 */
[C---:B------:R-:W-:Y:S01]  /*26c0*/  FMUL.FTZ R71, R0.reuse, R71 ;  /* 0x0000004700477220 */ /* 0x040fe20000410000 */
[----:B------:R-:W-:-:S03]  /*26d0*/  FMUL.FTZ R75, R0, R75 ;  /* 0x0000004b004b7220 */ /* 0x000fc60000410000 */
[----:B------:R3:W-:Y:S01]  /*26e0*/  MUFU.TANH R12, R81 ;  /* 0x00000051000c7308 */ /* 0x0007e20000002400 */
[----:B--2---:R-:W-:Y:S01]  /*26f0*/  FSEL R11, R11, -INF , P3 ;  /* 0xff8000000b0b7808 */ /* 0x004fe20001800000 */
[C---:B------:R-:W-:Y:S01]  /*2700*/  FMUL.FTZ R62, R0.reuse, R62 ;  /* 0x0000003e003e7220 */ /* 0x040fe20000410000 */
[----:B------:R-:W-:Y:S01]  /*2710*/  QGMMA.64x32x32.F32.E4M3.E4M3 R44, gdesc[UR48], R44, gsb0 ;  /* 0x00600000302c79f3 */ /* 0x000fe2000800082c */
[----:B------:R-:W-:Y:S01]  /*2720*/  UIADD3 UR50, UR42, 0x702, URZ ;  /* 0x000007022a327890 */ /* 0x000fe2000fffe03f */
[----:B------:R-:W-:Y:S01]  /*2730*/  FMUL.FTZ R61, R0, R61 ;  /* 0x0000003d003d7220 */ /* 0x000fe20000410000 */
[----:B------:R-:W-:Y:S01]  /*2740*/  UMOV UR51, 0x80000020 ;  /* 0x8000002000337882 */ /* 0x000fe20000000000 */
[----:B-1----:R-:W-:Y:S01]  /*2750*/  FSEL R93, R78, -INF , P2 ;  /* 0xff8000004e5d7808 */ /* 0x002fe20001000000 */
[----:B------:R1:W-:Y:S01]  /*2760*/  MUFU.TANH R127, R71 ;  /* 0x00000047007f7308 */ /* 0x0003e20000002400 */
[----:B---3--:R-:W-:Y:S01]  /*2770*/  FSEL R81, R102, -INF , P3 ;  /* 0xff80000066517808 */ /* 0x008fe20001800000 */
[----:B------:R-:W-:Y:S01]  /*2780*/  FMUL.FTZ R63, R0, R63 ;  /* 0x0000003f003f7220 */ /* 0x000fe20000410000 */
[----:B------:R-:W-:Y:S01]  /*2790*/  ISETP.GT.AND P3, PT, R8, 0x21, PT ;  /* 0x000000210800780c */ /* 0x000fe20003f64270 */
[----:B------:R-:W-:Y:S01]  /*27a0*/  FMUL.FTZ R60, R0, R60 ;  /* 0x0000003c003c7220 */ /* 0x000fe20000410000 */
[----:B------:R-:W-:Y:S01]  /*27b0*/  ISETP.GT.AND P2, PT, R8, 0x31, PT ;  /* 0x000000310800780c */ /* 0x000fe20003f44270 */
[C---:B------:R-:W-:Y:S01]  /*27c0*/  FMUL.FTZ R65, R0.reuse, R65 ;  /* 0x0000004100417220 */ /* 0x040fe20000410000 */
[----:B------:R-:W-:Y:S01]  /*27d0*/  FMUL.FTZ R66, R0, R66 ;  /* 0x0000004200427220 */ /* 0x000fe20000410000 */
[----:B------:R2:W-:Y:S01]  /*27e0*/  MUFU.TANH R131, R75 ;  /* 0x0000004b00837308 */ /* 0x0005e20000002400 */
[----:B-1----:R-:W-:Y:S01]  /*27f0*/  FSEL R71, R94, -INF , P6 ;  /* 0xff8000005e477808 */ /* 0x002fe20003000000 */
[----:B------:R-:W-:Y:S01]  /*2800*/  FMUL.FTZ R72, R0, R72 ;  /* 0x0000004800487220 */ /* 0x000fe20000410000 */
[----:B------:R-:W-:Y:S01]  /*2810*/  ISETP.GT.AND P6, PT, R8, 0x11, PT ;  /* 0x000000110800780c */ /* 0x000fe20003fc4270 */
[C---:B------:R-:W-:Y:S01]  /*2820*/  FMUL.FTZ R74, R0.reuse, R74 ;  /* 0x0000004a004a7220 */ /* 0x040fe20000410000 */
[----:B------:R-:W-:Y:S01]  /*2830*/  FMNMX.FTZ R76, R71, R10, !PT ;  /* 0x0000000a474c7209 */ /* 0x000fe20007810000 */
[----:B------:R-:W-:Y:S01]  /*2840*/  FMUL.FTZ R67, R0, R67 ;  /* 0x0000004300437220 */ /* 0x000fe20000410000 */
[----:B------:R-:W-:Y:S01]  /*2850*/  FSEL R27, R27, -INF , P3 ;  /* 0xff8000001b1b7808 */ /* 0x000fe20001800000 */
[----:B------:R-:W1:Y:S01]  /*2860*/  MUFU.TANH R13, R101 ;  /* 0x00000065000d7308 */ /* 0x000e620000002400 */
[----:B--2---:R-:W-:Y:S01]  /*2870*/  FSEL R75, R98, -INF , P4 ;  /* 0xff800000624b7808 */ /* 0x004fe20002000000 */
[----:B------:R-:W-:Y:S01]  /*2880*/  FMUL.FTZ R64, R0, R64 ;  /* 0x0000004000407220 */ /* 0x000fe20000410000 */
[----:B------:R-:W-:Y:S01]  /*2890*/  ISETP.GT.AND P4, PT, R8, 0x19, PT ;  /* 0x000000190800780c */ /* 0x000fe20003f84270 */
[C---:B------:R-:W-:Y:S01]  /*28a0*/  FMUL.FTZ R70, R0.reuse, R70 ;  /* 0x0000004600467220 */ /* 0x040fe20000410000 */
[----:B------:R-:W-:Y:S01]  /*28b0*/  FMNMX.FTZ R76, R75, R76, !PT ;  /* 0x0000004c4b4c7209 */ /* 0x000fe20007810000 */
[C---:B------:R-:W-:Y:S01]  /*28c0*/  FMUL.FTZ R68, R0.reuse, R68 ;  /* 0x0000004400447220 */ /* 0x040fe20000410000 */
[----:B------:R-:W-:Y:S01]  /*28d0*/  FSEL R99, R107, -INF , P4 ;  /* 0xff8000006b637808 */ /* 0x000fe20002000000 */
[----:B------:R-:W-:Y:S01]  /*28e0*/  MUFU.TANH R79, R79 ;  /* 0x0000004f004f7308 */ /* 0x000fe20000002400 */
[----:B------:R-:W-:Y:S01]  /*28f0*/  FMNMX.FTZ R76, R77, R76, !PT ;  /* 0x0000004c4d4c7209 */ /* 0x000fe20007810000 */
[C---:B------:R-:W-:Y:S01]  /*2900*/  FMUL.FTZ R73, R0.reuse, R73 ;  /* 0x0000004900497220 */ /* 0x040fe20000410000 */
[----:B------:R-:W-:-:S02]  /*2910*/  FMUL.FTZ R69, R0, R69 ;  /* 0x0000004500457220 */ /* 0x000fc40000410000 */
[----:B------:R-:W-:-:S03]  /*2920*/  FMNMX.FTZ R76, R81, R76, !PT ;  /* 0x0000004c514c7209 */ /* 0x000fc60007810000 */
[----:B------:R2:W-:Y:S01]  /*2930*/  MUFU.TANH R97, R83 ;  /* 0x0000005300617308 */ /* 0x0005e20000002400 */
[----:B-1----:R-:W-:-:S07]  /*2940*/  FSEL R13, R13, -INF , P6 ;  /* 0xff8000000d0d7808 */ /* 0x002fce0003000000 */
[----:B------:R-:W1:Y:S01]  /*2950*/  MUFU.TANH R15, R104 ;  /* 0x00000068000f7308 */ /* 0x000e620000002400 */
[----:B--2---:R-:W-:Y:S02]  /*2960*/  FSEL R83, R103, -INF , P6 ;  /* 0xff80000067537808 */ /* 0x004fe40003000000 */
[----:B------:R-:W-:Y:S02]  /*2970*/  ISETP.GT.AND P6, PT, R8, 0x28, PT ;  /* 0x000000280800780c */ /* 0x000fe40003fc4270 */
[----:B------:R-:W-:-:S03]  /*2980*/  FMNMX.FTZ R76, R83, R76, !PT ;  /* 0x0000004c534c7209 */ /* 0x000fc60007810000 */
[----:B------:R-:W2:Y:S01]  /*2990*/  MUFU.TANH R82, R82 ;  /* 0x0000005200527308 */ /* 0x000ea20000002400 */
[----:B------:R-:W-:-:S04]  /*29a0*/  FMNMX.FTZ R76, R95, R76, !PT ;  /* 0x0000004c5f4c7209 */ /* 0x000fc80007810000 */
[----:B------:R-:W-:Y:S01]  /*29b0*/  FMNMX.FTZ R76, R99, R76, !PT ;  /* 0x0000004c634c7209 */ /* 0x000fe20007810000 */
[----:B------:R-:W-:Y:S02]  /*29c0*/  WARPGROUP.DEPBAR.LE gsb0, 0x0 ;  /* 0x00008000000079c5 */ /* 0x000fe40000010000 */
[----:B------:R-:W-:Y:S01]  /*29d0*/  WARPGROUP.ARRIVE ;  /* 0x00000000000079c5 */ /* 0x000fe20000000000 */
[----:B------:R-:W3:Y:S01]  /*29e0*/  MUFU.TANH R21, R105 ;  /* 0x0000006900157308 */ /* 0x000ee20000002400 */
[----:B------:R-:W-:Y:S01]  /*29f0*/  FMNMX.FTZ R76, R93, R76, !PT ;  /* 0x0000004c5d4c7209 */ /* 0x000fe20007810000 */
[C---:B------:R-:W-:Y:S01]  /*2a00*/  FMUL.FTZ R45, R0.reuse, R45 ;  /* 0x0000002d002d7220 */ /* 0x040fe20000410000 */
[----:B-1----:R-:W-:Y:S01]  /*2a10*/  FSEL R15, R15, -INF , P5 ;  /* 0xff8000000f0f7808 */ /* 0x002fe20002800000 */
[----:B------:R-:W-:Y:S01]  /*2a20*/  FMUL.FTZ R47, R0, R47 ;  /* 0x0000002f002f7220 */ /* 0x000fe20000410000 */
[----:B------:R-:W-:Y:S01]  /*2a30*/  QGMMA.64x32x32.F32.E4M3.E4M3 R28, gdesc[UR48], R28, gsb0 ;  /* 0x00600000301c79f3 */ /* 0x000fe2000800081c */
[----:B------:R-:W-:Y:S01]  /*2a40*/  ISETP.GT.AND P5, PT, R8, 0x29, PT ;  /* 0x000000290800780c */ /* 0x000fe20003fa4270 */
[----:B------:R-:W-:Y:S01]  /*2a50*/  FMUL.FTZ R49, R0, R49 ;  /* 0x0000003100317220 */ /* 0x000fe20000410000 */
[----:B------:R-:W1:Y:S01]  /*2a60*/  MUFU.TANH R86, R86 ;  /* 0x0000005600567308 */ /* 0x000e620000002400 */
[----:B--2---:R-:W-:Y:S01]  /*2a70*/  FSEL R101, R82, -INF , P6 ;  /* 0xff80000052657808 */ /* 0x004fe20003000000 */
[C---:B------:R-:W-:Y:S01]  /*2a80*/  FMUL.FTZ R51, R0.reuse, R51 ;  /* 0x0000003300337220 */ /* 0x040fe20000410000 */
[----:B------:R-:W-:Y:S01]  /*2a90*/  FSEL R97, R97, -INF , P5 ;  /* 0xff80000061617808 */ /* 0x000fe20002800000 */
[C---:B------:R-:W-:Y:S01]  /*2aa0*/  FMUL.FTZ R53, R0.reuse, R53 ;  /* 0x0000003500357220 */ /* 0x040fe20000410000 */
[C---:B------:R-:W-:Y:S01]  /*2ab0*/  FMUL.FTZ R57, R0.reuse, R57 ;  /* 0x0000003900397220 */ /* 0x040fe20000410000 */
[C---:B------:R-:W-:Y:S01]  /*2ac0*/  FMUL.FTZ R26, R0.reuse, R59 ;  /* 0x0000003b001a7220 */ /* 0x040fe20000410000 */
[C---:B------:R-:W-:Y:S01]  /*2ad0*/  FMUL.FTZ R55, R0.reuse, R55 ;  /* 0x0000003700377220 */ /* 0x040fe20000410000 */
[----:B------:R-:W2:Y:S01]  /*2ae0*/  MUFU.TANH R87, R87 ;  /* 0x0000005700577308 */ /* 0x000ea20000002400 */
[----:B---3--:R-:W-:Y:S01]  /*2af0*/  FSEL R21, R21, -INF , P4 ;  /* 0xff80000015157808 */ /* 0x008fe20002000000 */
[----:B------:R-:W-:Y:S01]  /*2b00*/  FMUL.FTZ R46, R0, R46 ;  /* 0x0000002e002e7220 */ /* 0x000fe20000410000 */
[----:B------:R-:W-:Y:S01]  /*2b10*/  ISETP.GT.AND P4, PT, R8, 0x30, PT ;  /* 0x000000300800780c */ /* 0x000fe20003f84270 */
[C---:B------:R-:W-:Y:S01]  /*2b20*/  FMUL.FTZ R44, R0.reuse, R44 ;  /* 0x0000002c002c7220 */ /* 0x040fe20000410000 */
[C---:B------:R-:W-:Y:S01]  /*2b30*/  FMUL.FTZ R50, R0.reuse, R50 ;  /* 0x0000003200327220 */ /* 0x040fe20000410000 */
[C---:B------:R-:W-:Y:S01]  /*2b40*/  FMUL.FTZ R56, R0.reuse, R56 ;  /* 0x0000003800387220 */ /* 0x040fe20000410000 */
[----:B------:R-:W-:Y:S01]  /*2b50*/  FMUL.FTZ R58, R0, R58 ;  /* 0x0000003a003a7220 */ /* 0x000fe20000410000 */
[----:B------:R3:W-:Y:S01]  /*2b60*/  MUFU.TANH R117, R91 ;  /* 0x0000005b00757308 */ /* 0x0007e20000002400 */
[----:B-1----:R-:W-:Y:S01]  /*2b70*/  FSEL R105, R86, -INF , P4 ;  /* 0xff80000056697808 */ /* 0x002fe20002000000 */
[C---:B------:R-:W-:Y:S01]  /*2b80*/  FMUL.FTZ R54, R0.reuse, R54 ;  /* 0x0000003600367220 */ /* 0x040fe20000410000 */
[C---:B------:R-:W-:Y:S01]  /*2b90*/  FMUL.FTZ R52, R0.reuse, R52 ;  /* 0x0000003400347220 */ /* 0x040fe20000410000 */
[----:B------:R-:W-:Y:S01]  /*2ba0*/  FMUL.FTZ R48, R0, R48 ;  /* 0x0000003000307220 */ /* 0x000fe20000410000 */
[----:B------:R-:W-:-:S03]  /*2bb0*/  IMAD.MOV.U32 R86, RZ, RZ, R25 ;  /* 0x000000ffff567224 */ /* 0x000fc600078e0019 */
[----:B------:R-:W-:Y:S01]  /*2bc0*/  MUFU.TANH R80, R80 ;  /* 0x0000005000507308 */ /* 0x000fe20000002400 */
[----:B---3--:R-:W-:Y:S02]  /*2bd0*/  FSEL R91, R79, -INF , P3 ;  /* 0xff8000004f5b7808 */ /* 0x008fe40001800000 */
[----:B------:R-:W-:Y:S02]  /*2be0*/  ISETP.GT.AND P3, PT, R8, 0x38, PT ;  /* 0x000000380800780c */ /* 0x000fe40003f64270 */
[----:B------:R-:W-:Y:S02]  /*2bf0*/  FMNMX.FTZ R76, R91, R76, !PT ;  /* 0x0000004c5b4c7209 */ /* 0x000fe40007810000 */
[----:B--2---:R-:W-:Y:S01]  /*2c00*/  FSEL R103, R87, -INF , P2 ;  /* 0xff80000057677808 */ /* 0x004fe20001000000 */
[----:B------:R-:W1:Y:S01]  /*2c10*/  MUFU.TANH R90, R90 ;  /* 0x0000005a005a7308 */ /* 0x000e620000002400 */
[----:B------:R-:W-:-:S04]  /*2c20*/  FMNMX.FTZ R76, R101, R76, !PT ;  /* 0x0000004c654c7209 */ /* 0x000fc80007810000 */
[----:B------:R-:W-:-:S03]  /*2c30*/  FMNMX.FTZ R76, R97, R76, !PT ;  /* 0x0000004c614c7209 */ /* 0x000fc60007810000 */
[----:B------:R-:W-:Y:S01]  /*2c40*/  MUFU.TANH R84, R84 ;  /* 0x0000005400547308 */ /* 0x000fe20000002400 */
[----:B------:R-:W-:-:S04]  /*2c50*/  FMNMX.FTZ R76, R105, R76, !PT ;  /* 0x0000004c694c7209 */ /* 0x000fc80007810000 */
[----:B------:R-:W-:-:S03]  /*2c60*/  FMNMX.FTZ R76, R103, R76, !PT ;  /* 0x0000004c674c7209 */ /* 0x000fc60007810000 */
[----:B------:R-:W2:Y:S01]  /*2c70*/  MUFU.TANH R62, R62 ;  /* 0x0000003e003e7308 */ /* 0x000ea20000002400 */
[----:B-1----:R-:W-:-:S04]  /*2c80*/  FSEL R113, R90, -INF , P3 ;  /* 0xff8000005a717808 */ /* 0x002fc80001800000 */
[----:B------:R-:W-:-:S03]  /*2c90*/  FMNMX.FTZ R76, R113, R76, !PT ;  /* 0x0000004c714c7209 */ /* 0x000fc60007810000 */
[----:B------:R-:W-:Y:S01]  /*2ca0*/  MUFU.TANH R85, R85 ;  /* 0x0000005500557308 */ /* 0x000fe20000002400 */
[----:B------:R-:W-:Y:S02]  /*2cb0*/  WARPGROUP.DEPBAR.LE gsb0, 0x0 ;  /* 0x00008000000079c5 */ /* 0x000fe40000010000 */
        /* <DEDUP_REMOVED lines=10> */
[C---:B------:R-:W-:Y:S01]  /*2d60*/  FMUL.FTZ R40, R0.reuse, R40 ;  /* 0x0000002800287220 */ /* 0x040fe20000410000 */
[----:B------:R-:W-:-:S02]  /*2d70*/  FMUL.FTZ R41, R0, R41 ;  /* 0x0000002900297220 */ /* 0x000fc40000410000 */
[----:B------:R-:W1:Y:S08]  /*2d80*/  MUFU.TANH R61, R61 ;  /* 0x0000003d003d7308 */ /* 0x000e700000002400 */
[----:B------:R-:W3:Y:S08]  /*2d90*/  MUFU.TANH R63, R63 ;  /* 0x0000003f003f7308 */ /* 0x000ef00000002400 */
[----:B------:R-:W-:Y:S08]  /*2da0*/  MUFU.TANH R60, R60 ;  /* 0x0000003c003c7308 */ /* 0x000ff00000002400 */
[----:B------:R4:W-:Y:S08]  /*2db0*/  MUFU.TANH R22, R45 ;  /* 0x0000002d00167308 */ /* 0x0009f00000002400 */
[----:B------:R-:W-:Y:S01]  /*2dc0*/  MUFU.TANH R65, R65 ;  /* 0x0000004100417308 */ /* 0x000fe20000002400 */
[----:B----4-:R-:W-:-:S02]  /*2dd0*/  FSEL R45, R80, -INF , P6 ;  /* 0xff800000502d7808 */ /* 0x010fc40003000000 */
[----:B------:R-:W-:-:S04]  /*2de0*/  ISETP.GT.AND P6, PT, R8, 0x39, PT ;  /* 0x000000390800780c */ /* 0x000fc80003fc4270 */
[----:B------:R-:W-:Y:S01]  /*2df0*/  FSEL R117, R117, -INF , P6 ;  /* 0xff80000075757808 */ /* 0x000fe20003000000 */
[----:B------:R-:W-:Y:S03]  /*2e00*/  MUFU.TANH R66, R66 ;  /* 0x0000004200427308 */ /* 0x000fe60000002400 */
[----:B------:R-:W-:-:S05]  /*2e10*/  FMNMX.FTZ R76, R117, R76, !PT ;  /* 0x0000004c754c7209 */ /* 0x000fca0007810000 */
[----:B------:R-:W-:Y:S08]  /*2e20*/  MUFU.TANH R72, R72 ;  /* 0x0000004800487308 */ /* 0x000ff00000002400 */
[----:B------:R-:W4:Y:S08]  /*2e30*/  MUFU.TANH R74, R74 ;  /* 0x0000004a004a7308 */ /* 0x000f300000002400 */
[----:B------:R-:W-:Y:S08]  /*2e40*/  MUFU.TANH R89, R89 ;  /* 0x0000005900597308 */ /* 0x000ff00000002400 */
[----:B------:R5:W-:Y:S08]  /*2e50*/  MUFU.TANH R133, R47 ;  /* 0x0000002f00857308 */ /* 0x000bf00000002400 */
[----:B------:R-:W0:Y:S01]  /*2e60*/  MUFU.TANH R67, R67 ;  /* 0x0000004300437308 */ /* 0x000e220000002400 */
[----:B-----5:R-:W-:-:S02]  /*2e70*/  FSEL R47, R12, -INF , P5 ;  /* 0xff8000000c2f7808 */ /* 0x020fc40002800000 */
[----:B------:R-:W-:-:S04]  /*2e80*/  ISETP.GT.AND P5, PT, R8, 0x40, PT ;  /* 0x000000400800780c */ /* 0x000fc80003fa4270 */
[----:B--2---:R-:W-:Y:S01]  /*2e90*/  FSEL R115, R62, -INF , P5 ;  /* 0xff8000003e737808 */ /* 0x004fe20002800000 */
[----:B------:R2:W-:Y:S01]  /*2ea0*/  MUFU.TANH R18, R49 ;  /* 0x0000003100127308 */ /* 0x0005e20000002400 */
[----:B------:R-:W-:Y:S02]  /*2eb0*/  FMUL.FTZ R62, R0, R31 ;  /* 0x0000001f003e7220 */ /* 0x000fe40000410000 */
[----:B------:R-:W-:-:S05]  /*2ec0*/  FMNMX.FTZ R76, R115, R76, !PT ;  /* 0x0000004c734c7209 */ /* 0x000fca0007810000 */
[----:B------:R-:W5:Y:S01]  /*2ed0*/  MUFU.TANH R64, R64 ;  /* 0x0000004000407308 */ /* 0x000f620000002400 */
[----:B--2---:R-:W-:Y:S02]  /*2ee0*/  FSEL R49, R84, -INF , P4 ;  /* 0xff80000054317808 */ /* 0x004fe40002000000 */
[----:B------:R-:W-:-:S04]  /*2ef0*/  ISETP.GT.AND P4, PT, R8, 0x41, PT ;  /* 0x000000410800780c */ /* 0x000fc80003f84270 */
[----:B-1----:R-:W-:Y:S01]  /*2f00*/  FSEL R59, R61, -INF , P4 ;  /* 0xff8000003d3b7808 */ /* 0x002fe20002000000 */
[----:B------:R-:W1:Y:S01]  /*2f10*/  MUFU.TANH R70, R70 ;  /* 0x0000004600467308 */ /* 0x000e620000002400 */
[----:B---3--:R-:W-:Y:S02]  /*2f20*/  FSEL R119, R63, -INF , P4 ;  /* 0xff8000003f777808 */ /* 0x008fe40002000000 */
[----:B------:R-:W-:Y:S02]  /*2f30*/  ISETP.GT.AND P4, PT, R8, 0x58, PT ;  /* 0x000000580800780c */ /* 0x000fe40003f84270 */
[----:B------:R-:W-:Y:S02]  /*2f40*/  FMNMX.FTZ R76, R119, R76, !PT ;  /* 0x0000004c774c7209 */ /* 0x000fe40007810000 */
[----:B----4-:R-:W-:Y:S01]  /*2f50*/  FSEL R129, R74, -INF , P4 ;  /* 0xff8000004a817808 */ /* 0x010fe20002000000 */
[----:B------:R-:W2:Y:S08]  /*2f60*/  MUFU.TANH R68, R68 ;  /* 0x0000004400447308 */ /* 0x000eb00000002400 */
[----:B------:R3:W-:Y:S08]  /*2f70*/  MUFU.TANH R139, R51 ;  /* 0x00000033008b7308 */ /* 0x0007f00000002400 */
[----:B------:R4:W-:Y:S01]  /*2f80*/  MUFU.TANH R24, R53 ;  /* 0x0000003500187308 */ /* 0x0009e20000002400 */
[----:B---3--:R-:W-:-:S02]  /*2f90*/  FSEL R51, R85, -INF , P2 ;  /* 0xff80000055337808 */ /* 0x008fc40001000000 */
[----:B------:R-:W-:-:S04]  /*2fa0*/  ISETP.GT.AND P2, PT, R8, 0x48, PT ;  /* 0x000000480800780c */ /* 0x000fc80003f44270 */
[----:B------:R-:W-:Y:S01]  /*2fb0*/  FSEL R121, R66, -INF , P2 ;  /* 0xff80000042797808 */ /* 0x000fe20001000000 */
[----:B------:R-:W3:Y:S01]  /*2fc0*/  MUFU.TANH R73, R73 ;  /* 0x0000004900497308 */ /* 0x000ee20000002400 */
[----:B----4-:R-:W-:Y:S01]  /*2fd0*/  FSEL R53, R88, -INF , P3 ;  /* 0xff80000058357808 */ /* 0x010fe20001800000 */
[----:B------:R-:W-:Y:S01]  /*2fe0*/  IMAD.U32 R88, RZ, RZ, UR4 ;  /* 0x00000004ff587e24 */ /* 0x000fe2000f8e00ff */
[----:B------:R-:W-:Y:S02]  /*2ff0*/  ISETP.GT.AND P3, PT, R8, 0x49, PT ;  /* 0x000000490800780c */ /* 0x000fe40003f64270 */
[----:B------:R-:W-:Y:S02]  /*3000*/  FMNMX.FTZ R76, R121, R76, !PT ;  /* 0x0000004c794c7209 */ /* 0x000fe40007810000 */
[----:B0-----:R-:W-:Y:S01]  /*3010*/  FSEL R123, R67, -INF , P3 ;  /* 0xff800000437b7808 */ /* 0x001fe20001800000 */
[----:B------:R0:W-:Y:S01]  /*3020*/  MUFU.TANH R12, R57 ;  /* 0x00000039000c7308 */ /* 0x0001e20000002400 */
[----:B-----5:R-:W-:-:S02]  /*3030*/  FSEL R61, R64, -INF , P2 ;  /* 0xff800000403d7808 */ /* 0x020fc40001000000 */
[----:B------:R-:W-:Y:S02]  /*3040*/  FMNMX.FTZ R76, R123, R76, !PT ;  /* 0x0000004c7b4c7209 */ /* 0x000fe40007810000 */
[----:B------:R-:W-:-:S03]  /*3050*/  ISETP.GT.AND P2, PT, R8, 0x59, PT ;  /* 0x000000590800780c */ /* 0x000fc60003f44270 */
[----:B------:R4:W-:Y:S01]  /*3060*/  MUFU.TANH R143, R55 ;  /* 0x00000037008f7308 */ /* 0x0009e20000002400 */
[----:B0-----:R-:W-:Y:S01]  /*3070*/  FSEL R57, R60, -INF , P5 ;  /* 0xff8000003c397808 */ /* 0x001fe20002800000 */
[----:B------:R-:W-:Y:S01]  /*3080*/  FMUL.FTZ R60, R0, R29 ;  /* 0x0000001d003c7220 */ /* 0x000fe20000410000 */
[----:B------:R-:W-:Y:S02]  /*3090*/  FSEL R29, R65, -INF , P3 ;  /* 0xff800000411d7808 */ /* 0x000fe40001800000 */
[----:B------:R-:W-:Y:S02]  /*30a0*/  FSEL R65, R72, -INF , P4 ;  /* 0xff80000048417808 */ /* 0x000fe40002000000 */
[C---:B------:R-:W-:Y:S01]  /*30b0*/  ISETP.GT.AND P4, PT, R8.reuse, 0x69, PT ;  /* 0x000000690800780c */ /* 0x040fe20003f84270 */
[----:B------:R-:W0:Y:S01]  /*30c0*/  MUFU.TANH R69, R69 ;  /* 0x0000004500457308 */ /* 0x000e220000002400 */
[----:B----4-:R-:W-:Y:S02]  /*30d0*/  FSEL R55, R89, -INF , P6 ;  /* 0xff80000059377808 */ /* 0x010fe40003000000 */
[----:B------:R-:W-:-:S02]  /*30e0*/  ISETP.GT.AND P6, PT, R8, 0x50, PT ;  /* 0x000000500800780c */ /* 0x000fc40003fc4270 */
[----:B------:R-:W-:Y:S01]  /*30f0*/  FSEL R79, R18, -INF , P4 ;  /* 0xff800000124f7808 */ /* 0x000fe20002000000 */
[----:B------:R-:W-:Y:S01]  /*3100*/  FMUL.FTZ R18, R0, R39 ;  /* 0x0000002700127220 */ /* 0x000fe20000410000 */
[----:B------:R-:W-:Y:S01]  /*3110*/  ISETP.GT.AND P5, PT, R8, 0x51, PT ;  /* 0x000000510800780c */ /* 0x000fe20003fa4270 */
[----:B------:R-:W4:Y:S01]  /*3120*/  MUFU.TANH R46, R46 ;  /* 0x0000002e002e7308 */ /* 0x000f220000002400 */
[----:B-1----:R-:W-:Y:S02]  /*3130*/  FSEL R125, R70, -INF , P6 ;  /* 0xff800000467d7808 */ /* 0x002fe40003000000 */
[----:B--2---:R-:W-:Y:S02]  /*3140*/  FSEL R63, R68, -INF , P6 ;  /* 0xff800000443f7808 */ /* 0x004fe40003000000 */
[----:B------:R-:W-:Y:S02]  /*3150*/  ISETP.GT.AND P6, PT, R8, 0x61, PT ;  /* 0x000000610800780c */ /* 0x000fe40003fc4270 */
[----:B------:R-:W-:Y:S01]  /*3160*/  FSEL R127, R127, -INF , P5 ;  /* 0xff8000007f7f7808 */ /* 0x000fe20002800000 */
[----:B------:R-:W1:Y:S01]  /*3170*/  MUFU.TANH R44, R44 ;  /* 0x0000002c002c7308 */ /* 0x000e620000002400 */
[----:B------:R-:W-:-:S02]  /*3180*/  FMNMX.FTZ R76, R125, R76, !PT ;  /* 0x0000004c7d4c7209 */ /* 0x000fc40007810000 */
[----:B---3--:R-:W-:Y:S02]  /*3190*/  FSEL R67, R73, -INF , P2 ;  /* 0xff80000049437808 */ /* 0x008fe40001000000 */
[----:B------:R-:W-:Y:S01]  /*31a0*/  FSEL R73, R22, -INF , P6 ;  /* 0xff80000016497808 */ /* 0x000fe20003000000 */
[----:B------:R-:W-:Y:S01]  /*31b0*/  FMUL.FTZ R22, R0, R35 ;  /* 0x0000002300167220 */ /* 0x000fe20000410000 */
[----:B------:R-:W-:Y:S01]  /*31c0*/  FMNMX.FTZ R76, R127, R76, !PT ;  /* 0x0000004c7f4c7209 */ /* 0x000fe20007810000 */
[----:B------:R-:W2:Y:S01]  /*31d0*/  MUFU.TANH R28, R28 ;  /* 0x0000001c001c7308 */ /* 0x000ea20000002400 */
[----:B------:R-:W-:Y:S02]  /*31e0*/  ISETP.GT.AND P3, PT, R8, 0x60, PT ;  /* 0x000000600800780c */ /* 0x000fe40003f64270 */
[----:B------:R-:W-:Y:S02]  /*31f0*/  FSEL R131, R131, -INF , P2 ;  /* 0xff80000083837808 */ /* 0x000fe40001000000 */
[----:B------:R-:W-:-:S02]  /*3200*/  FMNMX.FTZ R76, R129, R76, !PT ;  /* 0x0000004c814c7209 */ /* 0x000fc40007810000 */
[----:B------:R-:W-:Y:S01]  /*3210*/  FSEL R139, R139, -INF , P4 ;  /* 0xff8000008b8b7808 */ /* 0x000fe20002000000 */
[----:B------:R-:W3:Y:S01]  /*3220*/  MUFU.TANH R30, R30 ;  /* 0x0000001e001e7308 */ /* 0x000ee20000002400 */
[----:B------:R-:W-:Y:S02]  /*3230*/  ISETP.GT.AND P4, PT, R8, 0x80, PT ;  /* 0x000000800800780c */ /* 0x000fe40003f84270 */
[----:B0-----:R-:W-:Y:S02]  /*3240*/  FSEL R31, R69, -INF , P5 ;  /* 0xff800000451f7808 */ /* 0x001fe40002800000 */
[----:B----4-:R-:W-:Y:S02]  /*3250*/  FSEL R135, R46, -INF , P3 ;  /* 0xff8000002e877808 */ /* 0x010fe40001800000 */
[----:B------:R-:W-:Y:S01]  /*3260*/  FMNMX.FTZ R76, R131, R76, !PT ;  /* 0x0000004c834c7209 */ /* 0x000fe20007810000 */
[----:B------:R-:W0:Y:S01]  /*3270*/  MUFU.TANH R18, R18 ;  /* 0x0000001200127308 */ /* 0x000e220000002400 */
[----:B-1----:R-:W-:-:S02]  /*3280*/  FSEL R69, R44, -INF , P3 ;  /* 0xff8000002c457808 */ /* 0x002fc40001800000 */
[----:B--2---:R-:W-:Y:S02]  /*3290*/  FSEL R107, R28, -INF , P4 ;  /* 0xff8000001c6b7808 */ /* 0x004fe40002000000 */
[C---:B------:R-:W-:Y:S02]  /*32a0*/  ISETP.GT.AND P3, PT, R8.reuse, 0x71, PT ;  /* 0x000000710800780c */ /* 0x040fe40003f64270 */
[----:B------:R-:W-:Y:S01]  /*32b0*/  ISETP.GT.AND P5, PT, R8, 0x68, PT ;  /* 0x000000680800780c */ /* 0x000fe20003fa4270 */
[----:B------:R-:W1:Y:S01]  /*32c0*/  MUFU.TANH R50, R50 ;  /* 0x0000003200327308 */ /* 0x000e620000002400 */
[----:B---3--:R-:W-:Y:S02]  /*32d0*/  FSEL R149, R30, -INF , P4 ;  /* 0xff8000001e957808 */ /* 0x008fe40002000000 */
[----:B------:R-:W-:Y:S02]  /*32e0*/  ISETP.GT.AND P4, PT, R8, 0x91, PT ;  /* 0x000000910800780c */ /* 0x000fe40003f84270 */
[----:B------:R-:W-:-:S02]  /*32f0*/  FSEL R133, R133, -INF , P6 ;  /* 0xff80000085857808 */ /* 0x000fc40003000000 */
[----:B------:R-:W-:Y:S01]  /*3300*/  FMNMX.FTZ R76, R135, R76, !PT ;  /* 0x0000004c874c7209 */ /* 0x000fe20007810000 */
[----:B------:R-:W2:Y:S01]  /*3310*/  MUFU.TANH R56, R56 ;  /* 0x0000003800387308 */ /* 0x000ea20000002400 */
[----:B------:R-:W-:Y:S02]  /*3320*/  ISETP.GT.AND P6, PT, R8, 0x78, PT ;  /* 0x000000780800780c */ /* 0x000fe40003fc4270 */
[----:B------:R-:W-:Y:S01]  /*3330*/  FSEL R87, R24, -INF , P3 ;  /* 0xff80000018577808 */ /* 0x000fe20001800000 */
[----:B------:R-:W-:Y:S01]  /*3340*/  FMUL.FTZ R24, R0, R43 ;  /* 0x0000002b00187220 */ /* 0x000fe20000410000 */
[----:B0-----:R-:W-:Y:S02]  /*3350*/  FSEL R159, R18, -INF , P4 ;  /* 0xff800000129f7808 */ /* 0x001fe40002000000 */
[----:B------:R-:W-:Y:S01]  /*3360*/  FMNMX.FTZ R18, R3, R6, !PT ;  /* 0x0000000603127209 */ /* 0x000fe20007810000 */
[----:B------:R-:W0:Y:S01]  /*3370*/  MUFU.TANH R58, R58 ;  /* 0x0000003a003a7308 */ /* 0x000e220000002400 */
[----:B-1----:R-:W-:-:S02]  /*3380*/  FSEL R137, R50, -INF , P5 ;  /* 0xff80000032897808 */ /* 0x002fc40002800000 */
[----:B------:R-:W-:Y:S02]  /*3390*/  FMNMX.FTZ R76, R133, R76, !PT ;  /* 0x0000004c854c7209 */ /* 0x000fe40007810000 */
[----:B------:R-:W-:Y:S02]  /*33a0*/  FMNMX.FTZ R18, R7, R18, !PT ;  /* 0x0000001207127209 */ /* 0x000fe40007810000 */
[----:B------:R-:W-:Y:S01]  /*33b0*/  ISETP.GT.AND P2, PT, R8, 0x70, PT ;  /* 0x000000700800780c */ /* 0x000fe20003f44270 */
[----:B------:R-:W1:Y:S01]  /*33c0*/  MUFU.TANH R22, R22 ;  /* 0x0000001600167308 */ /* 0x000e620000002400 */
[----:B--2---:R-:W-:Y:S02]  /*33d0*/  FSEL R39, R56, -INF , P6 ;  /* 0xff80000038277808 */ /* 0x004fe40003000000 */
[----:B------:R-:W-:Y:S02]  /*33e0*/  FMNMX.FTZ R76, R137, R76, !PT ;  /* 0x0000004c894c7209 */ /* 0x000fe40007810000 */
[----:B------:R-:W-:-:S02]  /*33f0*/  FSEL R143, R143, -INF , P3 ;  /* 0xff8000008f8f7808 */ /* 0x000fc40001800000 */
[----:B------:R-:W-:Y:S01]  /*3400*/  FMNMX.FTZ R76, R139, R76, !PT ;  /* 0x0000004c8b4c7209 */ /* 0x000fe20007810000 */
[----:B------:R-:W2:Y:S01]  /*3410*/  MUFU.TANH R54, R54 ;  /* 0x0000003600367308 */ /* 0x000ea20000002400 */
[----:B0-----:R-:W-:Y:S02]  /*3420*/  FSEL R145, R58, -INF , P6 ;  /* 0xff8000003a917808 */ /* 0x001fe40003000000 */
[C---:B------:R-:W-:Y:S02]  /*3430*/  ISETP.GT.AND P6, PT, R8.reuse, 0x89, PT ;  /* 0x000000890800780c */ /* 0x040fe40003fc4270 */
[----:B------:R-:W-:-:S03]  /*3440*/  ISETP.GT.AND P3, PT, R8, 0x81, PT ;  /* 0x000000810800780c */ /* 0x000fc60003f64270 */
[----:B------:R-:W0:Y:S01]  /*3450*/  MUFU.TANH R52, R52 ;  /* 0x0000003400347308 */ /* 0x000e220000002400 */
[----:B-1----:R-:W-:Y:S02]  /*3460*/  FSEL R155, R22, -INF , P6 ;  /* 0xff800000169b7808 */ /* 0x002fe40003000000 */
[----:B------:R-:W-:-:S04]  /*3470*/  FMNMX.FTZ R22, R9, R18, !PT ;  /* 0x0000001209167209 */ /* 0x000fc80007810000 */
[----:B------:R-:W-:Y:S01]  /*3480*/  FMNMX.FTZ R22, R11, R22, !PT ;  /* 0x000000160b167209 */ /* 0x000fe20007810000 */
[----:B------:R-:W1:Y:S01]  /*3490*/  MUFU.TANH R48, R48 ;  /* 0x0000003000307308 */ /* 0x000e620000002400 */
[----:B--2---:R-:W-:Y:S02]  /*34a0*/  FSEL R141, R54, -INF , P2 ;  /* 0xff800000368d7808 */ /* 0x004fe40001000000 */
[----:B------:R-:W-:Y:S02]  /*34b0*/  FMNMX.FTZ R22, R13, R22, !PT ;  /* 0x000000160d167209 */ /* 0x000fe40007810000 */
[----:B------:R-:W-:Y:S02]  /*34c0*/  FMNMX.FTZ R76, R141, R76, !PT ;  /* 0x0000004c8d4c7209 */ /* 0x000fe40007810000 */
[----:B------:R-:W-:Y:S01]  /*34d0*/  FMNMX.FTZ R22, R15, R22, !PT ;  /* 0x000000160f167209 */ /* 0x000fe20007810000 */
[----:B------:R-:W2:Y:S01]  /*34e0*/  MUFU.TANH R32, R32 ;  /* 0x0000002000207308 */ /* 0x000ea20000002400 */
[----:B0-----:R-:W-:-:S02]  /*34f0*/  FSEL R85, R52, -INF , P2 ;  /* 0xff80000034557808 */ /* 0x001fc40001000000 */
[----:B------:R-:W-:Y:S02]  /*3500*/  ISETP.GT.AND P2, PT, R8, 0x88, PT ;  /* 0x000000880800780c */ /* 0x000fe40003f44270 */
[----:B------:R-:W-:-:S03]  /*3510*/  FMNMX.FTZ R76, R143, R76, !PT ;  /* 0x0000004c8f4c7209 */ /* 0x000fc60007810000 */
[----:B------:R-:W0:Y:S01]  /*3520*/  MUFU.TANH R34, R34 ;  /* 0x0000002200227308 */ /* 0x000e220000002400 */
[----:B-1----:R-:W-:Y:S02]  /*3530*/  FSEL R35, R48, -INF , P5 ;  /* 0xff80000030237808 */ /* 0x002fe40002800000 */
[----:B------:R-:W-:Y:S02]  /*3540*/  ISETP.GT.AND P5, PT, R8, 0x79, PT ;  /* 0x000000790800780c */ /* 0x000fe40003fa4270 */
[----:B------:R-:W-:Y:S02]  /*3550*/  FMNMX.FTZ R76, R145, R76, !PT ;  /* 0x0000004c914c7209 */ /* 0x000fe40007810000 */
[----:B------:R-:W-:Y:S01]  /*3560*/  FSEL R43, R12, -INF , P5 ;  /* 0xff8000000c2b7808 */ /* 0x000fe20002800000 */
[----:B------:R-:W1:Y:S01]  /*3570*/  MUFU.TANH R26, R26 ;  /* 0x0000001a001a7308 */ /* 0x000e620000002400 */
[----:B--2---:R-:W-:-:S07]  /*3580*/  FSEL R111, R32, -INF , P2 ;  /* 0xff800000206f7808 */ /* 0x004fce0001000000 */
[----:B------:R-:W2:Y:S01]  /*3590*/  MUFU.TANH R24, R24 ;  /* 0x0000001800187308 */ /* 0x000ea20000002400 */
[----:B0-----:R-:W-:Y:S02]  /*35a0*/  FSEL R153, R34, -INF , P2 ;  /* 0xff80000022997808 */ /* 0x001fe40001000000 */
[----:B------:R-:W-:-:S05]  /*35b0*/  ISETP.GT.AND P2, PT, R8, 0x99, PT ;  /* 0x000000990800780c */ /* 0x000fca0003f44270 */
[----:B------:R-:W0:Y:S01]  /*35c0*/  MUFU.TANH R62, R62 ;  /* 0x0000003e003e7308 */ /* 0x000e220000002400 */
[----:B-1----:R-:W-:Y:S02]  /*35d0*/  FSEL R147, R26, -INF , P5 ;  /* 0xff8000001a937808 */ /* 0x002fe40002800000 */
[----:B------:R-:W-:Y:S02]  /*35e0*/  ISETP.GT.AND P5, PT, R8, 0x90, PT ;  /* 0x000000900800780c */ /* 0x000fe40003fa4270 */
[----:B------:R-:W-:-:S03]  /*35f0*/  FMNMX.FTZ R76, R147, R76, !PT ;  /* 0x0000004c934c7209 */ /* 0x000fc60007810000 */
[----:B------:R-:W1:Y:S01]  /*3600*/  MUFU.TANH R38, R38 ;  /* 0x0000002600267308 */ /* 0x000e620000002400 */
[----:B--2---:R-:W-:Y:S02]  /*3610*/  FSEL R163, R24, -INF , P2 ;  /* 0xff80000018a37808 */ /* 0x004fe40001000000 */
[----:B------:R-:W-:Y:S02]  /*3620*/  FMNMX.FTZ R24, R21, R22, !PT ;  /* 0x0000001615187209 */ /* 0x000fe40007810000 */
[----:B------:R-:W-:Y:S02]  /*3630*/  FMNMX.FTZ R76, R149, R76, !PT ;  /* 0x0000004c954c7209 */ /* 0x000fe40007810000 */
[----:B------:R-:W-:Y:S01]  /*3640*/  FMNMX.FTZ R24, R23, R24, !PT ;  /* 0x0000001817187209 */ /* 0x000fe20007810000 */
[----:B------:R-:W2:Y:S01]  /*3650*/  MUFU.TANH R60, R60 ;  /* 0x0000003c003c7308 */ /* 0x000ea20000002400 */
[----:B0-----:R-:W-:Y:S02]  /*3660*/  FSEL R151, R62, -INF , P3 ;  /* 0xff8000003e977808 */ /* 0x001fe40001800000 */
[----:B------:R-:W-:-:S02]  /*3670*/  FMNMX.FTZ R24, R27, R24, !PT ;  /* 0x000000181b187209 */ /* 0x000fc40007810000 */
[----:B------:R-:W-:Y:S02]  /*3680*/  FMNMX.FTZ R76, R151, R76, !PT ;  /* 0x0000004c974c7209 */ /* 0x000fe40007810000 */
[----:B------:R-:W-:Y:S01]  /*3690*/  FMNMX.FTZ R24, R45, R24, !PT ;  /* 0x000000182d187209 */ /* 0x000fe20007810000 */
[----:B------:R-:W0:Y:S01]  /*36a0*/  MUFU.TANH R42, R42 ;  /* 0x0000002a002a7308 */ /* 0x000e220000002400 */
[----:B------:R-:W-:Y:S02]  /*36b0*/  FMNMX.FTZ R76, R153, R76, !PT ;  /* 0x0000004c994c7209 */ /* 0x000fe40007810000 */
[----:B------:R-:W-:Y:S02]  /*36c0*/  FMNMX.FTZ R26, R47, R24, !PT ;  /* 0x000000182f1a7209 */ /* 0x000fe40007810000 */
[----:B-1----:R-:W-:Y:S02]  /*36d0*/  FSEL R157, R38, -INF , P5 ;  /* 0xff800000269d7808 */ /* 0x002fe40002800000 */
[----:B------:R-:W-:Y:S01]  /*36e0*/  FMNMX.FTZ R76, R155, R76, !PT ;  /* 0x0000004c9b4c7209 */ /* 0x000fe20007810000 */
[----:B------:R-:W1:Y:S01]  /*36f0*/  MUFU.TANH R38, R33 ;  /* 0x0000002100267308 */ /* 0x000e620000002400 */
[----:B--2---:R-:W-:-:S02]  /*3700*/  FSEL R109, R60, -INF , P3 ;  /* 0xff8000003c6d7808 */ /* 0x004fc40001800000 */
[----:B------:R-:W-:Y:S02]  /*3710*/  FMNMX.FTZ R26, R49, R26, !PT ;  /* 0x0000001a311a7209 */ /* 0x000fe40007810000 */
[----:B------:R-:W-:Y:S02]  /*3720*/  ISETP.GT.AND P3, PT, R8, 0x98, PT ;  /* 0x000000980800780c */ /* 0x000fe40003f64270 */
[----:B------:R-:W-:Y:S01]  /*3730*/  FMNMX.FTZ R76, R157, R76, !PT ;  /* 0x0000004c9d4c7209 */ /* 0x000fe20007810000 */
[----:B------:R-:W-:Y:S01]  /*3740*/  MUFU.TANH R36, R36 ;  /* 0x0000002400247308 */ /* 0x000fe20000002400 */
[----:B------:R-:W-:Y:S02]  /*3750*/  FMNMX.FTZ R26, R51, R26, !PT ;  /* 0x0000001a331a7209 */ /* 0x000fe40007810000 */
[----:B0-----:R-:W-:Y:S02]  /*3760*/  FSEL R161, R42, -INF , P3 ;  /* 0xff8000002aa17808 */ /* 0x001fe40001800000 */
[----:B------:R-:W-:-:S02]  /*3770*/  FMNMX.FTZ R76, R159, R76, !PT ;  /* 0x0000004c9f4c7209 */ /* 0x000fc40007810000 */
[----:B------:R-:W-:Y:S01]  /*3780*/  FMNMX.FTZ R26, R53, R26, !PT ;  /* 0x0000001a351a7209 */ /* 0x000fe20007810000 */
[----:B------:R0:W2:Y:S01]  /*3790*/  MUFU.TANH R42, R37 ;  /* 0x00000025002a7308 */ /* 0x0000a20000002400 */
[----:B------:R-:W-:Y:S02]  /*37a0*/  FMNMX.FTZ R76, R161, R76, !PT ;  /* 0x0000004ca14c7209 */ /* 0x000fe40007810000 */
[----:B------:R-:W-:Y:S02]  /*37b0*/  FMNMX.FTZ R28, R55, R26, !PT ;  /* 0x0000001a371c7209 */ /* 0x000fe40007810000 */
[----:B------:R-:W-:Y:S02]  /*37c0*/  FMNMX.FTZ R76, R163, R76, !PT ;  /* 0x0000004ca34c7209 */ /* 0x000fe40007810000 */
[----:B------:R-:W-:Y:S01]  /*37d0*/  FMNMX.FTZ R28, R57, R28, !PT ;  /* 0x0000001c391c7209 */ /* 0x000fe20007810000 */
[----:B------:R-:W-:Y:S02]  /*37e0*/  MUFU.TANH R40, R40 ;  /* 0x0000002800287308 */ /* 0x000fe40000002400 */
[----:B------:R-:W3:Y:S01]  /*37f0*/  SHFL.BFLY PT, R89, R76, 0x2, 0x1f ;  /* 0x0c401f004c597f89 */ /* 0x000ee200000e0000 */
[----:B------:R-:W-:-:S04]  /*3800*/  FMNMX.FTZ R28, R59, R28, !PT ;  /* 0x0000001c3b1c7209 */ /* 0x000fc80007810000 */
[----:B------:R-:W-:Y:S01]  /*3810*/  FMNMX.FTZ R28, R61, R28, !PT ;  /* 0x0000001c3d1c7209 */ /* 0x000fe20007810000 */
[----:B------:R-:W4:Y:S03]  /*3820*/  MUFU.TANH R44, R41 ;  /* 0x00000029002c7308 */ /* 0x000f260000002400 */
[----:B------:R-:W-:-:S04]  /*3830*/  FMNMX.FTZ R30, R29, R28, !PT ;  /* 0x0000001c1d1e7209 */ /* 0x000fc80007810000 */
[----:B------:R-:W-:-:S04]  /*3840*/  FMNMX.FTZ R30, R63, R30, !PT ;  /* 0x0000001e3f1e7209 */ /* 0x000fc80007810000 */
[----:B------:R-:W-:-:S04]  /*3850*/  FMNMX.FTZ R30, R31, R30, !PT ;  /* 0x0000001e1f1e7209 */ /* 0x000fc80007810000 */
[----:B------:R-:W-:Y:S02]  /*3860*/  FMNMX.FTZ R30, R65, R30, !PT ;  /* 0x0000001e411e7209 */ /* 0x000fe40007810000 */
[----:B---3--:R-:W-:Y:S02]  /*3870*/  FMNMX.FTZ R8, R76, R89, !PT ;  /* 0x000000594c087209 */ /* 0x008fe40007810000 */
[----:B------:R-:W-:-:S03]  /*3880*/  FMNMX.FTZ R32, R67, R30, !PT ;  /* 0x0000001e43207209 */ /* 0x000fc60007810000 */
[----:B------:R-:W3:Y:S01]  /*3890*/  SHFL.BFLY PT, R89, R8, 0x1, 0x1f ;  /* 0x0c201f0008597f89 */ /* 0x000ee200000e0000 */
[----:B------:R-:W-:-:S04]  /*38a0*/  FMNMX.FTZ R32, R69, R32, !PT ;  /* 0x0000002045207209 */ /* 0x000fc80007810000 */
[----:B------:R-:W-:-:S04]  /*38b0*/  FMNMX.FTZ R32, R73, R32, !PT ;  /* 0x0000002049207209 */ /* 0x000fc80007810000 */
[----:B------:R-:W-:-:S04]  /*38c0*/  FMNMX.FTZ R32, R35, R32, !PT ;  /* 0x0000002023207209 */ /* 0x000fc80007810000 */
[----:B------:R-:W-:-:S04]  /*38d0*/  FMNMX.FTZ R34, R79, R32, !PT ;  /* 0x000000204f227209 */ /* 0x000fc80007810000 */
[----:B------:R-:W-:-:S04]  /*38e0*/  FMNMX.FTZ R34, R85, R34, !PT ;  /* 0x0000002255227209 */ /* 0x000fc80007810000 */
[----:B------:R-:W-:Y:S02]  /*38f0*/  FMNMX.FTZ R34, R87, R34, !PT ;  /* 0x0000002257227209 */ /* 0x000fe40007810000 */
[----:B---3--:R-:W-:Y:S02]  /*3900*/  FMNMX.FTZ R89, R8, R89, !PT ;  /* 0x0000005908597209 */ /* 0x008fe40007810000 */
[----:B------:R-:W-:Y:S02]  /*3910*/  FMNMX.FTZ R34, R39, R34, !PT ;  /* 0x0000002227227209 */ /* 0x000fe40007810000 */
[C---:B------:R-:W-:Y:S01]  /*3920*/  FSETP.NEU.FTZ.AND P0, PT, R89.reuse, -INF , PT ;  /* 0xff8000005900780b */ /* 0x040fe20003f1d000 */
[----:B------:R-:W-:Y:S01]  /*3930*/  FFMA.FTZ R12, R89, R88, -8 ;  /* 0xc1000000590c7423 */ /* 0x000fe20000010058 */
[----:B------:R-:W-:-:S04]  /*3940*/  FMNMX.FTZ R46, R43, R34, !PT ;  /* 0x000000222b2e7209 */ /* 0x000fc80007810000 */
[----:B------:R-:W-:Y:S02]  /*3950*/  FMNMX.FTZ R46, R107, R46, !PT ;  /* 0x0000002e6b2e7209 */ /* 0x000fe40007810000 */
[----:B------:R-:W-:Y:S02]  /*3960*/  FSEL R54, R12, RZ, P0 ;  /* 0x000000ff0c367208 */ /* 0x000fe40000000000 */
[----:B------:R-:W-:Y:S02]  /*3970*/  FMNMX.FTZ R46, R109, R46, !PT ;  /* 0x0000002e6d2e7209 */ /* 0x000fe40007810000 */
[----:B------:R-:W-:Y:S01]  /*3980*/  ISETP.NE.AND P0, PT, R14, RZ, PT ;  /* 0x000000ff0e00720c */ /* 0x000fe20003f05270 */
[-CC-:B------:R-:W-:Y:S01]  /*3990*/  FFMA.FTZ R14, R95, R88.reuse, -R54.reuse ;  /* 0x000000585f0e7223 */ /* 0x180fe20000010836 */
[-CC-:B------:R-:W-:Y:S01]  /*39a0*/  FFMA.FTZ R95, R123, R88.reuse, -R54.reuse ;  /* 0x000000587b5f7223 */ /* 0x180fe20000010836 */
[-CC-:B------:R-:W-:Y:S01]  /*39b0*/  FFMA.FTZ R125, R125, R88.reuse, -R54.reuse ;  /* 0x000000587d7d7223 */ /* 0x180fe20000010836 */
[----:B-1----:R-:W-:Y:S01]  /*39c0*/  FSEL R123, R38, -INF , P6 ;  /* 0xff800000267b7808 */ /* 0x002fe20003000000 */
[--C-:B0-----:R-:W-:Y:S01]  /*39d0*/  FFMA.FTZ R37, R77, R88, -R54.reuse ;  /* 0x000000584d257223 */ /* 0x101fe20000010836 */
[----:B------:R-:W-:Y:S01]  /*39e0*/  FMNMX.FTZ R46, R111, R46, !PT ;  /* 0x0000002e6f2e7209 */ /* 0x000fe20007810000 */
[----:B------:R0:W-:Y:S01]  /*39f0*/  MUFU.EX2 R32, R125 ;  /* 0x0000007d00207308 */ /* 0x0001e20000000800 */
[-CC-:B------:R-:W-:Y:S01]  /*3a00*/  FFMA.FTZ R77, R97, R88.reuse, -R54.reuse ;  /* 0x00000058614d7223 */ /* 0x180fe20000010836 */
[--C-:B------:R-:W-:Y:S01]  /*3a10*/  FFMA.FTZ R97, R127, R88, -R54.reuse ;  /* 0x000000587f617223 */ /* 0x100fe20000010836 */
[----:B------:R-:W-:Y:S01]  /*3a20*/  FMNMX.FTZ R46, R123, R46, !PT ;  /* 0x0000002e7b2e7209 */ /* 0x000fe20007810000 */
[-CC-:B------:R-:W-:Y:S01]  /*3a30*/  FFMA.FTZ R129, R129, R88.reuse, -R54.reuse ;  /* 0x0000005881817223 */ /* 0x180fe20000010836 */
[----:B--2---:R-:W-:Y:S01]  /*3a40*/  FSEL R127, R42, -INF , P4 ;  /* 0xff8000002a7f7808 */ /* 0x004fe20002000000 */
[-CC-:B------:R-:W-:Y:S01]  /*3a50*/  FFMA.FTZ R8, R71, R88.reuse, -R54.reuse ;  /* 0x0000005847087223 */ /* 0x180fe20000010836 */
[-CC-:B------:R-:W-:Y:S01]  /*3a60*/  FFMA.FTZ R71, R99, R88.reuse, -R54.reuse ;  /* 0x0000005863477223 */ /* 0x180fe20000010836 */
[----:B------:R1:W-:Y:S01]  /*3a70*/  MUFU.EX2 R34, R129 ;  /* 0x0000008100227308 */ /* 0x0003e20000000800 */
[----:B0-----:R-:W-:Y:S01]  /*3a80*/  FSEL R125, R36, -INF , P5 ;  /* 0xff800000247d7808 */ /* 0x001fe20002800000 */
[-CC-:B------:R-:W-:Y:S01]  /*3a90*/  FFMA.FTZ R99, R131, R88.reuse, -R54.reuse ;  /* 0x0000005883637223 */ /* 0x180fe20000010836 */
[----:B----4-:R-:W-:Y:S01]  /*3aa0*/  FSEL R131, R44, -INF , P2 ;  /* 0xff8000002c837808 */ /* 0x010fe20001000000 */
[--C-:B------:R-:W-:Y:S01]  /*3ab0*/  FFMA.FTZ R33, R10, R88, -R54.reuse ;  /* 0x000000580a217223 */ /* 0x100fe20000010836 */
[----:B------:R-:W-:Y:S01]  /*3ac0*/  FMNMX.FTZ R46, R125, R46, !PT ;  /* 0x0000002e7d2e7209 */ /* 0x000fe20007810000 */
[-CC-:B------:R-:W-:Y:S01]  /*3ad0*/  FFMA.FTZ R10, R75, R88.reuse, -R54.reuse ;  /* 0x000000584b0a7223 */ /* 0x180fe20000010836 */
[-CC-:B------:R-:W-:Y:S01]  /*3ae0*/  FFMA.FTZ R75, R91, R88.reuse, -R54.reuse ;  /* 0x000000585b4b7223 */ /* 0x180fe20000010836 */
[-CC-:B------:R-:W-:Y:S01]  /*3af0*/  FFMA.FTZ R93, R93, R88.reuse, -R54.reuse ;  /* 0x000000585d5d7223 */ /* 0x180fe20000010836 */
[----:B-1----:R-:W-:Y:S01]  /*3b00*/  FSEL R129, R40, -INF , P3 ;  /* 0xff80000028817808 */ /* 0x002fe20001800000 */
[--C-:B------:R-:W-:Y:S01]  /*3b10*/  FFMA.FTZ R101, R101, R88, -R54.reuse ;  /* 0x0000005865657223 */ /* 0x100fe20000010836 */
[----:B------:R-:W-:Y:S01]  /*3b20*/  FMNMX.FTZ R46, R127, R46, !PT ;  /* 0x0000002e7f2e7209 */ /* 0x000fe20007810000 */
[-CC-:B------:R-:W-:Y:S01]  /*3b30*/  FFMA.FTZ R105, R105, R88.reuse, -R54.reuse ;  /* 0x0000005869697223 */ /* 0x180fe20000010836 */
[-CC-:B------:R-:W-:Y:S01]  /*3b40*/  FFMA.FTZ R113, R113, R88.reuse, -R54.reuse ;  /* 0x0000005871717223 */ /* 0x180fe20000010836 */
[--C-:B------:R-:W-:Y:S01]  /*3b50*/  FFMA.FTZ R115, R115, R88, -R54.reuse ;  /* 0x0000005873737223 */ /* 0x100fe20000010836 */
[----:B------:R-:W-:Y:S01]  /*3b60*/  FMNMX.FTZ R46, R129, R46, !PT ;  /* 0x0000002e812e7209 */ /* 0x000fe20007810000 */
[-CC-:B------:R-:W-:Y:S01]  /*3b70*/  FFMA.FTZ R121, R121, R88.reuse, -R54.reuse ;  /* 0x0000005879797223 */ /* 0x180fe20000010836 */
[-CC-:B------:R-:W-:Y:S01]  /*3b80*/  FFMA.FTZ R12, R81, R88.reuse, -R54.reuse ;  /* 0x00000058510c7223 */ /* 0x180fe20000010836 */
[--C-:B------:R-:W-:Y:S01]  /*3b90*/  FFMA.FTZ R41, R83, R88, -R54.reuse ;  /* 0x0000005853297223 */ /* 0x100fe20000010836 */
[----:B------:R-:W-:Y:S01]  /*3ba0*/  FMNMX.FTZ R46, R131, R46, !PT ;  /* 0x0000002e832e7209 */ /* 0x000fe20007810000 */
[----:B------:R0:W-:Y:S01]  /*3bb0*/  MUFU.EX2 R18, R93 ;  /* 0x0000005d00127308 */ /* 0x0001e20000000800 */
[-CC-:B------:R-:W-:Y:S01]  /*3bc0*/  FFMA.FTZ R81, R103, R88.reuse, -R54.reuse ;  /* 0x0000005867517223 */ /* 0x180fe20000010836 */
[-CC-:B------:R-:W-:Y:S01]  /*3bd0*/  FFMA.FTZ R83, R117, R88.reuse, -R54.reuse ;  /* 0x0000005875537223 */ /* 0x180fe20000010836 */
[-CC-:B------:R-:W-:Y:S01]  /*3be0*/  FFMA.FTZ R36, R135, R88.reuse, -R54.reuse ;  /* 0x0000005887247223 */ /* 0x180fe20000010836 */
[----:B------:R-:W1:Y:S01]  /*3bf0*/  SHFL.BFLY PT, R91, R46, 0x2, 0x1f ;  /* 0x0c401f002e5b7f89 */ /* 0x000e6200000e0000 */
[-CC-:B------:R-:W-:Y:S01]  /*3c00*/  FFMA.FTZ R38, R137, R88.reuse, -R54.reuse ;  /* 0x0000005889267223 */ /* 0x180fe20000010836 */
[-CC-:B------:R-:W-:Y:S01]  /*3c10*/  FFMA.FTZ R103, R139, R88.reuse, -R54.reuse ;  /* 0x000000588b677223 */ /* 0x180fe20000010836 */
[-CC-:B------:R-:W-:Y:S01]  /*3c20*/  FFMA.FTZ R40, R141, R88.reuse, -R54.reuse ;  /* 0x000000588d287223 */ /* 0x180fe20000010836 */
[----:B------:R2:W-:Y:S01]  /*3c30*/  MUFU.EX2 R22, R101 ;  /* 0x0000006500167308 */ /* 0x0005e20000000800 */
[-CC-:B0-----:R-:W-:Y:S01]  /*3c40*/  FFMA.FTZ R93, R119, R88.reuse, -R54.reuse ;  /* 0x00000058775d7223 */ /* 0x181fe20000010836 */
[-CC-:B------:R-:W-:Y:S01]  /*3c50*/  FFMA.FTZ R42, R145, R88.reuse, -R54.reuse ;  /* 0x00000058912a7223 */ /* 0x180fe20000010836 */
[-CC-:B------:R-:W-:Y:S01]  /*3c60*/  FFMA.FTZ R44, R149, R88.reuse, -R54.reuse ;  /* 0x00000058952c7223 */ /* 0x180fe20000010836 */
[-CC-:B------:R-:W-:Y:S01]  /*3c70*/  FFMA.FTZ R117, R155, R88.reuse, -R54.reuse ;  /* 0x000000589b757223 */ /* 0x180fe20000010836 */
[-CC-:B------:R-:W-:Y:S01]  /*3c80*/  FFMA.FTZ R48, R157, R88.reuse, -R54.reuse ;  /* 0x000000589d307223 */ /* 0x180fe20000010836 */
[----:B------:R-:W-:-:S02]  /*3c90*/  FFMA.FTZ R119, R159, R88, -R54 ;  /* 0x000000589f777223 */ /* 0x000fc40000010836 */
[----:B------:R0:W-:Y:S01]  /*3ca0*/  MUFU.EX2 R24, R105 ;  /* 0x0000006900187308 */ /* 0x0001e20000000800 */
[----:B--2---:R-:W-:-:S07]  /*3cb0*/  FFMA.FTZ R101, R133, R88, -R54 ;  /* 0x0000005885657223 */ /* 0x004fce0000010836 */
[----:B------:R2:W-:Y:S01]  /*3cc0*/  MUFU.EX2 R26, R113 ;  /* 0x00000071001a7308 */ /* 0x0005e20000000800 */
[-CC-:B0-----:R-:W-:Y:S01]  /*3cd0*/  FFMA.FTZ R105, R143, R88.reuse, -R54.reuse ;  /* 0x000000588f697223 */ /* 0x181fe20000010836 */
[----:B-1----:R-:W-:Y:S01]  /*3ce0*/  FMNMX.FTZ R50, R46, R91, !PT ;  /* 0x0000005b2e327209 */ /* 0x002fe20007810000 */
[----:B------:R-:W-:-:S05]  /*3cf0*/  FFMA.FTZ R46, R153, R88, -R54 ;  /* 0x00000058992e7223 */ /* 0x000fca0000010836 */
[----:B------:R0:W-:Y:S01]  /*3d00*/  MUFU.EX2 R28, R115 ;  /* 0x00000073001c7308 */ /* 0x0001e20000000800 */
[----:B------:R-:W1:Y:S01]  /*3d10*/  SHFL.BFLY PT, R91, R50, 0x1, 0x1f ;  /* 0x0c201f00325b7f89 */ /* 0x000e6200000e0000 */
[----:B--2---:R-:W-:-:S06]  /*3d20*/  FFMA.FTZ R113, R147, R88, -R54 ;  /* 0x0000005893717223 */ /* 0x004fcc0000010836 */
[----:B------:R2:W-:Y:S01]  /*3d30*/  MUFU.EX2 R30, R121 ;  /* 0x00000079001e7308 */ /* 0x0005e20000000800 */
[----:B0-----:R-:W-:-:S07]  /*3d40*/  FFMA.FTZ R115, R151, R88, -R54 ;  /* 0x0000005897737223 */ /* 0x001fce0000010836 */
[----:B------:R-:W-:Y:S01]  /*3d50*/  MUFU.EX2 R8, R8 ;  /* 0x0000000800087308 */ /* 0x000fe20000000800 */
[----:B--2---:R-:W-:-:S07]  /*3d60*/  FFMA.FTZ R121, R163, R88, -R54 ;  /* 0x00000058a3797223 */ /* 0x004fce0000010836 */
[----:B------:R-:W0:Y:S01]  /*3d70*/  MUFU.EX2 R33, R33 ;  /* 0x0000002100217308 */ /* 0x000e220000000800 */
[----:B-1----:R-:W-:Y:S01]  /*3d80*/  FMNMX.FTZ R91, R50, R91, !PT ;  /* 0x0000005b325b7209 */ /* 0x002fe20007810000 */
[----:B------:R-:W-:-:S03]  /*3d90*/  FFMA.FTZ R50, R161, R88, -R54 ;  /* 0x00000058a1327223 */ /* 0x000fc60000010836 */
[C---:B------:R-:W-:Y:S01]  /*3da0*/  FSETP.NEU.FTZ.AND P2, PT, R91.reuse, -INF , PT ;  /* 0xff8000005b00780b */ /* 0x040fe20003f5d000 */
[----:B------:R-:W-:Y:S02]  /*3db0*/  FFMA.FTZ R52, R91, R88, -8 ;  /* 0xc10000005b347423 */ /* 0x000fe40000010058 */
[----:B------:R-:W1:Y:S03]  /*3dc0*/  MUFU.EX2 R10, R10 ;  /* 0x0000000a000a7308 */ /* 0x000e660000000800 */
[----:B------:R-:W-:-:S05]  /*3dd0*/  FSEL R60, R52, RZ, P2 ;  /* 0x000000ff343c7208 */ /* 0x000fca0001000000 */
[-CC-:B------:R-:W-:Y:S01]  /*3de0*/  FFMA.FTZ R3, R3, R88.reuse, -R60.reuse ;  /* 0x0000005803037223 */ /* 0x180fe2000001083c */
[-CC-:B------:R-:W-:Y:S01]  /*3df0*/  FFMA.FTZ R6, R6, R88.reuse, -R60.reuse ;  /* 0x0000005806067223 */ /* 0x180fe2000001083c */
[-CC-:B------:R-:W-:Y:S01]  /*3e00*/  FFMA.FTZ R54, R7, R88.reuse, -R60.reuse ;  /* 0x0000005807367223 */ /* 0x180fe2000001083c */
[-CC-:B------:R-:W-:Y:S01]  /*3e10*/  FFMA.FTZ R56, R9, R88.reuse, -R60.reuse ;  /* 0x0000005809387223 */ /* 0x180fe2000001083c */
[-CC-:B------:R-:W-:Y:S01]  /*3e20*/  FFMA.FTZ R7, R11, R88.reuse, -R60.reuse ;  /* 0x000000580b077223 */ /* 0x180fe2000001083c */
[----:B------:R-:W2:Y:S01]  /*3e30*/  MUFU.EX2 R37, R37 ;  /* 0x0000002500257308 */ /* 0x000ea20000000800 */
[-CC-:B------:R-:W-:Y:S01]  /*3e40*/  FFMA.FTZ R52, R13, R88.reuse, -R60.reuse ;  /* 0x000000580d347223 */ /* 0x180fe2000001083c */
[-CC-:B------:R-:W-:Y:S01]  /*3e50*/  FFMA.FTZ R15, R15, R88.reuse, -R60.reuse ;  /* 0x000000580f0f7223 */ /* 0x180fe2000001083c */
[-CC-:B------:R-:W-:Y:S01]  /*3e60*/  FFMA.FTZ R9, R23, R88.reuse, -R60.reuse ;  /* 0x0000005817097223 */ /* 0x180fe2000001083c */
[----:B0-----:R-:W-:Y:S01]  /*3e70*/  FADD.FTZ R23, R8, R33 ;  /* 0x0000002108177221 */ /* 0x001fe20000010000 */
[-CC-:B------:R-:W-:Y:S01]  /*3e80*/  FFMA.FTZ R21, R21, R88.reuse, -R60.reuse ;  /* 0x0000005815157223 */ /* 0x180fe2000001083c */
[-CC-:B------:R-:W-:Y:S01]  /*3e90*/  FFMA.FTZ R45, R45, R88.reuse, -R60.reuse ;  /* 0x000000582d2d7223 */ /* 0x180fe2000001083c */
[-CC-:B------:R-:W-:Y:S01]  /*3ea0*/  FFMA.FTZ R47, R47, R88.reuse, -R60.reuse ;  /* 0x000000582f2f7223 */ /* 0x180fe2000001083c */
[----:B------:R-:W-:Y:S01]  /*3eb0*/  MUFU.EX2 R3, R3 ;  /* 0x0000000300037308 */ /* 0x000fe20000000800 */
[----:B-1----:R-:W-:Y:S01]  /*3ec0*/  FADD.FTZ R78, R10, R23 ;  /* 0x000000170a4e7221 */ /* 0x002fe20000010000 */
[-CC-:B------:R-:W-:Y:S01]  /*3ed0*/  FFMA.FTZ R11, R49, R88.reuse, -R60.reuse ;  /* 0x00000058310b7223 */ /* 0x180fe2000001083c */
[-CC-:B------:R-:W-:Y:S01]  /*3ee0*/  FFMA.FTZ R53, R53, R88.reuse, -R60.reuse ;  /* 0x0000005835357223 */ /* 0x180fe2000001083c */
[-CC-:B------:R-:W-:Y:S01]  /*3ef0*/  FFMA.FTZ R55, R55, R88.reuse, -R60.reuse ;  /* 0x0000005837377223 */ /* 0x180fe2000001083c */
[-CC-:B------:R-:W-:Y:S01]  /*3f00*/  FFMA.FTZ R13, R57, R88.reuse, -R60.reuse ;  /* 0x00000058390d7223 */ /* 0x180fe2000001083c */
[-CC-:B------:R-:W-:Y:S01]  /*3f10*/  FFMA.FTZ R58, R59, R88.reuse, -R60.reuse ;  /* 0x000000583b3a7223 */ /* 0x180fe2000001083c */
[-C--:B------:R-:W-:Y:S01]  /*3f20*/  FFMA.FTZ R61, R61, R88.reuse, -R60 ;  /* 0x000000583d3d7223 */ /* 0x080fe2000001083c */
[----:B------:R-:W-:Y:S01]  /*3f30*/  MUFU.EX2 R6, R6 ;  /* 0x0000000600067308 */ /* 0x000fe20000000800 */
[----:B--2---:R-:W-:Y:S01]  /*3f40*/  FADD.FTZ R23, R37, R78 ;  /* 0x0000004e25177221 */ /* 0x004fe20000010000 */
[-CC-:B------:R-:W-:Y:S01]  /*3f50*/  FFMA.FTZ R29, R29, R88.reuse, -R60.reuse ;  /* 0x000000581d1d7223 */ /* 0x180fe2000001083c */
[--C-:B------:R-:W-:Y:S01]  /*3f60*/  FFMA.FTZ R63, R63, R88, -R60.reuse ;  /* 0x000000583f3f7223 */ /* 0x100fe2000001083c */
[----:B------:R-:W-:Y:S01]  /*3f70*/  F2FP.SATFINITE.E4M3.F32.PACK_AB_MERGE_C R37, R37, R10, RZ ;  /* 0x0000000a2525723e */ /* 0x000fe200048070ff */
[-CC-:B------:R-:W-:Y:S01]  /*3f80*/  FFMA.FTZ R31, R31, R88.reuse, -R60.reuse ;  /* 0x000000581f1f7223 */ /* 0x180fe2000001083c */
[-CC-:B------:R-:W-:Y:S01]  /*3f90*/  FFMA.FTZ R65, R65, R88.reuse, -R60.reuse ;  /* 0x0000005841417223 */ /* 0x180fe2000001083c */
[-CC-:B------:R-:W-:Y:S01]  /*3fa0*/  FFMA.FTZ R67, R67, R88.reuse, -R60.reuse ;  /* 0x0000005843437223 */ /* 0x180fe2000001083c */
[----:B------:R0:W-:Y:S01]  /*3fb0*/  MUFU.EX2 R62, R54 ;  /* 0x00000036003e7308 */ /* 0x0001e20000000800 */
[-CC-:B------:R-:W-:Y:S01]  /*3fc0*/  FFMA.FTZ R69, R69, R88.reuse, -R60.reuse ;  /* 0x0000005845457223 */ /* 0x180fe2000001083c */
[-CC-:B------:R-:W-:Y:S01]  /*3fd0*/  FFMA.FTZ R73, R73, R88.reuse, -R60.reuse ;  /* 0x0000005849497223 */ /* 0x180fe2000001083c */
[-CC-:B------:R-:W-:Y:S01]  /*3fe0*/  FFMA.FTZ R35, R35, R88.reuse, -R60.reuse ;  /* 0x0000005823237223 */ /* 0x180fe2000001083c */
[-CC-:B------:R-:W-:Y:S01]  /*3ff0*/  FFMA.FTZ R79, R79, R88.reuse, -R60.reuse ;  /* 0x000000584f4f7223 */ /* 0x180fe2000001083c */
[--C-:B------:R-:W-:Y:S01]  /*4000*/  FFMA.FTZ R85, R85, R88, -R60.reuse ;  /* 0x0000005855557223 */ /* 0x100fe2000001083c */
[----:B------:R-:W-:Y:S01]  /*4010*/  F2FP.SATFINITE.E4M3.F32.PACK_AB_MERGE_C R185, R33, R8, R37 ;  /* 0x0000000821b9723e */ /* 0x000fe20004807025 */
[-CC-:B------:R-:W-:Y:S01]  /*4020*/  FFMA.FTZ R87, R87, R88.reuse, -R60.reuse ;  /* 0x0000005857577223 */ /* 0x180fe2000001083c */
[----:B------:R1:W-:Y:S01]  /*4030*/  MUFU.EX2 R133, R56 ;  /* 0x0000003800857308 */ /* 0x0003e20000000800 */
[----:B0-----:R-:W-:Y:S01]  /*4040*/  FFMA.FTZ R54, R27, R88, -R60 ;  /* 0x000000581b367223 */ /* 0x001fe2000001083c */
[----:B------:R-:W-:-:S02]  /*4050*/  IMAD.U32 R27, RZ, RZ, UR40 ;  /* 0x00000028ff1b7e24 */ /* 0x000fc4000f8e00ff */
[-CC-:B------:R-:W-:Y:S01]  /*4060*/  FFMA.FTZ R39, R39, R88.reuse, -R60.reuse ;  /* 0x0000005827277223 */ /* 0x180fe2000001083c */
[-CC-:B------:R-:W-:Y:S01]  /*4070*/  FFMA.FTZ R43, R43, R88.reuse, -R60.reuse ;  /* 0x000000582b2b7223 */ /* 0x180fe2000001083c */
[-CC-:B------:R-:W-:Y:S01]  /*4080*/  FFMA.FTZ R107, R107, R88.reuse, -R60.reuse ;  /* 0x000000586b6b7223 */ /* 0x180fe2000001083c */
[-CC-:B------:R-:W-:Y:S01]  /*4090*/  FFMA.FTZ R109, R109, R88.reuse, -R60.reuse ;  /* 0x000000586d6d7223 */ /* 0x180fe2000001083c */
[-CC-:B------:R-:W-:Y:S01]  /*40a0*/  FFMA.FTZ R111, R111, R88.reuse, -R60.reuse ;  /* 0x000000586f6f7223 */ /* 0x180fe2000001083c */
[----:B------:R-:W0:Y:S01]  /*40b0*/  MUFU.EX2 R12, R12 ;  /* 0x0000000c000c7308 */ /* 0x000e220000000800 */
[-CC-:B-1----:R-:W-:Y:S01]  /*40c0*/  FFMA.FTZ R56, R51, R88.reuse, -R60.reuse ;  /* 0x0000005833387223 */ /* 0x182fe2000001083c */
[-CC-:B------:R-:W-:Y:S01]  /*40d0*/  FFMA.FTZ R123, R123, R88.reuse, -R60.reuse ;  /* 0x000000587b7b7223 */ /* 0x180fe2000001083c */
[-CC-:B------:R-:W-:Y:S01]  /*40e0*/  FFMA.FTZ R125, R125, R88.reuse, -R60.reuse ;  /* 0x000000587d7d7223 */ /* 0x180fe2000001083c */
[-CC-:B------:R-:W-:Y:S01]  /*40f0*/  FFMA.FTZ R127, R127, R88.reuse, -R60.reuse ;  /* 0x000000587f7f7223 */ /* 0x180fe2000001083c */
[-CC-:B------:R-:W-:Y:S01]  /*4100*/  FFMA.FTZ R129, R129, R88.reuse, -R60.reuse ;  /* 0x0000005881817223 */ /* 0x180fe2000001083c */
[----:B------:R-:W-:Y:S01]  /*4110*/  FFMA.FTZ R60, R131, R88, -R60 ;  /* 0x00000058833c7223 */ /* 0x000fe2000001083c */
[--C-:B------:R-:W-:Y:S01]  /*4120*/  IMAD.MOV.U32 R33, RZ, RZ, R25.reuse ;  /* 0x000000ffff217224 */ /* 0x100fe200078e0019 */
[----:B------:R-:W-:Y:S01]  /*4130*/  MUFU.EX2 R7, R7 ;  /* 0x0000000700077308 */ /* 0x000fe20000000800 */
[----:B------:R-:W-:-:S02]  /*4140*/  IMAD.MOV.U32 R37, RZ, RZ, R25 ;  /* 0x000000ffff257224 */ /* 0x000fc400078e0019 */
[--C-:B------:R-:W-:Y:S02]  /*4150*/  IMAD.MOV.U32 R49, RZ, RZ, R25.reuse ;  /* 0x000000ffff317224 */ /* 0x100fe400078e0019 */
[--C-:B------:R-:W-:Y:S02]  /*4160*/  IMAD.MOV.U32 R51, RZ, RZ, R25.reuse ;  /* 0x000000ffff337224 */ /* 0x100fe400078e0019 */
[----:B------:R-:W-:Y:S01]  /*4170*/  IMAD.MOV.U32 R57, RZ, RZ, R25 ;  /* 0x000000ffff397224 */ /* 0x000fe200078e0019 */
[----:B------:R-:W1:Y:S01]  /*4180*/  MUFU.EX2 R41, R41 ;  /* 0x0000002900297308 */ /* 0x000e620000000800 */
[----:B0-----:R-:W-:Y:S01]  /*4190*/  FADD.FTZ R78, R12, R23 ;  /* 0x000000170c4e7221 */ /* 0x001fe20000010000 */
[----:B------:R-:W-:-:S06]  /*41a0*/  IMAD.MOV.U32 R59, RZ, RZ, R25 ;  /* 0x000000ffff3b7224 */ /* 0x000fcc00078e0019 */
[----:B------:R-:W0:Y:S08]  /*41b0*/  MUFU.EX2 R52, R52 ;  /* 0x0000003400347308 */ /* 0x000e300000000800 */
[----:B------:R2:W-:Y:S08]  /*41c0*/  MUFU.EX2 R64, R15 ;  /* 0x0000000f00407308 */ /* 0x0005f00000000800 */
[----:B------:R-:W3:Y:S01]  /*41d0*/  MUFU.EX2 R14, R14 ;  /* 0x0000000e000e7308 */ /* 0x000ee20000000800 */
[----:B--2---:R-:W-:-:S04]  /*41e0*/  FADD.FTZ R15, R3, R6 ;  /* 0x00000006030f7221 */ /* 0x004fc80000010000 */
[----:B------:R-:W-:Y:S01]  /*41f0*/  FADD.FTZ R76, R62, R15 ;  /* 0x0000000f3e4c7221 */ /* 0x000fe20000010000 */
[----:B------:R-:W-:Y:S02]  /*4200*/  @!P1 VIADD R15, R27, 0x29840 ;  /* 0x000298401b0f9836 */ /* 0x000fe40000000000 */
[----:B-1----:R-:W-:Y:S01]  /*4210*/  FADD.FTZ R27, R41, R78 ;  /* 0x0000004e291b7221 */ /* 0x002fe20000010000 */
[----:B------:R-:W1:Y:S01]  /*4220*/  MUFU.EX2 R71, R71 ;  /* 0x0000004700477308 */ /* 0x000e620000000800 */
[C---:B------:R-:W-:Y:S01]  /*4230*/  FADD.FTZ R76, R133.reuse, R76 ;  /* 0x0000004c854c7221 */ /* 0x040fe20000010000 */
[----:B------:R-:W-:Y:S02]  /*4240*/  F2FP.SATFINITE.E4M3.F32.PACK_AB_MERGE_C R62, R133, R62, RZ ;  /* 0x0000003e853e723e */ /* 0x000fe400048070ff */
[----:B------:R-:W-:Y:S01]  /*4250*/  @!P1 PRMT R15, RZ, 0x654, R15 ;  /* 0x00000654ff0f9816 */ /* 0x000fe2000000000f */
[----:B------:R-:W-:Y:S01]  /*4260*/  FADD.FTZ R23, R7, R76 ;  /* 0x0000004c07177221 */ /* 0x000fe20000010000 */
[----:B------:R-:W-:Y:S01]  /*4270*/  F2FP.SATFINITE.E4M3.F32.PACK_AB_MERGE_C R184, R6, R3, R62 ;  /* 0x0000000306b8723e */ /* 0x000fe2000480703e */
[----:B------:R-:W-:Y:S01]  /*4280*/  IMAD.MOV.U32 R62, RZ, RZ, R25 ;  /* 0x000000ffff3e7224 */ /* 0x000fe200078e0019 */
[----:B------:R-:W2:Y:S01]  /*4290*/  MUFU.EX2 R21, R21 ;  /* 0x0000001500157308 */ /* 0x000ea20000000800 */
[----:B0-----:R-:W-:Y:S01]  /*42a0*/  FADD.FTZ R23, R52, R23 ;  /* 0x0000001734177221 */ /* 0x001fe20000010000 */
[----:B---3--:R-:W-:Y:S01]  /*42b0*/  FADD.FTZ R80, R14, R27 ;  /* 0x0000001b0e507221 */ /* 0x008fe20000010000 */
[----:B------:R1:W-:Y:S01]  /*42c0*/  @!P1 SYNCS.ARRIVE.TRANS64.RED.A1T0 RZ, [R15+URZ], RZ ;  /* 0x000000ff0fff99a7 */ /* 0x0003e2000810043f */
[----:B------:R-:W-:-:S02]  /*42d0*/  IMAD.MOV.U32 R27, RZ, RZ, R25 ;  /* 0x000000ffff1b7224 */ /* 0x000fc400078e0019 */
[----:B------:R-:W-:Y:S02]  /*42e0*/  FADD.FTZ R78, R64, R23 ;  /* 0x00000017404e7221 */ /* 0x000fe40000010000 */
[----:B------:R-:W0:Y:S01]  /*42f0*/  MUFU.EX2 R9, R9 ;  /* 0x0000000900097308 */ /* 0x000e220000000800 */
[C---:B-1----:R-:W-:Y:S01]  /*4300*/  FADD.FTZ R15, R71.reuse, R80 ;  /* 0x00000050470f7221 */ /* 0x042fe20000010000 */
[----:B------:R-:W-:-:S03]  /*4310*/  F2FP.SATFINITE.E4M3.F32.PACK_AB_MERGE_C R71, R71, R14, RZ ;  /* 0x0000000e4747723e */ /* 0x000fc600048070ff */
[----:B------:R-:W-:-:S03]  /*4320*/  FADD.FTZ R80, R18, R15 ;  /* 0x0000000f12507221 */ /* 0x000fc60000010000 */
[----:B------:R-:W1:Y:S01]  /*4330*/  MUFU.EX2 R75, R75 ;  /* 0x0000004b004b7308 */ /* 0x000e620000000800 */
[C---:B--2---:R-:W-:Y:S01]  /*4340*/  FADD.FTZ R78, R21.reuse, R78 ;  /* 0x0000004e154e7221 */ /* 0x044fe20000010000 */
[----:B------:R-:W-:Y:S02]  /*4350*/  F2FP.SATFINITE.E4M3.F32.PACK_AB_MERGE_C R64, R21, R64, RZ ;  /* 0x000000401540723e */ /* 0x000fe400048070ff */
[----:B------:R-:W-:Y:S01]  /*4360*/  F2FP.SATFINITE.E4M3.F32.PACK_AB_MERGE_C R187, R41, R12, R71 ;  /* 0x0000000c29bb723e */ /* 0x000fe20004807047 */
[--C-:B------:R-:W-:Y:S01]  /*4370*/  IMAD.MOV.U32 R41, RZ, RZ, R25.reuse ;  /* 0x000000ffff297224 */ /* 0x100fe200078e0019 */
[----:B------:R-:W-:Y:S01]  /*4380*/  F2FP.SATFINITE.E4M3.F32.PACK_AB_MERGE_C R186, R52, R7, R64 ;  /* 0x0000000734ba723e */ /* 0x000fe20004807040 */
[--C-:B------:R-:W-:Y:S01]  /*4390*/  IMAD.MOV.U32 R52, RZ, RZ, R25.reuse ;  /* 0x000000ffff347224 */ /* 0x100fe200078e0019 */
[----:B------:R-:W2:Y:S01]  /*43a0*/  MUFU.EX2 R54, R54 ;  /* 0x0000003600367308 */ /* 0x000ea20000000800 */
[----:B0-----:R-:W-:Y:S01]  /*43b0*/  FADD.FTZ R15, R9, R78 ;  /* 0x0000004e090f7221 */ /* 0x001fe20000010000 */
[----:B------:R-:W-:-:S02]  /*43c0*/  IMAD.MOV.U32 R64, RZ, RZ, R25 ;  /* 0x000000ffff407224 */ /* 0x000fc400078e0019 */
[----:B------:R-:W-:-:S04]  /*43d0*/  IMAD.MOV.U32 R71, RZ, RZ, R25 ;  /* 0x000000ffff477224 */ /* 0x000fc800078e0019 */
[----:B------:R-:W0:Y:S01]  /*43e0*/  MUFU.EX2 R45, R45 ;  /* 0x0000002d002d7308 */ /* 0x000e220000000800 */
[----:B-1----:R-:W-:-:S04]  /*43f0*/  FADD.FTZ R23, R75, R80 ;  /* 0x000000504b177221 */ /* 0x002fc80000010000 */
[----:B------:R-:W-:-:S03]  /*4400*/  FADD.FTZ R82, R22, R23 ;  /* 0x0000001716527221 */ /* 0x000fc60000010000 */
[----:B------:R-:W1:Y:S01]  /*4410*/  MUFU.EX2 R77, R77 ;  /* 0x0000004d004d7308 */ /* 0x000e620000000800 */
[----:B--2---:R-:W-:-:S07]  /*4420*/  FADD.FTZ R80, R54, R15 ;  /* 0x0000000f36507221 */ /* 0x004fce0000010000 */
[----:B------:R2:W3:Y:S01]  /*4430*/  MUFU.EX2 R66, R47 ;  /* 0x0000002f00427308 */ /* 0x0004e20000000800 */
[----:B0-----:R-:W-:-:S07]  /*4440*/  FADD.FTZ R15, R45, R80 ;  /* 0x000000502d0f7221 */ /* 0x001fce0000010000 */
[----:B------:R-:W0:Y:S01]  /*4450*/  MUFU.EX2 R11, R11 ;  /* 0x0000000b000b7308 */ /* 0x000e220000000800 */
[C---:B-1----:R-:W-:Y:S01]  /*4460*/  FADD.FTZ R23, R77.reuse, R82 ;  /* 0x000000524d177221 */ /* 0x042fe20000010000 */
[----:B------:R-:W-:Y:S01]  /*4470*/  F2FP.SATFINITE.E4M3.F32.PACK_AB_MERGE_C R77, R77, R22, RZ ;  /* 0x000000164d4d723e */ /* 0x000fe200048070ff */
[----:B--2---:R-:W-:Y:S02]  /*4480*/  IMAD.MOV.U32 R47, RZ, RZ, R25 ;  /* 0x000000ffff2f7224 */ /* 0x004fe400078e0019 */
[----:B------:R-:W-:Y:S01]  /*4490*/  FADD.FTZ R82, R24, R23 ;  /* 0x0000001718527221 */ /* 0x000fe20000010000 */
[----:B------:R-:W-:Y:S01]  /*44a0*/  F2FP.SATFINITE.E4M3.F32.PACK_AB_MERGE_C R181, R75, R18, R77 ;  /* 0x000000124bb5723e */ /* 0x000fe2000480704d */
[----:B------:R-:W-:Y:S01]  /*44b0*/  IMAD.MOV.U32 R75, RZ, RZ, R25 ;  /* 0x000000ffff4b7224 */ /* 0x000fe200078e0019 */
[----:B------:R-:W1:Y:S01]  /*44c0*/  MUFU.EX2 R81, R81 ;  /* 0x0000005100517308 */ /* 0x000e620000000800 */
[C---:B---3--:R-:W-:Y:S01]  /*44d0*/  FADD.FTZ R80, R66.reuse, R15 ;  /* 0x0000000f42507221 */ /* 0x048fe20000010000 */
[----:B------:R-:W-:Y:S01]  /*44e0*/  F2FP.SATFINITE.E4M3.F32.PACK_AB_MERGE_C R45, R66, R45, RZ ;  /* 0x0000002d422d723e */ /* 0x000fe200048070ff */
[----:B------:R-:W-:-:S02]  /*44f0*/  IMAD.MOV.U32 R66, RZ, RZ, R25 ;  /* 0x000000ffff427224 */ /* 0x000fc400078e0019 */
[----:B------:R-:W-:Y:S01]  /*4500*/  IMAD.MOV.U32 R77, RZ, RZ, R25 ;  /* 0x000000ffff4d7224 */ /* 0x000fe200078e0019 */
[----:B------:R-:W-:Y:S01]  /*4510*/  F2FP.SATFINITE.E4M3.F32.PACK_AB_MERGE_C R180, R54, R9, R45 ;  /* 0x0000000936b4723e */ /* 0x000fe2000480702d */
[--C-:B------:R-:W-:Y:S01]  /*4520*/  IMAD.MOV.U32 R45, RZ, RZ, R25.reuse ;  /* 0x000000ffff2d7224 */ /* 0x100fe200078e0019 */
[----:B------:R-:W2:Y:S01]  /*4530*/  MUFU.EX2 R56, R56 ;  /* 0x0000003800387308 */ /* 0x000ea20000000800 */
[----:B0-----:R-:W-:Y:S01]  /*4540*/  FADD.FTZ R15, R11, R80 ;  /* 0x000000500b0f7221 */ /* 0x001fe20000010000 */
[----:B------:R-:W-:Y:S01]  /*4550*/  IADD3 R9, R19, -0x2, RZ ;  /* 0xfffffffe13097810 */ /* 0x000fe20007ffe0ff */
[----:B------:R-:W-:-:S03]  /*4560*/  IMAD.MOV.U32 R54, RZ, RZ, R25 ;  /* 0x000000ffff367224 */ /* 0x000fc600078e0019 */
[----:B------:R-:W-:Y:S02]  /*4570*/  ISETP.GE.AND P2, PT, R9, R16, PT ;  /* 0x000000100900720c */ /* 0x000fe40003f46270 */
        /* <DEDUP_REMOVED lines=17> */
[--C-:B------:R-:W-:Y:S01]  /*4690*/  IMAD.MOV.U32 R68, RZ, RZ, R25.reuse ;  /* 0x000000ffff447224 */ /* 0x100fe200078e0019 */
[----:B------:R-:W-:Y:S01]  /*46a0*/  MOV R81, R25 ;  /* 0x0000001900517202 */ /* 0x000fe20000000f00 */
[----:B------:R-:W-:Y:S01]  /*46b0*/  IMAD.MOV.U32 R83, RZ, RZ, R25 ;  /* 0x000000ffff537224 */ /* 0x000fe200078e0019 */
[----:B------:R-:W-:Y:S01]  /*46c0*/  F2FP.SATFINITE.E4M3.F32.PACK_AB_MERGE_C R182, R56, R11, R53 ;  /* 0x0000000b38b6723e */ /* 0x000fe20004807035 */
[--C-:B------:R-:W-:Y:S01]  /*46d0*/  IMAD.MOV.U32 R53, RZ, RZ, R25.reuse ;  /* 0x000000ffff357224 */ /* 0x100fe200078e0019 */
[----:B------:R-:W2:Y:S01]  /*46e0*/  MUFU.EX2 R58, R58 ;  /* 0x0000003a003a7308 */ /* 0x000ea20000000800 */
[----:B0-----:R-:W-:Y:S01]  /*46f0*/  FADD.FTZ R15, R13, R10 ;  /* 0x0000000a0d0f7221 */ /* 0x001fe20000010000 */
[----:B------:R-:W-:-:S02]  /*4700*/  IMAD.MOV.U32 R56, RZ, RZ, R25 ;  /* 0x000000ffff387224 */ /* 0x000fc400078e0019 */
[----:B------:R-:W-:-:S04]  /*4710*/  IMAD.MOV.U32 R84, RZ, RZ, R25 ;  /* 0x000000ffff547224 */ /* 0x000fc800078e0019 */
[----:B------:R-:W0:Y:S01]  /*4720*/  MUFU.EX2 R61, R61 ;  /* 0x0000003d003d7308 */ /* 0x000e220000000800 */
[----:B-1----:R-:W-:Y:S01]  /*4730*/  FADD.FTZ R23, R93, R82 ;  /* 0x000000525d177221 */ /* 0x002fe20000010000 */
[----:B------:R-:W-:-:S03]  /*4740*/  IMAD.MOV.U32 R82, RZ, RZ, R25 ;  /* 0x000000ffff527224 */ /* 0x000fc600078e0019 */
[----:B------:R-:W-:-:S03]  /*4750*/  FADD.FTZ R22, R30, R23 ;  /* 0x000000171e167221 */ /* 0x000fc60000010000 */
[----:B------:R-:W1:Y:S01]  /*4760*/  MUFU.EX2 R95, R95 ;  /* 0x0000005f005f7308 */ /* 0x000e620000000800 */
[----:B--2---:R-:W-:-:S07]  /*4770*/  FADD.FTZ R14, R58, R15 ;  /* 0x0000000f3a0e7221 */ /* 0x004fce0000010000 */
[----:B------:R2:W3:Y:S01]  /*4780*/  MUFU.EX2 R70, R29 ;  /* 0x0000001d00467308 */ /* 0x0004e20000000800 */
[----:B0-----:R-:W-:-:S07]  /*4790*/  FADD.FTZ R15, R61, R14 ;  /* 0x0000000e3d0f7221 */ /* 0x001fce0000010000 */
[----:B------:R-:W0:Y:S01]  /*47a0*/  MUFU.EX2 R63, R63 ;  /* 0x0000003f003f7308 */ /* 0x000e220000000800 */
[C---:B-1----:R-:W-:Y:S01]  /*47b0*/  F2FP.SATFINITE.E4M3.F32.PACK_AB_MERGE_C R30, R95.reuse, R30, RZ ;  /* 0x0000001e5f1e723e */ /* 0x042fe200048070ff */
[----:B------:R-:W-:Y:S01]  /*47c0*/  FADD.FTZ R95, R95, R22 ;  /* 0x000000165f5f7221 */ /* 0x000fe20000010000 */
[----:B--2---:R-:W-:Y:S02]  /*47d0*/  IMAD.MOV.U32 R29, RZ, RZ, R25 ;  /* 0x000000ffff1d7224 */ /* 0x004fe400078e0019 */
[----:B------:R-:W-:Y:S01]  /*47e0*/  F2FP.SATFINITE.E4M3.F32.PACK_AB_MERGE_C R177, R93, R28, R30 ;  /* 0x0000001c5db1723e */ /* 0x000fe2000480701e */
[----:B------:R-:W-:Y:S01]  /*47f0*/  FADD.FTZ R22, R32, R95 ;  /* 0x0000005f20167221 */ /* 0x000fe20000010000 */
        /* <DEDUP_REMOVED lines=8> */
[----:B------:R2:W3:Y:S01]  /*4880*/  MUFU.EX2 R72, R31 ;  /* 0x0000001f00487308 */ /* 0x0004e20000000800 */
[----:B0-----:R-:W-:Y:S01]  /*4890*/  FADD.FTZ R15, R63, R14 ;  /* 0x0000000e3f0f7221 */ /* 0x001fe20000010000 */
[----:B------:R-:W-:-:S06]  /*48a0*/  IMAD.MOV.U32 R61, RZ, RZ, R25 ;  /* 0x000000ffff3d7224 */ /* 0x000fcc00078e0019 */
[----:B------:R-:W0:Y:S01]  /*48b0*/  MUFU.EX2 R65, R65 ;  /* 0x0000004100417308 */ /* 0x000e220000000800 */
[----:B-1----:R-:W-:Y:S01]  /*48c0*/  FADD.FTZ R21, R97, R22 ;  /* 0x0000001661157221 */ /* 0x002fe20000010000 */
[----:B--2---:R-:W-:-:S03]  /*48d0*/  IMAD.MOV.U32 R31, RZ, RZ, R25 ;  /* 0x000000ffff1f7224 */ /* 0x004fc600078e0019 */
[----:B------:R-:W-:-:S03]  /*48e0*/  FADD.FTZ R26, R34, R21 ;  /* 0x00000015221a7221 */ /* 0x000fc60000010000 */
[----:B------:R-:W1:Y:S01]  /*48f0*/  MUFU.EX2 R99, R99 ;  /* 0x0000006300637308 */ /* 0x000e620000000800 */
[----:B---3--:R-:W-:-:S07]  /*4900*/  FADD.FTZ R22, R72, R15 ;  /* 0x0000000f48167221 */ /* 0x008fce0000010000 */
[----:B------:R-:W2:Y:S01]  /*4910*/  MUFU.EX2 R74, R67 ;  /* 0x00000043004a7308 */ /* 0x000ea20000000800 */
[----:B0-----:R-:W-:-:S07]  /*4920*/  FADD.FTZ R15, R65, R22 ;  /* 0x00000016410f7221 */ /* 0x001fce0000010000 */
[----:B------:R-:W0:Y:S01]  /*4930*/  MUFU.EX2 R36, R36 ;  /* 0x0000002400247308 */ /* 0x000e220000000800 */
[C---:B-1----:R-:W-:Y:S01]  /*4940*/  F2FP.SATFINITE.E4M3.F32.PACK_AB_MERGE_C R34, R99.reuse, R34, RZ ;  /* 0x000000226322723e */ /* 0x042fe200048070ff */
[----:B------:R-:W-:Y:S01]  /*4950*/  FADD.FTZ R99, R99, R26 ;  /* 0x0000001a63637221 */ /* 0x000fe20000010000 */
[--C-:B------:R-:W-:Y:S02]  /*4960*/  IMAD.MOV.U32 R26, RZ, RZ, R25.reuse ;  /* 0x000000ffff1a7224 */ /* 0x100fe400078e0019 */
[----:B------:R-:W-:Y:S01]  /*4970*/  F2FP.SATFINITE.E4M3.F32.PACK_AB_MERGE_C R179, R97, R32, R34 ;  /* 0x0000002061b3723e */ /* 0x000fe20004807022 */
[----:B------:R-:W-:Y:S02]  /*4980*/  IMAD.MOV.U32 R32, RZ, RZ, R25 ;  /* 0x000000ffff207224 */ /* 0x000fe400078e0019 */
[----:B------:R-:W1:Y:S01]  /*4990*/  MUFU.EX2 R69, R69 ;  /* 0x0000004500457308 */ /* 0x000e620000000800 */
[C---:B--2---:R-:W-:Y:S01]  /*49a0*/  F2FP.SATFINITE.E4M3.F32.PACK_AB_MERGE_C R65, R74.reuse, R65, RZ ;  /* 0x000000414a41723e */ /* 0x044fe200048070ff */
[----:B------:R-:W-:Y:S01]  /*49b0*/  FADD.FTZ R74, R74, R15 ;  /* 0x0000000f4a4a7221 */ /* 0x000fe20000010000 */
[----:B------:R-:W-:-:S02]  /*49c0*/  IMAD.MOV.U32 R34, RZ, RZ, R25 ;  /* 0x000000ffff227224 */ /* 0x000fc400078e0019 */
[----:B------:R-:W-:Y:S01]  /*49d0*/  F2FP.SATFINITE.E4M3.F32.PACK_AB_MERGE_C R178, R72, R63, R65 ;  /* 0x0000003f48b2723e */ /* 0x000fe20004807041 */
[----:B------:R-:W-:Y:S02]  /*49e0*/  IMAD.MOV.U32 R63, RZ, RZ, R25 ;  /* 0x000000ffff3f7224 */ /* 0x000fe400078e0019 */
[----:B------:R-:W2:Y:S01]  /*49f0*/  MUFU.EX2 R101, R101 ;  /* 0x0000006500657308 */ /* 0x000ea20000000800 */
[----:B0-----:R-:W-:Y:S01]  /*4a00*/  FADD.FTZ R8, R36, R99 ;  /* 0x0000006324087221 */ /* 0x001fe20000010000 */
[--C-:B------:R-:W-:Y:S02]  /*4a10*/  IMAD.MOV.U32 R65, RZ, RZ, R25.reuse ;  /* 0x000000ffff417224 */ /* 0x100fe400078e0019 */
[--C-:B------:R-:W-:Y:S02]  /*4a20*/  IMAD.MOV.U32 R67, RZ, RZ, R25.reuse ;  /* 0x000000ffff437224 */ /* 0x100fe400078e0019 */
[--C-:B------:R-:W-:Y:S02]  /*4a30*/  IMAD.MOV.U32 R72, RZ, RZ, R25.reuse ;  /* 0x000000ffff487224 */ /* 0x100fe400078e0019 */
[----:B------:R0:W3:Y:S01]  /*4a40*/  MUFU.EX2 R76, R73 ;  /* 0x00000049004c7308 */ /* 0x0000e20000000800 */
[----:B-1----:R-:W-:Y:S01]  /*4a50*/  FADD.FTZ R15, R69, R74 ;  /* 0x0000004a450f7221 */ /* 0x002fe20000010000 */
[----:B------:R-:W-:-:S06]  /*4a60*/  IMAD.MOV.U32 R74, RZ, RZ, R25 ;  /* 0x000000ffff4a7224 */ /* 0x000fcc00078e0019 */
[----:B------:R-:W1:Y:S01]  /*4a70*/  MUFU.EX2 R38, R38 ;  /* 0x0000002600267308 */ /* 0x000e620000000800 */
[----:B--2---:R-:W-:Y:S01]  /*4a80*/  FADD.FTZ R21, R101, R8 ;  /* 0x0000000865157221 */ /* 0x004fe20000010000 */
[----:B0-----:R-:W-:-:S06]  /*4a90*/  IMAD.MOV.U32 R73, RZ, RZ, R25 ;  /* 0x000000ffff497224 */ /* 0x001fcc00078e0019 */
[----:B------:R-:W0:Y:S01]  /*4aa0*/  MUFU.EX2 R35, R35 ;  /* 0x0000002300237308 */ /* 0x000e220000000800 */
[----:B---3--:R-:W-:-:S07]  /*4ab0*/  FADD.FTZ R12, R76, R15 ;  /* 0x0000000f4c0c7221 */ /* 0x008fce0000010000 */
[----:B------:R-:W2:Y:S01]  /*4ac0*/  MUFU.EX2 R103, R103 ;  /* 0x0000006700677308 */ /* 0x000ea20000000800 */
[----:B-1----:R-:W-:-:S07]  /*4ad0*/  FADD.FTZ R18, R38, R21 ;  /* 0x0000001526127221 */ /* 0x002fce0000010000 */
[----:B------:R1:W3:Y:S01]  /*4ae0*/  MUFU.EX2 R78, R79 ;  /* 0x0000004f004e7308 */ /* 0x0002e20000000800 */
[----:B0-----:R-:W-:-:S07]  /*4af0*/  FADD.FTZ R15, R35, R12 ;  /* 0x0000000c230f7221 */ /* 0x001fce0000010000 */
[----:B------:R-:W0:Y:S01]  /*4b00*/  MUFU.EX2 R40, R40 ;  /* 0x0000002800287308 */ /* 0x000e220000000800 */
[C---:B--2---:R-:W-:Y:S01]  /*4b10*/  F2FP.SATFINITE.E4M3.F32.PACK_AB_MERGE_C R38, R103.reuse, R38, RZ ;  /* 0x000000266726723e */ /* 0x044fe200048070ff */
[----:B------:R-:W-:Y:S01]  /*4b20*/  FADD.FTZ R103, R103, R18 ;  /* 0x0000001267677221 */ /* 0x000fe20000010000 */
[--C-:B-1----:R-:W-:Y:S02]  /*4b30*/  IMAD.MOV.U32 R79, RZ, RZ, R25.reuse ;  /* 0x000000ffff4f7224 */ /* 0x102fe400078e0019 */
[----:B------:R-:W-:Y:S01]  /*4b40*/  F2FP.SATFINITE.E4M3.F32.PACK_AB_MERGE_C R173, R101, R36, R38 ;  /* 0x0000002465ad723e */ /* 0x000fe20004807026 */
[----:B------:R-:W-:Y:S02]  /*4b50*/  IMAD.MOV.U32 R36, RZ, RZ, R25 ;  /* 0x000000ffff247224 */ /* 0x000fe400078e0019 */
[----:B------:R-:W1:Y:S01]  /*4b60*/  MUFU.EX2 R85, R85 ;  /* 0x0000005500557308 */ /* 0x000e620000000800 */
[C---:B---3--:R-:W-:Y:S01]  /*4b70*/  F2FP.SATFINITE.E4M3.F32.PACK_AB_MERGE_C R35, R78.reuse, R35, RZ ;  /* 0x000000234e23723e */ /* 0x048fe200048070ff */
[----:B------:R-:W-:Y:S01]  /*4b80*/  FADD.FTZ R78, R78, R15 ;  /* 0x0000000f4e4e7221 */ /* 0x000fe20000010000 */
[----:B------:R-:W-:-:S02]  /*4b90*/  IMAD.MOV.U32 R38, RZ, RZ, R25 ;  /* 0x000000ffff267224 */ /* 0x000fc400078e0019 */
[----:B------:R-:W-:Y:S01]  /*4ba0*/  F2FP.SATFINITE.E4M3.F32.PACK_AB_MERGE_C R172, R76, R69, R35 ;  /* 0x000000454cac723e */ /* 0x000fe20004807023 */
[----:B------:R-:W-:Y:S02]  /*4bb0*/  IMAD.MOV.U32 R35, RZ, RZ, R25 ;  /* 0x000000ffff237224 */ /* 0x000fe400078e0019 */
[----:B------:R-:W2:Y:S01]  /*4bc0*/  MUFU.EX2 R105, R105 ;  /* 0x0000006900697308 */ /* 0x000ea20000000800 */
[----:B0-----:R-:W-:Y:S01]  /*4bd0*/  FADD.FTZ R12, R40, R103 ;  /* 0x00000067280c7221 */ /* 0x001fe20000010000 */
[--C-:B------:R-:W-:Y:S02]  /*4be0*/  IMAD.MOV.U32 R69, RZ, RZ, R25.reuse ;  /* 0x000000ffff457224 */ /* 0x100fe400078e0019 */
[----:B------:R-:W-:-:S04]  /*4bf0*/  IMAD.MOV.U32 R76, RZ, RZ, R25 ;  /* 0x000000ffff4c7224 */ /* 0x000fc800078e0019 */
[----:B------:R0:W3:Y:S01]  /*4c00*/  MUFU.EX2 R80, R87 ;  /* 0x0000005700507308 */ /* 0x0000e20000000800 */
[----:B-1----:R-:W-:Y:S01]  /*4c10*/  FADD.FTZ R15, R85, R78 ;  /* 0x0000004e550f7221 */ /* 0x002fe20000010000 */
[----:B------:R-:W-:-:S06]  /*4c20*/  IMAD.MOV.U32 R78, RZ, RZ, R25 ;  /* 0x000000ffff4e7224 */ /* 0x000fcc00078e0019 */
[----:B------:R-:W-:Y:S01]  /*4c30*/  MUFU.EX2 R42, R42 ;  /* 0x0000002a002a7308 */ /* 0x000fe20000000800 */
[----:B--2---:R-:W-:Y:S01]  /*4c40*/  FADD.FTZ R21, R105, R12 ;  /* 0x0000000c69157221 */ /* 0x004fe20000010000 */
[----:B0-----:R-:W-:-:S06]  /*4c50*/  IMAD.MOV.U32 R87, RZ, RZ, R25 ;  /* 0x000000ffff577224 */ /* 0x001fcc00078e0019 */
[----:B------:R-:W0:Y:S01]  /*4c60*/  MUFU.EX2 R113, R113 ;  /* 0x0000007100717308 */ /* 0x000e220000000800 */
[----:B---3--:R-:W-:-:S07]  /*4c70*/  FADD.FTZ R18, R80, R15 ;  /* 0x0000000f50127221 */ /* 0x008fce0000010000 */
[----:B------:R-:W1:Y:S08]  /*4c80*/  MUFU.EX2 R39, R39 ;  /* 0x0000002700277308 */ /* 0x000e700000000800 */
[----:B------:R2:W3:Y:S01]  /*4c90*/  MUFU.EX2 R10, R43 ;  /* 0x0000002b000a7308 */ /* 0x0004e20000000800 */
[----:B0-----:R-:W-:Y:S01]  /*4ca0*/  F2FP.SATFINITE.E4M3.F32.PACK_AB_MERGE_C R22, R113, R42, RZ ;  /* 0x0000002a7116723e */ /* 0x001fe200048070ff */
[----:B------:R-:W-:-:S03]  /*4cb0*/  FADD.FTZ R42, R42, R21 ;  /* 0x000000152a2a7221 */ /* 0x000fc60000010000 */
[----:B------:R-:W-:Y:S01]  /*4cc0*/  F2FP.SATFINITE.E4M3.F32.PACK_AB_MERGE_C R175, R105, R40, R22 ;  /* 0x0000002869af723e */ /* 0x000fe20004807016 */
[----:B------:R-:W-:Y:S01]  /*4cd0*/  FADD.FTZ R113, R113, R42 ;  /* 0x0000002a71717221 */ /* 0x000fe20000010000 */
[--C-:B------:R-:W-:Y:S01]  /*4ce0*/  IMAD.MOV.U32 R40, RZ, RZ, R25.reuse ;  /* 0x000000ffff287224 */ /* 0x100fe200078e0019 */
[----:B------:R-:W-:Y:S01]  /*4cf0*/  MUFU.EX2 R46, R46 ;  /* 0x0000002e002e7308 */ /* 0x000fe20000000800 */
[----:B-1----:R-:W-:Y:S01]  /*4d00*/  FADD.FTZ R15, R39, R18 ;  /* 0x00000012270f7221 */ /* 0x002fe20000010000 */
[----:B--2---:R-:W-:Y:S01]  /*4d10*/  MOV R43, R25 ;  /* 0x00000019002b7202 */ /* 0x004fe20000000f00 */
[----:B------:R-:W-:-:S05]  /*4d20*/  IMAD.MOV.U32 R42, RZ, RZ, R25 ;  /* 0x000000ffff2a7224 */ /* 0x000fca00078e0019 */
[----:B------:R-:W0:Y:S01]  /*4d30*/  MUFU.EX2 R117, R117 ;  /* 0x0000007500757308 */ /* 0x000e220000000800 */
[C---:B---3--:R-:W-:Y:S01]  /*4d40*/  F2FP.SATFINITE.E4M3.F32.PACK_AB_MERGE_C R39, R10.reuse, R39, RZ ;  /* 0x000000270a27723e */ /* 0x048fe200048070ff */
[----:B------:R-:W-:-:S03]  /*4d50*/  FADD.FTZ R10, R10, R15 ;  /* 0x0000000f0a0a7221 */ /* 0x000fc60000010000 */
[----:B------:R-:W-:Y:S01]  /*4d60*/  F2FP.SATFINITE.E4M3.F32.PACK_AB_MERGE_C R174, R80, R85, R39 ;  /* 0x0000005550ae723e */ /* 0x000fe20004807027 */
[--C-:B------:R-:W-:Y:S02]  /*4d70*/  IMAD.MOV.U32 R39, RZ, RZ, R25.reuse ;  /* 0x000000ffff277224 */ /* 0x100fe400078e0019 */
[----:B------:R-:W1:Y:S01]  /*4d80*/  MUFU.EX2 R44, R44 ;  /* 0x0000002c002c7308 */ /* 0x000e620000000800 */
[--C-:B------:R-:W-:Y:S02]  /*4d90*/  IMAD.MOV.U32 R80, RZ, RZ, R25.reuse ;  /* 0x000000ffff507224 */ /* 0x100fe400078e0019 */
[----:B------:R-:W-:-:S05]  /*4da0*/  IMAD.MOV.U32 R85, RZ, RZ, R25 ;  /* 0x000000ffff557224 */ /* 0x000fca00078e0019 */
[----:B------:R-:W2:Y:S01]  /*4db0*/  MUFU.EX2 R107, R107 ;  /* 0x0000006b006b7308 */ /* 0x000ea20000000800 */
[----:B0-----:R-:W-:-:S07]  /*4dc0*/  F2FP.SATFINITE.E4M3.F32.PACK_AB_MERGE_C R15, R117, R46, RZ ;  /* 0x0000002e750f723e */ /* 0x001fce00048070ff */
[----:B------:R-:W0:Y:S01]  /*4dd0*/  MUFU.EX2 R115, R115 ;  /* 0x0000007300737308 */ /* 0x000e220000000800 */
[----:B-1----:R-:W-:-:S07]  /*4de0*/  FADD.FTZ R6, R44, R113 ;  /* 0x000000712c067221 */ /* 0x002fce0000010000 */
[----:B------:R-:W1:Y:S01]  /*4df0*/  MUFU.EX2 R14, R109 ;  /* 0x0000006d000e7308 */ /* 0x000e620000000800 */
[----:B--2---:R-:W-:-:S07]  /*4e00*/  FADD.FTZ R3, R107, R10 ;  /* 0x0000000a6b037221 */ /* 0x004fce0000010000 */
[----:B------:R-:W2:Y:S01]  /*4e10*/  MUFU.EX2 R111, R111 ;  /* 0x0000006f006f7308 */ /* 0x000ea20000000800 */
[C---:B0-----:R-:W-:Y:S01]  /*4e20*/  F2FP.SATFINITE.E4M3.F32.PACK_AB_MERGE_C R169, R115.reuse, R44, R15 ;  /* 0x0000002c73a9723e */ /* 0x041fe2000480700f */
[----:B------:R-:W-:Y:S01]  /*4e30*/  FADD.FTZ R115, R115, R6 ;  /* 0x0000000673737221 */ /* 0x000fe20000010000 */
[----:B------:R-:W-:-:S03]  /*4e40*/  IMAD.MOV.U32 R44, RZ, RZ, R25 ;  /* 0x000000ffff2c7224 */ /* 0x000fc600078e0019 */
[----:B------:R-:W-:Y:S02]  /*4e50*/  FADD.FTZ R46, R46, R115 ;  /* 0x000000732e2e7221 */ /* 0x000fe40000010000 */
[----:B------:R-:W0:Y:S01]  /*4e60*/  MUFU.EX2 R8, R123 ;  /* 0x0000007b00087308 */ /* 0x000e220000000800 */
[----:B-1----:R-:W-:Y:S01]  /*4e70*/  FADD.FTZ R6, R14, R3 ;  /* 0x000000030e067221 */ /* 0x002fe20000010000 */
[----:B------:R-:W-:Y:S01]  /*4e80*/  FADD.FTZ R117, R117, R46 ;  /* 0x0000002e75757221 */ /* 0x000fe20000010000 */
[----:B------:R-:W-:-:S05]  /*4e90*/  IMAD.MOV.U32 R46, RZ, RZ, R25 ;  /* 0x000000ffff2e7224 */ /* 0x000fca00078e0019 */
[----:B------:R-:W-:Y:S01]  /*4ea0*/  MUFU.EX2 R50, R50 ;  /* 0x0000003200327308 */ /* 0x000fe20000000800 */
[----:B--2---:R-:W-:-:S07]  /*4eb0*/  FADD.FTZ R3, R111, R6 ;  /* 0x000000066f037221 */ /* 0x004fce0000010000 */
[----:B------:R-:W1:Y:S01]  /*4ec0*/  MUFU.EX2 R121, R121 ;  /* 0x0000007900797308 */ /* 0x000e620000000800 */
[C---:B0-----:R-:W-:Y:S01]  /*4ed0*/  F2FP.SATFINITE.E4M3.F32.PACK_AB_MERGE_C R111, R8.reuse, R111, RZ ;  /* 0x0000006f086f723e */ /* 0x041fe200048070ff */
[----:B------:R-:W-:-:S03]  /*4ee0*/  FADD.FTZ R8, R8, R3 ;  /* 0x0000000308087221 */ /* 0x000fc60000010000 */
[----:B------:R-:W-:-:S03]  /*4ef0*/  F2FP.SATFINITE.E4M3.F32.PACK_AB_MERGE_C R168, R14, R107, R111 ;  /* 0x0000006b0ea8723e */ /* 0x000fc6000480706f */
[----:B------:R-:W0:Y:S08]  /*4f00*/  MUFU.EX2 R48, R48 ;  /* 0x0000003000307308 */ /* 0x000e300000000800 */
[----:B------:R-:W2:Y:S01]  /*4f10*/  MUFU.EX2 R125, R125 ;  /* 0x0000007d007d7308 */ /* 0x000ea20000000800 */
[----:B-1----:R-:W-:-:S07]  /*4f20*/  F2FP.SATFINITE.E4M3.F32.PACK_AB_MERGE_C R7, R121, R50, RZ ;  /* 0x000000327907723e */ /* 0x002fce00048070ff */
[----:B------:R-:W1:Y:S01]  /*4f30*/  MUFU.EX2 R119, R119 ;  /* 0x0000007700777308 */ /* 0x000e620000000800 */
[----:B0-----:R-:W-:-:S07]  /*4f40*/  FADD.FTZ R6, R48, R117 ;  /* 0x0000007530067221 */ /* 0x001fce0000010000 */
[----:B------:R-:W0:Y:S01]  /*4f50*/  MUFU.EX2 R12, R127 ;  /* 0x0000007f000c7308 */ /* 0x000e220000000800 */
[----:B--2---:R-:W-:Y:S01]  /*4f60*/  FADD.FTZ R3, R125, R8 ;  /* 0x000000087d037221 */ /* 0x004fe20000010000 */
[----:B------:R-:W-:-:S06]  /*4f70*/  IMAD.MOV.U32 R8, RZ, RZ, RZ ;  /* 0x000000ffff087224 */ /* 0x000fcc00078e00ff */
[----:B------:R-:W2:Y:S01]  /*4f80*/  MUFU.EX2 R129, R129 ;  /* 0x0000008100817308 */ /* 0x000ea20000000800 */
[C---:B-1----:R-:W-:Y:S01]  /*4f90*/  F2FP.SATFINITE.E4M3.F32.PACK_AB_MERGE_C R171, R119.reuse, R48, R7 ;  /* 0x0000003077ab723e */ /* 0x042fe20004807007 */
[----:B------:R-:W-:Y:S01]  /*4fa0*/  FADD.FTZ R119, R119, R6 ;  /* 0x0000000677777221 */ /* 0x000fe20000010000 */
[----:B------:R-:W-:-:S03]  /*4fb0*/  IMAD.MOV.U32 R48, RZ, RZ, R25 ;  /* 0x000000ffff307224 */ /* 0x000fc600078e0019 */
[----:B------:R-:W-:Y:S02]  /*4fc0*/  FADD.FTZ R50, R50, R119 ;  /* 0x0000007732327221 */ /* 0x000fe40000010000 */
[----:B------:R-:W1:Y:S01]  /*4fd0*/  MUFU.EX2 R60, R60 ;  /* 0x0000003c003c7308 */ /* 0x000e620000000800 */
[----:B0-----:R-:W-:-:S04]  /*4fe0*/  FADD.FTZ R6, R12, R3 ;  /* 0x000000030c067221 */ /* 0x001fc80000010000 */
[----:B--2---:R-:W-:Y:S01]  /*4ff0*/  FADD.FTZ R3, R129, R6 ;  /* 0x0000000681037221 */ /* 0x004fe20000010000 */
[----:B------:R-:W-:Y:S01]  /*5000*/  FADD.FTZ R6, R121, R50 ;  /* 0x0000003279067221 */ /* 0x000fe20000010000 */
[----:B------:R-:W-:Y:S01]  /*5010*/  IMAD.MOV.U32 R50, RZ, RZ, R25 ;  /* 0x000000ffff327224 */ /* 0x000fe200078e0019 */
[C---:B-1----:R-:W-:Y:S01]  /*5020*/  F2FP.SATFINITE.E4M3.F32.PACK_AB_MERGE_C R7, R60.reuse, R129, RZ ;  /* 0x000000813c07723e */ /* 0x042fe200048070ff */
[----:B------:R-:W-:Y:S01]  /*5030*/  FADD.FTZ R3, R60, R3 ;  /* 0x000000033c037221 */ /* 0x000fe20000010000 */
[----:B------:R-:W-:Y:S02]  /*5040*/  MOV R60, R25 ;  /* 0x00000019003c7202 */ /* 0x000fe40000000f00 */
[----:B------:R-:W-:Y:S01]  /*5050*/  F2FP.SATFINITE.E4M3.F32.PACK_AB_MERGE_C R170, R12, R125, R7 ;  /* 0x0000007d0caa723e */ /* 0x000fe20004807007 */
[----:B------:R-:W-:Y:S06]  /*5060*/  @!P2 BRA `(.L_x_19) ;  /* 0x000000380050a947 */ /* 0x000fec0003800000 */
[----:B------:R-:W-:Y:S01]  /*5070*/  IMAD.MOV.U32 R10, RZ, RZ, R89 ;  /* 0x000000ffff0a7224 */ /* 0x000fe200078e0059 */
[----:B------:R-:W-:Y:S01]  /*5080*/  CS2R R86, SRZ ;  /* 0x0000000000567805 */ /* 0x000fe2000001ff00 */
[----:B------:R-:W-:Y:S01]  /*5090*/  IMAD.MOV.U32 R7, RZ, RZ, R91 ;  /* 0x000000ffff077224 */ /* 0x000fe200078e005b */
[----:B------:R-:W-:Y:S01]  /*50a0*/  CS2R R84, SRZ ;  /* 0x0000000000547805 */ /* 0x000fe2000001ff00 */
[----:B------:R-:W-:Y:S01]  /*50b0*/  IMAD.MOV.U32 R11, RZ, RZ, RZ ;  /* 0x000000ffff0b7224 */ /* 0x000fe200078e00ff */
        /* <DEDUP_REMOVED lines=29> */
[----:B------:R-:W-:Y:S01]  /*5290*/  CS2R R24, SRZ ;  /* 0x0000000000187805 */ /* 0x000fe2000001ff00 */
[----:B------:R-:W-:-:S06]  /*52a0*/  UMOV UR53, URZ ;  /* 0x0000003f00357c82 */ /* 0x000fcc0008000000 */
.L_x_29:
[----:B------:R-:W-:Y:S01]  /*52b0*/  ISETP.NE.AND P3, PT, RZ, UR41, PT ;  /* 0x00000029ff007c0c */ /* 0x000fe2000bf65270 */
[----:B------:R-:W-:-:S04]  /*52c0*/  UISETP.NE.AND UP0, UPT, UR53, 0x1, UPT ;  /* 0x000000013500788c */ /* 0x000fc8000bf05270 */
[----:B------:R-:W-:-:S06]  /*52d0*/  USEL UR4, URZ, 0x1, UP0 ;  /* 0x000000013f047887 */ /* 0x000fcc0008000000 */
[----:B------:R-:W-:Y:S02]  /*52e0*/  LOP3.LUT R8, R11, UR4, RZ, 0x3c, !PT ;  /* 0x000000040b087c12 */ /* 0x000fe4000f8e3cff */
[----:B------:R-:W-:Y:S05]  /*52f0*/  @P3 BRA `(.L_x_20) ;  /* 0x0000000000343947 */ /* 0x000fea0003800000 */
[----:B------:R-:W-:Y:S05]  /*5300*/  @!P0 BRA `(.L_x_21) ;  /* 0x0000000000048947 */ /* 0x000fea0003800000 */
[----:B------:R-:W-:Y:S01]  /*5310*/  BPT.TRAP 0x1 ;  /* 0x000000040000795c */ /* 0x000fe20000300000 */
.L_x_21:
[----:B------:R-:W-:Y:S01]  /*5320*/  UIADD3 UR4, UR53, 0x1, URZ ;  /* 0x0000000135047890 */ /* 0x000fe2000fffe03f */
[----:B------:R-:W-:-:S03]  /*5330*/  SHF.L.U32 R12, R8, 0x1f, RZ ;  /* 0x0000001f080c7819 */ /* 0x000fc600000006ff */
[----:B------:R-:W-:-:S04]  /*5340*/  UISETP.NE.AND UP0, UPT, UR4, 0x2, UPT ;  /* 0x000000020400788c */ /* 0x000fc8000bf05270 */
[----:B------:R-:W-:-:S04]  /*5350*/  USEL UR4, UR4, URZ, UP0 ;  /* 0x0000003f04047287 */ /* 0x000fc80008000000 */
[----:B------:R-:W-:-:S09]  /*5360*/  ULEA UR4, UR4, UR40, 0x3 ;  /* 0x0000002804047291 */ /* 0x000fd2000f8e183f */
[----:B------:R0:W1:Y:S01]  /*5370*/  SYNCS.PHASECHK.TRANS64.TRYWAIT P2, [UR4+0x29830], R12 ;  /* 0x0298300cff0075a7 */ /* 0x0000620008040144 */
[----:B------:R-:W-:Y:S05]  /*5380*/  @!P0 BRA `(.L_x_22) ;  /* 0x0000000000048947 */ /* 0x000fea0003800000 */
[----:B------:R-:W-:Y:S01]  /*5390*/  BPT.TRAP 0x1 ;  /* 0x000000040000795c */ /* 0x000fe20000300000 */
.L_x_22:
[----:B-1----:R-:W-:Y:S05]  /*53a0*/  @P2 BRA `(.L_x_20) ;  /* 0x0000000000082947 */ /* 0x002fea0003800000 */
[----:B------:R-:W1:Y:S02]  /*53b0*/  SYNCS.PHASECHK.TRANS64.TRYWAIT P2, [UR4+0x29830], R12 ;  /* 0x0298300cff0075a7 */ /* 0x000e640008040144 */
[----:B-1----:R-:W-:Y:S05]  /*53c0*/  @!P2 BRA `(.L_x_23) ;  /* 0x0000009c0008a947 */ /* 0x002fea0003800000 */
.L_x_20:
[----:B01----:R-:W-:Y:S01]  /*53d0*/  VIADD R12, R17, 0x8 ;  /* 0x00000008110c7836 */ /* 0x003fe20000000000 */
[----:B------:R-:W-:Y:S01]  /*53e0*/  UIADD3 UR52, UR53, 0x1, URZ ;  /* 0x0000000135347890 */ /* 0x000fe2000fffe03f */
[C---:B------:R-:W-:Y:S01]  /*53f0*/  R2UR UR4, R4.reuse ;  /* 0x00000000040472ca */ /* 0x040fe200000e0000 */
[----:B------:R-:W-:Y:S01]  /*5400*/  UMOV UR7, 0x80000020 ;  /* 0x8000002000077882 */ /* 0x000fe20000000000 */
[C---:B------:R-:W-:Y:S01]  /*5410*/  R2UR UR5, R5.reuse ;  /* 0x00000000050572ca */ /* 0x040fe200000e0000 */
[----:B------:R0:W-:Y:S01]  /*5420*/  BAR.SYNC.DEFER_BLOCKING R12, 0x100 ;  /* 0x0004000c0000751d */ /* 0x0001e20000010000 */
[----:B------:R-:W-:Y:S01]  /*5430*/  UISETP.NE.AND UP0, UPT, UR52, 0x2, UPT ;  /* 0x000000023400788c */ /* 0x000fe2000bf05270 */
[C---:B------:R-:W-:Y:S02]  /*5440*/  R2UR UR8, R4.reuse ;  /* 0x00000000040872ca */ /* 0x040fe400000e0000 */
[C---:B------:R-:W-:Y:S01]  /*5450*/  R2UR UR9, R5.reuse ;  /* 0x00000000050972ca */ /* 0x040fe200000e0000 */
[----:B------:R-:W-:Y:S01]  /*5460*/  USEL UR52, UR52, URZ, UP0 ;  /* 0x0000003f34347287 */ /* 0x000fe20008000000 */
[C---:B------:R-:W-:Y:S01]  /*5470*/  R2UR UR12, R4.reuse ;  /* 0x00000000040c72ca */ /* 0x040fe200000e0000 */
[----:B------:R-:W-:Y:S01]  /*5480*/  UMOV UR11, 0x80000020 ;  /* 0x80000020000b7882 */ /* 0x000fe20000000000 */
[C---:B------:R-:W-:Y:S01]  /*5490*/  R2UR UR13, R5.reuse ;  /* 0x00000000050d72ca */ /* 0x040fe200000e0000 */
[----:B------:R-:W-:Y:S01]  /*54a0*/  UIMAD UR54, UR52, 0x780, UR42 ;  /* 0x00000780343678a4 */ /* 0x000fe2000f8e022a */
[C---:B------:R-:W-:Y:S01]  /*54b0*/  R2UR UR16, R4.reuse ;  /* 0x00000000041072ca */ /* 0x040fe200000e0000 */
[----:B------:R-:W-:Y:S01]  /*54c0*/  UMOV UR15, 0x80000020 ;  /* 0x80000020000f7882 */ /* 0x000fe20000000000 */
[C---:B------:R-:W-:Y:S01]  /*54d0*/  R2UR UR17, R5.reuse ;  /* 0x00000000051172ca */ /* 0x040fe200000e0000 */
[----:B------:R-:W-:Y:S01]  /*54e0*/  UIADD3 UR10, UR54, 0x80, URZ ;  /* 0x00000080360a7890 */ /* 0x000fe2000fffe03f */
[----:B------:R-:W-:Y:S01]  /*54f0*/  R2UR UR20, R4 ;  /* 0x00000000041472ca */ /* 0x000fe200000e0000 */
[----:B------:R-:W-:Y:S01]  /*5500*/  UIADD3 UR14, UR54, 0x100, URZ ;  /* 0x00000100360e7890 */ /* 0x000fe2000fffe03f */
[----:B------:R-:W-:Y:S01]  /*5510*/  R2UR UR21, R5 ;  /* 0x00000000051572ca */ /* 0x000fe200000e0000 */
[----:B------:R-:W-:Y:S01]  /*5520*/  UMOV UR6, UR54 ;  /* 0x0000003600067c82 */ /* 0x000fe20008000000 */
[----:B------:R-:W-:Y:S01]  /*5530*/  UIADD3 UR18, UR54, 0x180, URZ ;  /* 0x0000018036127890 */ /* 0x000fe2000fffe03f */
[----:B------:R-:W-:Y:S01]  /*5540*/  UMOV UR19, 0x80000020 ;  /* 0x8000002000137882 */ /* 0x000fe20000000000 */
[----:B------:R-:W-:Y:S01]  /*5550*/  UIADD3 UR22, UR54, 0x200, URZ ;  /* 0x0000020036167890 */ /* 0x000fe2000fffe03f */
[----:B------:R-:W-:Y:S01]  /*5560*/  UMOV UR23, 0x80000020 ;  /* 0x8000002000177882 */ /* 0x000fe20000000000 */
[----:B------:R-:W-:Y:S01]  /*5570*/  WARPGROUP.ARRIVE ;  /* 0x00000000000079c5 */ /* 0x000fe20000000000 */
[----:B------:R-:W-:Y:S01]  /*5580*/  UIADD3 UR26, UR54, 0x2, URZ ;  /* 0x00000002361a7890 */ /* 0x000fe2000fffe03f */
[----:B------:R-:W-:Y:S01]  /*5590*/  UMOV UR27, 0x80000020 ;  /* 0x80000020001b7882 */ /* 0x000fe20000000000 */
[----:B------:R-:W-:-:S03]  /*55a0*/  UIADD3 UR30, UR54, 0x280, URZ ;  /* 0x00000280361e7890 */ /* 0x000fc6000fffe03f */
[----:B------:R-:W-:Y:S01]  /*55b0*/  QGMMA.64x32x32.F32.E4M3.E4M3 R152, gdesc[UR4], RZ, !UPT, gsb0 ;  /* 0x00600000049879f3 */ /* 0x000fe2000c0008ff */
[----:B------:R-:W-:Y:S01]  /*55c0*/  UIADD3 UR6, UR54, 0x82, URZ ;  /* 0x0000008236067890 */ /* 0x000fe2000fffe03f */
[----:B------:R-:W-:Y:S01]  /*55d0*/  UMOV UR4, UR24 ;  /* 0x0000001800047c82 */ /* 0x000fe20008000000 */
[----:B------:R-:W-:Y:S01]  /*55e0*/  UMOV UR5, UR25 ;  /* 0x0000001900057c82 */ /* 0x000fe20008000000 */
[----:B------:R-:W-:Y:S01]  /*55f0*/  UMOV UR7, 0x80000020 ;  /* 0x8000002000077882 */ /* 0x000fe20000000000 */
[----:B------:R-:W-:Y:S01]  /*5600*/  UMOV UR31, 0x80000020 ;  /* 0x80000020001f7882 */ /* 0x000fe20000000000 */
[----:B------:R-:W-:Y:S01]  /*5610*/  UIADD3 UR34, UR54, 0x282, URZ ;  /* 0x0000028236227890 */ /* 0x000fe2000fffe03f */
[----:B------:R-:W-:Y:S01]  /*5620*/  UMOV UR35, 0x80000020 ;  /* 0x8000002000237882 */ /* 0x000fe20000000000 */
[----:B------:R-:W-:Y:S01]  /*5630*/  UIADD3 UR46, UR54, 0x500, URZ ;  /* 0x00000500362e7890 */ /* 0x000fe2000fffe03f */
[----:B------:R-:W-:Y:S01]  /*5640*/  UMOV UR47, 0x80000020 ;  /* 0x80000020002f7882 */ /* 0x000fe20000000000 */
[----:B------:R-:W-:Y:S01]  /*5650*/  UIADD3 UR50, UR54, 0x502, URZ ;  /* 0x0000050236327890 */ /* 0x000fe2000fffe03f */
[----:B------:R-:W-:Y:S01]  /*5660*/  UMOV UR51, 0x80000020 ;  /* 0x8000002000337882 */ /* 0x000fe20000000000 */
[----:B------:R-:W-:-:S02]  /*5670*/  WARPGROUP.DEPBAR.LE gsb0, 0x0 ;  /* 0x00008000000079c5 */ /* 0x000fc40000010000 */
[----:B------:R-:W-:-:S06]  /*5680*/  WARPGROUP.ARRIVE ;  /* 0x00000000000079c5 */ /* 0x000fcc0000000000 */
[----:B------:R-:W-:Y:S01]  /*5690*/  QGMMA.64x32x32.F32.E4M3.E4M3 R136, gdesc[UR8], RZ, !UPT, gsb0 ;  /* 0x00600000088879f3 */ /* 0x000fe2000c0008ff */
[----:B------:R-:W-:Y:S02]  /*56a0*/  UIADD3 UR8, UR54, 0x102, URZ ;  /* 0x0000010236087890 */ /* 0x000fe4000fffe03f */
[----:B------:R-:W-:Y:S02]  /*56b0*/  UIADD3 UR9, UR54, 0x182, URZ ;  /* 0x0000018236097890 */ /* 0x000fe4000fffe03f */
        /* <DEDUP_REMOVED lines=13> */
[----:B------:R-:W-:Y:S01]  /*5790*/  UMOV UR26, UR6 ;  /* 0x00000006001a7c82 */ /* 0x000fe20008000000 */
[----:B------:R-:W-:Y:S01]  /*57a0*/  UMOV UR27, 0x80000020 ;  /* 0x80000020001b7882 */ /* 0x000fe20000000000 */
[----:B------:R-:W-:Y:S01]  /*57b0*/  UMOV UR6, UR8 ;  /* 0x0000000800067c82 */ /* 0x000fe20008000000 */
        /* <DEDUP_REMOVED lines=10> */
[----:B------:R-:W-:Y:S01]  /*5860*/  UIADD3 UR6, UR54, 0x300, URZ ;  /* 0x0000030036067890 */ /* 0x000fe2000fffe03f */
[----:B------:R-:W-:Y:S01]  /*5870*/  UMOV UR4, UR28 ;  /* 0x0000001c00047c82 */ /* 0x000fe20008000000 */
        /* <DEDUP_REMOVED lines=121> */
[----:B0-----:R-:W-:Y:S05]  /*6010*/  @P3 BRA `(.L_x_24) ;  /* 0x0000000000283947 */ /* 0x001fea0003800000 */
[----:B------:R-:W-:Y:S05]  /*6020*/  @!P0 BRA `(.L_x_25) ;  /* 0x0000000000048947 */ /* 0x000fea0003800000 */
[----:B------:R-:W-:Y:S01]  /*6030*/  BPT.TRAP 0x1 ;  /* 0x000000040000795c */ /* 0x000fe20000300000 */
.L_x_25:
[----:B------:R-:W-:Y:S01]  /*6040*/  ULEA UR4, UR53, UR40, 0x3 ;  /* 0x0000002835047291 */ /* 0x000fe2000f8e183f */
[----:B------:R-:W-:-:S08]  /*6050*/  SHF.L.U32 R11, R11, 0x1f, RZ ;  /* 0x0000001f0b0b7819 */ /* 0x000fd000000006ff */
[----:B------:R0:W1:Y:S01]  /*6060*/  SYNCS.PHASECHK.TRANS64.TRYWAIT P2, [UR4+0x29850], R11 ;  /* 0x0298500bff0075a7 */ /* 0x0000620008040144 */
[----:B------:R-:W-:Y:S05]  /*6070*/  @!P0 BRA `(.L_x_26) ;  /* 0x0000000000048947 */ /* 0x000fea0003800000 */
[----:B------:R-:W-:Y:S01]  /*6080*/  BPT.TRAP 0x1 ;  /* 0x000000040000795c */ /* 0x000fe20000300000 */
.L_x_26:
[----:B-1----:R-:W-:Y:S05]  /*6090*/  @P2 BRA `(.L_x_24) ;  /* 0x0000000000082947 */ /* 0x002fea0003800000 */
[----:B------:R-:W1:Y:S02]  /*60a0*/  SYNCS.PHASECHK.TRANS64.TRYWAIT P2, [UR4+0x29850], R11 ;  /* 0x0298500bff0075a7 */ /* 0x000e640008040144 */
[----:B-1----:R-:W-:Y:S05]  /*60b0*/  @!P2 BRA `(.L_x_27) ;  /* 0x0000008c00e4a947 */ /* 0x002fea0003800000 */
.L_x_24:
[----:B------:R-:W-:Y:S01]  /*60c0*/  UIADD3 UR4, UR40, 0x400, URZ ;  /* 0x0000040028047890 */ /* 0x000fe2000fffe03f */
[----:B------:R-:W-:Y:S01]  /*60d0*/  WARPGROUP.ARRIVE ;  /* 0x00000000000079c5 */ /* 0x000fe20000000000 */
[----:B------:R-:W-:Y:S01]  /*60e0*/  UMOV UR7, 0xc0000010 ;  /* 0xc000001000077882 */ /* 0x000fe20000000000 */
[C---:B-1----:R-:W-:Y:S01]  /*60f0*/  FMUL.FTZ R12, R0.reuse, R152 ;  /* 0x00000098000c7220 */ /* 0x042fe20000410000 */
[----:B------:R-:W-:Y:S01]  /*6100*/  USHF.R.U32.HI UR4, URZ, 0x4, UR4 ;  /* 0x000000043f047899 */ /* 0x000fe20008011604 */
[C---:B------:R-:W-:Y:S01]  /*6110*/  FMUL.FTZ R13, R0.reuse, R154 ;  /* 0x0000009a000d7220 */ /* 0x040fe20000410000 */
[C---:B0-----:R-:W-:Y:S01]  /*6120*/  FMUL.FTZ R11, R0.reuse, R153 ;  /* 0x00000099000b7220 */ /* 0x041fe20000410000 */
[C---:B------:R-:W-:Y:S01]  /*6130*/  FMUL.FTZ R14, R0.reuse, R155 ;  /* 0x0000009b000e7220 */ /* 0x040fe20000410000 */
[----:B------:R-:W-:Y:S01]  /*6140*/  ULOP3.LUT UR4, UR4, 0x3fff, URZ, 0xc0, !UPT ;  /* 0x00003fff04047892 */ /* 0x000fe2000f8ec03f */
[----:B------:R-:W0:Y:S01]  /*6150*/  MUFU.TANH R12, R12 ;  /* 0x0000000c000c7308 */ /* 0x000e220000002400 */
[C---:B------:R-:W-:Y:S01]  /*6160*/  FMUL.FTZ R15, R0.reuse, R156 ;  /* 0x0000009c000f7220 */ /* 0x040fe20000410000 */
[C---:B------:R-:W-:Y:S01]  /*6170*/  FMUL.FTZ R18, R0.reuse, R157 ;  /* 0x0000009d00127220 */ /* 0x040fe20000410000 */
[----:B------:R-:W-:Y:S01]  /*6180*/  ULOP3.LUT UR4, UR4, 0x10000, URZ, 0xfc, !UPT ;  /* 0x0001000004047892 */ /* 0x000fe2000f8efc3f */
[C---:B------:R-:W-:Y:S01]  /*6190*/  FMUL.FTZ R19, R0.reuse, R158 ;  /* 0x0000009e00137220 */ /* 0x040fe20000410000 */
[C---:B------:R-:W-:Y:S01]  /*61a0*/  FMUL.FTZ R20, R0.reuse, R159 ;  /* 0x0000009f00147220 */ /* 0x040fe20000410000 */
[C---:B------:R-:W-:Y:S01]  /*61b0*/  FMUL.FTZ R21, R0.reuse, R160 ;  /* 0x000000a000157220 */ /* 0x040fe20000410000 */
[----:B------:R-:W-:Y:S01]  /*61c0*/  UIMAD UR4, UR53, 0x500, UR4 ;  /* 0x00000500350478a4 */ /* 0x000fe2000f8e0204 */
[----:B------:R-:W1:Y:S01]  /*61d0*/  MUFU.TANH R13, R13 ;  /* 0x0000000d000d7308 */ /* 0x000e620000002400 */
[C---:B------:R-:W-:Y:S01]  /*61e0*/  FMUL.FTZ R22, R0.reuse, R161 ;  /* 0x000000a100167220 */ /* 0x040fe20000410000 */
[C---:B------:R-:W-:Y:S01]  /*61f0*/  FMUL.FTZ R23, R0.reuse, R162 ;  /* 0x000000a200177220 */ /* 0x040fe20000410000 */
[C---:B------:R-:W-:Y:S01]  /*6200*/  FMUL.FTZ R211, R0.reuse, R104 ;  /* 0x0000006800d37220 */ /* 0x040fe20000410000 */
[C---:B------:R-:W-:Y:S01]  /*6210*/  FMUL.FTZ R152, R0.reuse, R163 ;  /* 0x000000a300987220 */ /* 0x040fe20000410000 */
[C---:B------:R-:W-:Y:S01]  /*6220*/  FMUL.FTZ R153, R0.reuse, R164 ;  /* 0x000000a400997220 */ /* 0x040fe20000410000 */
[----:B------:R-:W-:Y:S01]  /*6230*/  UMOV UR6, UR4 ;  /* 0x0000000400067c82 */ /* 0x000fe20008000000 */
[----:B------:R-:W-:Y:S01]  /*6240*/  FMUL.FTZ R154, R0, R165 ;  /* 0x000000a5009a7220 */ /* 0x000fe20000410000 */
[----:B------:R-:W-:Y:S01]  /*6250*/  QGMMA.64x128x32.F32.E4M3.E4M3 R24, R184, gdesc[UR4], R24, gsb0 ;  /* 0x01e00004b8187df3 */ /* 0x000fe20008000818 */
[----:B------:R-:W-:Y:S01]  /*6260*/  UIADD3 UR6, UR4, 0x100, URZ ;  /* 0x0000010004067890 */ /* 0x000fe2000fffe03f */
[----:B------:R-:W2:Y:S01]  /*6270*/  MUFU.TANH R11, R11 ;  /* 0x0000000b000b7308 */ /* 0x000ea20000002400 */
[----:B------:R-:W-:Y:S01]  /*6280*/  UMOV UR7, 0xc0000010 ;  /* 0xc000001000077882 */ /* 0x000fe20000000000 */
[----:B0-----:R-:W-:Y:S01]  /*6290*/  FMNMX.FTZ R104, R12, R7, !PT ;  /* 0x000000070c687209 */ /* 0x001fe20007810000 */
[C---:B------:R-:W-:Y:S01]  /*62a0*/  FMUL.FTZ R155, R0.reuse, R166 ;  /* 0x000000a6009b7220 */ /* 0x040fe20000410000 */
[C---:B------:R-:W-:Y:S01]  /*62b0*/  FMUL.FTZ R213, R0.reuse, R105 ;  /* 0x0000006900d57220 */ /* 0x040fe20000410000 */
[C---:B------:R-:W-:Y:S01]  /*62c0*/  FMUL.FTZ R105, R0.reuse, R106 ;  /* 0x0000006a00697220 */ /* 0x040fe20000410000 */
[C---:B------:R-:W-:Y:S01]  /*62d0*/  FMUL.FTZ R156, R0.reuse, R167 ;  /* 0x000000a7009c7220 */ /* 0x040fe20000410000 */
[----:B-1----:R-:W-:Y:S01]  /*62e0*/  FMNMX.FTZ R207, R13, R10, !PT ;  /* 0x0000000a0dcf7209 */ /* 0x002fe20007810000 */
[----:B------:R-:W0:Y:S01]  /*62f0*/  MUFU.TANH R14, R14 ;  /* 0x0000000e000e7308 */ /* 0x000e220000002400 */
[C---:B------:R-:W-:Y:S01]  /*6300*/  FMUL.FTZ R157, R0.reuse, R136 ;  /* 0x00000088009d7220 */ /* 0x040fe20000410000 */
[C---:B------:R-:W-:Y:S01]  /*6310*/  FMUL.FTZ R159, R0.reuse, R137 ;  /* 0x00000089009f7220 */ /* 0x040fe20000410000 */
[C---:B------:R-:W-:Y:S01]  /*6320*/  FMUL.FTZ R136, R0.reuse, R138 ;  /* 0x0000008a00887220 */ /* 0x040fe20000410000 */
[C---:B------:R-:W-:Y:S01]  /*6330*/  FMUL.FTZ R137, R0.reuse, R139 ;  /* 0x0000008b00897220 */ /* 0x040fe20000410000 */
[C---:B------:R-:W-:Y:S01]  /*6340*/  FMUL.FTZ R161, R0.reuse, R140 ;  /* 0x0000008c00a17220 */ /* 0x040fe20000410000 */
[C---:B------:R-:W-:Y:S01]  /*6350*/  FMUL.FTZ R227, R0.reuse, R88 ;  /* 0x0000005800e37220 */ /* 0x040fe20000410000 */
[C---:B------:R-:W-:Y:S01]  /*6360*/  FMUL.FTZ R163, R0.reuse, R141 ;  /* 0x0000008d00a37220 */ /* 0x040fe20000410000 */
[----:B------:R-:W1:Y:S01]  /*6370*/  MUFU.TANH R15, R15 ;  /* 0x0000000f000f7308 */ /* 0x000e620000002400 */
[----:B--2---:R-:W-:Y:S01]  /*6380*/  FMNMX.FTZ R104, R11, R104, !PT ;  /* 0x000000680b687209 */ /* 0x004fe20007810000 */
[C---:B------:R-:W-:Y:S01]  /*6390*/  FMUL.FTZ R139, R0.reuse, R142 ;  /* 0x0000008e008b7220 */ /* 0x040fe20000410000 */
[C---:B------:R-:W-:Y:S01]  /*63a0*/  FMUL.FTZ R141, R0.reuse, R143 ;  /* 0x0000008f008d7220 */ /* 0x040fe20000410000 */
[C---:B------:R-:W-:Y:S01]  /*63b0*/  FMUL.FTZ R165, R0.reuse, R144 ;  /* 0x0000009000a57220 */ /* 0x040fe20000410000 */
[C---:B------:R-:W-:Y:S01]  /*63c0*/  FMUL.FTZ R229, R0.reuse, R89 ;  /* 0x0000005900e57220 */ /* 0x040fe20000410000 */
[C---:B------:R-:W-:Y:S01]  /*63d0*/  FMUL.FTZ R167, R0.reuse, R145 ;  /* 0x0000009100a77220 */ /* 0x040fe20000410000 */
[----:B------:R-:W-:Y:S01]  /*63e0*/  FMUL.FTZ R143, R0, R146 ;  /* 0x00000092008f7220 */ /* 0x000fe20000410000 */
[----:B------:R-:W2:Y:S01]  /*63f0*/  MUFU.TANH R18, R18 ;  /* 0x0000001200127308 */ /* 0x000ea20000002400 */
[----:B0-----:R-:W-:Y:S01]  /*6400*/  FMNMX.FTZ R106, R14, R207, !PT ;  /* 0x000000cf0e6a7209 */ /* 0x001fe20007810000 */
[C---:B------:R-:W-:Y:S01]  /*6410*/  FMUL.FTZ R145, R0.reuse, R147 ;  /* 0x0000009300917220 */ /* 0x040fe20000410000 */
[C---:B------:R-:W-:Y:S01]  /*6420*/  FMUL.FTZ R189, R0.reuse, R148 ;  /* 0x0000009400bd7220 */ /* 0x040fe20000410000 */
[C---:B------:R-:W-:Y:S01]  /*6430*/  FMUL.FTZ R149, R0.reuse, R149 ;  /* 0x0000009500957220 */ /* 0x040fe20000410000 */
[C---:B------:R-:W-:Y:S01]  /*6440*/  FMUL.FTZ R147, R0.reuse, R150 ;  /* 0x0000009600937220 */ /* 0x040fe20000410000 */
[C---:B------:R-:W-:Y:S01]  /*6450*/  FMUL.FTZ R151, R0.reuse, R151 ;  /* 0x0000009700977220 */ /* 0x040fe20000410000 */
[C---:B------:R-:W-:Y:S01]  /*6460*/  FMUL.FTZ R191, R0.reuse, R120 ;  /* 0x0000007800bf7220 */ /* 0x040fe20000410000 */
[----:B------:R-:W0:Y:S01]  /*6470*/  MUFU.TANH R19, R19 ;  /* 0x0000001300137308 */ /* 0x000e220000002400 */
[----:B-1----:R-:W-:Y:S01]  /*6480*/  FMNMX.FTZ R207, R15, R104, !PT ;  /* 0x000000680fcf7209 */ /* 0x002fe20007810000 */
[C---:B------:R-:W-:Y:S01]  /*6490*/  FMUL.FTZ R121, R0.reuse, R121 ;  /* 0x0000007900797220 */ /* 0x040fe20000410000 */
[C---:B------:R-:W-:Y:S01]  /*64a0*/  FMUL.FTZ R193, R0.reuse, R122 ;  /* 0x0000007a00c17220 */ /* 0x040fe20000410000 */
[C---:B------:R-:W-:Y:S01]  /*64b0*/  FMUL.FTZ R123, R0.reuse, R123 ;  /* 0x0000007b007b7220 */ /* 0x040fe20000410000 */
[C---:B------:R-:W-:Y:S01]  /*64c0*/  FMUL.FTZ R195, R0.reuse, R124 ;  /* 0x0000007c00c37220 */ /* 0x040fe20000410000 */
[C---:B------:R-:W-:Y:S01]  /*64d0*/  FMUL.FTZ R125, R0.reuse, R125 ;  /* 0x0000007d007d7220 */ /* 0x040fe20000410000 */
[----:B------:R-:W-:Y:S01]  /*64e0*/  FMUL.FTZ R197, R0, R126 ;  /* 0x0000007e00c57220 */ /* 0x000fe20000410000 */
[----:B------:R-:W1:Y:S01]  /*64f0*/  MUFU.TANH R20, R20 ;  /* 0x0000001400147308 */ /* 0x000e620000002400 */
[----:B--2---:R-:W-:Y:S01]  /*6500*/  FMNMX.FTZ R104, R18, R207, !PT ;  /* 0x000000cf12687209 */ /* 0x004fe20007810000 */
[C---:B------:R-:W-:Y:S01]  /*6510*/  FMUL.FTZ R127, R0.reuse, R127 ;  /* 0x0000007f007f7220 */ /* 0x040fe20000410000 */
[C---:B------:R-:W-:Y:S01]  /*6520*/  FMUL.FTZ R199, R0.reuse, R128 ;  /* 0x0000008000c77220 */ /* 0x040fe20000410000 */
[C---:B------:R-:W-:Y:S01]  /*6530*/  FMUL.FTZ R129, R0.reuse, R129 ;  /* 0x0000008100817220 */ /* 0x040fe20000410000 */
[C---:B------:R-:W-:Y:S01]  /*6540*/  FMUL.FTZ R201, R0.reuse, R130 ;  /* 0x0000008200c97220 */ /* 0x040fe20000410000 */
[C---:B------:R-:W-:Y:S01]  /*6550*/  FMUL.FTZ R131, R0.reuse, R131 ;  /* 0x0000008300837220 */ /* 0x040fe20000410000 */
[C---:B------:R-:W-:Y:S01]  /*6560*/  FMUL.FTZ R203, R0.reuse, R132 ;  /* 0x0000008400cb7220 */ /* 0x040fe20000410000 */
[----:B------:R-:W2:Y:S01]  /*6570*/  MUFU.TANH R21, R21 ;  /* 0x0000001500157308 */ /* 0x000ea20000002400 */
[----:B0-----:R-:W-:Y:S01]  /*6580*/  FMNMX.FTZ R209, R19, R106, !PT ;  /* 0x0000006a13d17209 */ /* 0x001fe20007810000 */
[C---:B------:R-:W-:Y:S01]  /*6590*/  FMUL.FTZ R133, R0.reuse, R133 ;  /* 0x0000008500857220 */ /* 0x040fe20000410000 */
[C---:B------:R-:W-:Y:S01]  /*65a0*/  FMUL.FTZ R205, R0.reuse, R134 ;  /* 0x0000008600cd7220 */ /* 0x040fe20000410000 */
[C---:B------:R-:W-:Y:S01]  /*65b0*/  FMUL.FTZ R135, R0.reuse, R135 ;  /* 0x0000008700877220 */ /* 0x040fe20000410000 */
[C---:B------:R-:W-:Y:S01]  /*65c0*/  FMUL.FTZ R107, R0.reuse, R107 ;  /* 0x0000006b006b7220 */ /* 0x040fe20000410000 */
[C---:B------:R-:W-:Y:S01]  /*65d0*/  FMUL.FTZ R215, R0.reuse, R108 ;  /* 0x0000006c00d77220 */ /* 0x040fe20000410000 */
[----:B------:R-:W-:Y:S01]  /*65e0*/  FMUL.FTZ R217, R0, R109 ;  /* 0x0000006d00d97220 */ /* 0x000fe20000410000 */
[----:B------:R-:W0:Y:S01]  /*65f0*/  MUFU.TANH R22, R22 ;  /* 0x0000001600167308 */ /* 0x000e220000002400 */
[----:B-1----:R-:W-:Y:S01]  /*6600*/  FMNMX.FTZ R106, R20, R209, !PT ;  /* 0x000000d1146a7209 */ /* 0x002fe20007810000 */
        /* <DEDUP_REMOVED lines=25> */
[----:B------:R-:W-:-:S05]  /*67a0*/  FMUL.FTZ R103, R0, R103 ;  /* 0x0000006700677220 */ /* 0x000fca0000410000 */
[----:B------:R-:W1:Y:S01]  /*67b0*/  MUFU.TANH R154, R154 ;  /* 0x0000009a009a7308 */ /* 0x000e620000002400 */
[----:B--2---:R-:W-:Y:S01]  /*67c0*/  FMNMX.FTZ R104, R152, R209, !PT ;  /* 0x000000d198687209 */ /* 0x004fe20007810000 */
[----:B------:R-:W-:-:S06]  /*67d0*/  FMUL.FTZ R209, R0, R91 ;  /* 0x0000005b00d17220 */ /* 0x000fcc0000410000 */
[----:B------:R-:W2:Y:S01]  /*67e0*/  MUFU.TANH R155, R155 ;  /* 0x0000009b009b7308 */ /* 0x000ea20000002400 */
[----:B0-----:R-:W-:-:S07]  /*67f0*/  FMNMX.FTZ R207, R153, R88, !PT ;  /* 0x0000005899cf7209 */ /* 0x001fce0007810000 */
[----:B------:R-:W0:Y:S01]  /*6800*/  MUFU.TANH R156, R156 ;  /* 0x0000009c009c7308 */ /* 0x000e220000002400 */
[----:B-1----:R-:W-:Y:S01]  /*6810*/  FMNMX.FTZ R88, R154, R207, !PT ;  /* 0x000000cf9a587209 */ /* 0x002fe20007810000 */
[----:B------:R-:W-:-:S06]  /*6820*/  FMUL.FTZ R207, R0, R90 ;  /* 0x0000005a00cf7220 */ /* 0x000fcc0000410000 */
[----:B------:R-:W1:Y:S01]  /*6830*/  MUFU.TANH R157, R157 ;  /* 0x0000009d009d7308 */ /* 0x000e620000002400 */
[----:B--2---:R-:W-:Y:S01]  /*6840*/  FMNMX.FTZ R89, R155, R104, !PT ;  /* 0x000000689b597209 */ /* 0x004fe20007810000 */
[C---:B------:R-:W-:Y:S01]  /*6850*/  FMUL.FTZ R104, R0.reuse, R101 ;  /* 0x0000006500687220 */ /* 0x040fe20000410000 */
[----:B------:R-:W-:-:S05]  /*6860*/  FMUL.FTZ R101, R0, R102 ;  /* 0x0000006600657220 */ /* 0x000fca0000410000 */
[----:B------:R-:W2:Y:S01]  /*6870*/  MUFU.TANH R159, R159 ;  /* 0x0000009f009f7308 */ /* 0x000ea20000002400 */
[----:B0-----:R-:W-:-:S07]  /*6880*/  FMNMX.FTZ R89, R156, R89, !PT ;  /* 0x000000599c597209 */ /* 0x001fce0007810000 */
[----:B------:R-:W0:Y:S01]  /*6890*/  MUFU.TANH R136, R136 ;  /* 0x0000008800887308 */ /* 0x000e220000002400 */
[----:B-1----:R-:W-:-:S07]  /*68a0*/  FMNMX.FTZ R88, R157, R88, !PT ;  /* 0x000000589d587209 */ /* 0x002fce0007810000 */
[----:B------:R-:W1:Y:S01]  /*68b0*/  MUFU.TANH R137, R137 ;  /* 0x0000008900897308 */ /* 0x000e620000002400 */
[----:B--2---:R-:W-:Y:S01]  /*68c0*/  FMNMX.FTZ R88, R159, R88, !PT ;  /* 0x000000589f587209 */ /* 0x004fe20007810000 */
[----:B------:R-:W-:Y:S02]  /*68d0*/  WARPGROUP.DEPBAR.LE gsb0, 0x0 ;  /* 0x00008000000079c5 */ /* 0x000fe40000010000 */
[----:B------:R-:W-:-:S04]  /*68e0*/  WARPGROUP.ARRIVE ;  /* 0x00000000000079c5 */ /* 0x000fc80000000000 */
[----:B------:R-:W2:Y:S01]  /*68f0*/  MUFU.TANH R161, R161 ;  /* 0x000000a100a17308 */ /* 0x000ea20000002400 */
[----:B0-----:R-:W-:Y:S01]  /*6900*/  FMNMX.FTZ R90, R136, R89, !PT ;  /* 0x00000059885a7209 */ /* 0x001fe20007810000 */
[----:B------:R-:W-:Y:S01]  /*6910*/  QGMMA.64x128x32.F32.E4M3.E4M3 R24, R180, gdesc[UR4], R24, gsb0 ;  /* 0x01e00004b4187df3 */ /* 0x000fe20008000818 */
[----:B------:R-:W-:Y:S01]  /*6920*/  UIADD3 UR6, UR4, 0x200, URZ ;  /* 0x0000020004067890 */ /* 0x000fe2000fffe03f */
[----:B------:R-:W-:-:S04]  /*6930*/  UMOV UR7, 0xc0000010 ;  /* 0xc000001000077882 */ /* 0x000fc80000000000 */
[----:B------:R-:W0:Y:S01]  /*6940*/  MUFU.TANH R163, R163 ;  /* 0x000000a300a37308 */ /* 0x000e220000002400 */
[----:B-1----:R-:W-:-:S07]  /*6950*/  FMNMX.FTZ R90, R137, R90, !PT ;  /* 0x0000005a895a7209 */ /* 0x002fce0007810000 */
[----:B------:R-:W1:Y:S01]  /*6960*/  MUFU.TANH R139, R139 ;  /* 0x0000008b008b7308 */ /* 0x000e620000002400 */
[----:B--2---:R-:W-:-:S07]  /*6970*/  FMNMX.FTZ R88, R161, R88, !PT ;  /* 0x00000058a1587209 */ /* 0x004fce0007810000 */
[----:B------:R-:W2:Y:S01]  /*6980*/  MUFU.TANH R141, R141 ;  /* 0x0000008d008d7308 */ /* 0x000ea20000002400 */
[----:B0-----:R-:W-:-:S07]  /*6990*/  FMNMX.FTZ R88, R163, R88, !PT ;  /* 0x00000058a3587209 */ /* 0x001fce0007810000 */
        /* <DEDUP_REMOVED lines=29> */
[----:B0-----:R-:W-:Y:S01]  /*6b70*/  FMNMX.FTZ R88, R195, R88, !PT ;  /* 0x00000058c3587209 */ /* 0x001fe20007810000 */
[----:B------:R-:W-:Y:S02]  /*6b80*/  WARPGROUP.DEPBAR.LE gsb0, 0x0 ;  /* 0x00008000000079c5 */ /* 0x000fe40000010000 */
[----:B------:R-:W-:-:S04]  /*6b90*/  WARPGROUP.ARRIVE ;  /* 0x00000000000079c5 */ /* 0x000fc80000000000 */
[----:B------:R-:W0:Y:S01]  /*6ba0*/  MUFU.TANH R127, R127 ;  /* 0x0000007f007f7308 */ /* 0x000e220000002400 */
[----:B-1----:R-:W-:Y:S01]  /*6bb0*/  FMNMX.FTZ R88, R125, R88, !PT ;  /* 0x000000587d587209 */ /* 0x002fe20007810000 */
[----:B------:R-:W-:Y:S01]  /*6bc0*/  QGMMA.64x128x32.F32.E4M3.E4M3 R24, R176, gdesc[UR4], R24, gsb0 ;  /* 0x01e00004b0187df3 */ /* 0x000fe20008000818 */
[----:B------:R-:W-:Y:S01]  /*6bd0*/  UIADD3 UR6, UR4, 0x300, URZ ;  /* 0x0000030004067890 */ /* 0x000fe2000fffe03f */
[----:B------:R-:W-:Y:S01]  /*6be0*/  UMOV UR7, 0xc0000010 ;  /* 0xc000001000077882 */ /* 0x000fe20000000000 */
[----:B------:R-:W-:-:S03]  /*6bf0*/  UIADD3 UR4, UR4, 0x400, URZ ;  /* 0x0000040004047890 */ /* 0x000fc6000fffe03f */
        /* <DEDUP_REMOVED lines=35> */
[----:B-1----:R-:W-:Y:S01]  /*6e30*/  FMNMX.FTZ R90, R111, R90, !PT ;  /* 0x0000005a6f5a7209 */ /* 0x002fe20007810000 */
[----:B------:R-:W-:Y:S02]  /*6e40*/  WARPGROUP.DEPBAR.LE gsb0, 0x0 ;  /* 0x00008000000079c5 */ /* 0x000fe40000010000 */
[----:B------:R-:W-:-:S04]  /*6e50*/  WARPGROUP.ARRIVE ;  /* 0x00000000000079c5 */ /* 0x000fc80000000000 */
[----:B------:R-:W1:Y:S01]  /*6e60*/  MUFU.TANH R113, R113 ;  /* 0x0000007100717308 */ /* 0x000e620000002400 */
[----:B--2---:R-:W-:Y:S01]  /*6e70*/  FMNMX.FTZ R88, R219, R88, !PT ;  /* 0x00000058db587209 */ /* 0x004fe20007810000 */
[----:B------:R-:W-:Y:S01]  /*6e80*/  QGMMA.64x128x32.F32.E4M3.E4M3 R24, R172, gdesc[UR4], R24, gsb0 ;  /* 0x01e00004ac187df3 */ /* 0x000fe20008000818 */
[----:B------:R-:W-:Y:S01]  /*6e90*/  UMOV UR6, UR4 ;  /* 0x0000000400067c82 */ /* 0x000fe20008000000 */
[----:B------:R-:W-:-:S04]  /*6ea0*/  UMOV UR7, 0xc0000010 ;  /* 0xc000001000077882 */ /* 0x000fc80000000000 */
        /* <DEDUP_REMOVED lines=33> */
[----:B-1----:R-:W-:Y:S02]  /*70c0*/  FMNMX.FTZ R89, R237, R88, !PT ;  /* 0x00000058ed597209 */ /* 0x002fe40007810000 */
[----:B------:R-:W1:Y:S05]  /*70d0*/  LDC R88, c[0x0][0x988] ;  /* 0x00026200ff587b82 */ /* 0x000e6a0000000800 */
[----:B------:R-:W3:Y:S01]  /*70e0*/  MUFU.TANH R100, R100 ;  /* 0x0000006400647308 */ /* 0x000ee20000002400 */
[----:B--2---:R-:W-:Y:S01]  /*70f0*/  FMNMX.FTZ R90, R97, R90, !PT ;  /* 0x0000005a615a7209 */ /* 0x004fe20007810000 */
[----:B------:R-:W-:-:S02]  /*7100*/  WARPGROUP.DEPBAR.LE gsb0, 0x0 ;  /* 0x00008000000079c5 */ /* 0x000fc40000010000 */
[----:B------:R-:W-:-:S04]  /*7110*/  WARPGROUP.ARRIVE ;  /* 0x00000000000079c5 */ /* 0x000fc80000000000 */
[----:B------:R-:W2:Y:S01]  /*7120*/  MUFU.TANH R104, R104 ;  /* 0x0000006800687308 */ /* 0x000ea20000002400 */
[----:B0-----:R-:W-:Y:S01]  /*7130*/  FMNMX.FTZ R90, R99, R90, !PT ;  /* 0x0000005a635a7209 */ /* 0x001fe20007810000 */
[----:B------:R-:W-:Y:S06]  /*7140*/  QGMMA.64x128x32.F32.E4M3.E4M3 R24, R168, gdesc[UR4], R24, gsb0 ;  /* 0x01e00004a8187df3 */ /* 0x000fec0008000818 */
[----:B------:R-:W0:Y:S01]  /*7150*/  MUFU.TANH R101, R101 ;  /* 0x0000006500657308 */ /* 0x000e220000002400 */
[----:B---3--:R-:W-:-:S07]  /*7160*/  FMNMX.FTZ R89, R100, R89, !PT ;  /* 0x0000005964597209 */ /* 0x008fce0007810000 */
[----:B------:R-:W3:Y:S01]  /*7170*/  MUFU.TANH R103, R103 ;  /* 0x0000006700677308 */ /* 0x000ee20000002400 */
[----:B--2---:R-:W-:-:S05]  /*7180*/  FMNMX.FTZ R92, R104, R89, !PT ;  /* 0x00000059685c7209 */ /* 0x004fca0007810000 */
[----:B------:R-:W2:Y:S01]  /*7190*/  SHFL.BFLY PT, R89, R92, 0x2, 0x1f ;  /* 0x0c401f005c597f89 */ /* 0x000ea200000e0000 */
[----:B0-----:R-:W-:-:S04]  /*71a0*/  FMNMX.FTZ R90, R101, R90, !PT ;  /* 0x0000005a655a7209 */ /* 0x001fc80007810000 */
[----:B---3--:R-:W-:-:S05]  /*71b0*/  FMNMX.FTZ R90, R103, R90, !PT ;  /* 0x0000005a675a7209 */ /* 0x008fca0007810000 */
[----:B------:R-:W0:Y:S01]  /*71c0*/  SHFL.BFLY PT, R91, R90, 0x2, 0x1f ;  /* 0x0c401f005a5b7f89 */ /* 0x000e2200000e0000 */
[----:B--2---:R-:W-:Y:S02]  /*71d0*/  FMNMX.FTZ R94, R92, R89, !PT ;  /* 0x000000595c5e7209 */ /* 0x004fe40007810000 */
[----:B0-----:R-:W-:-:S03]  /*71e0*/  FMNMX.FTZ R96, R90, R91, !PT ;  /* 0x0000005b5a607209 */ /* 0x001fc60007810000 */
[----:B------:R-:W0:Y:S04]  /*71f0*/  SHFL.BFLY PT, R91, R94, 0x1, 0x1f ;  /* 0x0c201f005e5b7f89 */ /* 0x000e2800000e0000 */
[----:B------:R-:W2:Y:S01]  /*7200*/  SHFL.BFLY PT, R89, R96, 0x1, 0x1f ;  /* 0x0c201f0060597f89 */ /* 0x000ea200000e0000 */
[----:B0-----:R-:W-:Y:S02]  /*7210*/  FMNMX.FTZ R91, R94, R91, !PT ;  /* 0x0000005b5e5b7209 */ /* 0x001fe40007810000 */
[----:B--2---:R-:W-:-:S03]  /*7220*/  FMNMX.FTZ R89, R96, R89, !PT ;  /* 0x0000005960597209 */ /* 0x004fc60007810000 */
[C---:B-1----:R-:W-:Y:S01]  /*7230*/  FFMA.FTZ R102, R91.reuse, R88, -8 ;  /* 0xc10000005b667423 */ /* 0x042fe20000010058 */
[----:B------:R-:W-:-:S03]  /*7240*/  FADD.FTZ R7, -R91, R7 ;  /* 0x000000075b077221 */ /* 0x000fc60000010100 */
[-CC-:B------:R-:W-:Y:S01]  /*7250*/  FFMA.FTZ R185, R12, R88.reuse, -R102.reuse ;  /* 0x000000580cb97223 */ /* 0x180fe20000010866 */
[----:B------:R-:W-:-:S01]  /*7260*/  FFMA.FTZ R12, R11, R88, -R102 ;  /* 0x000000580b0c7223 */ /* 0x000fc20000010866 */
[-C--:B------:R-:W-:Y:S01]  /*7270*/  FMUL.FTZ R90, R7, R88.reuse ;  /* 0x00000058075a7220 */ /* 0x080fe20000410000 */
[----:B------:R-:W-:-:S01]  /*7280*/  FFMA.FTZ R11, R15, R88, -R102 ;  /* 0x000000580f0b7223 */ /* 0x000fc20000010866 */
[-CC-:B------:R-:W-:Y:S01]  /*7290*/  FFMA.FTZ R15, R21, R88.reuse, -R102.reuse ;  /* 0x00000058150f7223 */ /* 0x180fe20000010866 */
[----:B------:R-:W-:-:S01]  /*72a0*/  FFMA.FTZ R21, R153, R88, -R102 ;  /* 0x0000005899157223 */ /* 0x000fc20000010866 */
[----:B------:R-:W-:Y:S01]  /*72b0*/  FADD.FTZ R7, -R89, R10 ;  /* 0x0000000a59077221 */ /* 0x000fe20000010100 */
[----:B------:R-:W-:-:S01]  /*72c0*/  FFMA.FTZ R92, R157, R88, -R102 ;  /* 0x000000589d5c7223 */ /* 0x000fc20000010866 */
[-CC-:B------:R-:W-:Y:S01]  /*72d0*/  FFMA.FTZ R153, R159, R88.reuse, -R102.reuse ;  /* 0x000000589f997223 */ /* 0x180fe20000010866 */
[----:B------:R0:W-:Y:S01]  /*72e0*/  MUFU.EX2 R10, R90 ;  /* 0x0000005a000a7308 */ /* 0x0001e20000000800 */
[----:B------:R-:W-:-:S01]  /*72f0*/  FFMA.FTZ R94, R161, R88, -R102 ;  /* 0x00000058a15e7223 */ /* 0x000fc20000010866 */
[-CC-:B------:R-:W-:Y:S01]  /*7300*/  FFMA.FTZ R157, R163, R88.reuse, -R102.reuse ;  /* 0x00000058a39d7223 */ /* 0x180fe20000010866 */
[----:B------:R-:W-:-:S01]  /*7310*/  FFMA.FTZ R96, R165, R88, -R102 ;  /* 0x00000058a5607223 */ /* 0x000fc20000010866 */
[-CC-:B------:R-:W-:Y:S01]  /*7320*/  FFMA.FTZ R159, R167, R88.reuse, -R102.reuse ;  /* 0x00000058a79f7223 */ /* 0x180fe20000010866 */
[----:B------:R-:W-:-:S01]  /*7330*/  FFMA.FTZ R18, R18, R88, -R102 ;  /* 0x0000005812127223 */ /* 0x000fc20000010866 */
[-CC-:B------:R-:W-:Y:S01]  /*7340*/  FFMA.FTZ R22, R22, R88.reuse, -R102.reuse ;  /* 0x0000005816167223 */ /* 0x180fe20000010866 */
[----:B------:R-:W-:-:S01]  /*7350*/  FFMA.FTZ R98, R189, R88, -R102 ;  /* 0x00000058bd627223 */ /* 0x000fc20000010866 */
[-CC-:B------:R-:W-:Y:S01]  /*7360*/  FFMA.FTZ R149, R149, R88.reuse, -R102.reuse ;  /* 0x0000005895957223 */ /* 0x180fe20000010866 */
[----:B0-----:R-:W-:-:S01]  /*7370*/  FFMA.FTZ R90, R154, R88, -R102 ;  /* 0x000000589a5a7223 */ /* 0x001fc20000010866 */
[-CC-:B------:R-:W-:Y:S01]  /*7380*/  FFMA.FTZ R106, R191, R88.reuse, -R102.reuse ;  /* 0x00000058bf6a7223 */ /* 0x180fe20000010866 */
        /* <DEDUP_REMOVED lines=23> */
[-C--:B------:R-:W-:Y:S01]  /*7500*/  FFMA.FTZ R102, R89, R88.reuse, -8 ;  /* 0xc100000059667423 */ /* 0x080fe20000010058 */
[-C--:B------:R-:W-:Y:S01]  /*7510*/  FMUL.FTZ R7, R7, R88.reuse ;  /* 0x0000005807077220 */ /* 0x080fe20000410000 */
[----:B------:R-:W0:Y:S02]  /*7520*/  MUFU.EX2 R185, R185 ;  /* 0x000000b900b97308 */ /* 0x000e240000000800 */
[----:B------:R-:W-:-:S01]  /*7530*/  FFMA.FTZ R104, R13, R88, -R102 ;  /* 0x000000580d687223 */ /* 0x000fc20000010866 */
[-CC-:B------:R-:W-:Y:S01]  /*7540*/  FFMA.FTZ R13, R14, R88.reuse, -R102.reuse ;  /* 0x000000580e0d7223 */ /* 0x180fe20000010866 */
[----:B------:R-:W-:-:S01]  /*7550*/  FFMA.FTZ R14, R19, R88, -R102 ;  /* 0x00000058130e7223 */ /* 0x000fc20000010866 */
[-CC-:B------:R-:W-:Y:S01]  /*7560*/  FFMA.FTZ R19, R20, R88.reuse, -R102.reuse ;  /* 0x0000005814137223 */ /* 0x180fe20000010866 */
[----:B------:R-:W-:-:S01]  /*7570*/  FFMA.FTZ R20, R23, R88, -R102 ;  /* 0x0000005817147223 */ /* 0x000fc20000010866 */
[-CC-:B------:R-:W-:Y:S01]  /*7580*/  FFMA.FTZ R23, R152, R88.reuse, -R102.reuse ;  /* 0x0000005898177223 */ /* 0x180fe20000010866 */
[----:B------:R-:W-:Y:S01]  /*7590*/  MUFU.EX2 R7, R7 ;  /* 0x0000000700077308 */ /* 0x000fe20000000800 */
[----:B------:R-:W-:-:S01]  /*75a0*/  FFMA.FTZ R128, R155, R88, -R102 ;  /* 0x000000589b807223 */ /* 0x000fc20000010866 */
[-CC-:B------:R-:W-:Y:S01]  /*75b0*/  FFMA.FTZ R132, R139, R88.reuse, -R102.reuse ;  /* 0x000000588b847223 */ /* 0x180fe20000010866 */
[----:B------:R-:W-:-:S01]  /*75c0*/  FFMA.FTZ R139, R141, R88, -R102 ;  /* 0x000000588d8b7223 */ /* 0x000fc20000010866 */
[-CC-:B------:R-:W-:Y:S01]  /*75d0*/  FFMA.FTZ R155, R156, R88.reuse, -R102.reuse ;  /* 0x000000589c9b7223 */ /* 0x180fe20000010866 */
[----:B------:R-:W-:-:S01]  /*75e0*/  FFMA.FTZ R141, R145, R88, -R102 ;  /* 0x00000058918d7223 */ /* 0x000fc20000010866 */
[-CC-:B------:R-:W-:Y:S01]  /*75f0*/  FFMA.FTZ R130, R136, R88.reuse, -R102.reuse ;  /* 0x0000005888827223 */ /* 0x180fe20000010866 */
[----:B------:R-:W-:-:S01]  /*7600*/  FFMA.FTZ R137, R137, R88, -R102 ;  /* 0x0000005889897223 */ /* 0x000fc20000010866 */
[----:B------:R-:W1:Y:S01]  /*7610*/  MUFU.EX2 R104, R104 ;  /* 0x0000006800687308 */ /* 0x000e620000000800 */
[----:B0-----:R-:W-:-:S01]  /*7620*/  FFMA.FTZ R3, R10, R3, R185 ;  /* 0x000000030a037223 */ /* 0x001fc200000100b9 */
[-CC-:B------:R-:W-:Y:S01]  /*7630*/  FFMA.FTZ R134, R143, R88.reuse, -R102.reuse ;  /* 0x000000588f867223 */ /* 0x180fe20000010866 */
[----:B------:R-:W-:-:S01]  /*7640*/  FFMA.FTZ R136, R147, R88, -R102 ;  /* 0x0000005893887223 */ /* 0x000fc20000010866 */
[-CC-:B------:R-:W-:Y:S01]  /*7650*/  FFMA.FTZ R143, R151, R88.reuse, -R102.reuse ;  /* 0x00000058978f7223 */ /* 0x180fe20000010866 */
[----:B------:R-:W-:-:S01]  /*7660*/  FFMA.FTZ R138, R193, R88, -R102 ;  /* 0x00000058c18a7223 */ /* 0x000fc20000010866 */
[-CC-:B------:R-:W-:Y:S01]  /*7670*/  FFMA.FTZ R123, R123, R88.reuse, -R102.reuse ;  /* 0x000000587b7b7223 */ /* 0x180fe20000010866 */
[----:B------:R-:W-:-:S01]  /*7680*/  FFMA.FTZ R140, R197, R88, -R102 ;  /* 0x00000058c58c7223 */ /* 0x000fc20000010866 */
[----:B------:R-:W0:Y:S01]  /*7690*/  MUFU.EX2 R12, R12 ;  /* 0x0000000c000c7308 */ /* 0x000e220000000800 */
[----:B------:R-:W-:-:S01]  /*76a0*/  FFMA.FTZ R127, R127, R88, -R102 ;  /* 0x000000587f7f7223 */ /* 0x000fc20000010866 */
[-CC-:B------:R-:W-:Y:S01]  /*76b0*/  FFMA.FTZ R142, R201, R88.reuse, -R102.reuse ;  /* 0x00000058c98e7223 */ /* 0x180fe20000010866 */
[----:B------:R-:W-:-:S01]  /*76c0*/  FFMA.FTZ R131, R131, R88, -R102 ;  /* 0x0000005883837223 */ /* 0x000fc20000010866 */
[-CC-:B------:R-:W-:Y:S01]  /*76d0*/  FFMA.FTZ R144, R205, R88.reuse, -R102.reuse ;  /* 0x00000058cd907223 */ /* 0x180fe20000010866 */
[----:B------:R-:W-:-:S01]  /*76e0*/  FFMA.FTZ R135, R135, R88, -R102 ;  /* 0x0000005887877223 */ /* 0x000fc20000010866 */
[-CC-:B------:R-:W-:Y:S01]  /*76f0*/  FFMA.FTZ R105, R105, R88.reuse, -R102.reuse ;  /* 0x0000005869697223 */ /* 0x180fe20000010866 */
[----:B------:R-:W-:-:S01]  /*7700*/  FFMA.FTZ R154, R119, R88, -R102 ;  /* 0x00000058779a7223 */ /* 0x000fc20000010866 */
[----:B------:R-:W2:Y:S01]  /*7710*/  MUFU.EX2 R13, R13 ;  /* 0x0000000d000d7308 */ /* 0x000ea20000000800 */
[----:B-1----:R-:W-:-:S01]  /*7720*/  FFMA.FTZ R6, R7, R6, R104 ;  /* 0x0000000607067223 */ /* 0x002fc20000010068 */
[-CC-:B------:R-:W-:Y:S01]  /*7730*/  FFMA.FTZ R93, R93, R88.reuse, -R102.reuse ;  /* 0x000000585d5d7223 */ /* 0x180fe20000010866 */
[----:B------:R-:W-:-:S01]  /*7740*/  FFMA.FTZ R95, R95, R88, -R102 ;  /* 0x000000585f5f7223 */ /* 0x000fc20000010866 */
[----:B------:R-:W-:Y:S01]  /*7750*/  FFMA.FTZ R97, R97, R88, -R102 ;  /* 0x0000005861617223 */ /* 0x000fe20000010866 */
[----:B------:R-:W-:-:S02]  /*7760*/  WARPGROUP.DEPBAR.LE gsb0, 0x0 ;  /* 0x00008000000079c5 */ /* 0x000fc40000010000 */
[----:B------:R-:W-:Y:S01]  /*7770*/  FFMA.FTZ R99, R99, R88, -R102 ;  /* 0x0000005863637223 */ /* 0x000fe20000010866 */
[----:B------:R-:W1:Y:S01]  /*7780*/  MUFU.EX2 R11, R11 ;  /* 0x0000000b000b7308 */ /* 0x000e620000000800 */
[----:B0-----:R-:W-:-:S01]  /*7790*/  FADD.FTZ R146, R12, R3 ;  /* 0x000000030c927221 */ /* 0x001fc20000010000 */
[----:B------:R-:W-:-:S06]  /*77a0*/  FFMA.FTZ R101, R101, R88, -R102 ;  /* 0x0000005865657223 */ /* 0x000fcc0000010866 */
[----:B------:R-:W0:Y:S01]  /*77b0*/  MUFU.EX2 R14, R14 ;  /* 0x0000000e000e7308 */ /* 0x000e220000000800 */
[----:B--2---:R-:W-:-:S07]  /*77c0*/  FADD.FTZ R3, R13, R6 ;  /* 0x000000060d037221 */ /* 0x004fce0000010000 */
[----:B------:R-:W2:Y:S01]  /*77d0*/  MUFU.EX2 R18, R18 ;  /* 0x0000001200127308 */ /* 0x000ea20000000800 */
[----:B-1----:R-:W-:-:S07]  /*77e0*/  FADD.FTZ R145, R11, R146 ;  /* 0x000000920b917221 */ /* 0x002fce0000010000 */
[----:B------:R-:W1:Y:S01]  /*77f0*/  MUFU.EX2 R19, R19 ;  /* 0x0000001300137308 */ /* 0x000e620000000800 */
[----:B0-----:R-:W-:-:S07]  /*7800*/  FADD.FTZ R6, R14, R3 ;  /* 0x000000030e067221 */ /* 0x001fce0000010000 */
[----:B------:R-:W0:Y:S01]  /*7810*/  MUFU.EX2 R15, R15 ;  /* 0x0000000f000f7308 */ /* 0x000e220000000800 */
[----:B--2---:R-:W-:-:S07]  /*7820*/  FADD.FTZ R146, R18, R145 ;  /* 0x0000009112927221 */ /* 0x004fce0000010000 */
[----:B------:R-:W2:Y:S01]  /*7830*/  MUFU.EX2 R20, R20 ;  /* 0x0000001400147308 */ /* 0x000ea20000000800 */
[----:B-1----:R-:W-:-:S07]  /*7840*/  FADD.FTZ R3, R19, R6 ;  /* 0x0000000613037221 */ /* 0x002fce0000010000 */
        /* <DEDUP_REMOVED lines=25> */
[----:B-1----:R-:W-:-:S01]  /*79e0*/  FADD.FTZ R109, R137, R148 ;  /* 0x00000094896d7221 */ /* 0x002fc20000010000 */
[----:B------:R-:W-:-:S06]  /*79f0*/  FFMA.FTZ R148, R111, R88, -R102 ;  /* 0x000000586f947223 */ /* 0x000fcc0000010866 */
[----:B------:R-:W1:Y:S01]  /*7a00*/  MUFU.EX2 R157, R157 ;  /* 0x0000009d009d7308 */ /* 0x000e620000000800 */
[----:B0-----:R-:W-:-:S07]  /*7a10*/  FADD.FTZ R6, R94, R3 ;  /* 0x000000035e067221 */ /* 0x001fce0000010000 */
[----:B------:R-:W0:Y:S01]  /*7a20*/  MUFU.EX2 R139, R139 ;  /* 0x0000008b008b7308 */ /* 0x000e220000000800 */
[----:B--2---:R-:W-:-:S01]  /*7a30*/  FADD.FTZ R150, R132, R109 ;  /* 0x0000006d84967221 */ /* 0x004fc20000010000 */
[----:B------:R-:W-:-:S06]  /*7a40*/  FFMA.FTZ R109, R113, R88, -R102 ;  /* 0x00000058716d7223 */ /* 0x000fcc0000010866 */
        /* <DEDUP_REMOVED lines=47> */
[-CC-:B------:R-:W-:Y:S01]  /*7d40*/  FFMA.FTZ R152, R209, R88.reuse, -R102.reuse ;  /* 0x00000058d1987223 */ /* 0x180fe20000010866 */
[----:B------:R-:W-:-:S05]  /*7d50*/  FFMA.FTZ R102, R103, R88, -R102 ;  /* 0x0000005867667223 */ /* 0x000fca0000010866 */
        /* <DEDUP_REMOVED lines=22> */
[----:B------:R-:W-:Y:S01]  /*7ec0*/  MUFU.EX2 R109, R109 ;  /* 0x0000006d006d7308 */ /* 0x000fe20000000800 */
[----:B-1----:R-:W-:-:S01]  /*7ed0*/  FADD.FTZ R6, R148, R3 ;  /* 0x0000000394067221 */ /* 0x002fc20000010000 */
[----:B------:R-:W-:-:S06]  /*7ee0*/  IADD3 R3, -R17, 0xb, RZ ;  /* 0x0000000b11037810 */ /* 0x000fcc0007ffe1ff */
[----:B------:R-:W1:Y:S01]  /*7ef0*/  MUFU.EX2 R165, R165 ;  /* 0x000000a500a57308 */ /* 0x000e620000000800 */
[----:B0-----:R-:W-:-:S07]  /*7f00*/  FADD.FTZ R156, R118, R115 ;  /* 0x00000073769c7221 */ /* 0x001fce0000010000 */
[----:B------:R-:W-:Y:S08]  /*7f10*/  MUFU.EX2 R150, R150 ;  /* 0x0000009600967308 */ /* 0x000ff00000000800 */
[----:B------:R-:W0:Y:S01]  /*7f20*/  MUFU.EX2 R120, R120 ;  /* 0x0000007800787308 */ /* 0x000e220000000800 */
[----:B-1----:R-:W-:-:S07]  /*7f30*/  FADD.FTZ R115, R165, R156 ;  /* 0x0000009ca5737221 */ /* 0x002fce0000010000 */
[----:B------:R-:W1:Y:S08]  /*7f40*/  MUFU.EX2 R111, R111 ;  /* 0x0000006f006f7308 */ /* 0x000e700000000800 */
[----:B------:R-:W-:Y:S01]  /*7f50*/  MUFU.EX2 R167, R167 ;  /* 0x000000a700a77308 */ /* 0x000fe20000000800 */
[----:B0-----:R-:W-:-:S01]  /*7f60*/  FADD.FTZ R156, R120, R115 ;  /* 0x00000073789c7221 */ /* 0x001fc20000010000 */
[----:B------:R-:W-:-:S06]  /*7f70*/  IMAD.U32 R115, RZ, RZ, UR52 ;  /* 0x00000034ff737e24 */ /* 0x000fcc000f8e00ff */
[----:B------:R-:W0:Y:S08]  /*7f80*/  MUFU.EX2 R154, R154 ;  /* 0x0000009a009a7308 */ /* 0x000e300000000800 */
[----:B------:R-:W-:Y:S08]  /*7f90*/  MUFU.EX2 R122, R122 ;  /* 0x0000007a007a7308 */ /* 0x000ff00000000800 */
[----:B------:R-:W2:Y:S08]  /*7fa0*/  MUFU.EX2 R113, R113 ;  /* 0x0000007100717308 */ /* 0x000eb00000000800 */
[----:B------:R3:W-:Y:S08]  /*7fb0*/  MUFU.EX2 R158, R93 ;  /* 0x0000005d009e7308 */ /* 0x0007f00000000800 */
[----:B------:R-:W-:Y:S01]  /*7fc0*/  MUFU.EX2 R181, R181 ;  /* 0x000000b500b57308 */ /* 0x000fe20000000800 */
[----:B---3--:R-:W-:-:S04]  /*7fd0*/  FADD.FTZ R93, R109, R6 ;  /* 0x000000066d5d7221 */ /* 0x008fc80000010000 */
[----:B------:R-:W-:-:S03]  /*7fe0*/  FADD.FTZ R6, R150, R93 ;  /* 0x0000005d96067221 */ /* 0x000fc60000010000 */
[----:B------:R-:W3:Y:S01]  /*7ff0*/  MUFU.EX2 R152, R152 ;  /* 0x0000009800987308 */ /* 0x000ee20000000800 */
[----:B-1----:R-:W-:-:S04]  /*8000*/  FADD.FTZ R93, R111, R6 ;  /* 0x000000066f5d7221 */ /* 0x002fc80000010000 */
[----:B0-----:R-:W-:-:S03]  /*8010*/  FADD.FTZ R6, R154, R93 ;  /* 0x0000005d9a067221 */ /* 0x001fc60000010000 */
[----:B------:R-:W-:Y:S01]  /*8020*/  MUFU.EX2 R124, R124 ;  /* 0x0000007c007c7308 */ /* 0x000fe20000000800 */
[----:B--2---:R-:W-:-:S07]  /*8030*/  FADD.FTZ R93, R113, R6 ;  /* 0x00000006715d7221 */ /* 0x004fce0000010000 */
[----:B------:R-:W-:Y:S01]  /*8040*/  MUFU.EX2 R183, R183 ;  /* 0x000000b700b77308 */ /* 0x000fe20000000800 */
[----:B---3--:R-:W-:-:S04]  /*8050*/  FADD.FTZ R93, R152, R93 ;  /* 0x0000005d985d7221 */ /* 0x008fc80000010000 */
[----:B------:R-:W-:-:S03]  /*8060*/  FADD.FTZ R93, R158, R93 ;  /* 0x0000005d9e5d7221 */ /* 0x000fc60000010000 */
[----:B------:R0:W1:Y:S08]  /*8070*/  MUFU.EX2 R117, R95 ;  /* 0x0000005f00757308 */ /* 0x0000700000000800 */
[----:B------:R2:W3:Y:S01]  /*8080*/  MUFU.EX2 R160, R97 ;  /* 0x0000006100a07308 */ /* 0x0004e20000000800 */
[----:B0-----:R-:W-:-:S04]  /*8090*/  FADD.FTZ R95, R167, R156 ;  /* 0x0000009ca75f7221 */ /* 0x001fc80000010000 */
[----:B------:R-:W-:-:S03]  /*80a0*/  FADD.FTZ R156, R122, R95 ;  /* 0x0000005f7a9c7221 */ /* 0x000fc60000010000 */
[----:B------:R-:W0:Y:S01]  /*80b0*/  MUFU.EX2 R126, R126 ;  /* 0x0000007e007e7308 */ /* 0x000e220000000800 */
[----:B--2---:R-:W-:Y:S01]  /*80c0*/  @!P1 LEA R97, R115, UR40, 0x3 ;  /* 0x0000002873619c11 */ /* 0x004fe2000f8e18ff */
[----:B------:R2:W-:Y:S06]  /*80d0*/  BAR.ARV R3, 0x100 ;  /* 0x000400030000751d */ /* 0x0005ec0000002000 */
[----:B------:R-:W-:Y:S01]  /*80e0*/  MUFU.EX2 R187, R187 ;  /* 0x000000bb00bb7308 */ /* 0x000fe20000000800 */
[----:B------:R-:W-:-:S01]  /*80f0*/  FADD.FTZ R95, R181, R156 ;  /* 0x0000009cb55f7221 */ /* 0x000fc20000010000 */
[----:B--2---:R-:W-:-:S02]  /*8100*/  @!P1 VIADD R3, R97, 0x29840 ;  /* 0x0002984061039836 */ /* 0x004fc40000000000 */
[----:B-1----:R-:W-:-:S01]  /*8110*/  FADD.FTZ R93, R117, R93 ;  /* 0x0000005d755d7221 */ /* 0x002fc20000010000 */
[----:B------:R-:W-:Y:S02]  /*8120*/  FADD.FTZ R6, R124, R95 ;  /* 0x0000005f7c067221 */ /* 0x000fe40000010000 */
[----:B------:R-:W-:Y:S01]  /*8130*/  @!P1 PRMT R3, RZ, 0x654, R3 ;  /* 0x00000654ff039816 */ /* 0x000fe20000000003 */
[----:B------:R-:W1:Y:S01]  /*8140*/  MUFU.EX2 R162, R99 ;  /* 0x0000006300a27308 */ /* 0x000e620000000800 */
[----:B---3--:R-:W-:-:S02]  /*8150*/  FADD.FTZ R93, R160, R93 ;  /* 0x0000005da05d7221 */ /* 0x008fc40000010000 */
[----:B------:R2:W-:Y:S05]  /*8160*/  @!P1 SYNCS.ARRIVE.TRANS64.RED.A1T0 RZ, [R3+URZ], RZ ;  /* 0x000000ff03ff99a7 */ /* 0x0005ea000810043f */
[----:B------:R-:W3:Y:S01]  /*8170*/  MUFU.EX2 R100, R100 ;  /* 0x0000006400647308 */ /* 0x000ee20000000800 */
[----:B--2---:R-:W-:-:S04]  /*8180*/  FADD.FTZ R3, R183, R6 ;  /* 0x00000006b7037221 */ /* 0x004fc80000010000 */
[----:B0-----:R-:W-:-:S03]  /*8190*/  FADD.FTZ R6, R126, R3 ;  /* 0x000000037e067221 */ /* 0x001fc60000010000 */
[----:B------:R-:W0:Y:S01]  /*81a0*/  MUFU.EX2 R164, R101 ;  /* 0x0000006500a47308 */ /* 0x000e220000000800 */
[----:B-1----:R-:W-:-:S01]  /*81b0*/  FADD.FTZ R93, R162, R93 ;  /* 0x0000005da25d7221 */ /* 0x002fc20000010000 */
[----:B------:R-:W-:-:S06]  /*81c0*/  FADD.FTZ R3, R187, R6 ;  /* 0x00000006bb037221 */ /* 0x000fcc0000010000 */
[----:B------:R-:W1:Y:S01]  /*81d0*/  MUFU.EX2 R177, R177 ;  /* 0x000000b100b17308 */ /* 0x000e620000000800 */
[----:B---3--:R-:W-:-:S07]  /*81e0*/  FADD.FTZ R6, R100, R3 ;  /* 0x0000000364067221 */ /* 0x008fce0000010000 */
[----:B------:R-:W2:Y:S01]  /*81f0*/  MUFU.EX2 R102, R102 ;  /* 0x0000006600667308 */ /* 0x000ea20000000800 */
[----:B0-----:R-:W-:-:S01]  /*8200*/  FADD.FTZ R93, R164, R93 ;  /* 0x0000005da45d7221 */ /* 0x001fc20000010000 */
[----:B-1----:R-:W-:-:S03]  /*8210*/  FADD.FTZ R3, R177, R6 ;  /* 0x00000006b1037221 */ /* 0x002fc60000010000 */
[----:B--2---:R-:W-:Y:S01]  /*8220*/  FADD.FTZ R6, R102, R93 ;  /* 0x0000005d66067221 */ /* 0x004fe20000010000 */
[----:B------:R-:W-:Y:S06]  /*8230*/  @!P0 BRA `(.L_x_28) ;  /* 0x0000000000048947 */ /* 0x000fec0003800000 */
[----:B------:R-:W-:Y:S01]  /*8240*/  BPT.TRAP 0x1 ;  /* 0x000000040000795c */ /* 0x000fe20000300000 */
.L_x_28:
[----:B------:R-:W-:Y:S01]  /*8250*/  ULEA UR4, UR53, UR40, 0x3 ;  /* 0x0000002835047291 */ /* 0x000fe2000f8e183f */
[----:B------:R-:W-:Y:S01]  /*8260*/  ISETP.GT.AND P2, PT, R9, R16, PT ;  /* 0x000000100900720c */ /* 0x000fe20003f44270 */
[----:B------:R-:W-:Y:S01]  /*8270*/  FMUL.FTZ R24, R24, R10 ;  /* 0x0000000a18187220 */ /* 0x000fe20000410000 */
[----:B------:R-:W-:Y:S01]  /*8280*/  F2FP.SATFINITE.E4M3.F32.PACK_AB_MERGE_C R128, R155, R128, RZ ;  /* 0x000000809b80723e */ /* 0x000fe200048070ff */
[----:B------:R-:W-:Y:S01]  /*8290*/  UIADD3 UR4, UR4, 0x29860, URZ ;  /* 0x0002986004047890 */ /* 0x000fe2000fffe03f */
[----:B------:R-:W-:Y:S01]  /*82a0*/  F2FP.SATFINITE.E4M3.F32.PACK_AB_MERGE_C R132, R139, R132, RZ ;  /* 0x000000848b84723e */ /* 0x000fe200048070ff */
[----:B------:R-:W-:Y:S01]  /*82b0*/  UMOV UR53, UR52 ;  /* 0x0000003400357c82 */ /* 0x000fe20008000000 */
[----:B------:R-:W-:Y:S01]  /*82c0*/  F2FP.SATFINITE.E4M3.F32.PACK_AB_MERGE_C R11, R18, R11, RZ ;  /* 0x0000000b120b723e */ /* 0x000fe200048070ff */
[----:B------:R-:W-:Y:S01]  /*82d0*/  UPRMT UR4, UR43, 0x654, UR4 ;  /* 0x000006542b047896 */ /* 0x000fe20008000004 */
[----:B------:R-:W-:Y:S01]  /*82e0*/  F2FP.SATFINITE.E4M3.F32.PACK_AB_MERGE_C R14, R19, R14, RZ ;  /* 0x0000000e130e723e */ /* 0x000fe200048070ff */
[----:B------:R-:W-:Y:S01]  /*82f0*/  FMUL.FTZ R25, R25, R10 ;  /* 0x0000000a19197220 */ /* 0x000fe20000410000 */
[----:B------:R-:W-:Y:S01]  /*8300*/  F2FP.SATFINITE.E4M3.F32.PACK_AB_MERGE_C R124, R183, R124, RZ ;  /* 0x0000007cb77c723e */ /* 0x000fe200048070ff */
[----:B------:R-:W-:Y:S01]  /*8310*/  FMUL.FTZ R28, R28, R10 ;  /* 0x0000000a1c1c7220 */ /* 0x000fe20000410000 */
[----:B------:R-:W-:Y:S01]  /*8320*/  F2FP.SATFINITE.E4M3.F32.PACK_AB_MERGE_C R100, R177, R100, RZ ;  /* 0x00000064b164723e */ /* 0x000fe200048070ff */
[----:B------:R-:W-:Y:S01]  /*8330*/  FMUL.FTZ R29, R29, R10 ;  /* 0x0000000a1d1d7220 */ /* 0x000fe20000410000 */
[----:B------:R-:W-:Y:S01]  /*8340*/  F2FP.SATFINITE.E4M3.F32.PACK_AB_MERGE_C R128, R23, R20, R128 ;  /* 0x000000141780723e */ /* 0x000fe20004807080 */
[----:B------:R-:W-:Y:S01]  /*8350*/  FMUL.FTZ R32, R32, R10 ;  /* 0x0000000a20207220 */ /* 0x000fe20000410000 */
[----:B------:R-:W-:Y:S01]  /*8360*/  F2FP.SATFINITE.E4M3.F32.PACK_AB_MERGE_C R21, R90, R21, RZ ;  /* 0x000000155a15723e */ /* 0x000fe200048070ff */
[----:B------:R-:W-:Y:S01]  /*8370*/  SYNCS.ARRIVE.TRANS64.RED.A1T0 RZ, [UR4], RZ ;  /* 0x000000ffffff79a7 */ /* 0x000fe20008100404 */
[----:B------:R-:W-:Y:S01]  /*8380*/  F2FP.SATFINITE.E4M3.F32.PACK_AB_MERGE_C R94, R157, R94, RZ ;  /* 0x0000005e9d5e723e */ /* 0x000fe200048070ff */
[----:B------:R-:W-:Y:S01]  /*8390*/  FMUL.FTZ R33, R33, R10 ;  /* 0x0000000a21217220 */ /* 0x000fe20000410000 */
        /* <DEDUP_REMOVED lines=13> */
[-C--:B------:R-:W-:Y:S01]  /*8470*/  FMUL.FTZ R48, R48, R10.reuse ;  /* 0x0000000a30307220 */ /* 0x080fe20000410000 */
[----:B------:R-:W-:Y:S01]  /*8480*/  F2FP.SATFINITE.E4M3.F32.PACK_AB_MERGE_C R107, R148, R107, RZ ;  /* 0x0000006b946b723e */ /* 0x000fe200048070ff */
[----:B------:R-:W-:Y:S01]  /*8490*/  FMUL.FTZ R49, R49, R10 ;  /* 0x0000000a31317220 */ /* 0x000fe20000410000 */
[----:B------:R-:W-:Y:S01]  /*84a0*/  F2FP.SATFINITE.E4M3.F32.PACK_AB_MERGE_C R120, R167, R120, RZ ;  /* 0x00000078a778723e */ /* 0x000fe200048070ff */
[-C--:B------:R-:W-:Y:S01]  /*84b0*/  FMUL.FTZ R52, R52, R10.reuse ;  /* 0x0000000a34347220 */ /* 0x080fe20000410000 */
[----:B------:R-:W-:Y:S01]  /*84c0*/  F2FP.SATFINITE.E4M3.F32.PACK_AB_MERGE_C R111, R154, R111, RZ ;  /* 0x0000006f9a6f723e */ /* 0x000fe200048070ff */
[----:B------:R-:W-:Y:S01]  /*84d0*/  FMUL.FTZ R53, R53, R10 ;  /* 0x0000000a35357220 */ /* 0x000fe20000410000 */
[----:B------:R-:W-:Y:S01]  /*84e0*/  F2FP.SATFINITE.E4M3.F32.PACK_AB_MERGE_C R18, R117, R158, RZ ;  /* 0x0000009e7512723e */ /* 0x000fe200048070ff */
[----:B------:R-:W-:Y:S01]  /*84f0*/  FMUL.FTZ R56, R56, R10 ;  /* 0x0000000a38387220 */ /* 0x000fe20000410000 */
[----:B------:R-:W-:Y:S01]  /*8500*/  F2FP.SATFINITE.E4M3.F32.PACK_AB_MERGE_C R19, R102, R164, RZ ;  /* 0x000000a46613723e */ /* 0x000fe200048070ff */
[----:B------:R-:W-:Y:S01]  /*8510*/  FMUL.FTZ R57, R57, R10 ;  /* 0x0000000a39397220 */ /* 0x000fe20000410000 */
[----:B------:R-:W-:Y:S01]  /*8520*/  F2FP.SATFINITE.E4M3.F32.PACK_AB_MERGE_C R132, R137, R130, R132 ;  /* 0x000000828984723e */ /* 0x000fe20004807084 */
[-C--:B------:R-:W-:Y:S01]  /*8530*/  FMUL.FTZ R60, R60, R10.reuse ;  /* 0x0000000a3c3c7220 */ /* 0x080fe20000410000 */
[----:B------:R-:W-:Y:S01]  /*8540*/  F2FP.SATFINITE.E4M3.F32.PACK_AB_MERGE_C R184, R12, R185, R11 ;  /* 0x000000b90cb8723e */ /* 0x000fe2000480700b */
[----:B------:R-:W-:Y:S01]  /*8550*/  FMUL.FTZ R61, R61, R10 ;  /* 0x0000000a3d3d7220 */ /* 0x000fe20000410000 */
[----:B------:R-:W-:Y:S01]  /*8560*/  F2FP.SATFINITE.E4M3.F32.PACK_AB_MERGE_C R168, R181, R122, R124 ;  /* 0x0000007ab5a8723e */ /* 0x000fe2000480707c */
[----:B------:R-:W-:Y:S01]  /*8570*/  FMUL.FTZ R64, R64, R10 ;  /* 0x0000000a40407220 */ /* 0x000fe20000410000 */
[----:B------:R-:W-:Y:S01]  /*8580*/  F2FP.SATFINITE.E4M3.F32.PACK_AB_MERGE_C R170, R187, R126, R100 ;  /* 0x0000007ebbaa723e */ /* 0x000fe20004807064 */
[-C--:B------:R-:W-:Y:S01]  /*8590*/  FMUL.FTZ R65, R65, R10.reuse ;  /* 0x0000000a41417220 */ /* 0x080fe20000410000 */
        /* <DEDUP_REMOVED lines=9> */
[----:B------:R-:W-:Y:S01]  /*8630*/  FMUL.FTZ R85, R85, R10 ;  /* 0x0000000a55557220 */ /* 0x000fe20000410000 */
        /* <DEDUP_REMOVED lines=32> */
[----:B------:R-:W-:Y:S01]  /*8840*/  F2FP.SATFINITE.E4M3.F32.PACK_AB_MERGE_C R185, R13, R104, R14 ;  /* 0x000000680db9723e */ /* 0x000fe2000480700e */
[----:B------:R-:W-:Y:S01]  /*8850*/  VIADD R9, R9, 0xffffffff ;  /* 0xffffffff09097836 */ /* 0x000fe20000000000 */
[----:B------:R-:W-:Y:S01]  /*8860*/  F2FP.SATFINITE.E4M3.F32.PACK_AB_MERGE_C R186, R22, R15, R21 ;  /* 0x0000000f16ba723e */ /* 0x000fe20004807015 */
[----:B------:R-:W-:Y:S01]  /*8870*/  IMAD.MOV.U32 R10, RZ, RZ, R89 ;  /* 0x000000ffff0a7224 */ /* 0x000fe200078e0059 */
[----:B------:R-:W-:Y:S01]  /*8880*/  F2FP.SATFINITE.E4M3.F32.PACK_AB_MERGE_C R180, R153, R92, R94 ;  /* 0x0000005c99b4723e */ /* 0x000fe2000480705e */
[----:B------:R-:W-:Y:S01]  /*8890*/  IMAD.MOV.U32 R7, RZ, RZ, R91 ;  /* 0x000000ffff077224 */ /* 0x000fe200078e005b */
[----:B------:R-:W-:Y:S01]  /*88a0*/  F2FP.SATFINITE.E4M3.F32.PACK_AB_MERGE_C R182, R159, R96, R98 ;  /* 0x000000609fb6723e */ /* 0x000fe20004807062 */
[----:B------:R-:W-:Y:S01]  /*88b0*/  IMAD.MOV.U32 R11, RZ, RZ, R8 ;  /* 0x000000ffff0b7224 */ /* 0x000fe200078e0008 */
[----:B------:R-:W-:Y:S01]  /*88c0*/  F2FP.SATFINITE.E4M3.F32.PACK_AB_MERGE_C R183, R141, R134, R136 ;  /* 0x000000868db7723e */ /* 0x000fe20004807088 */
[----:B------:R-:W-:Y:S01]  /*88d0*/  IMAD.MOV.U32 R187, RZ, RZ, R128 ;  /* 0x000000ffffbb7224 */ /* 0x000fe200078e0080 */
[----:B------:R-:W-:-:S02]  /*88e0*/  F2FP.SATFINITE.E4M3.F32.PACK_AB_MERGE_C R176, R121, R106, R108 ;  /* 0x0000006a79b0723e */ /* 0x000fc4000480706c */
[----:B------:R-:W-:Y:S02]  /*88f0*/  F2FP.SATFINITE.E4M3.F32.PACK_AB_MERGE_C R177, R123, R138, R127 ;  /* 0x0000008a7bb1723e */ /* 0x000fe4000480707f */
[----:B------:R-:W-:Y:S02]  /*8900*/  F2FP.SATFINITE.E4M3.F32.PACK_AB_MERGE_C R178, R129, R110, R112 ;  /* 0x0000006e81b2723e */ /* 0x000fe40004807070 */
[----:B------:R-:W-:Y:S02]  /*8910*/  F2FP.SATFINITE.E4M3.F32.PACK_AB_MERGE_C R179, R131, R142, R135 ;  /* 0x0000008e83b3723e */ /* 0x000fe40004807087 */
[----:B------:R-:W-:Y:S02]  /*8920*/  F2FP.SATFINITE.E4M3.F32.PACK_AB_MERGE_C R172, R161, R114, R116 ;  /* 0x00000072a1ac723e */ /* 0x000fe40004807074 */
[----:B------:R-:W-:Y:S02]  /*8930*/  F2FP.SATFINITE.E4M3.F32.PACK_AB_MERGE_C R173, R146, R105, R107 ;  /* 0x0000006992ad723e */ /* 0x000fe4000480706b */
[----:B------:R-:W-:-:S02]  /*8940*/  F2FP.SATFINITE.E4M3.F32.PACK_AB_MERGE_C R174, R165, R118, R120 ;  /* 0x00000076a5ae723e */ /* 0x000fc40004807078 */
[----:B------:R-:W-:Y:S02]  /*8950*/  F2FP.SATFINITE.E4M3.F32.PACK_AB_MERGE_C R175, R150, R109, R111 ;  /* 0x0000006d96af723e */ /* 0x000fe4000480706f */
[----:B------:R-:W-:Y:S02]  /*8960*/  F2FP.SATFINITE.E4M3.F32.PACK_AB_MERGE_C R169, R152, R113, R18 ;  /* 0x0000007198a9723e */ /* 0x000fe40004807012 */
[----:B------:R-:W-:Y:S02]  /*8970*/  F2FP.SATFINITE.E4M3.F32.PACK_AB_MERGE_C R171, R162, R160, R19 ;  /* 0x000000a0a2ab723e */ /* 0x000fe40004807013 */
[----:B------:R-:W-:Y:S01]  /*8980*/  MOV R181, R132 ;  /* 0x0000008400b57202 */ /* 0x000fe20000000f00 */
[----:B------:R-:W-:Y:S06]  /*8990*/  @P2 BRA `(.L_x_29) ;  /* 0xffffffc800442947 */ /* 0x000fec000383ffff */
[----:B------:R-:W-:-:S07]  /*89a0*/  IMAD.U32 R20, RZ, RZ, UR52 ;  /* 0x00000034ff147e24 */ /* 0x000fce000f8e00ff */
.L_x_19:
[----:B------:R-:W-:Y:S06]  /*89b0*/  BAR.ARV 0x8, 0x180 ;  /* 0x0206000000007b1d */ /* 0x000fec0000002000 */
[----:B------:R-:W-:Y:S05]  /*89c0*/  @!P0 BRA `(.L_x_30) ;  /* 0x0000000000048947 */ /* 0x000fea0003800000 */
[----:B------:R-:W-:Y:S01]  /*89d0*/  BPT.TRAP 0x1 ;  /* 0x000000040000795c */ /* 0x000fe20000300000 */
.L_x_30:
[----:B------:R-:W-:Y:S02]  /*89e0*/  R2UR UR5, R20 ;  /* 0x00000000140572ca */ /* 0x000fe400000e0000 */
[----:B------:R-:W-:-:S11]  /*89f0*/  SHF.L.U32 R8, R8, 0x1f, RZ ;  /* 0x0000001f08087819 */ /* 0x000fd600000006ff */
[----:B------:R-:W-:-:S09]  /*8a00*/  ULEA UR5, UR5, UR40, 0x3 ;  /* 0x0000002805057291 */ /* 0x000fd2000f8e183f */
[----:B------:R0:W1:Y:S01]  /*8a10*/  SYNCS.PHASECHK.TRANS64.TRYWAIT P1, [UR5+0x29850], R8 ;  /* 0x02985008ff0075a7 */ /* 0x0000620008020145 */
[----:B------:R-:W-:Y:S05]  /*8a20*/  @!P0 BRA `(.L_x_31) ;  /* 0x0000000000048947 */ /* 0x000fea0003800000 */
[----:B------:R-:W-:Y:S01]  /*8a30*/  BPT.TRAP 0x1 ;  /* 0x000000040000795c */ /* 0x000fe20000300000 */
.L_x_31:
[----:B-1----:R-:W-:Y:S05]  /*8a40*/  @P1 BRA `(.L_x_32) ;  /* 0x0000000000081947 */ /* 0x002fea0003800000 */
[----:B------:R-:W1:Y:S02]  /*8a50*/  SYNCS.PHASECHK.TRANS64.TRYWAIT P1, [UR5+0x29850], R8 ;  /* 0x02985008ff0075a7 */ /* 0x000e640008020145 */
[----:B-1----:R-:W-:Y:S05]  /*8a60*/  @!P1 BRA `(.L_x_33) ;  /* 0x0000006400909947 */ /* 0x002fea0003800000 */
.L_x_32:
[----:B------:R-:W-:Y:S01]  /*8a70*/  UIADD3 UR40, UR40, 0x400, URZ ;  /* 0x0000040028287890 */ /* 0x000fe2000fffe03f */
[----:B------:R-:W-:Y:S01]  /*8a80*/  R2UR UR6, R20 ;  /* 0x00000000140672ca */ /* 0x000fe200000e0000 */
[----:B------:R-:W-:Y:S01]  /*8a90*/  WARPGROUP.ARRIVE ;  /* 0x00000000000079c5 */ /* 0x000fe20000000000 */
[----:B------:R-:W-:Y:S01]  /*8aa0*/  UMOV UR7, 0xc0000010 ;  /* 0xc000001000077882 */ /* 0x000fe20000000000 */
[----:B------:R-:W-:Y:S01]  /*8ab0*/  USHF.R.U32.HI UR40, URZ, 0x4, UR40 ;  /* 0x000000043f287899 */ /* 0x000fe20008011628 */
[----:B01----:R-:W0:Y:S03]  /*8ac0*/  LDC.64 R8, c[0x0][0x9a0] ;  /* 0x00026800ff087b82 */ /* 0x003e260000000a00 */
[----:B------:R-:W-:-:S04]  /*8ad0*/  ULOP3.LUT UR40, UR40, 0x3fff, URZ, 0xc0, !UPT ;  /* 0x00003fff28287892 */ /* 0x000fc8000f8ec03f */
[----:B------:R-:W-:-:S04]  /*8ae0*/  ULOP3.LUT UR4, UR40, 0x10000, URZ, 0xfc, !UPT ;  /* 0x0001000028047892 */ /* 0x000fc8000f8efc3f */
[----:B------:R-:W-:-:S07]  /*8af0*/  UIMAD UR4, UR6, 0x500, UR4 ;  /* 0x00000500060478a4 */ /* 0x000fce000f8e0204 */
[----:B------:R-:W-:Y:S02]  /*8b00*/  UMOV UR6, UR4 ;  /* 0x0000000400067c82 */ /* 0x000fe40008000000 */
[----:B------:R-:W-:Y:S01]  /*8b10*/  QGMMA.64x128x32.F32.E4M3.E4M3 R24, R184, gdesc[UR4], R24, gsb0 ;  /* 0x01e00004b8187df3 */ /* 0x000fe20008000818 */
[----:B------:R-:W-:Y:S01]  /*8b20*/  UIADD3 UR6, UR4, 0x100, URZ ;  /* 0x0000010004067890 */ /* 0x000fe2000fffe03f */
[----:B------:R-:W-:Y:S01]  /*8b30*/  UMOV UR7, 0xc0000010 ;  /* 0xc000001000077882 */ /* 0x000fe20000000000 */
[----:B0-----:R-:W-:-:S04]  /*8b40*/  ISETP.NE.U32.AND P1, PT, R8, RZ, PT ;  /* 0x000000ff0800720c */ /* 0x001fc80003f25070 */
[----:B------:R-:W-:-:S13]  /*8b50*/  ISETP.NE.AND.EX P1, PT, R9, RZ, PT, P1 ;  /* 0x000000ff0900720c */ /* 0x000fda0003f25310 */
[----:B------:R-:W0:Y:S01]  /*8b60*/  @P1 LDC.64 R4, c[0x0][0x9c8] ;  /* 0x00027200ff041b82 */ /* 0x000e220000000a00 */
[----:B------:R-:W-:-:S07]  /*8b70*/  @P1 SHF.R.S32.HI R13, RZ, 0x1f, R2 ;  /* 0x0000001fff0d1819 */ /* 0x000fce0000011402 */
[----:B------:R-:W1:Y:S01]  /*8b80*/  @P1 LDC.64 R10, c[0x0][0x9d0] ;  /* 0x00027400ff0a1b82 */ /* 0x000e620000000a00 */
[----:B0-----:R-:W-:-:S04]  /*8b90*/  @P1 IMAD R0, R4, UR37, RZ ;  /* 0x0000002504001c24 */ /* 0x001fc8000f8e02ff */
[----:B------:R-:W-:Y:S02]  /*8ba0*/  @P1 IMAD R7, R5, UR36, R0 ;  /* 0x0000002405071c24 */ /* 0x000fe4000f8e0200 */
[----:B------:R-:W-:-:S04]  /*8bb0*/  @P1 IMAD.WIDE.U32 R4, R4, UR36, RZ ;  /* 0x0000002404041c25 */ /* 0x000fc8000f8e00ff */
[-C--:B-1----:R-:W-:Y:S02]  /*8bc0*/  @P1 IMAD R0, R13, R10.reuse, RZ ;  /* 0x0000000a0d001224 */ /* 0x082fe400078e02ff */
[----:B------:R-:W-:Y:S02]  /*8bd0*/  @P1 IMAD.IADD R5, R5, 0x1, R7 ;  /* 0x0000000105051824 */ /* 0x000fe400078e0207 */
[C---:B------:R-:W-:Y:S02]  /*8be0*/  @P1 IMAD R7, R2.reuse, R11, R0 ;  /* 0x0000000b02071224 */ /* 0x040fe400078e0200 */
[----:B------:R-:W-:-:S04]  /*8bf0*/  @P1 IMAD.WIDE.U32 R4, R2, R10, R4 ;  /* 0x0000000a02041225 */ /* 0x000fc800078e0004 */
[----:B------:R-:W-:Y:S01]  /*8c00*/  @P1 IMAD.IADD R0, R5, 0x1, R7 ;  /* 0x0000000105001824 */ /* 0x000fe200078e0207 */
[----:B------:R-:W-:-:S04]  /*8c10*/  @P1 LEA R8, P2, R4, R8, 0x2 ;  /* 0x0000000804081211 */ /* 0x000fc800078410ff */
[----:B------:R-:W-:Y:S01]  /*8c20*/  @P1 LEA.HI.X R9, R4, R9, R0, 0x2, P2 ;  /* 0x0000000904091211 */ /* 0x000fe200010f1400 */
[----:B------:R-:W-:-:S06]  /*8c30*/  IMAD.MOV.U32 R4, RZ, RZ, 0x3f800000 ;  /* 0x3f800000ff047424 */ /* 0x000fcc00078e00ff */
[----:B------:R0:W2:Y:S01]  /*8c40*/  @P1 LDG.E R4, desc[UR38][R8.64] ;  /* 0x0000002608041981 */ /* 0x0000a2000c1e1900 */
[----:B------:R-:W-:Y:S02]  /*8c50*/  WARPGROUP.DEPBAR.LE gsb0, 0x0 ;  /* 0x00008000000079c5 */ /* 0x000fe40000010000 */
[----:B------:R-:W-:-:S06]  /*8c60*/  WARPGROUP.ARRIVE ;  /* 0x00000000000079c5 */ /* 0x000fcc0000000000 */
[----:B------:R-:W-:Y:S01]  /*8c70*/  QGMMA.64x128x32.F32.E4M3.E4M3 R24, R180, gdesc[UR4], R24, gsb0 ;  /* 0x01e00004b4187df3 */ /* 0x000fe20008000818 */
[----:B------:R-:W-:Y:S01]  /*8c80*/  UIADD3 UR6, UR4, 0x200, URZ ;  /* 0x0000020004067890 */ /* 0x000fe2000fffe03f */
[----:B------:R-:W-:Y:S01]  /*8c90*/  UMOV UR7, 0xc0000010 ;  /* 0xc000001000077882 */ /* 0x000fe20000000000 */
[----:B------:R-:W-:Y:S02]  /*8ca0*/  WARPGROUP.DEPBAR.LE gsb0, 0x0 ;  /* 0x00008000000079c5 */ /* 0x000fe40000010000 */
[----:B------:R-:W-:-:S07]  /*8cb0*/  WARPGROUP.ARRIVE ;  /* 0x00000000000079c5 */ /* 0x000fce0000000000 */
[----:B------:R-:W-:Y:S01]  /*8cc0*/  QGMMA.64x128x32.F32.E4M3.E4M3 R24, R176, gdesc[UR4], R24, gsb0 ;  /* 0x01e00004b0187df3 */ /* 0x000fe20008000818 */
[----:B------:R-:W-:Y:S01]  /*8cd0*/  UIADD3 UR6, UR4, 0x300, URZ ;  /* 0x0000030004067890 */ /* 0x000fe2000fffe03f */
[----:B------:R-:W-:Y:S01]  /*8ce0*/  UMOV UR7, 0xc0000010 ;  /* 0xc000001000077882 */ /* 0x000fe20000000000 */
[----:B------:R-:W-:Y:S01]  /*8cf0*/  UIADD3 UR4, UR4, 0x400, URZ ;  /* 0x0000040004047890 */ /* 0x000fe2000fffe03f */
[----:B------:R-:W1:Y:S04]  /*8d00*/  SHFL.BFLY PT, R0, R3, 0x2, 0x1f ;  /* 0x0c401f0003007f89 */ /* 0x000e6800000e0000 */
[----:B------:R-:W3:Y:S01]  /*8d10*/  SHFL.BFLY PT, R7, R6, 0x2, 0x1f ;  /* 0x0c401f0006077f89 */ /* 0x000ee200000e0000 */
[----:B------:R-:W-:Y:S02]  /*8d20*/  WARPGROUP.DEPBAR.LE gsb0, 0x0 ;  /* 0x00008000000079c5 */ /* 0x000fe40000010000 */
[----:B------:R-:W-:-:S06]  /*8d30*/  WARPGROUP.ARRIVE ;  /* 0x00000000000079c5 */ /* 0x000fcc0000000000 */
[----:B------:R-:W-:Y:S01]  /*8d40*/  QGMMA.64x128x32.F32.E4M3.E4M3 R24, R172, gdesc[UR4], R24, gsb0 ;  /* 0x01e00004ac187df3 */ /* 0x000fe20008000818 */
[----:B------:R-:W-:Y:S01]  /*8d50*/  UMOV UR6, UR4 ;  /* 0x0000000400067c82 */ /* 0x000fe20008000000 */
[----:B------:R-:W-:Y:S01]  /*8d60*/  UMOV UR7, 0xc0000010 ;  /* 0xc000001000077882 */ /* 0x000fe20000000000 */
[----:B-1----:R-:W-:Y:S01]  /*8d70*/  FADD.FTZ R0, R0, R3 ;  /* 0x0000000300007221 */ /* 0x002fe20000010000 */
[----:B---3--:R-:W-:-:S04]  /*8d80*/  FADD.FTZ R7, R7, R6 ;  /* 0x0000000607077221 */ /* 0x008fc80000010000 */
[----:B------:R-:W1:Y:S04]  /*8d90*/  SHFL.BFLY PT, R5, R0, 0x1, 0x1f ;  /* 0x0c201f0000057f89 */ /* 0x000e6800000e0000 */
[----:B0-----:R-:W0:Y:S01]  /*8da0*/  SHFL.BFLY PT, R8, R7, 0x1, 0x1f ;  /* 0x0c201f0007087f89 */ /* 0x001e2200000e0000 */
[----:B-1----:R-:W-:Y:S01]  /*8db0*/  FADD.FTZ R11, R0, R5 ;  /* 0x00000005000b7221 */ /* 0x002fe20000010000 */
[----:B0-----:R-:W-:-:S04]  /*8dc0*/  FADD.FTZ R12, R7, R8 ;  /* 0x00000008070c7221 */ /* 0x001fc80000010000 */
[C---:B------:R-:W-:Y:S01]  /*8dd0*/  FSETP.NE.FTZ.AND P1, PT, R11.reuse, RZ, PT ;  /* 0x000000ff0b00720b */ /* 0x040fe20003f35000 */
[----:B------:R-:W-:Y:S01]  /*8de0*/  FMUL.FTZ R13, R11, 0.00390625 ;  /* 0x3b8000000b0d7820 */ /* 0x000fe20000410000 */
[----:B------:R-:W-:Y:S01]  /*8df0*/  FMUL.FTZ R14, R12, 0.00390625 ;  /* 0x3b8000000c0e7820 */ /* 0x000fe20000410000 */
[----:B------:R-:W-:-:S03]  /*8e00*/  IMAD.MOV.U32 R5, RZ, RZ, RZ ;  /* 0x000000ffff057224 */ /* 0x000fc600078e00ff */
[----:B------:R-:W-:Y:S02]  /*8e10*/  FSETP.NE.FTZ.AND P2, PT, R13, RZ, PT ;  /* 0x000000ff0d00720b */ /* 0x000fe40003f55000 */
[----:B------:R-:W-:-:S05]  /*8e20*/  FSETP.NE.FTZ.AND P3, PT, R14, RZ, PT ;  /* 0x000000ff0e00720b */ /* 0x000fca0003f75000 */
[----:B------:R-:W-:Y:S01]  /*8e30*/  @P1 MUFU.RCP R5, R11 ;  /* 0x0000000b00051308 */ /* 0x000fe20000001000 */
[----:B------:R-:W-:Y:S01]  /*8e40*/  FSETP.NE.FTZ.AND P1, PT, R12, RZ, PT ;  /* 0x000000ff0c00720b */ /* 0x000fe20003f35000 */
[----:B------:R-:W-:Y:S01]  /*8e50*/  IMAD.MOV.U32 R9, RZ, RZ, RZ ;  /* 0x000000ffff097224 */ /* 0x000fe200078e00ff */
[----:B------:R-:W-:Y:S02]  /*8e60*/  WARPGROUP.DEPBAR.LE gsb0, 0x0 ;  /* 0x00008000000079c5 */ /* 0x000fe40000010000 */
[----:B------:R-:W-:-:S06]  /*8e70*/  WARPGROUP.ARRIVE ;  /* 0x00000000000079c5 */ /* 0x000fcc0000000000 */
[----:B------:R-:W-:Y:S01]  /*8e80*/  QGMMA.64x128x32.F32.E4M3.E4M3 R24, R168, gdesc[UR4], R24, gsb0 ;  /* 0x01e00004a8187df3 */ /* 0x000fe20008000818 */
[----:B------:R-:W0:Y:S08]  /*8e90*/  @P2 MUFU.LG2 R8, R13 ;  /* 0x0000000d00082308 */ /* 0x000e300000000c00 */
[----:B------:R-:W1:Y:S08]  /*8ea0*/  @P3 MUFU.LG2 R10, R14 ;  /* 0x0000000e000a3308 */ /* 0x000e700000000c00 */
[----:B------:R-:W3:Y:S01]  /*8eb0*/  @P1 MUFU.RCP R9, R12 ;  /* 0x0000000c00091308 */ /* 0x000ee20000001000 */
[C---:B------:R-:W-:Y:S01]  /*8ec0*/  @P2 FMUL.FTZ R6, R88.reuse, 0.69314718246459960938 ;  /* 0x3f31721858062820 */ /* 0x040fe20000410000 */
[----:B------:R-:W-:Y:S01]  /*8ed0*/  @P3 FMUL.FTZ R15, R88, 0.69314718246459960938 ;  /* 0x3f317218580f3820 */ /* 0x000fe20000410000 */
[----:B0-----:R-:W-:Y:S01]  /*8ee0*/  @P2 FMUL.FTZ R7, R8, 0.69314718246459960938 ;  /* 0x3f31721808072820 */ /* 0x001fe20000410000 */
[----:B------:R-:W-:-:S02]  /*8ef0*/  IMAD.MOV.U32 R0, RZ, RZ, -0x800000 ;  /* 0xff800000ff007424 */ /* 0x000fc400078e00ff */
[----:B--2---:R-:W-:Y:S01]  /*8f00*/  FMUL.FTZ R5, R5, R4 ;  /* 0x0000000405057220 */ /* 0x004fe20000410000 */
[----:B------:R-:W-:Y:S02]  /*8f10*/  IMAD.MOV.U32 R3, RZ, RZ, -0x800000 ;  /* 0xff800000ff037424 */ /* 0x000fe400078e00ff */
[----:B-1----:R-:W-:Y:S01]  /*8f20*/  @P3 FMUL.FTZ R10, R10, 0.69314718246459960938 ;  /* 0x3f3172180a0a3820 */ /* 0x002fe20000410000 */
[----:B------:R-:W-:-:S03]  /*8f30*/  @P2 FFMA.FTZ R0, R6, R91, R7 ;  /* 0x0000005b06002223 */ /* 0x000fc60000010007 */
[----:B------:R-:W-:Y:S01]  /*8f40*/  @P3 FFMA.FTZ R3, R15, R89, R10 ;  /* 0x000000590f033223 */ /* 0x000fe2000001000a */
[----:B---3--:R-:W-:Y:S01]  /*8f50*/  FMUL.FTZ R4, R9, R4 ;  /* 0x0000000409047220 */ /* 0x008fe20000410000 */
[----:B------:R-:W-:Y:S02]  /*8f60*/  WARPGROUP.DEPBAR.LE gsb0, 0x0 ;  /* 0x00008000000079c5 */ /* 0x000fe40000010000 */
[----:B------:R-:W-:Y:S05]  /*8f70*/  @!P0 BRA `(.L_x_34) ;  /* 0x0000000000048947 */ /* 0x000fea0003800000 */
[----:B------:R-:W-:Y:S01]  /*8f80*/  BPT.TRAP 0x1 ;  /* 0x000000040000795c */ /* 0x000fe20000300000 */
.L_x_34:
[----:B------:R-:W-:Y:S01]  /*8f90*/  UIADD3 UR4, UR5, 0x29860, URZ ;  /* 0x0002986005047890 */ /* 0x000fe2000fffe03f */
[-C--:B------:R-:W-:Y:S01]  /*8fa0*/  FMUL.FTZ R7, R24, R5.reuse ;  /* 0x0000000518077220 */ /* 0x080fe20000410000 */
[-C--:B------:R-:W-:Y:S01]  /*8fb0*/  FMUL.FTZ R9, R29, R5.reuse ;  /* 0x000000051d097220 */ /* 0x080fe20000410000 */
[-C--:B------:R-:W-:Y:S01]  /*8fc0*/  FMUL.FTZ R10, R32, R5.reuse ;  /* 0x00000005200a7220 */ /* 0x080fe20000410000 */
[----:B------:R-:W-:Y:S01]  /*8fd0*/  UPRMT UR4, UR43, 0x654, UR4 ;  /* 0x000006542b047896 */ /* 0x000fe20008000004 */
        /* <DEDUP_REMOVED lines=8> */
[----:B------:R-:W-:Y:S01]  /*9060*/  SYNCS.ARRIVE.TRANS64.RED.A1T0 RZ, [UR4], RZ ;  /* 0x000000ffffff79a7 */ /* 0x000fe20008100404 */
        /* <DEDUP_REMOVED lines=47> */
[----:B------:R-:W-:Y:S01]  /*9360*/  PLOP3.LUT P0, PT, PT, PT, PT, 0x8, 0x0 ;  /* 0x000000000000781c */ /* 0x000fe20003f0e170 */
[-C--:B------:R-:W-:Y:S01]  /*9370*/  FMUL.FTZ R70, R70, R4.reuse ;  /* 0x0000000446467220 */ /* 0x080fe20000410000 */
[-C--:B------:R-:W-:Y:S01]  /*9380*/  FMUL.FTZ R67, R67, R4.reuse ;  /* 0x0000000443437220 */ /* 0x080fe20000410000 */
[-C--:B------:R-:W-:Y:S01]  /*9390*/  FMUL.FTZ R78, R78, R4.reuse ;  /* 0x000000044e4e7220 */ /* 0x080fe20000410000 */
[-C--:B------:R-:W-:Y:S01]  /*93a0*/  FMUL.FTZ R75, R75, R4.reuse ;  /* 0x000000044b4b7220 */ /* 0x080fe20000410000 */
[-C--:B------:R-:W-:Y:S01]  /*93b0*/  FMUL.FTZ R86, R86, R4.reuse ;  /* 0x0000000456567220 */ /* 0x080fe20000410000 */
[----:B------:R-:W-:-:S07]  /*93c0*/  FMUL.FTZ R83, R83, R4 ;  /* 0x0000000453537220 */ /* 0x000fce0000410000 */
.L_x_12:
[----:B------:R-:W-:Y:S05]  /*93d0*/  @P0 BRA `(.L_x_35) ;  /* 0x0000002000540947 */ /* 0x000fea0003800000 */
[----:B------:R-:W0:Y:S01]  /*93e0*/  S2R R18, SR_TID.X ;  /* 0x0000000000127919 */ /* 0x000e220000002100 */
[----:B------:R-:W-:Y:S01]  /*93f0*/  ULDC.64 UR4, c[0x4][0x40] ;  /* 0x0100100000047ab9 */ /* 0x000fe20000000a00 */
[----:B------:R-:W-:Y:S01]  /*9400*/  ULDC.64 UR6, c[0x0][0xb38] ;  /* 0x0002ce0000067ab9 */ /* 0x000fe20000000a00 */
[----:B------:R-:W-:Y:S01]  /*9410*/  ULDC.64 UR8, c[0x0][0xb28] ;  /* 0x0002ca0000087ab9 */ /* 0x000fe20000000a00 */
[----:B0-----:R-:W-:-:S05]  /*9420*/  IMAD.SHL.U32 R4, R18, 0x4, RZ ;  /* 0x0000000412047824 */ /* 0x001fca00078e00ff */
[----:B------:R-:W-:Y:S01]  /*9430*/  LOP3.LUT R4, R4, 0xc, RZ, 0xc0, !PT ;  /* 0x0000000c04047812 */ /* 0x000fe200078ec0ff */
[----:B------:R-:W-:Y:S03]  /*9440*/  BAR.SYNC.DEFER_BLOCKING 0x1, 0x100 ;  /* 0x0044000000007b1d */ /* 0x000fe60000010000 */
[----:B------:R-:W-:-:S05]  /*9450*/  IADD3 R4, P0, R4, UR4, RZ ;  /* 0x0000000404047c10 */ /* 0x000fca000ff1e0ff */
[----:B------:R-:W-:Y:S01]  /*9460*/  IMAD.X R5, RZ, RZ, UR5, P0 ;  /* 0x00000005ff057e24 */ /* 0x000fe200080e06ff */
[----:B------:R-:W-:-:S05]  /*9470*/  ULDC.64 UR4, c[0x0][0xbd0] ;  /* 0x0002f40000047ab9 */ /* 0x000fca0000000a00 */
[----:B------:R0:W2:Y:S01]  /*9480*/  LDG.E.CONSTANT R5, desc[UR38][R4.64] ;  /* 0x0000002604057981 */ /* 0x0000a2000c1e9900 */
[----:B------:R-:W-:Y:S01]  /*9490*/  LOP3.LUT P0, R16, R18, 0x3, RZ, 0xc0, !PT ;  /* 0x0000000312107812 */ /* 0x000fe2000780c0ff */
[----:B------:R-:W-:Y:S03]  /*94a0*/  BSSY B0, `(.L_x_36) ;  /* 0x000018e000007945 */ /* 0x000fe60003800000 */
[----:B------:R-:W-:-:S04]  /*94b0*/  ISETP.EQ.OR P0, PT, R16, 0x3, !P0 ;  /* 0x000000031000780c */ /* 0x000fc80004702670 */
[----:B------:R-:W-:Y:S02]  /*94c0*/  SEL R106, R6, R9, P0 ;  /* 0x00000009066a7207 */ /* 0x000fe40000000000 */
[----:B------:R-:W-:Y:S01]  /*94d0*/  SEL R119, R9, R6, P0 ;  /* 0x0000000609777207 */ /* 0x000fe20000000000 */
[----:B------:R-:W-:Y:S01]  /*94e0*/  VIADD R9, R18, 0xffffff80 ;  /* 0xffffff8012097836 */ /* 0x000fe20000000000 */
[----:B------:R-:W-:Y:S02]  /*94f0*/  SEL R104, R7, R8, P0 ;  /* 0x0000000807687207 */ /* 0x000fe40000000000 */
[----:B------:R-:W-:Y:S02]  /*9500*/  SEL R117, R8, R7, P0 ;  /* 0x0000000708757207 */ /* 0x000fe40000000000 */
[----:B------:R-:W-:Y:S02]  /*9510*/  SHF.R.S32.HI R8, RZ, 0x1f, R9 ;  /* 0x0000001fff087819 */ /* 0x000fe40000011409 */
[----:B------:R-:W-:-:S02]  /*9520*/  SEL R90, R68, R29, P0 ;  /* 0x0000001d445a7207 */ /* 0x000fc40000000000 */
[----:B0-----:R-:W-:Y:S02]  /*9530*/  LEA.HI R4, R8, R9, RZ, 0x7 ;  /* 0x0000000908047211 */ /* 0x001fe400078f38ff */
[----:B------:R-:W-:Y:S02]  /*9540*/  SEL R101, R29, R68, P0 ;  /* 0x000000441d657207 */ /* 0x000fe40000000000 */
[----:B------:R-:W-:Y:S02]  /*9550*/  LOP3.LUT R6, R4, 0xffffff80, RZ, 0xc0, !PT ;  /* 0xffffff8004067812 */ /* 0x000fe400078ec0ff */
[----:B------:R-:W-:Y:S02]  /*9560*/  SEL R100, R44, R13, P0 ;  /* 0x0000000d2c647207 */ /* 0x000fe40000000000 */
[----:B------:R-:W-:Y:S01]  /*9570*/  SEL R113, R13, R44, P0 ;  /* 0x0000002c0d717207 */ /* 0x000fe20000000000 */
[----:B------:R-:W-:Y:S01]  /*9580*/  IMAD.IADD R68, R9, 0x1, -R6 ;  /* 0x0000000109447824 */ /* 0x000fe200078e0a06 */
[----:B------:R-:W-:-:S02]  /*9590*/  SEL R98, R52, R15, P0 ;  /* 0x0000000f34627207 */ /* 0x000fc40000000000 */
[----:B------:R-:W-:Y:S02]  /*95a0*/  SEL R109, R15, R52, P0 ;  /* 0x000000340f6d7207 */ /* 0x000fe40000000000 */
[----:B------:R-:W-:Y:S02]  /*95b0*/  SHF.R.S32.HI R13, RZ, 0x1f, R68 ;  /* 0x0000001fff0d7819 */ /* 0x000fe40000011444 */
[----:B------:R-:W-:Y:S02]  /*95c0*/  LEA.HI R8, R8, R9, RZ, 0x2 ;  /* 0x0000000908087211 */ /* 0x000fe400078f10ff */
[----:B------:R-:W-:Y:S02]  /*95d0*/  LEA.HI R15, R13, R68, RZ, 0x2 ;  /* 0x000000440d0f7211 */ /* 0x000fe400078f10ff */
[----:B------:R-:W-:Y:S02]  /*95e0*/  SEL R92, R20, R57, P0 ;  /* 0x00000039145c7207 */ /* 0x000fe40000000000 */
[----:B------:R-:W-:-:S02]  /*95f0*/  SHF.R.S32.HI R6, RZ, 0x2, R15 ;  /* 0x00000002ff067819 */ /* 0x000fc4000001140f */
[----:B------:R-:W-:Y:S02]  /*9600*/  SHF.R.S32.HI R7, RZ, 0x1f, R15 ;  /* 0x0000001fff077819 */ /* 0x000fe4000001140f */
[----:B------:R-:W-:Y:S02]  /*9610*/  SEL R103, R57, R20, P0 ;  /* 0x0000001439677207 */ /* 0x000fe40000000000 */
[----:B------:R-:W-:Y:S02]  /*9620*/  SEL R44, R26, R27, P0 ;  /* 0x0000001b1a2c7207 */ /* 0x000fe40000000000 */
[----:B------:R-:W-:Y:S02]  /*9630*/  SEL R91, R27, R26, P0 ;  /* 0x0000001a1b5b7207 */ /* 0x000fe40000000000 */
[----:B------:R-:W-:Y:S02]  /*9640*/  SEL R20, R42, R43, P0 ;  /* 0x0000002b2a147207 */ /* 0x000fe40000000000 */
[----:B------:R-:W-:-:S02]  /*9650*/  SEL R85, R43, R42, P0 ;  /* 0x0000002a2b557207 */ /* 0x000fc40000000000 */
[----:B------:R-:W-:Y:S02]  /*9660*/  LOP3.LUT R8, R8, 0xfffffffc, RZ, 0xc0, !PT ;  /* 0xfffffffc08087812 */ /* 0x000fe400078ec0ff */
[----:B------:R-:W-:Y:S02]  /*9670*/  SEL R26, R74, R75, P0 ;  /* 0x0000004b4a1a7207 */ /* 0x000fe40000000000 */
[----:B------:R-:W-:Y:S01]  /*9680*/  SEL R43, R75, R74, P0 ;  /* 0x0000004a4b2b7207 */ /* 0x000fe20000000000 */
[----:B------:R-:W-:Y:S01]  /*9690*/  IMAD.IADD R8, R9, 0x1, -R8 ;  /* 0x0000000109087824 */ /* 0x000fe200078e0a08 */
[----:B------:R-:W0:Y:S01]  /*96a0*/  S2R R75, SR_CTAID.X ;  /* 0x00000000004b7919 */ /* 0x000e220000002500 */
[----:B------:R-:W-:Y:S02]  /*96b0*/  LEA.HI R7, R7, R6, RZ, 0x3 ;  /* 0x0000000607077211 */ /* 0x000fe400078f18ff */
[----:B------:R-:W-:Y:S02]  /*96c0*/  SEL R16, R10, R33, P0 ;  /* 0x000000210a107207 */ /* 0x000fe40000000000 */
[----:B------:R-:W-:-:S02]  /*96d0*/  SEL R17, R33, R10, P0 ;  /* 0x0000000a21117207 */ /* 0x000fc40000000000 */
[----:B------:R-:W-:Y:S02]  /*96e0*/  LOP3.LUT R9, R7, 0xfffffff8, RZ, 0xc0, !PT ;  /* 0xfffffff807097812 */ /* 0x000fe400078ec0ff */
[----:B------:R-:W-:Y:S02]  /*96f0*/  SHF.R.S32.HI R10, RZ, 0x1f, R2 ;  /* 0x0000001fff0a7819 */ /* 0x000fe40000011402 */
[----:B------:R-:W-:Y:S01]  /*9700*/  LEA.HI R7, R13, R68, RZ, 0x5 ;  /* 0x000000440d077211 */ /* 0x000fe200078f28ff */
[----:B------:R-:W-:Y:S01]  /*9710*/  IMAD.IADD R6, R6, 0x1, -R9 ;  /* 0x0000000106067824 */ /* 0x000fe200078e0a09 */
[----:B------:R-:W-:Y:S01]  /*9720*/  SEL R102, R36, R11, P0 ;  /* 0x0000000b24667207 */ /* 0x000fe20000000000 */
[----:B------:R-:W-:Y:S01]  /*9730*/  IMAD R9, R10, UR4, RZ ;  /* 0x000000040a097c24 */ /* 0x000fe2000f8e02ff */
[----:B------:R-:W-:Y:S02]  /*9740*/  SEL R115, R11, R36, P0 ;  /* 0x000000240b737207 */ /* 0x000fe40000000000 */
[----:B------:R-:W-:Y:S01]  /*9750*/  SHF.R.S32.HI R11, RZ, 0x7, R4 ;  /* 0x00000007ff0b7819 */ /* 0x000fe20000011404 */
[----:B------:R-:W-:Y:S01]  /*9760*/  IMAD R9, R2, UR5, R9 ;  /* 0x0000000502097c24 */ /* 0x000fe2000f8e0209 */
[----:B------:R-:W-:-:S02]  /*9770*/  SHF.R.S32.HI R7, RZ, 0x5, R7 ;  /* 0x00000005ff077819 */ /* 0x000fc40000011407 */
[----:B------:R-:W-:Y:S02]  /*9780*/  LEA.HI R4, R4, R11, RZ, 0x1 ;  /* 0x0000000b04047211 */ /* 0x000fe400078f08ff */
[----:B------:R-:W-:Y:S01]  /*9790*/  SEL R94, R60, R21, P0 ;  /* 0x000000153c5e7207 */ /* 0x000fe20000000000 */
[----:B------:R-:W-:Y:S01]  /*97a0*/  IMAD R7, R7, 0x10, R6 ;  /* 0x0000001007077824 */ /* 0x000fe200078e0206 */
[----:B------:R-:W-:Y:S02]  /*97b0*/  SEL R105, R21, R60, P0 ;  /* 0x0000003c15697207 */ /* 0x000fe40000000000 */
[----:B------:R-:W-:Y:S02]  /*97c0*/  SEL R60, R32, R73, P0 ;  /* 0x00000049203c7207 */ /* 0x000fe40000000000 */
[----:B------:R-:W-:Y:S01]  /*97d0*/  SEL R61, R73, R32, P0 ;  /* 0x00000020493d7207 */ /* 0x000fe20000000000 */
[----:B------:R-:W-:Y:S01]  /*97e0*/  IMAD.WIDE.U32 R32, R2, UR4, RZ ;  /* 0x0000000402207c25 */ /* 0x000fe2000f8e00ff */
[----:B------:R-:W-:Y:S01]  /*97f0*/  LOP3.LUT R4, R4, 0x3fffffe, RZ, 0xc0, !PT ;  /* 0x03fffffe04047812 */ /* 0x000fe200078ec0ff */
[----:B------:R-:W1:Y:S01]  /*9800*/  S2UR UR4, SR_CTAID.Y ;  /* 0x00000000000479c3 */ /* 0x000e620000002600 */
[----:B------:R-:W-:Y:S01]  /*9810*/  LEA.HI R6, R8, R8, RZ, 0x1 ;  /* 0x0000000808067211 */ /* 0x000fe200078f08ff */
[----:B------:R-:W-:Y:S01]  /*9820*/  IMAD.IADD R33, R33, 0x1, R9 ;  /* 0x0000000121217824 */ /* 0x000fe200078e0209 */
[----:B------:R-:W-:Y:S01]  /*9830*/  SEL R56, R38, R39, P0 ;  /* 0x0000002726387207 */ /* 0x000fe20000000000 */
[----:B------:R-:W-:Y:S01]  /*9840*/  IMAD.IADD R4, R11, 0x1, -R4 ;  /* 0x000000010b047824 */ /* 0x000fe200078e0a04 */
[----:B------:R-:W-:Y:S01]  /*9850*/  SEL R89, R39, R38, P0 ;  /* 0x0000002627597207 */ /* 0x000fe20000000000 */
[----:B------:R-:W-:Y:S01]  /*9860*/  IMAD R11, R10, UR6, RZ ;  /* 0x000000060a0b7c24 */ /* 0x000fe2000f8e02ff */
[----:B------:R-:W-:Y:S01]  /*9870*/  SEL R36, R82, R83, P0 ;  /* 0x0000005352247207 */ /* 0x000fe20000000000 */
[----:B------:R-:W-:Y:S01]  /*9880*/  IMAD R4, R4, 0x40, R7 ;  /* 0x0000004004047824 */ /* 0x000fe200078e0207 */
[----:B------:R-:W-:Y:S01]  /*9890*/  SEL R39, R83, R82, P0 ;  /* 0x0000005253277207 */ /* 0x000fe20000000000 */
[----:B------:R-:W-:Y:S01]  /*98a0*/  IMAD R11, R2, UR7, R11 ;  /* 0x00000007020b7c24 */ /* 0x000fe2000f8e020b */
[----:B------:R-:W-:Y:S01]  /*98b0*/  SEL R96, R14, R49, P0 ;  /* 0x000000310e607207 */ /* 0x000fe20000000000 */
[----:B------:R-:W3:Y:S01]  /*98c0*/  LDC R82, c[0x0][0xbe8] ;  /* 0x0002fa00ff527b82 */ /* 0x000ee20000000800 */
[----:B------:R-:W-:-:S02]  /*98d0*/  SEL R107, R49, R14, P0 ;  /* 0x0000000e316b7207 */ /* 0x000fc40000000000 */
[----:B------:R-:W-:Y:S02]  /*98e0*/  SEL R14, R34, R35, P0 ;  /* 0x00000023220e7207 */ /* 0x000fe40000000000 */
[----:B------:R-:W-:Y:S02]  /*98f0*/  LOP3.LUT R9, R6, 0x1ffffffe, RZ, 0xc0, !PT ;  /* 0x1ffffffe06097812 */ /* 0x000fe400078ec0ff */
[----:B------:R-:W-:Y:S02]  /*9900*/  SEL R22, R12, R41, P0 ;  /* 0x000000290c167207 */ /* 0x000fe40000000000 */
[----:B------:R-:W-:Y:S02]  /*9910*/  SEL R111, R41, R12, P0 ;  /* 0x0000000c296f7207 */ /* 0x000fe40000000000 */
[----:B------:R-:W-:Y:S02]  /*9920*/  SEL R80, R76, R37, P0 ;  /* 0x000000254c507207 */ /* 0x000fe40000000000 */
[----:B------:R-:W-:-:S02]  /*9930*/  SEL R97, R37, R76, P0 ;  /* 0x0000004c25617207 */ /* 0x000fc40000000000 */
[----:B------:R-:W-:Y:S02]  /*9940*/  SEL R12, R50, R51, P0 ;  /* 0x00000033320c7207 */ /* 0x000fe40000000000 */
[----:B------:R-:W-:Y:S02]  /*9950*/  SEL R29, R51, R50, P0 ;  /* 0x00000032331d7207 */ /* 0x000fe40000000000 */
[----:B------:R-:W-:Y:S02]  /*9960*/  IADD3 R9, R8, -R9, RZ ;  /* 0x8000000908097210 */ /* 0x000fe40007ffe0ff */
[----:B------:R-:W-:Y:S02]  /*9970*/  SEL R76, R40, R81, P0 ;  /* 0x00000051284c7207 */ /* 0x000fe40000000000 */
[----:B------:R-:W-:Y:S01]  /*9980*/  SEL R95, R81, R40, P0 ;  /* 0x00000028515f7207 */ /* 0x000fe20000000000 */
[----:B------:R-:W-:Y:S01]  /*9990*/  IMAD.WIDE.U32 R40, R2, UR6, RZ ;  /* 0x0000000602287c25 */ /* 0x000fe2000f8e00ff */
[----:B------:R-:W-:Y:S01]  /*99a0*/  SEL R81, R35, R34, P0 ;  /* 0x0000002223517207 */ /* 0x000fe20000000000 */
[----:B------:R-:W-:Y:S01]  /*99b0*/  ULDC.64 UR6, c[0x0][0xb48] ;  /* 0x0002d20000067ab9 */ /* 0x000fe20000000a00 */
[----:B------:R-:W-:Y:S01]  /*99c0*/  SEL R10, R86, R87, P0 ;  /* 0x00000057560a7207 */ /* 0x000fe20000000000 */
[----:B------:R-:W-:Y:S01]  /*99d0*/  IMAD R9, R9, 0x8, R4 ;  /* 0x0000000809097824 */ /* 0x000fe200078e0204 */
[----:B------:R-:W-:Y:S01]  /*99e0*/  SEL R13, R87, R86, P0 ;  /* 0x00000056570d7207 */ /* 0x000fe20000000000 */
[----:B------:R-:W-:Y:S01]  /*99f0*/  IMAD.IADD R41, R41, 0x1, R11 ;  /* 0x0000000129297824 */ /* 0x000fe200078e020b */
[----:B------:R-:W-:Y:S01]  /*9a00*/  SEL R34, R46, R47, P0 ;  /* 0x0000002f2e227207 */ /* 0x000fe20000000000 */
[----:B------:R-:W4:Y:S01]  /*9a10*/  LDC.64 R86, c[0x0][0xb40] ;  /* 0x0002d000ff567b82 */ /* 0x000f220000000a00 */
[----:B------:R-:W-:-:S02]  /*9a20*/  SEL R64, R30, R31, P0 ;  /* 0x0000001f1e407207 */ /* 0x000fc40000000000 */
[----:B------:R-:W-:Y:S02]  /*9a30*/  SEL R93, R31, R30, P0 ;  /* 0x0000001e1f5d7207 */ /* 0x000fe40000000000 */
[----:B------:R-:W-:Y:S02]  /*9a40*/  SEL R18, R54, R55, P0 ;  /* 0x0000003736127207 */ /* 0x000fe40000000000 */
[----:B------:R-:W-:Y:S02]  /*9a50*/  SEL R77, R55, R54, P0 ;  /* 0x00000036374d7207 */ /* 0x000fe40000000000 */
[----:B------:R-:W-:Y:S02]  /*9a60*/  SEL R48, R62, R63, P0 ;  /* 0x0000003f3e307207 */ /* 0x000fe40000000000 */
[----:B------:R-:W-:Y:S02]  /*9a70*/  SEL R55, R63, R62, P0 ;  /* 0x0000003e3f377207 */ /* 0x000fe40000000000 */
[----:B------:R-:W-:-:S02]  /*9a80*/  SEL R52, R58, R59, P0 ;  /* 0x0000003b3a347207 */ /* 0x000fc40000000000 */
[----:B------:R-:W-:Y:S02]  /*9a90*/  SEL R38, R70, R71, P0 ;  /* 0x0000004746267207 */ /* 0x000fe40000000000 */
[----:B------:R-:W-:Y:S01]  /*9aa0*/  SEL R49, R71, R70, P0 ;  /* 0x0000004647317207 */ /* 0x000fe20000000000 */
[C---:B0-----:R-:W-:Y:S01]  /*9ab0*/  IMAD R70, R75.reuse, 0x80, R4 ;  /* 0x000000804b467824 */ /* 0x041fe200078e0204 */
[----:B------:R-:W-:Y:S01]  /*9ac0*/  SEL R72, R84, R45, P0 ;  /* 0x0000002d54487207 */ /* 0x000fe20000000000 */
[----:B------:R-:W-:Y:S01]  /*9ad0*/  IMAD R75, R75, 0x80, R9 ;  /* 0x000000804b4b7824 */ /* 0x000fe200078e0209 */
[----:B------:R-:W-:Y:S02]  /*9ae0*/  SEL R73, R45, R84, P0 ;  /* 0x000000542d497207 */ /* 0x000fe40000000000 */
[----:B------:R-:W-:Y:S01]  /*9af0*/  SEL R59, R59, R58, P0 ;  /* 0x0000003a3b3b7207 */ /* 0x000fe20000000000 */
[----:B----4-:R-:W-:Y:S01]  /*9b00*/  IMAD.WIDE.U32 R40, R86, UR36, R40 ;  /* 0x0000002456287c25 */ /* 0x010fe2000f8e0028 */
[----:B------:R-:W-:-:S02]  /*9b10*/  LOP3.LUT R15, R15, 0x7ffffffc, RZ, 0xc0, !PT ;  /* 0x7ffffffc0f0f7812 */ /* 0x000fc400078ec0ff */
[----:B------:R-:W-:Y:S02]  /*9b20*/  SEL R88, R23, R24, P0 ;  /* 0x0000001817587207 */ /* 0x000fe40000000000 */
[----:B------:R-:W-:Y:S02]  /*9b30*/  SEL R99, R24, R23, P0 ;  /* 0x0000001718637207 */ /* 0x000fe40000000000 */
[C---:B------:R-:W-:Y:S01]  /*9b40*/  LOP3.LUT P1, RZ, R68.reuse, 0x3, RZ, 0xc0, !PT ;  /* 0x0000000344ff7812 */ /* 0x040fe2000782c0ff */
[----:B------:R-:W-:Y:S01]  /*9b50*/  IMAD.IADD R68, R68, 0x1, -R15 ;  /* 0x0000000144447824 */ /* 0x000fe200078e0a0f */
[----:B------:R-:W-:Y:S02]  /*9b60*/  SEL R42, R66, R67, P0 ;  /* 0x00000043422a7207 */ /* 0x000fe40000000000 */
[----:B------:R-:W-:Y:S02]  /*9b70*/  SEL R53, R67, R66, P0 ;  /* 0x0000004243357207 */ /* 0x000fe40000000000 */
[----:B---3--:R-:W-:-:S02]  /*9b80*/  ISETP.NE.AND P2, PT, R82, 0x1, PT ;  /* 0x000000015200780c */ /* 0x008fc40003f45270 */
[----:B------:R-:W-:Y:S02]  /*9b90*/  SEL R69, R47, R46, P0 ;  /* 0x0000002e2f457207 */ /* 0x000fe40000000000 */
[----:B------:R-:W-:Y:S02]  /*9ba0*/  SEL R28, R78, R79, P0 ;  /* 0x0000004f4e1c7207 */ /* 0x000fe40000000000 */
[----:B------:R-:W-:-:S07]  /*9bb0*/  SEL R37, R79, R78, P0 ;  /* 0x0000004e4f257207 */ /* 0x000fce0000000000 */
[----:B------:R-:W0:Y:S01]  /*9bc0*/  @P2 LDC R83, c[0x0][0xbf0] ;  /* 0x0002fc00ff532b82 */ /* 0x000e220000000800 */
[----:B--2---:R2:W-:Y:S04]  /*9bd0*/  SHFL.IDX PT, R50, R14, R5, 0x1c1f ;  /* 0x001c1f050e327589 */ /* 0x0045e800000e0000 */
[----:B------:R-:W-:Y:S04]  /*9be0*/  SHFL.IDX PT, R30, R92, R5, 0x1c1f ;  /* 0x001c1f055c1e7589 */ /* 0x000fe800000e0000 */
[----:B------:R-:W-:Y:S01]  /*9bf0*/  SHFL.IDX PT, R62, R34, R5, 0x1c1f ;  /* 0x001c1f05223e7589 */ /* 0x000fe200000e0000 */
[----:B--2---:R-:W-:-:S03]  /*9c00*/  LOP3.LUT R14, R5, 0x2, RZ, 0x3c, !PT ;  /* 0x00000002050e7812 */ /* 0x004fc600078e3cff */
[----:B------:R-:W-:Y:S04]  /*9c10*/  SHFL.IDX PT, R10, R10, R5, 0x1c1f ;  /* 0x001c1f050a0a7589 */ /* 0x000fe800000e0000 */
[----:B------:R-:W-:Y:S04]  /*9c20*/  SHFL.IDX PT, R31, R103, R14, 0x1c1f ;  /* 0x001c1f0e671f7589 */ /* 0x000fe800000e0000 */
[----:B------:R-:W2:Y:S04]  /*9c30*/  SHFL.IDX PT, R13, R13, R14, 0x1c1f ;  /* 0x001c1f0e0d0d7589 */ /* 0x000ea800000e0000 */
[----:B------:R-:W-:Y:S04]  /*9c40*/  SHFL.IDX PT, R8, R104, R5, 0x1c1f ;  /* 0x001c1f0568087589 */ /* 0x000fe800000e0000 */
[----:B------:R-:W-:Y:S04]  /*9c50*/  SHFL.IDX PT, R27, R94, R5, 0x1c1f ;  /* 0x001c1f055e1b7589 */ /* 0x000fe800000e0000 */
[----:B------:R-:W-:Y:S04]  /*9c60*/  SHFL.IDX PT, R11, R117, R14, 0x1c1f ;  /* 0x001c1f0e750b7589 */ /* 0x000fe800000e0000 */
[----:B------:R-:W3:Y:S04]  /*9c70*/  SHFL.IDX PT, R34, R105, R14, 0x1c1f ;  /* 0x001c1f0e69227589 */ /* 0x000ee800000e0000 */
[----:B------:R4:W-:Y:S04]  /*9c80*/  SHFL.IDX PT, R71, R85, R14, 0x1c1f ;  /* 0x001c1f0e55477589 */ /* 0x0009e800000e0000 */
[----:B------:R-:W-:Y:S01]  /*9c90*/  SHFL.IDX PT, R58, R12, R5, 0x1c1f ;  /* 0x001c1f050c3a7589 */ /* 0x000fe200000e0000 */
[----:B--2---:R-:W-:-:S03]  /*9ca0*/  SEL R7, R10, R13, P0 ;  /* 0x0000000d0a077207 */ /* 0x004fc60000000000 */
[----:B------:R-:W-:Y:S01]  /*9cb0*/  SHFL.IDX PT, R9, R106, R5, 0x1c1f ;  /* 0x001c1f056a097589 */ /* 0x000fe200000e0000 */
[----:B----4-:R-:W2:Y:S03]  /*9cc0*/  LDC.64 R84, c[0x0][0xbd8] ;  /* 0x0002f600ff547b82 */ /* 0x010ea60000000a00 */
[----:B------:R-:W4:Y:S04]  /*9cd0*/  SHFL.IDX PT, R12, R119, R14, 0x1c1f ;  /* 0x001c1f0e770c7589 */ /* 0x000f2800000e0000 */
[----:B------:R-:W-:Y:S04]  /*9ce0*/  SHFL.IDX PT, R16, R16, R5, 0x1c1f ;  /* 0x001c1f0510107589 */ /* 0x000fe800000e0000 */
[----:B------:R-:W5:Y:S04]  /*9cf0*/  SHFL.IDX PT, R17, R17, R14, 0x1c1f ;  /* 0x001c1f0e11117589 */ /* 0x000f6800000e0000 */
[----:B------:R-:W-:Y:S04]  /*9d00*/  SHFL.IDX PT, R22, R22, R5, 0x1c1f ;  /* 0x001c1f0516167589 */ /* 0x000fe800000e0000 */
[----:B------:R-:W-:Y:S04]  /*9d10*/  SHFL.IDX PT, R54, R18, R5, 0x1c1f ;  /* 0x001c1f0512367589 */ /* 0x000fe800000e0000 */
[----:B------:R-:W-:Y:S04]  /*9d20*/  SHFL.IDX PT, R23, R111, R14, 0x1c1f ;  /* 0x001c1f0e6f177589 */ /* 0x000fe800000e0000 */
[----:B------:R-:W-:Y:S04]  /*9d30*/  SHFL.IDX PT, R15, R102, R5, 0x1c1f ;  /* 0x001c1f05660f7589 */ /* 0x000fe800000e0000 */
[----:B------:R-:W-:Y:S04]  /*9d40*/  SHFL.IDX PT, R66, R20, R5, 0x1c1f ;  /* 0x001c1f0514427589 */ /* 0x000fe800000e0000 */
[----:B------:R-:W1:Y:S04]  /*9d50*/  SHFL.IDX PT, R18, R115, R14, 0x1c1f ;  /* 0x001c1f0e73127589 */ /* 0x000e6800000e0000 */
[----:B------:R-:W-:Y:S04]  /*9d60*/  SHFL.IDX PT, R19, R100, R5, 0x1c1f ;  /* 0x001c1f0564137589 */ /* 0x000fe800000e0000 */
[----:B------:R-:W0:Y:S04]  /*9d70*/  SHFL.IDX PT, R20, R113, R14, 0x1c1f ;  /* 0x001c1f0e71147589 */ /* 0x000e2800000e0000 */
[----:B------:R-:W-:Y:S04]  /*9d80*/  SHFL.IDX PT, R24, R96, R5, 0x1c1f ;  /* 0x001c1f0560187589 */ /* 0x000fe800000e0000 */
[----:B------:R-:W-:Y:S04]  /*9d90*/  SHFL.IDX PT, R21, R107, R14, 0x1c1f ;  /* 0x001c1f0e6b157589 */ /* 0x000fe800000e0000 */
[----:B------:R-:W-:Y:S04]  /*9da0*/  SHFL.IDX PT, R6, R26, R5, 0x1c1f ;  /* 0x001c1f051a067589 */ /* 0x000fe800000e0000 */
[----:B------:R-:W-:Y:S04]  /*9db0*/  SHFL.IDX PT, R25, R98, R5, 0x1c1f ;  /* 0x001c1f0562197589 */ /* 0x000fe800000e0000 */
[----:B------:R-:W-:Y:S04]  /*9dc0*/  SHFL.IDX PT, R26, R109, R14, 0x1c1f ;  /* 0x001c1f0e6d1a7589 */ /* 0x000fe800000e0000 */
[----:B------:R3:W-:Y:S04]  /*9dd0*/  SHFL.IDX PT, R46, R88, R5, 0x1c1f ;  /* 0x001c1f05582e7589 */ /* 0x0007e800000e0000 */
[----:B------:R-:W0:Y:S04]  /*9de0*/  SHFL.IDX PT, R47, R99, R14, 0x1c1f ;  /* 0x001c1f0e632f7589 */ /* 0x000e2800000e0000 */
[----:B------:R-:W-:Y:S01]  /*9df0*/  SHFL.IDX PT, R60, R60, R5, 0x1c1f ;  /* 0x001c1f053c3c7589 */ /* 0x000fe200000e0000 */
[----:B---3--:R-:W3:Y:S03]  /*9e00*/  @P2 LDC R88, c[0x0][0xbec] ;  /* 0x0002fb00ff582b82 */ /* 0x008ee60000000800 */
[----:B------:R-:W-:Y:S04]  /*9e10*/  SHFL.IDX PT, R61, R61, R14, 0x1c1f ;  /* 0x001c1f0e3d3d7589 */ /* 0x000fe800000e0000 */
[----:B------:R-:W-:Y:S04]  /*9e20*/  SHFL.IDX PT, R57, R80, R5, 0x1c1f ;  /* 0x001c1f0550397589 */ /* 0x000fe800000e0000 */
[----:B------:R-:W-:Y:S04]  /*9e30*/  SHFL.IDX PT, R51, R56, R5, 0x1c1f ;  /* 0x001c1f0538337589 */ /* 0x000fe800000e0000 */
[----:B------:R4:W-:Y:S04]  /*9e40*/  SHFL.IDX PT, R80, R89, R14, 0x1c1f ;  /* 0x001c1f0e59507589 */ /* 0x0009e800000e0000 */
[----:B------:R-:W-:Y:S04]  /*9e50*/  SHFL.IDX PT, R35, R90, R5, 0x1c1f ;  /* 0x001c1f055a237589 */ /* 0x000fe800000e0000 */
[----:B------:R-:W0:Y:S01]  /*9e60*/  SHFL.IDX PT, R56, R101, R14, 0x1c1f ;  /* 0x001c1f0e65387589 */ /* 0x000e2200000e0000 */
[----:B----4-:R-:W4:Y:S01]  /*9e70*/  LDC R89, c[0x0][0xc50] ;  /* 0x00031400ff597b82 */ /* 0x010f220000000800 */
[----:B---3--:R-:W-:-:S02]  /*9e80*/  @P2 IMAD.HI.U32 R88, R75, R88, RZ ;  /* 0x000000584b582227 */ /* 0x008fc400078e00ff */
[----:B------:R3:W-:Y:S04]  /*9e90*/  SHFL.IDX PT, R4, R28, R5, 0x1c1f ;  /* 0x001c1f051c047589 */ /* 0x0007e800000e0000 */
[----:B------:R5:W-:Y:S04]  /*9ea0*/  SHFL.IDX PT, R65, R76, R5, 0x1c1f ;  /* 0x001c1f054c417589 */ /* 0x000be800000e0000 */
[----:B------:R-:W-:Y:S01]  /*9eb0*/  SHFL.IDX PT, R72, R72, R5, 0x1c1f ;  /* 0x001c1f0548487589 */ /* 0x000fe200000e0000 */
[----:B---3--:R-:W-:-:S03]  /*9ec0*/  SEL R28, R30, R31, P0 ;  /* 0x0000001f1e1c7207 */ /* 0x008fc60000000000 */
[----:B------:R-:W-:Y:S01]  /*9ed0*/  SHFL.IDX PT, R44, R44, R5, 0x1c1f ;  /* 0x001c1f052c2c7589 */ /* 0x000fe200000e0000 */
[----:B------:R-:W-:Y:S01]  /*9ee0*/  SEL R30, R31, R30, P0 ;  /* 0x0000001e1f1e7207 */ /* 0x000fe20000000000 */
[----:B-----5:R-:W3:Y:S01]  /*9ef0*/  @P2 LDC R76, c[0x0][0xbec] ;  /* 0x0002fb00ff4c2b82 */ /* 0x020ee20000000800 */
[----:B------:R-:W-:Y:S01]  /*9f00*/  SEL R31, R34, R27, P0 ;  /* 0x0000001b221f7207 */ /* 0x000fe20000000000 */
[----:B------:R-:W-:Y:S04]  /*9f10*/  SHFL.IDX PT, R45, R64, R5, 0x1c1f ;  /* 0x001c1f05402d7589 */ /* 0x000fe800000e0000 */
[----:B------:R-:W-:Y:S04]  /*9f20*/  SHFL.IDX PT, R52, R52, R5, 0x1c1f ;  /* 0x001c1f0534347589 */ /* 0x000fe800000e0000 */
[----:B------:R-:W-:Y:S04]  /*9f30*/  SHFL.IDX PT, R48, R48, R5, 0x1c1f ;  /* 0x001c1f0530307589 */ /* 0x000fe800000e0000 */
[----:B------:R-:W-:Y:S04]  /*9f40*/  SHFL.IDX PT, R42, R42, R5, 0x1c1f ;  /* 0x001c1f052a2a7589 */ /* 0x000fe800000e0000 */
[----:B------:R-:W-:Y:S04]  /*9f50*/  SHFL.IDX PT, R38, R38, R5, 0x1c1f ;  /* 0x001c1f0526267589 */ /* 0x000fe800000e0000 */
[----:B------:R5:W-:Y:S04]  /*9f60*/  SHFL.IDX PT, R36, R36, R5, 0x1c1f ;  /* 0x001c1f0524247589 */ /* 0x000be800000e0000 */
[----:B------:R-:W4:Y:S04]  /*9f70*/  SHFL.IDX PT, R64, R97, R14, 0x1c1f ;  /* 0x001c1f0e61407589 */ /* 0x000f2800000e0000 */
[----:B------:R2:W-:Y:S01]  /*9f80*/  SHFL.IDX PT, R67, R29, R14, 0x1c1f ;  /* 0x001c1f0e1d437589 */ /* 0x0005e200000e0000 */
[----:B-----5:R-:W-:-:S02]  /*9f90*/  SEL R5, R13, R10, P0 ;  /* 0x0000000a0d057207 */ /* 0x020fc40000000000 */
[----:B------:R-:W-:Y:S01]  /*9fa0*/  SEL R10, R8, R11, P0 ;  /* 0x0000000b080a7207 */ /* 0x000fe20000000000 */
[----:B------:R-:W-:Y:S01]  /*9fb0*/  SHFL.IDX PT, R73, R73, R14, 0x1c1f ;  /* 0x001c1f0e49497589 */ /* 0x000fe200000e0000 */
[----:B------:R-:W-:Y:S02]  /*9fc0*/  SEL R8, R11, R8, P0 ;  /* 0x000000080b087207 */ /* 0x000fe40000000000 */
[----:B------:R-:W-:Y:S01]  /*9fd0*/  SEL R11, R9, R12, P0 ;  /* 0x0000000c090b7207 */ /* 0x000fe20000000000 */
[----:B------:R-:W5:Y:S01]  /*9fe0*/  SHFL.IDX PT, R74, R95, R14, 0x1c1f ;  /* 0x001c1f0e5f4a7589 */ /* 0x000f6200000e0000 */
[----:B--2---:R-:W-:Y:S01]  /*9ff0*/  SEL R29, R27, R34, P0 ;  /* 0x000000221b1d7207 */ /* 0x004fe20000000000 */
[----:B------:R-:W-:Y:S01]  /*a000*/  IMAD R34, R84, UR37, RZ ;  /* 0x0000002554227c24 */ /* 0x000fe2000f8e02ff */
[----:B------:R-:W-:Y:S01]  /*a010*/  SEL R9, R12, R9, P0 ;  /* 0x000000090c097207 */ /* 0x000fe20000000000 */
[----:B------:R-:W-:Y:S01]  /*a020*/  SHFL.IDX PT, R78, R93, R14, 0x1c1f ;  /* 0x001c1f0e5d4e7589 */ /* 0x000fe200000e0000 */
[----:B------:R-:W-:-:S02]  /*a030*/  SEL R12, R16, R17, P0 ;  /* 0x00000011100c7207 */ /* 0x000fc40000000000 */
[----:B------:R-:W-:Y:S01]  /*a040*/  SEL R16, R17, R16, P0 ;  /* 0x0000001011107207 */ /* 0x000fe20000000000 */
[----:B------:R-:W2:Y:S01]  /*a050*/  SHFL.IDX PT, R79, R91, R14, 0x1c1f ;  /* 0x001c1f0e5b4f7589 */ /* 0x000ea200000e0000 */
[----:B-1----:R-:W-:Y:S02]  /*a060*/  SEL R13, R15, R18, P0 ;  /* 0x000000120f0d7207 */ /* 0x002fe40000000000 */
[----:B------:R-:W-:Y:S01]  /*a070*/  SEL R17, R18, R15, P0 ;  /* 0x0000000f12117207 */ /* 0x000fe20000000000 */
[----:B------:R-:W1:Y:S01]  /*a080*/  SHFL.IDX PT, R81, R81, R14, 0x1c1f ;  /* 0x001c1f0e51517589 */ /* 0x000e6200000e0000 */
[----:B0-----:R-:W-:Y:S02]  /*a090*/  SEL R15, R19, R20, P0 ;  /* 0x00000014130f7207 */ /* 0x001fe40000000000 */
[----:B------:R-:W-:Y:S01]  /*a0a0*/  SEL R18, R46, R47, P0 ;  /* 0x0000002f2e127207 */ /* 0x000fe20000000000 */
[----:B------:R-:W-:Y:S01]  /*a0b0*/  SHFL.IDX PT, R69, R69, R14, 0x1c1f ;  /* 0x001c1f0e45457589 */ /* 0x000fe200000e0000 */
[----:B------:R-:W-:-:S03]  /*a0c0*/  SEL R27, R56, R35, P0 ;  /* 0x00000023381b7207 */ /* 0x000fc60000000000 */
[----:B------:R0:W-:Y:S04]  /*a0d0*/  SHFL.IDX PT, R63, R77, R14, 0x1c1f ;  /* 0x001c1f0e4d3f7589 */ /* 0x0001e800000e0000 */
[----:B------:R-:W-:Y:S04]  /*a0e0*/  SHFL.IDX PT, R55, R55, R14, 0x1c1f ;  /* 0x001c1f0e37377589 */ /* 0x000fe800000e0000 */
[----:B------:R-:W-:Y:S01]  /*a0f0*/  SHFL.IDX PT, R59, R59, R14, 0x1c1f ;  /* 0x001c1f0e3b3b7589 */ /* 0x000fe200000e0000 */
[----:B0-----:R-:W-:Y:S01]  /*a100*/  IMAD R77, R85, UR36, R34 ;  /* 0x00000024554d7c24 */ /* 0x001fe2000f8e0222 */
[----:B------:R-:W-:-:S02]  /*a110*/  SEL R34, R61, R60, P0 ;  /* 0x0000003c3d227207 */ /* 0x000fc40000000000 */
[----:B------:R-:W-:Y:S01]  /*a120*/  SHFL.IDX PT, R49, R49, R14, 0x1c1f ;  /* 0x001c1f0e31317589 */ /* 0x000fe200000e0000 */
[----:B------:R-:W0:Y:S03]  /*a130*/  @P2 LDC R85, c[0x0][0xbf0] ;  /* 0x0002fc00ff552b82 */ /* 0x000e260000000800 */
[----:B------:R-:W-:Y:S04]  /*a140*/  SHFL.IDX PT, R53, R53, R14, 0x1c1f ;  /* 0x001c1f0e35357589 */ /* 0x000fe800000e0000 */
[----:B------:R-:W-:Y:S04]  /*a150*/  SHFL.IDX PT, R37, R37, R14, 0x1c1f ;  /* 0x001c1f0e25257589 */ /* 0x000fe800000e0000 */
[----:B------:R-:W-:Y:S04]  /*a160*/  SHFL.IDX PT, R43, R43, R14, 0x1c1f ;  /* 0x001c1f0e2b2b7589 */ /* 0x000fe800000e0000 */
[----:B------:R3:W-:Y:S02]  /*a170*/  SHFL.IDX PT, R39, R39, R14, 0x1c1f ;  /* 0x001c1f0e27277589 */ /* 0x0007e400000e0000 */
[----:B---3--:R-:W-:-:S02]  /*a180*/  SEL R14, R22, R23, P0 ;  /* 0x00000017160e7207 */ /* 0x008fc40000000000 */
[----:B------:R-:W-:Y:S02]  /*a190*/  SEL R22, R23, R22, P0 ;  /* 0x0000001617167207 */ /* 0x000fe40000000000 */
[----:B------:R-:W-:Y:S02]  /*a1a0*/  SEL R23, R20, R19, P0 ;  /* 0x0000001314177207 */ /* 0x000fe40000000000 */
[----:B------:R-:W-:Y:S02]  /*a1b0*/  SEL R20, R24, R21, P0 ;  /* 0x0000001518147207 */ /* 0x000fe40000000000 */
[----:B------:R-:W-:Y:S02]  /*a1c0*/  SEL R24, R21, R24, P0 ;  /* 0x0000001815187207 */ /* 0x000fe40000000000 */
[----:B------:R-:W-:Y:S02]  /*a1d0*/  SEL R21, R25, R26, P0 ;  /* 0x0000001a19157207 */ /* 0x000fe40000000000 */
[----:B------:R-:W-:-:S02]  /*a1e0*/  SEL R25, R26, R25, P0 ;  /* 0x000000191a197207 */ /* 0x000fc40000000000 */
[----:B------:R-:W-:Y:S01]  /*a1f0*/  SEL R26, R47, R46, P0 ;  /* 0x0000002e2f1a7207 */ /* 0x000fe20000000000 */
[----:B------:R-:W-:Y:S01]  /*a200*/  IMAD.WIDE.U32 R46, R84, UR36, R32 ;  /* 0x00000024542e7c25 */ /* 0x000fe2000f8e0020 */
[----:B------:R-:W-:Y:S02]  /*a210*/  SEL R32, R60, R61, P0 ;  /* 0x0000003d3c207207 */ /* 0x000fe40000000000 */
[----:B------:R-:W-:Y:S01]  /*a220*/  SEL R19, R35, R56, P0 ;  /* 0x0000003823137207 */ /* 0x000fe20000000000 */
[----:B------:R-:W-:Y:S01]  /*a230*/  IMAD.MOV R60, RZ, RZ, -R2 ;  /* 0x000000ffff3c7224 */ /* 0x000fe200078e0a02 */
[----:B----4-:R-:W-:Y:S01]  /*a240*/  SEL R33, R57, R64, P0 ;  /* 0x0000004039217207 */ /* 0x010fe20000000000 */
[----:B------:R-:W-:Y:S01]  /*a250*/  IMAD R56, R86, UR37, RZ ;  /* 0x0000002556387c24 */ /* 0x000fe2000f8e02ff */
[----:B------:R-:W-:Y:S01]  /*a260*/  SEL R35, R64, R57, P0 ;  /* 0x0000003940237207 */ /* 0x000fe20000000000 */
[----:B------:R-:W-:Y:S01]  /*a270*/  IMAD R89, R89, R60, UR4 ;  /* 0x0000000459597e24 */ /* 0x000fe2000f8e023c */
[----:B------:R-:W-:Y:S01]  /*a280*/  ULDC.64 UR4, c[0x0][0xbe0] ;  /* 0x0002f80000047ab9 */ /* 0x000fe20000000a00 */
[----:B------:R-:W-:-:S03]  /*a290*/  @P2 IMAD.HI.U32 R2, R75, R76, RZ ;  /* 0x0000004c4b022227 */ /* 0x000fc600078e00ff */
[----:B------:R-:W-:Y:S01]  /*a2a0*/  SHF.R.S32.HI R64, RZ, 0x1f, R89 ;  /* 0x0000001fff407819 */ /* 0x000fe20000011459 */
[----:B------:R-:W-:Y:S02]  /*a2b0*/  IMAD R57, R87, UR36, R56 ;  /* 0x0000002457397c24 */ /* 0x000fe4000f8e0238 */
[----:B------:R-:W-:Y:S02]  /*a2c0*/  IMAD.IADD R47, R47, 0x1, R77 ;  /* 0x000000012f2f7824 */ /* 0x000fe400078e024d */
[----:B------:R-:W-:Y:S01]  /*a2d0*/  IMAD.MOV.U32 R61, RZ, RZ, R75 ;  /* 0x000000ffff3d7224 */ /* 0x000fe200078e004b */
[----:B------:R-:W-:Y:S01]  /*a2e0*/  @P2 SHF.R.U32.HI R61, RZ, R83, R2 ;  /* 0x00000053ff3d2219 */ /* 0x000fe20000011602 */
[----:B------:R-:W-:Y:S02]  /*a2f0*/  IMAD.IADD R57, R41, 0x1, R57 ;  /* 0x0000000129397824 */ /* 0x000fe400078e0239 */
[----:B------:R-:W-:Y:S02]  /*a300*/  IMAD.MOV.U32 R56, RZ, RZ, R40 ;  /* 0x000000ffff387224 */ /* 0x000fe400078e0028 */
[----:B------:R-:W-:Y:S01]  /*a310*/  IMAD.MOV.U32 R77, RZ, RZ, R75 ;  /* 0x000000ffff4d7224 */ /* 0x000fe200078e004b */
[----:B0-----:R-:W-:Y:S01]  /*a320*/  @P2 SHF.R.U32.HI R77, RZ, R85, R88 ;  /* 0x00000055ff4d2219 */ /* 0x001fe20000011658 */
[----:B------:R-:W-:-:S02]  /*a330*/  IMAD R2, R64, UR4, RZ ;  /* 0x0000000440027c24 */ /* 0x000fc4000f8e02ff */
[----:B------:R-:W-:-:S04]  /*a340*/  IMAD.WIDE.U32 R40, R89, UR4, R46 ;  /* 0x0000000459287c25 */ /* 0x000fc8000f8e002e */
[----:B------:R-:W-:Y:S01]  /*a350*/  IMAD R60, R89, UR5, R2 ;  /* 0x00000005593c7c24 */ /* 0x000fe2000f8e0202 */
[----:B------:R-:W-:Y:S01]  /*a360*/  IADD3 R40, P2, R61, R40, RZ ;  /* 0x000000283d287210 */ /* 0x000fe20007f5e0ff */
[----:B------:R-:W-:Y:S01]  /*a370*/  IMAD.WIDE.U32 R46, R89, UR6, R56 ;  /* 0x00000006592e7c25 */ /* 0x000fe2000f8e0038 */
[----:B------:R-:W-:Y:S01]  /*a380*/  SHF.R.S32.HI R57, RZ, 0x1f, R61 ;  /* 0x0000001fff397819 */ /* 0x000fe2000001143d */
[----:B------:R-:W-:Y:S01]  /*a390*/  ULDC.64 UR4, c[0x0][0xb30] ;  /* 0x0002cc0000047ab9 */ /* 0x000fe20000000a00 */
[----:B------:R-:W-:Y:S01]  /*a3a0*/  SHF.R.S32.HI R2, RZ, 0x1f, R77 ;  /* 0x0000001fff027819 */ /* 0x000fe2000001144d */
[----:B------:R-:W-:Y:S01]  /*a3b0*/  IMAD.MOV R56, RZ, RZ, -R61 ;  /* 0x000000ffff387224 */ /* 0x000fe200078e0a3d */
[----:B------:R-:W-:Y:S01]  /*a3c0*/  IADD3.X R41, R57, R41, R60, P2, !PT ;  /* 0x0000002939297210 */ /* 0x000fe200017fe43c */
[----:B------:R-:W-:Y:S01]  /*a3d0*/  IMAD R64, R64, UR6, RZ ;  /* 0x0000000640407c24 */ /* 0x000fe2000f8e02ff */
[----:B-----5:R-:W-:Y:S01]  /*a3e0*/  SEL R60, R74, R65, P0 ;  /* 0x000000414a3c7207 */ /* 0x020fe20000000000 */
[----:B------:R-:W-:-:S02]  /*a3f0*/  IMAD.MOV R61, RZ, RZ, -R77 ;  /* 0x000000ffff3d7224 */ /* 0x000fc400078e0a4d */
[----:B------:R-:W-:Y:S02]  /*a400*/  IMAD R2, R2, UR4, RZ ;  /* 0x0000000402027c24 */ /* 0x000fe4000f8e02ff */
[C-C-:B------:R-:W-:Y:S02]  /*a410*/  IMAD R57, R82.reuse, R56, R75.reuse ;  /* 0x0000003852397224 */ /* 0x140fe400078e024b */
[----:B------:R-:W-:Y:S01]  /*a420*/  IMAD R83, R89, UR7, R64 ;  /* 0x0000000759537c24 */ /* 0x000fe2000f8e0240 */
[----:B------:R-:W-:Y:S01]  /*a430*/  ULDC.64 UR6, c[0x0][0xbc8] ;  /* 0x0002f20000067ab9 */ /* 0x000fe20000000a00 */
[----:B------:R-:W-:Y:S02]  /*a440*/  IMAD R61, R82, R61, R75 ;  /* 0x0000003d523d7224 */ /* 0x000fe400078e024b */
[----:B------:R-:W-:Y:S01]  /*a450*/  IMAD R75, R77, UR5, R2 ;  /* 0x000000054d4b7c24 */ /* 0x000fe2000f8e0202 */
[----:B------:R-:W-:Y:S01]  /*a460*/  SHF.R.S32.HI R2, RZ, 0x1f, R57 ;  /* 0x0000001fff027819 */ /* 0x000fe20000011439 */
[----:B------:R-:W-:Y:S01]  /*a470*/  IMAD.IADD R47, R47, 0x1, R83 ;  /* 0x000000012f2f7824 */ /* 0x000fe200078e0253 */
[----:B------:R-:W-:Y:S01]  /*a480*/  SHF.R.S32.HI R56, RZ, 0x1f, R61 ;  /* 0x0000001fff387819 */ /* 0x000fe2000001143d */
[----:B------:R-:W0:Y:S01]  /*a490*/  S2UR UR5, SR_CgaCtaId ;  /* 0x00000000000579c3 */ /* 0x000e220000008800 */
[----:B------:R-:W-:-:S04]  /*a4a0*/  IMAD.WIDE.U32 R40, R57, UR6, R40 ;  /* 0x0000000639287c25 */ /* 0x000fc8000f8e0028 */
[----:B------:R-:W-:Y:S01]  /*a4b0*/  IMAD.WIDE.U32 R46, R77, UR4, R46 ;  /* 0x000000044d2e7c25 */ /* 0x000fe2000f8e002e */
[----:B------:R-:W-:-:S03]  /*a4c0*/  UMOV UR4, 0x400 ;  /* 0x0000040000047882 */ /* 0x000fc60000000000 */
[----:B------:R-:W-:Y:S02]  /*a4d0*/  IMAD R2, R2, UR6, RZ ;  /* 0x0000000602027c24 */ /* 0x000fe4000f8e02ff */
[----:B------:R-:W-:Y:S02]  /*a4e0*/  IMAD.IADD R47, R47, 0x1, R75 ;  /* 0x000000012f2f7824 */ /* 0x000fe400078e024b */
[----:B------:R-:W-:Y:S02]  /*a4f0*/  IMAD R56, R56, UR8, RZ ;  /* 0x0000000838387c24 */ /* 0x000fe4000f8e02ff */
[----:B------:R-:W-:Y:S01]  /*a500*/  IMAD R75, R57, UR7, R2 ;  /* 0x00000007394b7c24 */ /* 0x000fe2000f8e0202 */
[----:B------:R-:W-:Y:S01]  /*a510*/  ULDC.64 UR6, c[0x0][0xba8] ;  /* 0x0002ea0000067ab9 */ /* 0x000fe20000000a00 */
[C---:B------:R-:W-:Y:S01]  /*a520*/  IMAD R77, R61.reuse, UR9, R56 ;  /* 0x000000093d4d7c24 */ /* 0x040fe2000f8e0238 */
[----:B------:R-:W-:Y:S01]  /*a530*/  LEA R2, P2, R40, UR6, 0x2 ;  /* 0x0000000628027c11 */ /* 0x000fe2000f8410ff */
[----:B------:R-:W-:Y:S01]  /*a540*/  IMAD.WIDE.U32 R46, R61, UR8, R46 ;  /* 0x000000083d2e7c25 */ /* 0x000fe2000f8e002e */
[----:B------:R-:W-:Y:S01]  /*a550*/  SEL R56, R65, R74, P0 ;  /* 0x0000004a41387207 */ /* 0x000fe20000000000 */
[----:B------:R-:W-:Y:S01]  /*a560*/  ULDC UR6, c[0x0][0xa88] ;  /* 0x0002a20000067ab9 */ /* 0x000fe20000000800 */
[----:B------:R-:W-:Y:S01]  /*a570*/  SEL R61, R73, R72, P0 ;  /* 0x00000048493d7207 */ /* 0x000fe20000000000 */
[----:B------:R-:W-:Y:S01]  /*a580*/  IMAD.IADD R57, R41, 0x1, R75 ;  /* 0x0000000129397824 */ /* 0x000fe200078e024b */
[----:B------:R-:W-:Y:S01]  /*a590*/  SHFL.IDX PT, R74, R2, RZ, 0x1c1f ;  /* 0x001c1fff024a7589 */ /* 0x000fe200000e0000 */
[----:B------:R-:W-:Y:S01]  /*a5a0*/  IMAD.IADD R41, R47, 0x1, R77 ;  /* 0x000000012f297824 */ /* 0x000fe200078e024d */
[----:B0-----:R-:W-:Y:S01]  /*a5b0*/  ULEA UR4, UR5, UR4, 0x18 ;  /* 0x0000000405047291 */ /* 0x001fe2000f8ec03f */
[----:B------:R-:W-:Y:S01]  /*a5c0*/  IMAD R83, R82, UR6, RZ ;  /* 0x0000000652537c24 */ /* 0x000fe2000f8e02ff */
[----:B------:R-:W-:Y:S01]  /*a5d0*/  LEA.HI.X R47, R40, UR7, R57, 0x2, P2 ;  /* 0x00000007282f7c11 */ /* 0x000fe200090f1439 */
[----:B------:R-:W-:Y:S01]  /*a5e0*/  SHFL.IDX PT, R76, R2, 0x1, 0x1c1f ;  /* 0x003c1f00024c7f89 */ /* 0x000fe200000e0000 */
[----:B------:R-:W-:Y:S01]  /*a5f0*/  SEL R57, R72, R73, P0 ;  /* 0x0000004948397207 */ /* 0x000fe20000000000 */
[C---:B------:R-:W-:Y:S01]  /*a600*/  VIADD R72, R70.reuse, 0x8 ;  /* 0x0000000846487836 */ /* 0x040fe20000000000 */
[----:B------:R-:W-:Y:S01]  /*a610*/  UIADD3 UR4, UR4, 0x29820, URZ ;  /* 0x0002982004047890 */ /* 0x000fe2000fffe03f */
[----:B------:R-:W0:Y:S01]  /*a620*/  SHFL.IDX PT, R75, R47, RZ, 0x1c1f ;  /* 0x001c1fff2f4b7589 */ /* 0x000e2200000e0000 */
[-C--:B------:R-:W-:Y:S01]  /*a630*/  ISETP.GE.OR P2, PT, R70, R83.reuse, P1 ;  /* 0x000000534600720c */ /* 0x080fe20000f46670 */
[----:B------:R-:W-:Y:S01]  /*a640*/  ULDC.64 UR8, c[0x0][0xb00] ;  /* 0x0002c00000087ab9 */ /* 0x000fe20000000a00 */
[----:B------:R-:W-:Y:S01]  /*a650*/  ISETP.GE.OR P1, PT, R72, R83, P1 ;  /* 0x000000534800720c */ /* 0x000fe20000f26670 */
[----:B------:R3:W4:Y:S01]  /*a660*/  SHFL.IDX PT, R77, R47, 0x1, 0x1c1f ;  /* 0x003c1f002f4d7f89 */ /* 0x00072200000e0000 */
[----:B------:R-:W-:Y:S01]  /*a670*/  UPRMT UR4, URZ, 0x654, UR4 ;  /* 0x000006543f047896 */ /* 0x000fe20008000004 */
[----:B------:R-:W-:-:S02]  /*a680*/  LEA R84, P3, R46, UR8, 0x2 ;  /* 0x000000082e547c11 */ /* 0x000fc4000f8610ff */
[----:B--2---:R-:W-:Y:S02]  /*a690*/  SEL R40, R44, R79, P0 ;  /* 0x0000004f2c287207 */ /* 0x004fe40000000000 */
[----:B------:R-:W-:Y:S01]  /*a6a0*/  LEA.HI.X R85, R46, UR9, R41, 0x2, P3 ;  /* 0x000000092e557c11 */ /* 0x000fe200098f1429 */
[----:B------:R2:W2:Y:S01]  /*a6b0*/  SHFL.IDX PT, R64, R84, RZ, 0x1c1f ;  /* 0x001c1fff54407589 */ /* 0x0004a200000e0000 */
[----:B------:R-:W-:Y:S02]  /*a6c0*/  ISETP.GE.AND P3, PT, R70, R83, PT ;  /* 0x000000534600720c */ /* 0x000fe40003f66270 */
[----:B------:R-:W-:Y:S01]  /*a6d0*/  SYNCS.ARRIVE.TRANS64.RED.A1T0 RZ, [UR4], RZ ;  /* 0x000000ffffff79a7 */ /* 0x000fe20008100404 */
[----:B------:R0:W2:Y:S01]  /*a6e0*/  SHFL.IDX PT, R65, R85, RZ, 0x1c1f ;  /* 0x001c1fff55417589 */ /* 0x0000a200000e0000 */
[----:B------:R-:W-:Y:S02]  /*a6f0*/  SEL R41, R45, R78, P0 ;  /* 0x0000004e2d297207 */ /* 0x000fe40000000000 */
[----:B-1----:R-:W-:-:S02]  /*a700*/  SEL R46, R50, R81, P0 ;  /* 0x00000051322e7207 */ /* 0x002fc40000000000 */
[----:B---3--:R-:W-:Y:S02]  /*a710*/  SEL R47, R51, R80, P0 ;  /* 0x00000050332f7207 */ /* 0x008fe40000000000 */
[----:B------:R-:W-:Y:S01]  /*a720*/  SEL R44, R79, R44, P0 ;  /* 0x0000002c4f2c7207 */ /* 0x000fe20000000000 */
[----:B0-----:R0:W-:Y:S01]  /*a730*/  @!P2 ST.E desc[UR38][R74.64], R0 ;  /* 0x000000004a00a985 */ /* 0x0011e2000c101926 */
[----:B------:R-:W-:Y:S02]  /*a740*/  SEL R45, R78, R45, P0 ;  /* 0x0000002d4e2d7207 */ /* 0x000fe40000000000 */
[----:B------:R-:W-:Y:S01]  /*a750*/  SEL R50, R81, R50, P0 ;  /* 0x0000003251327207 */ /* 0x000fe20000000000 */
[----:B----4-:R0:W-:Y:S01]  /*a760*/  @!P1 ST.E desc[UR38][R76.64], R3 ;  /* 0x000000034c009985 */ /* 0x0101e2000c101926 */
[----:B------:R-:W-:Y:S02]  /*a770*/  SEL R51, R80, R51, P0 ;  /* 0x0000003350337207 */ /* 0x000fe40000000000 */
[----:B------:R-:W-:Y:S01]  /*a780*/  SHF.L.U32 R73, R68, 0x1, RZ ;  /* 0x0000000144497819 */ /* 0x000fe200000006ff */
[----:B------:R-:W-:Y:S06]  /*a790*/  @P3 BRA `(.L_x_37) ;  /* 0x0000000400783947 */ /* 0x000fec0003800000 */
[C---:B0-----:R-:W-:Y:S01]  /*a7a0*/  VIADD R0, R73.reuse, 0x8 ;  /* 0x0000000849007836 */ /* 0x041fe20000000000 */
[----:B------:R-:W-:Y:S01]  /*a7b0*/  ULDC UR4, c[0x0][0xac8] ;  /* 0x0002b20000047ab9 */ /* 0x000fe20000000800 */
[C---:B------:R-:W-:Y:S01]  /*a7c0*/  VIADD R2, R73.reuse, 0x10 ;  /* 0x0000001049027836 */ /* 0x040fe20000000000 */
[C---:B------:R-:W-:Y:S01]  /*a7d0*/  ISETP.GE.AND P2, PT, R73.reuse, UR4, PT ;  /* 0x0000000449007c0c */ /* 0x040fe2000bf46270 */
[C---:B------:R-:W-:Y:S01]  /*a7e0*/  VIADD R70, R73.reuse, 0x18 ;  /* 0x0000001849467836 */ /* 0x040fe20000000000 */
[----:B------:R-:W-:Y:S01]  /*a7f0*/  ISETP.GE.AND P3, PT, R0, UR4, PT ;  /* 0x0000000400007c0c */ /* 0x000fe2000bf66270 */
[C---:B------:R-:W-:Y:S01]  /*a800*/  VIADD R78, R73.reuse, 0x20 ;  /* 0x00000020494e7836 */ /* 0x040fe20000000000 */
[----:B------:R-:W-:Y:S01]  /*a810*/  ISETP.GE.AND P4, PT, R2, UR4, PT ;  /* 0x0000000402007c0c */ /* 0x000fe2000bf86270 */
[C---:B------:R-:W-:Y:S01]  /*a820*/  VIADD R79, R73.reuse, 0x38 ;  /* 0x00000038494f7836 */ /* 0x040fe20000000000 */
[----:B------:R-:W-:Y:S01]  /*a830*/  ISETP.GE.AND P1, PT, R70, UR4, PT ;  /* 0x0000000446007c0c */ /* 0x000fe2000bf26270 */
[----:B------:R-:W-:-:S03]  /*a840*/  VIADD R80, R73, 0x40 ;  /* 0x0000004049507836 */ /* 0x000fc60000000000 */
[----:B------:R-:W-:-:S05]  /*a850*/  ISETP.GE.AND P5, PT, R79, UR4, PT ;  /* 0x000000044f007c0c */ /* 0x000fca000bfa6270 */
[----:B------:R-:W-:Y:S02]  /*a860*/  @!P3 LEA.HI R0, R0, R0, RZ, 0x1 ;  /* 0x000000000000b211 */ /* 0x000fe400078f08ff */
[----:B------:R-:W-:Y:S01]  /*a870*/  @!P4 LEA.HI R68, R2, R2, RZ, 0x1 ;  /* 0x000000020244c211 */ /* 0x000fe200078f08ff */
[C-C-:B--2---:R-:W-:Y:S01]  /*a880*/  @!P2 IMAD.WIDE R2, R73.reuse, 0x4, R64.reuse ;  /* 0x000000044902a825 */ /* 0x144fe200078e0240 */
[----:B------:R-:W-:Y:S02]  /*a890*/  @!P3 LOP3.LUT R75, R0, 0xfffffffe, RZ, 0xc0, !PT ;  /* 0xfffffffe004bb812 */ /* 0x000fe400078ec0ff */
[----:B------:R-:W-:Y:S01]  /*a8a0*/  @!P1 LEA.HI R70, R70, R70, RZ, 0x1 ;  /* 0x0000004646469211 */ /* 0x000fe200078f08ff */
[----:B------:R-:W-:Y:S01]  /*a8b0*/  VIADD R0, R73, 0x28 ;  /* 0x0000002849007836 */ /* 0x000fe20000000000 */
[----:B------:R-:W-:Y:S01]  /*a8c0*/  @!P4 LOP3.LUT R77, R68, 0xfffffffe, RZ, 0xc0, !PT ;  /* 0xfffffffe444dc812 */ /* 0x000fe200078ec0ff */
[----:B------:R0:W-:Y:S01]  /*a8d0*/  @!P2 ST.E.64 desc[UR38][R2.64], R10 ;  /* 0x0000000a0200a985 */ /* 0x0001e2000c101b26 */
[----:B------:R-:W-:Y:S01]  /*a8e0*/  @!P3 IMAD.WIDE R74, R75, 0x4, R64 ;  /* 0x000000044b4ab825 */ /* 0x000fe200078e0240 */
[----:B------:R-:W-:-:S02]  /*a8f0*/  ISETP.GE.AND P2, PT, R78, UR4, PT ;  /* 0x000000044e007c0c */ /* 0x000fc4000bf46270 */
[----:B------:R-:W-:Y:S01]  /*a900*/  @!P5 LEA.HI R79, R79, R79, RZ, 0x1 ;  /* 0x0000004f4f4fd211 */ /* 0x000fe200078f08ff */
[----:B------:R-:W-:Y:S01]  /*a910*/  VIADD R68, R73, 0x30 ;  /* 0x0000003049447836 */ /* 0x000fe20000000000 */
[----:B------:R1:W-:Y:S01]  /*a920*/  @!P3 ST.E.64 desc[UR38][R74.64], R8 ;  /* 0x000000084a00b985 */ /* 0x0003e2000c101b26 */
[----:B------:R-:W-:Y:S01]  /*a930*/  @!P4 IMAD.WIDE R76, R77, 0x4, R64 ;  /* 0x000000044d4cc825 */ /* 0x000fe200078e0240 */
[----:B------:R-:W-:Y:S02]  /*a940*/  ISETP.GE.AND P3, PT, R0, UR4, PT ;  /* 0x0000000400007c0c */ /* 0x000fe4000bf66270 */
[----:B------:R-:W-:Y:S02]  /*a950*/  ISETP.GE.AND P6, PT, R68, UR4, PT ;  /* 0x0000000444007c0c */ /* 0x000fe4000bfc6270 */
[----:B------:R2:W-:Y:S01]  /*a960*/  @!P4 ST.E.64 desc[UR38][R76.64], R12 ;  /* 0x0000000c4c00c985 */ /* 0x0005e2000c101b26 */
[----:B------:R-:W-:Y:S02]  /*a970*/  ISETP.GE.AND P4, PT, R80, UR4, PT ;  /* 0x0000000450007c0c */ /* 0x000fe4000bf86270 */
[----:B0-----:R-:W-:Y:S01]  /*a980*/  @!P1 LOP3.LUT R3, R70, 0xfffffffe, RZ, 0xc0, !PT ;  /* 0xfffffffe46039812 */ /* 0x001fe200078ec0ff */
[----:B------:R-:W-:Y:S01]  /*a990*/  VIADD R70, R73, 0x48 ;  /* 0x0000004849467836 */ /* 0x000fe20000000000 */
[----:B------:R-:W-:-:S02]  /*a9a0*/  @!P2 LEA.HI R78, R78, R78, RZ, 0x1 ;  /* 0x0000004e4e4ea211 */ /* 0x000fc400078f08ff */
[----:B------:R-:W-:Y:S01]  /*a9b0*/  @!P5 LOP3.LUT R79, R79, 0xfffffffe, RZ, 0xc0, !PT ;  /* 0xfffffffe4f4fd812 */ /* 0x000fe200078ec0ff */
[--C-:B------:R-:W-:Y:S01]  /*a9c0*/  @!P1 IMAD.WIDE R2, R3, 0x4, R64.reuse ;  /* 0x0000000403029825 */ /* 0x100fe200078e0240 */
[----:B-1----:R-:W-:Y:S02]  /*a9d0*/  @!P2 LOP3.LUT R9, R78, 0xfffffffe, RZ, 0xc0, !PT ;  /* 0xfffffffe4e09a812 */ /* 0x002fe400078ec0ff */
[----:B------:R-:W-:Y:S02]  /*a9e0*/  @!P3 LEA.HI R0, R0, R0, RZ, 0x1 ;  /* 0x000000000000b211 */ /* 0x000fe400078f08ff */
[----:B------:R0:W-:Y:S01]  /*a9f0*/  @!P1 ST.E.64 desc[UR38][R2.64], R16 ;  /* 0x0000001002009985 */ /* 0x0001e2000c101b26 */
[----:B------:R-:W-:Y:S01]  /*aa00*/  ISETP.GE.AND P1, PT, R70, UR4, PT ;  /* 0x0000000446007c0c */ /* 0x000fe2000bf26270 */
[--C-:B------:R-:W-:Y:S01]  /*aa10*/  @!P2 IMAD.WIDE R8, R9, 0x4, R64.reuse ;  /* 0x000000040908a825 */ /* 0x100fe200078e0240 */
[----:B------:R-:W-:Y:S02]  /*aa20*/  @!P6 LEA.HI R68, R68, R68, RZ, 0x1 ;  /* 0x000000444444e211 */ /* 0x000fe400078f08ff */
[----:B------:R-:W-:Y:S01]  /*aa30*/  @!P3 LOP3.LUT R11, R0, 0xfffffffe, RZ, 0xc0, !PT ;  /* 0xfffffffe000bb812 */ /* 0x000fe200078ec0ff */
[----:B------:R-:W-:Y:S01]  /*aa40*/  VIADD R0, R73, 0x50 ;  /* 0x0000005049007836 */ /* 0x000fe20000000000 */
[----:B------:R-:W-:Y:S01]  /*aa50*/  @!P4 LEA.HI R80, R80, R80, RZ, 0x1 ;  /* 0x000000505050c211 */ /* 0x000fe200078f08ff */
[----:B------:R1:W-:Y:S01]  /*aa60*/  @!P2 ST.E.64 desc[UR38][R8.64], R14 ;  /* 0x0000000e0800a985 */ /* 0x0003e2000c101b26 */
[----:B--2---:R-:W-:Y:S01]  /*aa70*/  @!P6 LOP3.LUT R13, R68, 0xfffffffe, RZ, 0xc0, !PT ;  /* 0xfffffffe440de812 */ /* 0x004fe200078ec0ff */
[----:B------:R-:W-:-:S04]  /*aa80*/  @!P3 IMAD.WIDE R10, R11, 0x4, R64 ;  /* 0x000000040b0ab825 */ /* 0x000fc800078e0240 */
[----:B------:R-:W-:Y:S01]  /*aa90*/  @!P1 LEA.HI R70, R70, R70, RZ, 0x1 ;  /* 0x0000004646469211 */ /* 0x000fe200078f08ff */
[--C-:B0-----:R-:W-:Y:S01]  /*aaa0*/  @!P6 IMAD.WIDE R2, R13, 0x4, R64.reuse ;  /* 0x000000040d02e825 */ /* 0x101fe200078e0240 */
[----:B------:R-:W-:Y:S01]  /*aab0*/  @!P4 LOP3.LUT R17, R80, 0xfffffffe, RZ, 0xc0, !PT ;  /* 0xfffffffe5011c812 */ /* 0x000fe200078ec0ff */
[----:B------:R0:W-:Y:S02]  /*aac0*/  @!P3 ST.E.64 desc[UR38][R10.64], R22 ;  /* 0x000000160a00b985 */ /* 0x0001e4000c101b26 */
[--C-:B------:R-:W-:Y:S02]  /*aad0*/  @!P5 IMAD.WIDE R12, R79, 0x4, R64.reuse ;  /* 0x000000044f0cd825 */ /* 0x100fe400078e0240 */
[----:B------:R2:W-:Y:S01]  /*aae0*/  @!P6 ST.E.64 desc[UR38][R2.64], R20 ;  /* 0x000000140200e985 */ /* 0x0005e2000c101b26 */
[----:B-1----:R-:W-:Y:S01]  /*aaf0*/  @!P1 LOP3.LUT R15, R70, 0xfffffffe, RZ, 0xc0, !PT ;  /* 0xfffffffe460f9812 */ /* 0x002fe200078ec0ff */
[----:B------:R-:W-:Y:S02]  /*ab00*/  @!P4 IMAD.WIDE R8, R17, 0x4, R64 ;  /* 0x000000041108c825 */ /* 0x000fe400078e0240 */
[----:B------:R-:W-:Y:S02]  /*ab10*/  @!P5 ST.E.64 desc[UR38][R12.64], R24 ;  /* 0x000000180c00d985 */ /* 0x000fe4000c101b26 */
[----:B------:R-:W-:-:S02]  /*ab20*/  VIADD R14, R73, 0x58 ;  /* 0x00000058490e7836 */ /* 0x000fc40000000000 */
[----:B------:R1:W-:Y:S01]  /*ab30*/  @!P4 ST.E.64 desc[UR38][R8.64], R28 ;  /* 0x0000001c0800c985 */ /* 0x0003e2000c101b26 */
[----:B------:R-:W-:Y:S02]  /*ab40*/  VIADD R16, R73, 0x68 ;  /* 0x0000006849107836 */ /* 0x000fe40000000000 */
[----:B0-----:R-:W-:Y:S01]  /*ab50*/  @!P1 IMAD.WIDE R10, R15, 0x4, R64 ;  /* 0x000000040f0a9825 */ /* 0x001fe200078e0240 */
[----:B------:R-:W-:Y:S02]  /*ab60*/  ISETP.GE.AND P2, PT, R14, UR4, PT ;  /* 0x000000040e007c0c */ /* 0x000fe4000bf46270 */
[----:B------:R-:W-:Y:S01]  /*ab70*/  ISETP.GE.AND P4, PT, R16, UR4, PT ;  /* 0x0000000410007c0c */ /* 0x000fe2000bf86270 */
[C---:B------:R-:W-:Y:S01]  /*ab80*/  VIADD R15, R73.reuse, 0x60 ;  /* 0x00000060490f7836 */ /* 0x040fe20000000000 */
[----:B------:R0:W-:Y:S01]  /*ab90*/  @!P1 ST.E.64 desc[UR38][R10.64], R30 ;  /* 0x0000001e0a009985 */ /* 0x0001e2000c101b26 */
[C---:B--2---:R-:W-:Y:S01]  /*aba0*/  VIADD R3, R73.reuse, 0x78 ;  /* 0x0000007849037836 */ /* 0x044fe20000000000 */
[----:B------:R-:W-:Y:S01]  /*abb0*/  ISETP.GE.AND P1, PT, R0, UR4, PT ;  /* 0x0000000400007c0c */ /* 0x000fe2000bf26270 */
[----:B------:R-:W-:Y:S01]  /*abc0*/  VIADD R2, R73, 0x70 ;  /* 0x0000007049027836 */ /* 0x000fe20000000000 */
[----:B------:R-:W-:-:S02]  /*abd0*/  ISETP.GE.AND P3, PT, R15, UR4, PT ;  /* 0x000000040f007c0c */ /* 0x000fc4000bf66270 */
[----:B------:R-:W-:Y:S02]  /*abe0*/  ISETP.GE.AND P6, PT, R3, UR4, PT ;  /* 0x0000000403007c0c */ /* 0x000fe4000bfc6270 */
[----:B------:R-:W-:Y:S02]  /*abf0*/  ISETP.GE.AND P5, PT, R2, UR4, PT ;  /* 0x0000000402007c0c */ /* 0x000fe4000bfa6270 */
[----:B------:R-:W-:Y:S02]  /*ac00*/  @!P2 LEA.HI R14, R14, R14, RZ, 0x1 ;  /* 0x0000000e0e0ea211 */ /* 0x000fe400078f08ff */
[----:B------:R-:W-:Y:S02]  /*ac10*/  @!P4 LEA.HI R16, R16, R16, RZ, 0x1 ;  /* 0x000000101010c211 */ /* 0x000fe400078f08ff */
[----:B-1----:R-:W-:Y:S02]  /*ac20*/  @!P2 LOP3.LUT R9, R14, 0xfffffffe, RZ, 0xc0, !PT ;  /* 0xfffffffe0e09a812 */ /* 0x002fe400078ec0ff */
[----:B------:R-:W-:-:S02]  /*ac30*/  @!P1 LEA.HI R0, R0, R0, RZ, 0x1 ;  /* 0x0000000000009211 */ /* 0x000fc400078f08ff */
[----:B------:R-:W-:Y:S02]  /*ac40*/  @!P3 LEA.HI R15, R15, R15, RZ, 0x1 ;  /* 0x0000000f0f0fb211 */ /* 0x000fe400078f08ff */
[----:B------:R-:W-:Y:S02]  /*ac50*/  @!P6 LEA.HI R8, R3, R3, RZ, 0x1 ;  /* 0x000000030308e211 */ /* 0x000fe400078f08ff */
[----:B------:R-:W-:Y:S02]  /*ac60*/  @!P5 LEA.HI R2, R2, R2, RZ, 0x1 ;  /* 0x000000020202d211 */ /* 0x000fe400078f08ff */
[----:B------:R-:W-:Y:S02]  /*ac70*/  @!P1 LOP3.LUT R3, R0, 0xfffffffe, RZ, 0xc0, !PT ;  /* 0xfffffffe00039812 */ /* 0x000fe400078ec0ff */
[----:B0-----:R-:W-:Y:S02]  /*ac80*/  @!P3 LOP3.LUT R11, R15, 0xfffffffe, RZ, 0xc0, !PT ;  /* 0xfffffffe0f0bb812 */ /* 0x001fe400078ec0ff */
[----:B------:R-:W-:-:S02]  /*ac90*/  @!P4 LOP3.LUT R13, R16, 0xfffffffe, RZ, 0xc0, !PT ;  /* 0xfffffffe100dc812 */ /* 0x000fc400078ec0ff */
[----:B------:R-:W-:Y:S01]  /*aca0*/  @!P5 LOP3.LUT R15, R2, 0xfffffffe, RZ, 0xc0, !PT ;  /* 0xfffffffe020fd812 */ /* 0x000fe200078ec0ff */
[----:B------:R-:W-:Y:S01]  /*acb0*/  @!P1 IMAD.WIDE R2, R3, 0x4, R64 ;  /* 0x0000000403029825 */ /* 0x000fe200078e0240 */
[----:B------:R-:W-:-:S03]  /*acc0*/  @!P6 LOP3.LUT R17, R8, 0xfffffffe, RZ, 0xc0, !PT ;  /* 0xfffffffe0811e812 */ /* 0x000fc600078ec0ff */
[--C-:B------:R-:W-:Y:S01]  /*acd0*/  @!P2 IMAD.WIDE R8, R9, 0x4, R64.reuse ;  /* 0x000000040908a825 */ /* 0x100fe200078e0240 */
[----:B------:R1:W-:Y:S03]  /*ace0*/  @!P1 ST.E.64 desc[UR38][R2.64], R18 ;  /* 0x0000001202009985 */ /* 0x0003e6000c101b26 */
[--C-:B------:R-:W-:Y:S01]  /*acf0*/  @!P3 IMAD.WIDE R10, R11, 0x4, R64.reuse ;  /* 0x000000040b0ab825 */ /* 0x100fe200078e0240 */
[----:B------:R1:W-:Y:S03]  /*ad00*/  @!P2 ST.E.64 desc[UR38][R8.64], R26 ;  /* 0x0000001a0800a985 */ /* 0x0003e6000c101b26 */
[--C-:B------:R-:W-:Y:S01]  /*ad10*/  @!P4 IMAD.WIDE R12, R13, 0x4, R64.reuse ;  /* 0x000000040d0cc825 */ /* 0x100fe200078e0240 */
[----:B------:R1:W-:Y:S03]  /*ad20*/  @!P3 ST.E.64 desc[UR38][R10.64], R32 ;  /* 0x000000200a00b985 */ /* 0x0003e6000c101b26 */
[--C-:B------:R-:W-:Y:S01]  /*ad30*/  @!P5 IMAD.WIDE R14, R15, 0x4, R64.reuse ;  /* 0x000000040f0ed825 */ /* 0x100fe200078e0240 */
[----:B------:R1:W-:Y:S03]  /*ad40*/  @!P4 ST.E.64 desc[UR38][R12.64], R34 ;  /* 0x000000220c00c985 */ /* 0x0003e6000c101b26 */
[----:B------:R-:W-:Y:S01]  /*ad50*/  @!P6 IMAD.WIDE R64, R17, 0x4, R64 ;  /* 0x000000041140e825 */ /* 0x000fe200078e0240 */
[----:B------:R1:W-:Y:S04]  /*ad60*/  @!P5 ST.E.64 desc[UR38][R14.64], R56 ;  /* 0x000000380e00d985 */ /* 0x0003e8000c101b26 */
[----:B------:R1:W-:Y:S02]  /*ad70*/  @!P6 ST.E.64 desc[UR38][R64.64], R60 ;  /* 0x0000003c4000e985 */ /* 0x0003e4000c101b26 */
.L_x_37:
[----:B------:R-:W-:Y:S05]  /*ad80*/  BSYNC B0 ;  /* 0x0000000000007941 */ /* 0x000fea0003800000 */
.L_x_36:
[----:B------:R-:W-:Y:S01]  /*ad90*/  ISETP.GE.AND P1, PT, R72, R83, PT ;  /* 0x000000534800720c */ /* 0x000fe20003f26270 */
[----:B-1----:R1:W3:Y:S01]  /*ada0*/  SHFL.IDX PT, R35, R85, 0x1, 0x1c1f ;  /* 0x003c1f0055237f89 */ /* 0x0022e200000e0000 */
[----:B------:R-:W-:Y:S02]  /*adb0*/  SEL R30, R6, R43, P0 ;  /* 0x0000002b061e7207 */ /* 0x000fe40000000000 */
[----:B------:R-:W-:Y:S01]  /*adc0*/  SEL R32, R43, R6, P0 ;  /* 0x000000062b207207 */ /* 0x000fe20000000000 */
[----:B------:R1:W4:Y:S01]  /*add0*/  SHFL.IDX PT, R34, R84, 0x1, 0x1c1f ;  /* 0x003c1f0054227f89 */ /* 0x00032200000e0000 */
[----:B------:R-:W-:Y:S02]  /*ade0*/  SEL R31, R4, R37, P0 ;  /* 0x00000025041f7207 */ /* 0x000fe40000000000 */
[----:B------:R-:W-:Y:S02]  /*adf0*/  SEL R33, R37, R4, P0 ;  /* 0x0000000425217207 */ /* 0x000fe40000000000 */
        /* <DEDUP_REMOVED lines=17> */
[----:B------:R-:W-:Y:S01]  /*af10*/  SEL R4, R39, R36, P0 ;  /* 0x0000002427047207 */ /* 0x000fe20000000000 */
[----:B-1-34-:R-:W-:Y:S06]  /*af20*/  @P1 BRA `(.L_x_10) ;  /* 0x0000003c00f81947 */ /* 0x01afec0003800000 */
        /* <DEDUP_REMOVED lines=8> */
[----:B------:R-:W-:Y:S01]  /*afb0*/  VIADD R37, R73, 0x30 ;  /* 0x0000003049257836 */ /* 0x000fe20000000000 */
[----:B------:R-:W-:Y:S01]  /*afc0*/  ISETP.GE.AND P2, PT, R11, UR4, PT ;  /* 0x000000040b007c0c */ /* 0x000fe2000bf46270 */
[C---:B------:R-:W-:Y:S01]  /*afd0*/  VIADD R38, R73.reuse, 0x38 ;  /* 0x0000003849267836 */ /* 0x040fe20000000000 */
[----:B------:R-:W-:-:S02]  /*afe0*/  IADD3 R12, R73, 0x20, RZ ;  /* 0x00000020490c7810 */ /* 0x000fc40007ffe0ff */
[----:B------:R-:W-:Y:S02]  /*aff0*/  ISETP.GE.AND P5, PT, R36, UR4, PT ;  /* 0x0000000424007c0c */ /* 0x000fe4000bfa6270 */
[----:B------:R-:W-:Y:S01]  /*b000*/  ISETP.GE.AND P3, PT, R12, UR4, PT ;  /* 0x000000040c007c0c */ /* 0x000fe2000bf66270 */
[----:B------:R-:W-:Y:S02]  /*b010*/  @!P0 IMAD.WIDE R2, R73, 0x4, R34 ;  /* 0x0000000449028825 */ /* 0x000fe400078e0222 */
[----:B------:R-:W-:Y:S02]  /*b020*/  @!P4 LEA.HI R0, R0, R0, RZ, 0x1 ;  /* 0x000000000000c211 */ /* 0x000fe400078f08ff */
[----:B------:R-:W-:Y:S01]  /*b030*/  @!P1 LEA.HI R10, R10, R10, RZ, 0x1 ;  /* 0x0000000a0a0a9211 */ /* 0x000fe200078f08ff */
[----:B------:R0:W-:Y:S01]  /*b040*/  @!P0 ST.E.64 desc[UR38][R2.64], R40 ;  /* 0x0000002802008985 */ /* 0x0001e2000c101b26 */
[----:B------:R-:W-:Y:S02]  /*b050*/  @!P4 LOP3.LUT R9, R0, 0xfffffffe, RZ, 0xc0, !PT ;  /* 0xfffffffe0009c812 */ /* 0x000fe400078ec0ff */
[----:B------:R-:W-:-:S02]  /*b060*/  ISETP.GE.AND P0, PT, R38, UR4, PT ;  /* 0x0000000426007c0c */ /* 0x000fc4000bf06270 */
[----:B------:R-:W-:Y:S01]  /*b070*/  @!P2 LEA.HI R0, R11, R11, RZ, 0x1 ;  /* 0x0000000b0b00a211 */ /* 0x000fe200078f08ff */
[--C-:B------:R-:W-:Y:S01]  /*b080*/  @!P4 IMAD.WIDE R8, R9, 0x4, R34.reuse ;  /* 0x000000040908c825 */ /* 0x100fe200078e0222 */
[----:B------:R-:W-:Y:S02]  /*b090*/  @!P1 LOP3.LUT R11, R10, 0xfffffffe, RZ, 0xc0, !PT ;  /* 0xfffffffe0a0b9812 */ /* 0x000fe400078ec0ff */
[----:B------:R-:W-:Y:S01]  /*b0a0*/  @!P2 LOP3.LUT R13, R0, 0xfffffffe, RZ, 0xc0, !PT ;  /* 0xfffffffe000da812 */ /* 0x000fe200078ec0ff */
[----:B------:R-:W-:Y:S01]  /*b0b0*/  VIADD R0, R73, 0x40 ;  /* 0x0000004049007836 */ /* 0x000fe20000000000 */
[----:B------:R1:W-:Y:S01]  /*b0c0*/  @!P4 ST.E.64 desc[UR38][R8.64], R44 ;  /* 0x0000002c0800c985 */ /* 0x0003e2000c101b26 */
[----:B------:R-:W-:Y:S02]  /*b0d0*/  ISETP.GE.AND P4, PT, R37, UR4, PT ;  /* 0x0000000425007c0c */ /* 0x000fe4000bf86270 */
[----:B------:R-:W-:Y:S01]  /*b0e0*/  @!P3 LEA.HI R12, R12, R12, RZ, 0x1 ;  /* 0x0000000c0c0cb211 */ /* 0x000fe200078f08ff */
[----:B0-----:R-:W-:Y:S01]  /*b0f0*/  @!P1 IMAD.WIDE R2, R11, 0x4, R34 ;  /* 0x000000040b029825 */ /* 0x001fe200078e0222 */
[----:B------:R-:W-:-:S02]  /*b100*/  @!P5 LEA.HI R36, R36, R36, RZ, 0x1 ;  /* 0x000000242424d211 */ /* 0x000fc400078f08ff */
[----:B------:R-:W-:Y:S02]  /*b110*/  @!P3 LOP3.LUT R11, R12, 0xfffffffe, RZ, 0xc0, !PT ;  /* 0xfffffffe0c0bb812 */ /* 0x000fe400078ec0ff */
[----:B------:R-:W-:Y:S01]  /*b120*/  @!P0 LEA.HI R38, R38, R38, RZ, 0x1 ;  /* 0x0000002626268211 */ /* 0x000fe200078f08ff */
[----:B------:R0:W-:Y:S01]  /*b130*/  @!P1 ST.E.64 desc[UR38][R2.64], R46 ;  /* 0x0000002e02009985 */ /* 0x0001e2000c101b26 */
[----:B------:R-:W-:Y:S01]  /*b140*/  ISETP.GE.AND P1, PT, R0, UR4, PT ;  /* 0x0000000400007c0c */ /* 0x000fe2000bf26270 */
[--C-:B------:R-:W-:Y:S01]  /*b150*/  @!P3 IMAD.WIDE R10, R11, 0x4, R34.reuse ;  /* 0x000000040b0ab825 */ /* 0x100fe200078e0222 */
[----:B------:R-:W-:Y:S02]  /*b160*/  @!P0 LOP3.LUT R39, R38, 0xfffffffe, RZ, 0xc0, !PT ;  /* 0xfffffffe26278812 */ /* 0x000fe400078ec0ff */
[----:B------:R-:W-:Y:S01]  /*b170*/  @!P4 LEA.HI R37, R37, R37, RZ, 0x1 ;  /* 0x000000252525c211 */ /* 0x000fe200078f08ff */
[----:B-1----:R-:W-:Y:S01]  /*b180*/  @!P2 IMAD.WIDE R8, R13, 0x4, R34 ;  /* 0x000000040d08a825 */ /* 0x002fe200078e0222 */
[----:B------:R-:W-:-:S02]  /*b190*/  @!P5 LOP3.LUT R13, R36, 0xfffffffe, RZ, 0xc0, !PT ;  /* 0xfffffffe240dd812 */ /* 0x000fc400078ec0ff */
[----:B------:R-:W-:Y:S01]  /*b1a0*/  @!P4 LOP3.LUT R37, R37, 0xfffffffe, RZ, 0xc0, !PT ;  /* 0xfffffffe2525c812 */ /* 0x000fe200078ec0ff */
[----:B------:R-:W-:Y:S01]  /*b1b0*/  VIADD R36, R73, 0x48 ;  /* 0x0000004849247836 */ /* 0x000fe20000000000 */
[----:B------:R1:W-:Y:S01]  /*b1c0*/  @!P2 ST.E.64 desc[UR38][R8.64], R50 ;  /* 0x000000320800a985 */ /* 0x0003e2000c101b26 */
[--C-:B------:R-:W-:Y:S02]  /*b1d0*/  @!P5 IMAD.WIDE R12, R13, 0x4, R34.reuse ;  /* 0x000000040d0cd825 */ /* 0x100fe400078e0222 */
[----:B------:R-:W-:Y:S01]  /*b1e0*/  @!P1 LEA.HI R0, R0, R0, RZ, 0x1 ;  /* 0x0000000000009211 */ /* 0x000fe200078f08ff */
[----:B------:R3:W-:Y:S01]  /*b1f0*/  @!P3 ST.E.64 desc[UR38][R10.64], R14 ;  /* 0x0000000e0a00b985 */ /* 0x0007e2000c101b26 */
[--C-:B0-----:R-:W-:Y:S01]  /*b200*/  @!P4 IMAD.WIDE R2, R37, 0x4, R34.reuse ;  /* 0x000000042502c825 */ /* 0x101fe200078e0222 */
[----:B------:R-:W-:Y:S02]  /*b210*/  ISETP.GE.AND P2, PT, R36, UR4, PT ;  /* 0x0000000424007c0c */ /* 0x000fe4000bf46270 */
[----:B------:R0:W-:Y:S04]  /*b220*/  @!P5 ST.E.64 desc[UR38][R12.64], R16 ;  /* 0x000000100c00d985 */ /* 0x0001e8000c101b26 */
[----:B------:R-:W-:Y:S01]  /*b230*/  @!P4 ST.E.64 desc[UR38][R2.64], R18 ;  /* 0x000000120200c985 */ /* 0x000fe2000c101b26 */
[----:B-1----:R-:W-:-:S04]  /*b240*/  @!P0 IMAD.WIDE R8, R39, 0x4, R34 ;  /* 0x0000000427088825 */ /* 0x002fc800078e0222 */
[C---:B---3--:R-:W-:Y:S01]  /*b250*/  VIADD R10, R73.reuse, 0x50 ;  /* 0x00000050490a7836 */ /* 0x048fe20000000000 */
[----:B------:R1:W-:Y:S01]  /*b260*/  @!P0 ST.E.64 desc[UR38][R8.64], R20 ;  /* 0x0000001408008985 */ /* 0x0003e2000c101b26 */
[C---:B------:R-:W-:Y:S01]  /*b270*/  VIADD R14, R73.reuse, 0x68 ;  /* 0x00000068490e7836 */ /* 0x040fe20000000000 */
[----:B------:R-:W-:Y:S01]  /*b280*/  @!P2 LEA.HI R36, R36, R36, RZ, 0x1 ;  /* 0x000000242424a211 */ /* 0x000fe200078f08ff */
[C---:B0-----:R-:W-:Y:S01]  /*b290*/  VIADD R12, R73.reuse, 0x58 ;  /* 0x00000058490c7836 */ /* 0x041fe20000000000 */
[----:B------:R-:W-:Y:S01]  /*b2a0*/  ISETP.GE.AND P3, PT, R10, UR4, PT ;  /* 0x000000040a007c0c */ /* 0x000fe2000bf66270 */
[C---:B------:R-:W-:Y:S01]  /*b2b0*/  VIADD R13, R73.reuse, 0x60 ;  /* 0x00000060490d7836 */ /* 0x040fe20000000000 */
[----:B------:R-:W-:Y:S01]  /*b2c0*/  ISETP.GE.AND P5, PT, R14, UR4, PT ;  /* 0x000000040e007c0c */ /* 0x000fe2000bfa6270 */
[C---:B------:R-:W-:Y:S01]  /*b2d0*/  VIADD R15, R73.reuse, 0x70 ;  /* 0x00000070490f7836 */ /* 0x040fe20000000000 */
[----:B------:R-:W-:Y:S01]  /*b2e0*/  ISETP.GE.AND P0, PT, R12, UR4, PT ;  /* 0x000000040c007c0c */ /* 0x000fe2000bf06270 */
[----:B------:R-:W-:Y:S01]  /*b2f0*/  VIADD R73, R73, 0x78 ;  /* 0x0000007849497836 */ /* 0x000fe20000000000 */
[----:B------:R-:W-:-:S02]  /*b300*/  ISETP.GE.AND P4, PT, R13, UR4, PT ;  /* 0x000000040d007c0c */ /* 0x000fc4000bf86270 */
[----:B------:R-:W-:Y:S02]  /*b310*/  ISETP.GE.AND P6, PT, R15, UR4, PT ;  /* 0x000000040f007c0c */ /* 0x000fe4000bfc6270 */
[----:B------:R-:W-:Y:S02]  /*b320*/  @!P1 LOP3.LUT R11, R0, 0xfffffffe, RZ, 0xc0, !PT ;  /* 0xfffffffe000b9812 */ /* 0x000fe400078ec0ff */
[----:B-1----:R-:W-:Y:S02]  /*b330*/  @!P2 LOP3.LUT R9, R36, 0xfffffffe, RZ, 0xc0, !PT ;  /* 0xfffffffe2409a812 */ /* 0x002fe400078ec0ff */
[----:B------:R-:W-:Y:S01]  /*b340*/  @!P3 LEA.HI R10, R10, R10, RZ, 0x1 ;  /* 0x0000000a0a0ab211 */ /* 0x000fe200078f08ff */
[--C-:B------:R-:W-:Y:S01]  /*b350*/  @!P1 IMAD.WIDE R2, R11, 0x4, R34.reuse ;  /* 0x000000040b029825 */ /* 0x100fe200078e0222 */
[----:B------:R-:W-:Y:S02]  /*b360*/  @!P5 LEA.HI R14, R14, R14, RZ, 0x1 ;  /* 0x0000000e0e0ed211 */ /* 0x000fe400078f08ff */
[----:B------:R-:W-:Y:S01]  /*b370*/  @!P0 LEA.HI R12, R12, R12, RZ, 0x1 ;  /* 0x0000000c0c0c8211 */ /* 0x000fe200078f08ff */
[----:B------:R-:W-:Y:S01]  /*b380*/  @!P2 IMAD.WIDE R8, R9, 0x4, R34 ;  /* 0x000000040908a825 */ /* 0x000fe200078e0222 */
[----:B------:R-:W-:Y:S01]  /*b390*/  @!P4 LEA.HI R0, R13, R13, RZ, 0x1 ;  /* 0x0000000d0d00c211 */ /* 0x000fe200078f08ff */
[----:B------:R0:W-:Y:S01]  /*b3a0*/  @!P1 ST.E.64 desc[UR38][R2.64], R22 ;  /* 0x0000001602009985 */ /* 0x0001e2000c101b26 */
[----:B------:R-:W-:-:S02]  /*b3b0*/  @!P3 LOP3.LUT R11, R10, 0xfffffffe, RZ, 0xc0, !PT ;  /* 0xfffffffe0a0bb812 */ /* 0x000fc400078ec0ff */
[----:B------:R-:W-:Y:S01]  /*b3c0*/  @!P6 LEA.HI R16, R15, R15, RZ, 0x1 ;  /* 0x0000000f0f10e211 */ /* 0x000fe200078f08ff */
[----:B------:R1:W-:Y:S01]  /*b3d0*/  @!P2 ST.E.64 desc[UR38][R8.64], R24 ;  /* 0x000000180800a985 */ /* 0x0003e2000c101b26 */
[----:B------:R-:W-:Y:S01]  /*b3e0*/  @!P0 LOP3.LUT R13, R12, 0xfffffffe, RZ, 0xc0, !PT ;  /* 0xfffffffe0c0d8812 */ /* 0x000fe200078ec0ff */
[--C-:B------:R-:W-:Y:S01]  /*b3f0*/  @!P3 IMAD.WIDE R10, R11, 0x4, R34.reuse ;  /* 0x000000040b0ab825 */ /* 0x100fe200078e0222 */
[----:B------:R-:W-:Y:S02]  /*b400*/  @!P4 LOP3.LUT R15, R0, 0xfffffffe, RZ, 0xc0, !PT ;  /* 0xfffffffe000fc812 */ /* 0x000fe400078ec0ff */
[----:B------:R-:W-:Y:S01]  /*b410*/  @!P5 LOP3.LUT R17, R14, 0xfffffffe, RZ, 0xc0, !PT ;  /* 0xfffffffe0e11d812 */ /* 0x000fe200078ec0ff */
[--C-:B------:R-:W-:Y:S01]  /*b420*/  @!P0 IMAD.WIDE R12, R13, 0x4, R34.reuse ;  /* 0x000000040d0c8825 */ /* 0x100fe200078e0222 */
[----:B------:R-:W-:Y:S01]  /*b430*/  @!P6 LOP3.LUT R19, R16, 0xfffffffe, RZ, 0xc0, !PT ;  /* 0xfffffffe1013e812 */ /* 0x000fe200078ec0ff */
[----:B------:R3:W-:Y:S02]  /*b440*/  @!P3 ST.E.64 desc[UR38][R10.64], R26 ;  /* 0x0000001a0a00b985 */ /* 0x0007e4000c101b26 */
[----:B0-----:R-:W-:-:S02]  /*b450*/  @!P4 IMAD.WIDE R2, R15, 0x4, R34 ;  /* 0x000000040f02c825 */ /* 0x001fc400078e0222 */
[----:B------:R3:W-:Y:S01]  /*b460*/  @!P0 ST.E.64 desc[UR38][R12.64], R28 ;  /* 0x0000001c0c008985 */ /* 0x0007e2000c101b26 */
[----:B------:R-:W-:Y:S01]  /*b470*/  ISETP.GE.AND P0, PT, R73, UR4, PT ;  /* 0x0000000449007c0c */ /* 0x000fe2000bf06270 */
[--C-:B-1----:R-:W-:Y:S02]  /*b480*/  @!P5 IMAD.WIDE R8, R17, 0x4, R34.reuse ;  /* 0x000000041108d825 */ /* 0x102fe400078e0222 */
[----:B------:R3:W-:Y:S02]  /*b490*/  @!P4 ST.E.64 desc[UR38][R2.64], R30 ;  /* 0x0000001e0200c985 */ /* 0x0007e4000c101b26 */
[----:B------:R-:W-:Y:S02]  /*b4a0*/  @!P6 IMAD.WIDE R14, R19, 0x4, R34 ;  /* 0x00000004130ee825 */ /* 0x000fe400078e0222 */
[----:B------:R3:W-:Y:S04]  /*b4b0*/  @!P5 ST.E.64 desc[UR38][R8.64], R32 ;  /* 0x000000200800d985 */ /* 0x0007e8000c101b26 */
[----:B------:R3:W-:Y:S02]  /*b4c0*/  @!P6 ST.E.64 desc[UR38][R14.64], R6 ;  /* 0x000000060e00e985 */ /* 0x0007e4000c101b26 */
[----:B------:R-:W-:Y:S05]  /*b4d0*/  @P0 BRA `(.L_x_10) ;  /* 0x00000038008c0947 */ /* 0x000fea0003800000 */
[----:B------:R-:W-:-:S04]  /*b4e0*/  LEA.HI R73, R73, R73, RZ, 0x1 ;  /* 0x0000004949497211 */ /* 0x000fc800078f08ff */
[----:B---3--:R-:W-:-:S05]  /*b4f0*/  LOP3.LUT R3, R73, 0xfffffffe, RZ, 0xc0, !PT ;  /* 0xfffffffe49037812 */ /* 0x008fca00078ec0ff */
[----:B------:R-:W-:-:S05]  /*b500*/  IMAD.WIDE R2, R3, 0x4, R34 ;  /* 0x0000000403027825 */ /* 0x000fca00078e0222 */
[----:B------:R1:W-:Y:S01]  /*b510*/  ST.E.64 desc[UR38][R2.64], R4 ;  /* 0x0000000402007985 */ /* 0x0003e2000c101b26 */
[----:B------:R-:W-:Y:S05]  /*b520*/  BRA `(.L_x_10) ;  /* 0x0000003800787947 */ /* 0x000fea0003800000 */
.L_x_35:
[----:B------:R-:W0:Y:S02]  /*b530*/  S2R R0, SR_TID.X ;  /* 0x0000000000007919 */ /* 0x000e240000002100 */
[----:B0-----:R-:W-:-:S05]  /*b540*/  VIADD R3, R0, 0xffffff80 ;  /* 0xffffff8000037836 */ /* 0x001fca0000000000 */
[----:B------:R-:W-:-:S13]  /*b550*/  ISETP.GT.AND P0, PT, R3, 0x7f, PT ;  /* 0x0000007f0300780c */ /* 0x000fda0003f04270 */
[----:B------:R-:W-:Y:S05]  /*b560*/  @P0 BRA `(.L_x_10) ;  /* 0x0000003800680947 */ /* 0x000fea0003800000 */
[----:B------:R-:W0:Y:S01]  /*b570*/  S2R R3, SR_CTAID.X ;  /* 0x0000000000037919 */ /* 0x000e220000002500 */
[----:B------:R-:W1:Y:S01]  /*b580*/  LDC R8, c[0x0][0xbe8] ;  /* 0x0002fa00ff087b82 */ /* 0x000e620000000800 */
[----:B------:R-:W-:Y:S01]  /*b590*/  ULDC UR4, c[0x0][0xa88] ;  /* 0x0002a20000047ab9 */ /* 0x000fe20000000800 */
[----:B0-----:R-:W-:Y:S02]  /*b5a0*/  IMAD R0, R3, 0x80, R0 ;  /* 0x0000008003007824 */ /* 0x001fe400078e0200 */
[----:B-1----:R-:W-:Y:S02]  /*b5b0*/  IMAD R3, R8, UR4, RZ ;  /* 0x0000000408037c24 */ /* 0x002fe4000f8e02ff */
[----:B------:R-:W-:-:S05]  /*b5c0*/  VIADD R0, R0, 0xffffff80 ;  /* 0xffffff8000007836 */ /* 0x000fca0000000000 */
[----:B------:R-:W-:-:S13]  /*b5d0*/  ISETP.GE.AND P0, PT, R0, R3, PT ;  /* 0x000000030000720c */ /* 0x000fda0003f06270 */
[----:B------:R-:W-:Y:S05]  /*b5e0*/  @P0 BRA `(.L_x_10) ;  /* 0x0000003800480947 */ /* 0x000fea0003800000 */
[----:B------:R-:W-:Y:S01]  /*b5f0*/  ISETP.NE.AND P0, PT, R8, 0x1, PT ;  /* 0x000000010800780c */ /* 0x000fe20003f05270 */
[----:B------:R-:W0:Y:S01]  /*b600*/  LDC.64 R12, c[0x0][0xbd8] ;  /* 0x0002f600ff0c7b82 */ /* 0x000e220000000a00 */
[--C-:B------:R-:W-:Y:S01]  /*b610*/  SHF.R.S32.HI R3, RZ, 0x1f, R2.reuse ;  /* 0x0000001fff037819 */ /* 0x100fe20000011402 */
[----:B------:R-:W-:Y:S01]  /*b620*/  ULDC.64 UR4, c[0x0][0xbd0] ;  /* 0x0002f40000047ab9 */ /* 0x000fe20000000a00 */
[----:B------:R-:W-:Y:S02]  /*b630*/  IMAD.MOV R7, RZ, RZ, -R2 ;  /* 0x000000ffff077224 */ /* 0x000fe400078e0a02 */
[----:B------:R-:W-:-:S03]  /*b640*/  IMAD.WIDE.U32 R4, R2, UR4, RZ ;  /* 0x0000000402047c25 */ /* 0x000fc6000f8e00ff */
[----:B------:R-:W1:Y:S01]  /*b650*/  S2UR UR6, SR_CTAID.Y ;  /* 0x00000000000679c3 */ /* 0x000e620000002600 */
[----:B------:R-:W-:-:S04]  /*b660*/  IMAD R3, R3, UR4, RZ ;  /* 0x0000000403037c24 */ /* 0x000fc8000f8e02ff */
[----:B------:R-:W-:Y:S01]  /*b670*/  IMAD R3, R2, UR5, R3 ;  /* 0x0000000502037c24 */ /* 0x000fe2000f8e0203 */
[----:B------:R-:W-:Y:S01]  /*b680*/  ULDC.64 UR4, c[0x0][0xbe0] ;  /* 0x0002f80000047ab9 */ /* 0x000fe20000000a00 */
[----:B------:R-:W-:Y:S01]  /*b690*/  IMAD.MOV.U32 R2, RZ, RZ, R4 ;  /* 0x000000ffff027224 */ /* 0x000fe200078e0004 */
[----:B------:R-:W2:Y:S01]  /*b6a0*/  @P0 LDC R9, c[0x0][0xbec] ;  /* 0x0002fb00ff090b82 */ /* 0x000ea20000000800 */
[----:B------:R-:W-:Y:S02]  /*b6b0*/  IMAD.IADD R3, R5, 0x1, R3 ;  /* 0x0000000105037824 */ /* 0x000fe400078e0203 */
[----:B------:R-:W-:-:S05]  /*b6c0*/  IMAD.MOV.U32 R5, RZ, RZ, R0 ;  /* 0x000000ffff057224 */ /* 0x000fca00078e0000 */
[----:B------:R-:W1:Y:S01]  /*b6d0*/  LDC R10, c[0x0][0xc50] ;  /* 0x00031400ff0a7b82 */ /* 0x000e620000000800 */
[C---:B0-----:R-:W-:Y:S02]  /*b6e0*/  IMAD R14, R12.reuse, UR37, RZ ;  /* 0x000000250c0e7c24 */ /* 0x041fe4000f8e02ff */
[----:B------:R-:W-:-:S04]  /*b6f0*/  IMAD.WIDE.U32 R2, R12, UR36, R2 ;  /* 0x000000240c027c25 */ /* 0x000fc8000f8e0002 */
[----:B------:R-:W-:Y:S01]  /*b700*/  IMAD R13, R13, UR36, R14 ;  /* 0x000000240d0d7c24 */ /* 0x000fe2000f8e020e */
[----:B------:R-:W0:Y:S03]  /*b710*/  @P0 LDC R11, c[0x0][0xbf0] ;  /* 0x0002fc00ff0b0b82 */ /* 0x000e260000000800 */
[----:B------:R-:W-:Y:S02]  /*b720*/  IMAD.IADD R3, R13, 0x1, R3 ;  /* 0x000000010d037824 */ /* 0x000fe400078e0203 */
[----:B--2---:R-:W-:-:S04]  /*b730*/  @P0 IMAD.HI.U32 R6, R0, R9, RZ ;  /* 0x0000000900060227 */ /* 0x004fc800078e00ff */
[----:B-1----:R-:W-:-:S04]  /*b740*/  IMAD R9, R10, R7, UR6 ;  /* 0x000000060a097e24 */ /* 0x002fc8000f8e0207 */
[----:B------:R-:W-:Y:S01]  /*b750*/  IMAD.WIDE.U32 R2, R9, UR4, R2 ;  /* 0x0000000409027c25 */ /* 0x000fe2000f8e0002 */
[----:B------:R-:W-:Y:S02]  /*b760*/  SHF.R.S32.HI R4, RZ, 0x1f, R9 ;  /* 0x0000001fff047819 */ /* 0x000fe40000011409 */
[----:B0-----:R-:W-:-:S03]  /*b770*/  @P0 SHF.R.U32.HI R5, RZ, R11, R6 ;  /* 0x0000000bff050219 */ /* 0x001fc60000011606 */
[----:B------:R-:W-:Y:S01]  /*b780*/  IMAD R4, R4, UR4, RZ ;  /* 0x0000000404047c24 */ /* 0x000fe2000f8e02ff */
[----:B------:R-:W-:-:S03]  /*b790*/  IADD3 R7, -R5, RZ, RZ ;  /* 0x000000ff05077210 */ /* 0x000fc60007ffe1ff */
[----:B------:R-:W-:Y:S01]  /*b7a0*/  IMAD R4, R9, UR5, R4 ;  /* 0x0000000509047c24 */ /* 0x000fe2000f8e0204 */
[----:B------:R-:W-:Y:S01]  /*b7b0*/  SHF.R.S32.HI R9, RZ, 0x1f, R5 ;  /* 0x0000001fff097819 */ /* 0x000fe20000011405 */
[----:B------:R-:W-:Y:S01]  /*b7c0*/  ULDC.64 UR4, c[0x0][0xbc8] ;  /* 0x0002f20000047ab9 */ /* 0x000fe20000000a00 */
[----:B------:R-:W-:Y:S01]  /*b7d0*/  IMAD R7, R8, R7, R0 ;  /* 0x0000000708077224 */ /* 0x000fe200078e0200 */
[----:B------:R-:W-:-:S04]  /*b7e0*/  IADD3 R2, P0, R5, R2, RZ ;  /* 0x0000000205027210 */ /* 0x000fc80007f1e0ff */
[----:B------:R-:W-:Y:S02]  /*b7f0*/  SHF.R.S32.HI R0, RZ, 0x1f, R7 ;  /* 0x0000001fff007819 */ /* 0x000fe40000011407 */
[----:B------:R-:W-:-:S03]  /*b800*/  IADD3.X R3, R9, R3, R4, P0, !PT ;  /* 0x0000000309037210 */ /* 0x000fc600007fe404 */
[----:B------:R-:W-:Y:S02]  /*b810*/  IMAD R0, R0, UR4, RZ ;  /* 0x0000000400007c24 */ /* 0x000fe4000f8e02ff */
[----:B------:R-:W-:-:S04]  /*b820*/  IMAD.WIDE.U32 R2, R7, UR4, R2 ;  /* 0x0000000407027c25 */ /* 0x000fc8000f8e0002 */
[----:B------:R-:W-:Y:S01]  /*b830*/  IMAD R5, R7, UR5, R0 ;  /* 0x0000000507057c24 */ /* 0x000fe2000f8e0200 */
[----:B------:R-:W-:Y:S02]  /*b840*/  ULDC.64 UR4, c[0x0][0xba8] ;  /* 0x0002ea0000047ab9 */ /* 0x000fe40000000a00 */
[----:B------:R-:W-:Y:S01]  /*b850*/  LEA R4, P0, R2, UR4, 0x2 ;  /* 0x0000000402047c11 */ /* 0x000fe2000f8010ff */
[----:B------:R-:W-:-:S05]  /*b860*/  IMAD.IADD R3, R3, 0x1, R5 ;  /* 0x0000000103037824 */ /* 0x000fca00078e0205 */
[----:B------:R-:W-:Y:S01]  /*b870*/  LEA.HI.X R5, R2, UR5, R3, 0x2, P0 ;  /* 0x0000000502057c11 */ /* 0x000fe200080f1403 */
[----:B------:R-:W-:-:S05]  /*b880*/  IMAD.MOV.U32 R3, RZ, RZ, -0x800000 ;  /* 0xff800000ff037424 */ /* 0x000fca00078e00ff */
[----:B------:R0:W-:Y:S01]  /*b890*/  STG.E desc[UR38][R4.64], R3 ;  /* 0x0000000304007986 */ /* 0x0001e2000c101926 */
[----:B------:R-:W-:Y:S05]  /*b8a0*/  BRA `(.L_x_10) ;  /* 0x0000003400987947 */ /* 0x000fea0003800000 */
.L_x_8:
[----:B------:R-:W-:-:S08]  /*b8b0*/  NOP ;  /* 0x0000000000007918 */ /* 0x000fd00000000000 */
[----:B--2---:R-:W0:-:S00]  /*b8c0*/  USETMAXREG.DEALLOC.CTAPOOL 0x18 ;  /* 0x00000018000079c8 */ /* 0x004e0000080e0500 */
[----:B0-----:R-:W-:Y:S01]  /*b8d0*/  LOP3.LUT R0, R0, 0x3, RZ, 0xc0, !PT ;  /* 0x0000000300007812 */ /* 0x001fe200078ec0ff */
[----:B------:R-:W0:Y:S05]  /*b8e0*/  S2R R18, SR_CTAID.Z ;  /* 0x0000000000127919 */ /* 0x000e2a0000002700 */
[----:B------:R-:W1:Y:S01]  /*b8f0*/  S2UR UR6, SR_CTAID.Y ;  /* 0x00000000000679c3 */ /* 0x000e620000002600 */
[----:B------:R-:W2:Y:S02]  /*b900*/  SHFL.IDX PT, R0, R0, RZ, 0x1f ;  /* 0x00001fff00007589 */ /* 0x000ea400000e0000 */
[----:B--2---:R-:W-:-:S13]  /*b910*/  ISETP.NE.AND P0, PT, R0, RZ, PT ;  /* 0x000000ff0000720c */ /* 0x004fda0003f05270 */
[----:B01----:R-:W-:Y:S05]  /*b920*/  @!P0 BRA `(.L_x_38) ;  /* 0x0000000000288947 */ /* 0x003fea0003800000 */
[----:B------:R-:W-:Y:S01]  /*b930*/  ULDC UR7, c[0x0][0xc50] ;  /* 0x0003140000077ab9 */ /* 0x000fe20000000800 */
[----:B------:R-:W-:Y:S01]  /*b940*/  UMOV UR36, UR6 ;  /* 0x0000000600247c82 */ /* 0x000fe20008000000 */
[----:B------:R-:W-:-:S06]  /*b950*/  UISETP.NE.AND UP0, UPT, UR7, 0x1, UPT ;  /* 0x000000010700788c */ /* 0x000fcc000bf05270 */
[----:B------:R-:W-:-:S13]  /*b960*/  PLOP3.LUT P0, PT, PT, PT, UP0, 0x80, 0x0 ;  /* 0x000000000000781c */ /* 0x000fda0003f0f008 */
[----:B------:R-:W-:Y:S05]  /*b970*/  @!P0 BRA `(.L_x_39) ;  /* 0x0000000000308947 */ /* 0x000fea0003800000 */
[----:B------:R-:W-:Y:S01]  /*b980*/  ULDC UR4, c[0x0][0xc54] ;  /* 0x0003150000047ab9 */ /* 0x000fe20000000800 */
[----:B------:R-:W-:Y:S01]  /*b990*/  ULDC UR36, c[0x0][0xc58] ;  /* 0x0003160000247ab9 */ /* 0x000fe20000000800 */
[----:B------:R-:W-:-:S04]  /*b9a0*/  UIMAD.WIDE.U32 UR4, UR6, UR4, URZ ;  /* 0x00000004060472a5 */ /* 0x000fc8000f8e003f */
[----:B------:R-:W-:Y:S01]  /*b9b0*/  USHF.R.U32.HI UR36, URZ, UR36, UR5 ;  /* 0x000000243f247299 */ /* 0x000fe20008011605 */
[----:B------:R-:W-:Y:S11]  /*b9c0*/  BRA `(.L_x_39) ;  /* 0x00000000001c7947 */ /* 0x000ff60003800000 */
.L_x_38:
[----:B------:R-:W-:Y:S01]  /*b9d0*/  ULDC UR7, c[0x0][0xc50] ;  /* 0x0003140000077ab9 */ /* 0x000fe20000000800 */
[----:B------:R-:W-:Y:S01]  /*b9e0*/  UMOV UR36, UR6 ;  /* 0x0000000600247c82 */ /* 0x000fe20008000000 */
[----:B------:R-:W-:-:S11]  /*b9f0*/  UISETP.NE.AND UP0, UPT, UR7, 0x1, UPT ;  /* 0x000000010700788c */ /* 0x000fd6000bf05270 */
[----:B------:R-:W-:Y:S01]  /*ba00*/  @UP0 ULDC UR4, c[0x0][0xc54] ;  /* 0x0003150000040ab9 */ /* 0x000fe20000000800 */
[----:B------:R-:W-:Y:S01]  /*ba10*/  @UP0 ULDC UR8, c[0x0][0xc58] ;  /* 0x0003160000080ab9 */ /* 0x000fe20000000800 */
[----:B------:R-:W-:-:S04]  /*ba20*/  UIMAD.WIDE.U32 UR4, UR6, UR4, URZ ;  /* 0x00000004060472a5 */ /* 0x000fc8000f8e003f */
[----:B------:R-:W-:-:S12]  /*ba30*/  @UP0 USHF.R.U32.HI UR36, URZ, UR8, UR5 ;  /* 0x000000083f240299 */ /* 0x000fd80008011605 */
.L_x_39:
[----:B------:R-:W-:Y:S01]  /*ba40*/  ISETP.GE.AND P0, PT, R18, RZ, PT ;  /* 0x000000ff1200720c */ /* 0x000fe20003f06270 */
[----:B------:R-:W-:Y:S01]  /*ba50*/  UIADD3 UR4, -UR36, URZ, URZ ;  /* 0x0000003f24047290 */ /* 0x000fe2000fffe13f */
[----:B------:R-:W-:Y:S02]  /*ba60*/  IMAD.MOV.U32 R20, RZ, RZ, 0x1 ;  /* 0x00000001ff147424 */ /* 0x000fe400078e00ff */
[----:B------:R-:W-:Y:S01]  /*ba70*/  IMAD.MOV.U32 R0, RZ, RZ, RZ ;  /* 0x000000ffff007224 */ /* 0x000fe200078e00ff */
[----:B------:R-:W-:Y:S01]  /*ba80*/  UIMAD UR6, UR7, UR4, UR6 ;  /* 0x00000004070672a4 */ /* 0x000fe2000f8e0206 */
[----:B------:R-:W-:-:S07]  /*ba90*/  IMAD.MOV.U32 R2, RZ, RZ, 0x1 ;  /* 0x00000001ff027424 */ /* 0x000fce00078e00ff */
[----:B------:R-:W-:Y:S05]  /*baa0*/  @!P0 BRA `(.L_x_40) ;  /* 0x00000030004c8947 */ /* 0x000fea0003800000 */
[----:B------:R-:W-:Y:S01]  /*bab0*/  ULDC.64 UR4, c[0x0][0x418] ;  /* 0x0001060000047ab9 */ /* 0x000fe20000000a00 */
[----:B------:R-:W-:Y:S01]  /*bac0*/  ULOP3.LUT UR8, UR6, 0xffff, URZ, 0xc0, !UPT ;  /* 0x0000ffff06087892 */ /* 0x000fe2000f8ec03f */
[----:B------:R-:W-:Y:S01]  /*bad0*/  IMAD.MOV.U32 R17, RZ, RZ, RZ ;  /* 0x000000ffff117224 */ /* 0x000fe200078e00ff */
[----:B------:R-:W-:-:S03]  /*bae0*/  UISETP.NE.U32.AND UP0, UPT, UR4, URZ, UPT ;  /* 0x0000003f0400728c */ /* 0x000fc6000bf05070 */
[----:B------:R-:W-:Y:S01]  /*baf0*/  ULDC UR4, c[0x0][0x424] ;  /* 0x0001090000047ab9 */ /* 0x000fe20000000800 */
[----:B------:R-:W-:-:S03]  /*bb00*/  UISETP.NE.AND.EX UP0, UPT, UR5, URZ, UPT, UP0 ;  /* 0x0000003f0500728c */ /* 0x000fc6000bf05300 */
[----:B------:R-:W-:Y:S01]  /*bb10*/  ULDC UR5, c[0x0][0x2f0] ;  /* 0x0000bc0000057ab9 */ /* 0x000fe20000000800 */
[----:B------:R-:W-:-:S04]  /*bb20*/  USEL UR4, UR4, 0x1, UP0 ;  /* 0x0000000104047887 */ /* 0x000fc80008000000 */
[----:B------:R-:W-:-:S04]  /*bb30*/  UIMAD UR4, UR4, UR5, URZ ;  /* 0x00000005040472a4 */ /* 0x000fc8000f8e023f */
[----:B------:R-:W-:Y:S02]  /*bb40*/  UISETP.GE.AND UP0, UPT, UR4, 0x1, UPT ;  /* 0x000000010400788c */ /* 0x000fe4000bf06270 */
[----:B------:R-:W-:-:S04]  /*bb50*/  UIADD3 UR5, UR4, 0x9f, URZ ;  /* 0x0000009f04057890 */ /* 0x000fc8000fffe03f */
[----:B------:R-:W-:Y:S01]  /*bb60*/  PLOP3.LUT P0, PT, PT, PT, UP0, 0x80, 0x0 ;  /* 0x000000000000781c */ /* 0x000fe20003f0f008 */
[----:B------:R-:W-:-:S04]  /*bb70*/  UIMAD.WIDE UR4, UR5, 0x66666667, URZ ;  /* 0x66666667050478a5 */ /* 0x000fc8000f8e023f */
[----:B------:R-:W-:-:S04]  /*bb80*/  USHF.R.U32.HI UR4, URZ, 0x1f, UR5 ;  /* 0x0000001f3f047899 */ /* 0x000fc80008011605 */
[----:B------:R-:W-:-:S04]  /*bb90*/  ULEA.HI.SX32 UR7, UR5, UR4, 0x1a ;  /* 0x0000000405077291 */ /* 0x000fc8000f8fd23f */
[----:B------:R-:W-:Y:S08]  /*bba0*/  @!P0 BRA `(.L_x_41) ;  /* 0x00000000007c8947 */ /* 0x000ff00003800000 */
[----:B------:R-:W-:-:S04]  /*bbb0*/  USHF.R.U32.HI UR4, URZ, 0x10, UR6 ;  /* 0x000000103f047899 */ /* 0x000fc80008011606 */
[----:B------:R-:W-:-:S11]  /*bbc0*/  UISETP.NE.AND UP0, UPT, UR4, URZ, UPT ;  /* 0x0000003f0400728c */ /* 0x000fd6000bf05270 */
[----:B------:R-:W-:Y:S02]  /*bbd0*/  @!UP0 ULDC UR4, c[0x0][0x9f0] ;  /* 0x00027c0000048ab9 */ /* 0x000fe40000000800 */
[----:B------:R-:W-:Y:S01]  /*bbe0*/  IMAD.U32 R6, RZ, RZ, UR4 ;  /* 0x00000004ff067e24 */ /* 0x000fe2000f8e00ff */
[----:B------:R-:W-:-:S04]  /*bbf0*/  UIADD3 UR5, UR7, -0x1, UR4 ;  /* 0xffffffff07057890 */ /* 0x000fc8000fffe004 */
[-C--:B------:R-:W-:Y:S02]  /*bc00*/  IABS R0, R6.reuse ;  /* 0x0000000600007213 */ /* 0x080fe40000000000 */
[----:B------:R-:W-:Y:S02]  /*bc10*/  IABS R6, R6 ;  /* 0x0000000600067213 */ /* 0x000fe40000000000 */
[----:B------:R-:W0:Y:S08]  /*bc20*/  I2F.RP R4, R0 ;  /* 0x0000000000047306 */ /* 0x000e300000209400 */
[----:B0-----:R-:W0:Y:S02]  /*bc30*/  MUFU.RCP R4, R4 ;  /* 0x0000000400047308 */ /* 0x001e240000001000 */
[----:B0-----:R-:W-:-:S06]  /*bc40*/  VIADD R2, R4, 0xffffffe ;  /* 0x0ffffffe04027836 */ /* 0x001fcc0000000000 */
[----:B------:R0:W1:Y:S02]  /*bc50*/  F2I.FTZ.U32.TRUNC.NTZ R3, R2 ;  /* 0x0000000200037305 */ /* 0x000064000021f000 */
[----:B0-----:R-:W-:Y:S02]  /*bc60*/  IMAD.MOV.U32 R2, RZ, RZ, RZ ;  /* 0x000000ffff027224 */ /* 0x001fe400078e00ff */
[----:B-1----:R-:W-:-:S04]  /*bc70*/  IMAD.MOV R5, RZ, RZ, -R3 ;  /* 0x000000ffff057224 */ /* 0x002fc800078e0a03 */
[----:B------:R-:W-:-:S04]  /*bc80*/  IMAD R5, R5, R0, RZ ;  /* 0x0000000005057224 */ /* 0x000fc800078e02ff */
[----:B------:R-:W-:-:S04]  /*bc90*/  IMAD.HI.U32 R3, R3, R5, R2 ;  /* 0x0000000503037227 */ /* 0x000fc800078e0002 */
[----:B------:R-:W-:Y:S01]  /*bca0*/  IMAD.U32 R5, RZ, RZ, UR5 ;  /* 0x00000005ff057e24 */ /* 0x000fe2000f8e00ff */
[----:B------:R-:W-:-:S04]  /*bcb0*/  ULOP3.LUT UR5, UR5, UR4, URZ, 0x3c, !UPT ;  /* 0x0000000405057292 */ /* 0x000fc8000f8e3c3f */
[----:B------:R-:W-:Y:S01]  /*bcc0*/  IABS R2, R5 ;  /* 0x0000000500027213 */ /* 0x000fe20000000000 */
[----:B------:R-:W-:Y:S01]  /*bcd0*/  IMAD.MOV R5, RZ, RZ, -R6 ;  /* 0x000000ffff057224 */ /* 0x000fe200078e0a06 */
[----:B------:R-:W-:-:S03]  /*bce0*/  ISETP.LE.AND P2, PT, RZ, UR5, PT ;  /* 0x00000005ff007c0c */ /* 0x000fc6000bf43270 */
[----:B------:R-:W-:-:S04]  /*bcf0*/  IMAD.HI.U32 R3, R3, R2, RZ ;  /* 0x0000000203037227 */ /* 0x000fc800078e00ff */
[----:B------:R-:W-:-:S05]  /*bd00*/  IMAD R5, R3, R5, R2 ;  /* 0x0000000503057224 */ /* 0x000fca00078e0202 */
[----:B------:R-:W-:-:S13]  /*bd10*/  ISETP.GT.U32.AND P1, PT, R0, R5, PT ;  /* 0x000000050000720c */ /* 0x000fda0003f24070 */
[----:B------:R-:W-:Y:S02]  /*bd20*/  @!P1 IMAD.IADD R5, R5, 0x1, -R0 ;  /* 0x0000000105059824 */ /* 0x000fe400078e0a00 */
[----:B------:R-:W-:Y:S01]  /*bd30*/  @!P1 VIADD R3, R3, 0x1 ;  /* 0x0000000103039836 */ /* 0x000fe20000000000 */
[----:B------:R-:W-:Y:S02]  /*bd40*/  ISETP.NE.AND P1, PT, RZ, UR4, PT ;  /* 0x00000004ff007c0c */ /* 0x000fe4000bf25270 */
[----:B------:R-:W-:-:S13]  /*bd50*/  ISETP.GE.U32.AND P0, PT, R5, R0, PT ;  /* 0x000000000500720c */ /* 0x000fda0003f06070 */
[----:B------:R-:W-:-:S04]  /*bd60*/  @P0 VIADD R3, R3, 0x1 ;  /* 0x0000000103030836 */ /* 0x000fc80000000000 */
[----:B------:R-:W-:Y:S01]  /*bd70*/  @!P2 IMAD.MOV R3, RZ, RZ, -R3 ;  /* 0x000000ffff03a224 */ /* 0x000fe200078e0a03 */
[----:B------:R-:W-:-:S05]  /*bd80*/  @!P1 LOP3.LUT R3, RZ, UR4, RZ, 0x33, !PT ;  /* 0x00000004ff039c12 */ /* 0x000fca000f8e33ff */
[----:B------:R-:W-:-:S07]  /*bd90*/  IMAD.MOV.U32 R17, RZ, RZ, R3 ;  /* 0x000000ffff117224 */ /* 0x000fce00078e0003 */
.L_x_41:
[----:B------:R-:W-:Y:S02]  /*bda0*/  IMAD R0, R17, UR8, RZ ;  /* 0x0000000811007c24 */ /* 0x000fe4000f8e02ff */
[----:B------:R-:W-:-:S03]  /*bdb0*/  IMAD.MOV.U32 R2, RZ, RZ, 0x1 ;  /* 0x00000001ff027424 */ /* 0x000fc600078e00ff */
[----:B------:R-:W-:Y:S01]  /*bdc0*/  VIADDMNMX R17, R0, R17, UR7, PT ;  /* 0x0000000700117e46 */ /* 0x000fe2000b800111 */
[----:B------:R0:W-:Y:S03]  /*bdd0*/  STL [R1+0x8], R0 ;  /* 0x0000080001007387 */ /* 0x0001e60000100800 */
[----:B------:R-:W-:Y:S02]  /*bde0*/  ISETP.GT.AND P0, PT, R17, R0, PT ;  /* 0x000000001100720c */ /* 0x000fe40003f04270 */
[----:B0-----:R-:W-:-:S11]  /*bdf0*/  MOV R0, RZ ;  /* 0x000000ff00007202 */ /* 0x001fd60000000f00 */
[----:B------:R-:W-:Y:S05]  /*be00*/  @!P0 BRA `(.L_x_40) ;  /* 0x0000002c00748947 */ /* 0x000fea0003800000 */
[----:B------:R-:W0:Y:S01]  /*be10*/  S2UR UR4, SR_CgaCtaId ;  /* 0x00000000000479c3 */ /* 0x000e220000008800 */
[----:B------:R-:W-:Y:S02]  /*be20*/  UMOV UR40, 0x400 ;  /* 0x0000040000287882 */ /* 0x000fe40000000000 */
[----:B0-----:R-:W-:-:S04]  /*be30*/  ULEA UR40, UR4, UR40, 0x18 ;  /* 0x0000002804287291 */ /* 0x001fc8000f8ec03f */
[----:B------:R-:W-:-:S04]  /*be40*/  UIADD3 UR4, UR40, 0x1a400, URZ ;  /* 0x0001a40028047890 */ /* 0x000fc8000fffe03f */
[----:B------:R-:W-:-:S06]  /*be50*/  ULOP3.LUT UP0, URZ, UR4, 0x1bf, URZ, 0xc0, !UPT ;  /* 0x000001bf043f7892 */ /* 0x000fcc000f80c03f */
[----:B------:R-:W-:-:S13]  /*be60*/  PLOP3.LUT P0, PT, PT, PT, UP0, 0x80, 0x0 ;  /* 0x000000000000781c */ /* 0x000fda0003f0f008 */
[----:B------:R-:W-:Y:S05]  /*be70*/  @!P0 BRA `(.L_x_42) ;  /* 0x0000000000408947 */ /* 0x000fea0003800000 */
[----:B------:R-:W-:Y:S01]  /*be80*/  MOV R2, 0x0 ;  /* 0x0000000000027802 */ /* 0x000fe20000000f00 */
[----:B------:R-:W-:Y:S01]  /*be90*/  ULDC.64 UR6, c[0x4][0xc8] ;  /* 0x0100320000067ab9 */ /* 0x000fe20000000a00 */
[----:B------:R-:W-:Y:S01]  /*bea0*/  ULDC.64 UR8, c[0x4][0xd0] ;  /* 0x0100340000087ab9 */ /* 0x000fe20000000a00 */
[----:B------:R-:W-:Y:S01]  /*beb0*/  ULDC.64 UR4, c[0x4][0x8] ;  /* 0x0100020000047ab9 */ /* 0x000fe20000000a00 */
[----:B------:R-:W-:Y:S02]  /*bec0*/  IMAD.U32 R4, RZ, RZ, UR6 ;  /* 0x00000006ff047e24 */ /* 0x000fe4000f8e00ff */
[----:B------:R-:W0:Y:S01]  /*bed0*/  LDC.64 R2, c[0x4][R2] ;  /* 0x0100000002027b82 */ /* 0x000e220000000a00 */
[----:B------:R-:W-:Y:S02]  /*bee0*/  IMAD.U32 R5, RZ, RZ, UR7 ;  /* 0x00000007ff057e24 */ /* 0x000fe4000f8e00ff */
[----:B------:R-:W-:Y:S02]  /*bef0*/  IMAD.U32 R6, RZ, RZ, UR8 ;  /* 0x00000008ff067e24 */ /* 0x000fe4000f8e00ff */
[----:B------:R-:W-:-:S02]  /*bf00*/  IMAD.U32 R7, RZ, RZ, UR9 ;  /* 0x00000009ff077e24 */ /* 0x000fc4000f8e00ff */
[----:B------:R-:W-:Y:S02]  /*bf10*/  IMAD.U32 R10, RZ, RZ, UR4 ;  /* 0x00000004ff0a7e24 */ /* 0x000fe4000f8e00ff */
[----:B------:R-:W-:Y:S02]  /*bf20*/  IMAD.U32 R11, RZ, RZ, UR5 ;  /* 0x00000005ff0b7e24 */ /* 0x000fe4000f8e00ff */
[----:B------:R-:W-:Y:S02]  /*bf30*/  IMAD.MOV.U32 R8, RZ, RZ, 0x70 ;  /* 0x00000070ff087424 */ /* 0x000fe400078e00ff */
[----:B------:R-:W-:Y:S02]  /*bf40*/  IMAD.MOV.U32 R12, RZ, RZ, 0x1 ;  /* 0x00000001ff0c7424 */ /* 0x000fe400078e00ff */
[----:B------:R-:W-:-:S07]  /*bf50*/  IMAD.MOV.U32 R13, RZ, RZ, RZ ;  /* 0x000000ffff0d7224 */ /* 0x000fce00078e00ff */
[----:B------:R-:W-:-:S07]  /*bf60*/  LEPC R20, `(.L_x_42) ;  /* 0x000000001014794e */ /* 0x000fce0000000000 */
[----:B0-----:R-:W-:Y:S05]  /*bf70*/  CALL.ABS.NOINC R2 ;  /* 0x0000000002007343 */ /* 0x001fea0003c00000 */
.L_x_42:
[----:B------:R-:W-:-:S06]  /*bf80*/  UIADD3 UR4, UR40, 0xa400, URZ ;  /* 0x0000a40028047890 */ /* 0x000fcc000fffe03f */
[----:B------:R-:W-:-:S05]  /*bf90*/  IMAD.U32 R16, RZ, RZ, UR4 ;  /* 0x00000004ff107e24 */ /* 0x000fca000f8e00ff */
[----:B------:R-:W-:-:S13]  /*bfa0*/  LOP3.LUT P0, RZ, R16, 0x3ff, RZ, 0xc0, !PT ;  /* 0x000003ff10ff7812 */ /* 0x000fda000780c0ff */
[----:B------:R-:W-:Y:S05]  /*bfb0*/  @!P0 BRA `(.L_x_43) ;  /* 0x0000000000408947 */ /* 0x000fea0003800000 */
[----:B------:R-:W-:Y:S01]  /*bfc0*/  MOV R2, 0x0 ;  /* 0x0000000000027802 */ /* 0x000fe20000000f00 */
[----:B------:R-:W-:Y:S01]  /*bfd0*/  ULDC.64 UR6, c[0x4][0xc8] ;  /* 0x0100320000067ab9 */ /* 0x000fe20000000a00 */
[----:B------:R-:W-:Y:S01]  /*bfe0*/  ULDC.64 UR8, c[0x4][0xd0] ;  /* 0x0100340000087ab9 */ /* 0x000fe20000000a00 */
[----:B------:R-:W-:Y:S01]  /*bff0*/  ULDC.64 UR4, c[0x4][0x10] ;  /* 0x0100040000047ab9 */ /* 0x000fe20000000a00 */
[----:B------:R-:W-:Y:S01]  /*c000*/  IMAD.U32 R4, RZ, RZ, UR6 ;  /* 0x00000006ff047e24 */ /* 0x000fe2000f8e00ff */
[----:B------:R-:W-:Y:S01]  /*c010*/  MOV R12, 0x1 ;  /* 0x00000001000c7802 */ /* 0x000fe20000000f00 */
[----:B------:R-:W0:Y:S01]  /*c020*/  LDC.64 R2, c[0x4][R2] ;  /* 0x0100000002027b82 */ /* 0x000e220000000a00 */
[----:B------:R-:W-:Y:S02]  /*c030*/  IMAD.U32 R5, RZ, RZ, UR7 ;  /* 0x00000007ff057e24 */ /* 0x000fe4000f8e00ff */
[----:B------:R-:W-:Y:S02]  /*c040*/  IMAD.U32 R6, RZ, RZ, UR8 ;  /* 0x00000008ff067e24 */ /* 0x000fe4000f8e00ff */
[----:B------:R-:W-:-:S02]  /*c050*/  IMAD.U32 R7, RZ, RZ, UR9 ;  /* 0x00000009ff077e24 */ /* 0x000fc4000f8e00ff */
[----:B------:R-:W-:Y:S02]  /*c060*/  IMAD.U32 R10, RZ, RZ, UR4 ;  /* 0x00000004ff0a7e24 */ /* 0x000fe4000f8e00ff */
[----:B------:R-:W-:Y:S02]  /*c070*/  IMAD.U32 R11, RZ, RZ, UR5 ;  /* 0x00000005ff0b7e24 */ /* 0x000fe4000f8e00ff */
[----:B------:R-:W-:Y:S02]  /*c080*/  IMAD.MOV.U32 R8, RZ, RZ, 0x70 ;  /* 0x00000070ff087424 */ /* 0x000fe400078e00ff */
[----:B------:R-:W-:-:S07]  /*c090*/  IMAD.MOV.U32 R13, RZ, RZ, RZ ;  /* 0x000000ffff0d7224 */ /* 0x000fce00078e00ff */
[----:B------:R-:W-:-:S07]  /*c0a0*/  LEPC R20, `(.L_x_43) ;  /* 0x000000001014794e */ /* 0x000fce0000000000 */
[----:B0-----:R-:W-:Y:S05]  /*c0b0*/  CALL.ABS.NOINC R2 ;  /* 0x0000000002007343 */ /* 0x001fea0003c00000 */
.L_x_43:
        /* <DEDUP_REMOVED lines=20> */
.L_x_44:
[----:B------:R-:W-:-:S13]  /*c200*/  LOP3.LUT P6, RZ, R16, 0x3ff, RZ, 0xc0, !PT ;  /* 0x000003ff10ff7812 */ /* 0x000fda00078cc0ff */
[----:B------:R-:W-:Y:S05]  /*c210*/  @!P6 BRA `(.L_x_45) ;  /* 0x000000000040e947 */ /* 0x000fea0003800000 */
[----:B------:R-:W-:Y:S01]  /*c220*/  MOV R2, 0x0 ;  /* 0x0000000000027802 */ /* 0x000fe20000000f00 */
[----:B------:R-:W-:Y:S01]  /*c230*/  ULDC.64 UR6, c[0x4][0xc8] ;  /* 0x0100320000067ab9 */ /* 0x000fe20000000a00 */
[----:B------:R-:W-:Y:S01]  /*c240*/  ULDC.64 UR8, c[0x4][0xd0] ;  /* 0x0100340000087ab9 */ /* 0x000fe20000000a00 */
[----:B------:R-:W-:Y:S01]  /*c250*/  ULDC.64 UR4, c[0x4][0x20] ;  /* 0x0100080000047ab9 */ /* 0x000fe20000000a00 */
[----:B------:R-:W-:Y:S01]  /*c260*/  IMAD.U32 R4, RZ, RZ, UR6 ;  /* 0x00000006ff047e24 */ /* 0x000fe2000f8e00ff */
[----:B------:R-:W-:Y:S01]  /*c270*/  MOV R13, RZ ;  /* 0x000000ff000d7202 */ /* 0x000fe20000000f00 */
[----:B------:R-:W0:Y:S01]  /*c280*/  LDC.64 R2, c[0x4][R2] ;  /* 0x0100000002027b82 */ /* 0x000e220000000a00 */
[----:B------:R-:W-:Y:S02]  /*c290*/  IMAD.U32 R5, RZ, RZ, UR7 ;  /* 0x00000007ff057e24 */ /* 0x000fe4000f8e00ff */
[----:B------:R-:W-:Y:S02]  /*c2a0*/  IMAD.U32 R6, RZ, RZ, UR8 ;  /* 0x00000008ff067e24 */ /* 0x000fe4000f8e00ff */
[----:B------:R-:W-:-:S02]  /*c2b0*/  IMAD.U32 R7, RZ, RZ, UR9 ;  /* 0x00000009ff077e24 */ /* 0x000fc4000f8e00ff */
[----:B------:R-:W-:Y:S02]  /*c2c0*/  IMAD.U32 R10, RZ, RZ, UR4 ;  /* 0x00000004ff0a7e24 */ /* 0x000fe4000f8e00ff */
[----:B------:R-:W-:Y:S02]  /*c2d0*/  IMAD.U32 R11, RZ, RZ, UR5 ;  /* 0x00000005ff0b7e24 */ /* 0x000fe4000f8e00ff */
[----:B------:R-:W-:Y:S02]  /*c2e0*/  IMAD.MOV.U32 R8, RZ, RZ, 0x70 ;  /* 0x00000070ff087424 */ /* 0x000fe400078e00ff */
[----:B------:R-:W-:-:S07]  /*c2f0*/  IMAD.MOV.U32 R12, RZ, RZ, 0x1 ;  /* 0x00000001ff0c7424 */ /* 0x000fce00078e00ff */
[----:B------:R-:W-:-:S07]  /*c300*/  LEPC R20, `(.L_x_45) ;  /* 0x000000001014794e */ /* 0x000fce0000000000 */
[----:B0-----:R-:W-:Y:S05]  /*c310*/  CALL.ABS.NOINC R2 ;  /* 0x0000000002007343 */ /* 0x001fea0003c00000 */
.L_x_45:
[----:B------:R-:W0:Y:S01]  /*c320*/  LDC.64 R2, c[0x0][0x9f8] ;  /* 0x00027e00ff027b82 */ /* 0x000e220000000a00 */
[----:B------:R-:W-:Y:S01]  /*c330*/  IMAD.MOV.U32 R12, RZ, RZ, R18 ;  /* 0x000000ffff0c7224 */ /* 0x000fe200078e0012 */
[----:B------:R-:W-:Y:S02]  /*c340*/  LOP3.LUT R10, R19, 0x7f, RZ, 0xc0, !PT ;  /* 0x0000007f130a7812 */ /* 0x000fe400078ec0ff */
[----:B0-----:R-:W-:-:S04]  /*c350*/  ISETP.NE.U32.AND P0, PT, R2, RZ, PT ;  /* 0x000000ff0200720c */ /* 0x001fc80003f05070 */
[----:B------:R-:W-:-:S13]  /*c360*/  ISETP.NE.AND.EX P0, PT, R3, RZ, PT, P0 ;  /* 0x000000ff0300720c */ /* 0x000fda0003f05300 */
[----:B------:R-:W0:Y:S02]  /*c370*/  @P0 LDC.64 R2, c[0x0][0x9f8] ;  /* 0x00027e00ff020b82 */ /* 0x000e240000000a00 */
[----:B0-----:R-:W-:-:S05]  /*c380*/  @P0 IMAD.WIDE R2, R18, 0x4, R2 ;  /* 0x0000000412020825 */ /* 0x001fca00078e0202 */
[----:B------:R0:W2:Y:S01]  /*c390*/  @P0 LDG.E R12, desc[UR38][R2.64] ;  /* 0x00000026020c0981 */ /* 0x0000a2000c1e1900 */
[C---:B------:R-:W-:Y:S01]  /*c3a0*/  IMAD.SHL.U32 R0, R19.reuse, 0x80, RZ ;  /* 0x0000008013007824 */ /* 0x040fe200078e00ff */
[----:B------:R-:W-:Y:S01]  /*c3b0*/  SHF.R.U32.HI R7, RZ, 0x5, R10 ;  /* 0x00000005ff077819 */ /* 0x000fe2000001160a */
[C---:B------:R-:W-:Y:S02]  /*c3c0*/  IMAD.SHL.U32 R5, R19.reuse, 0x20, RZ ;  /* 0x0000002013057824 */ /* 0x040fe400078e00ff */
[----:B------:R-:W-:Y:S01]  /*c3d0*/  IMAD.SHL.U32 R11, R19, 0x10, RZ ;  /* 0x00000010130b7824 */ /* 0x000fe200078e00ff */
[----:B------:R-:W-:Y:S01]  /*c3e0*/  LOP3.LUT R4, R0, 0x380, RZ, 0xc0, !PT ;  /* 0x0000038000047812 */ /* 0x000fe200078ec0ff */
[----:B------:R-:W-:Y:S01]  /*c3f0*/  IMAD.SHL.U32 R18, R7, 0x200, RZ ;  /* 0x0000020007127824 */ /* 0x000fe200078e00ff */
[----:B------:R-:W-:Y:S01]  /*c400*/  LOP3.LUT R6, R5, 0x80, RZ, 0xc0, !PT ;  /* 0x0000008005067812 */ /* 0x000fe200078ec0ff */
[----:B0-----:R-:W0:Y:S02]  /*c410*/  LDC.64 R2, c[0x0][0x418] ;  /* 0x00010600ff027b82 */ /* 0x001e240000000a00 */
[----:B------:R-:W-:Y:S01]  /*c420*/  IMAD R4, R7, 0x10, R4 ;  /* 0x0000001007047824 */ /* 0x000fe200078e0204 */
[----:B------:R-:W-:Y:S01]  /*c430*/  LOP3.LUT R6, R6, 0x10, R19, 0xf8, !PT ;  /* 0x0000001006067812 */ /* 0x000fe200078ef813 */
[----:B------:R-:W-:Y:S01]  /*c440*/  IMAD.SHL.U32 R7, R19, 0x4, RZ ;  /* 0x0000000413077824 */ /* 0x000fe200078e00ff */
[----:B------:R-:W-:-:S04]  /*c450*/  LOP3.LUT R8, R18, 0x60, R5, 0xf8, !PT ;  /* 0x0000006012087812 */ /* 0x000fc800078ef805 */
[----:B------:R-:W-:Y:S02]  /*c460*/  LOP3.LUT R6, R6, 0x10, R7, 0x78, !PT ;  /* 0x0000001006067812 */ /* 0x000fe400078e7807 */
[----:B------:R-:W-:Y:S02]  /*c470*/  LOP3.LUT R7, R4, 0x70, R11, 0x78, !PT ;  /* 0x0000007004077812 */ /* 0x000fe400078e780b */
[----:B------:R-:W-:Y:S01]  /*c480*/  LOP3.LUT R9, R8, 0x100, R5, 0xf8, !PT ;  /* 0x0000010008097812 */ /* 0x000fe200078ef805 */
[----:B--2---:R-:W-:Y:S01]  /*c490*/  STL [R1+0x4], R12 ;  /* 0x0000040c01007387 */ /* 0x004fe20000100800 */
[----:B0-----:R-:W-:Y:S01]  /*c4a0*/  ISETP.NE.U32.AND P0, PT, R2, RZ, PT ;  /* 0x000000ff0200720c */ /* 0x001fe20003f05070 */
[----:B------:R-:W-:Y:S02]  /*c4b0*/  IMAD.MOV.U32 R8, RZ, RZ, R12 ;  /* 0x000000ffff087224 */ /* 0x000fe400078e000c */
[----:B------:R-:W2:Y:S01]  /*c4c0*/  LDL.LU R4, [R1] ;  /* 0x0000000001047983 */ /* 0x000ea20000300800 */
[----:B------:R-:W-:Y:S01]  /*c4d0*/  LOP3.LUT R5, R9, R6, RZ, 0xfc, !PT ;  /* 0x0000000609057212 */ /* 0x000fe200078efcff */
[----:B------:R-:W-:Y:S01]  /*c4e0*/  UMOV UR4, 0xffffffff ;  /* 0xffffffff00047882 */ /* 0x000fe20000000000 */
[----:B------:R-:W-:-:S02]  /*c4f0*/  ISETP.NE.AND.EX P2, PT, R3, RZ, PT, P0 ;  /* 0x000000ff0300720c */ /* 0x000fc40003f45300 */
[----:B------:R-:W-:Y:S01]  /*c500*/  LOP3.LUT R0, R7, 0xc00, R0, 0xf8, !PT ;  /* 0x00000c0007007812 */ /* 0x000fe200078ef800 */
[----:B------:R-:W-:Y:S01]  /*c510*/  STL [R1+0x18], R5 ;  /* 0x0000180501007387 */ /* 0x000fe20000100800 */
[----:B------:R-:W-:Y:S02]  /*c520*/  LOP3.LUT P1, RZ, R19, 0x4, RZ, 0xc0, !PT ;  /* 0x0000000413ff7812 */ /* 0x000fe4000782c0ff */
[----:B------:R-:W-:Y:S01]  /*c530*/  SHF.R.S32.HI R9, RZ, 0x1f, R8 ;  /* 0x0000001fff097819 */ /* 0x000fe20000011408 */
[----:B------:R0:W-:Y:S01]  /*c540*/  STL [R1+0x10], R0 ;  /* 0x0000100001007387 */ /* 0x0001e20000100800 */
[----:B------:R-:W-:Y:S02]  /*c550*/  SHF.R.U32.HI R6, RZ, 0x5, R19 ;  /* 0x00000005ff067819 */ /* 0x000fe40000011613 */
[----:B------:R-:W-:Y:S02]  /*c560*/  SEL R16, R8, RZ, !P2 ;  /* 0x000000ff08107207 */ /* 0x000fe40005000000 */
[----:B------:R-:W-:Y:S01]  /*c570*/  LOP3.LUT R6, R6, 0x3, RZ, 0xc0, !PT ;  /* 0x0000000306067812 */ /* 0x000fe200078ec0ff */
[----:B0-----:R-:W-:-:S05]  /*c580*/  IMAD.MOV.U32 R0, RZ, RZ, 0x40 ;  /* 0x00000040ff007424 */ /* 0x001fca00078e00ff */
[----:B------:R-:W-:-:S05]  /*c590*/  SEL R0, R0, 0xffffffc0, !P1 ;  /* 0xffffffc000007807 */ /* 0x000fca0004800000 */
[----:B------:R0:W-:Y:S01]  /*c5a0*/  STL [R1+0x14], R0 ;  /* 0x0000140001007387 */ /* 0x0001e20000100800 */
[----:B--2---:R-:W-:-:S04]  /*c5b0*/  LOP3.LUT R4, R4, 0xfffffffe, RZ, 0xc0, !PT ;  /* 0xfffffffe04047812 */ /* 0x004fc800078ec0ff */
[----:B------:R-:W-:-:S05]  /*c5c0*/  @P2 LOP3.LUT R4, R4, 0x1, RZ, 0xfc, !PT ;  /* 0x0000000104042812 */ /* 0x000fca00078efcff */
[----:B------:R0:W-:Y:S04]  /*c5d0*/  STL [R1], R4 ;  /* 0x0000000401007387 */ /* 0x0001e80000100800 */
[----:B------:R0:W-:Y:S01]  /*c5e0*/  STL [R1+0xc], R9 ;  /* 0x00000c0901007387 */ /* 0x0001e20000100800 */
[----:B------:R-:W-:Y:S05]  /*c5f0*/  BRA.DIV UR4, `(.L_x_46) ;  /* 0x0000002a04c47947 */ /* 0x000fea000b800000 */
[----:B------:R1:W2:Y:S02]  /*c600*/  SHFL.IDX PT, R14, R6, RZ, 0x1f ;  /* 0x00001fff060e7589 */ /* 0x0002a400000e0000 */
.L_x_99:
[----:B------:R-:W-:Y:S01]  /*c610*/  PLOP3.LUT P1, PT, PT, PT, PT, 0x8, 0x0 ;  /* 0x000000000000781c */ /* 0x000fe20003f2e170 */
[----:B0-----:R-:W-:Y:S01]  /*c620*/  IMAD.MOV.U32 R0, RZ, RZ, R4 ;  /* 0x000000ffff007224 */ /* 0x001fe200078e0004 */
[----:B--2---:R-:W-:-:S04]  /*c630*/  ISETP.NE.AND P0, PT, R14, RZ, PT ;  /* 0x000000ff0e00720c */ /* 0x004fc80003f05270 */
[----:B------:R-:W-:-:S07]  /*c640*/  LOP3.LUT R0, R0, 0xfffffffd, RZ, 0xc0, !PT ;  /* 0xfffffffd00007812 */ /* 0x000fce00078ec0ff */
[----:B------:R-:W-:-:S05]  /*c650*/  @P1 LOP3.LUT R0, R0, 0x2, RZ, 0xfc, !PT ;  /* 0x0000000200001812 */ /* 0x000fca00078efcff */
[----:B------:R0:W-:Y:S01]  /*c660*/  STL [R1], R0 ;  /* 0x0000000001007387 */ /* 0x0001e20000100800 */
[----:B------:R-:W-:Y:S05]  /*c670*/  @P0 BRA `(.L_x_47) ;  /* 0x00000004005c0947 */ /* 0x000fea0003800000 */
[----:B------:R-:W-:Y:S01]  /*c680*/  UMOV UR4, 0xffffffff ;  /* 0xffffffff00047882 */ /* 0x000fe20000000000 */
[----:B0-----:R-:W-:Y:S02]  /*c690*/  VIADD R0, R17, 0xffffffff ;  /* 0xffffffff11007836 */ /* 0x001fe40000000000 */
[----:B------:R-:W-:Y:S05]  /*c6a0*/  BRA.DIV UR4, `(.L_x_48) ;  /* 0x0000002a04b87947 */ /* 0x000fea000b800000 */
[----:B------:R-:W-:-:S13]  /*c6b0*/  ELECT P6, URZ, PT ;  /* 0x00000000003f782f */ /* 0x000fda00038c0000 */
.L_x_102:
[----:B------:R-:W-:Y:S05]  /*c6c0*/  @!P6 BRA `(.L_x_47) ;  /* 0x000000040048e947 */ /* 0x000fea0003800000 */
[----:B------:R-:W-:Y:S01]  /*c6d0*/  IMAD.MOV.U32 R16, RZ, RZ, R8 ;  /* 0x000000ffff107224 */ /* 0x000fe200078e0008 */
[----:B------:R-:W-:Y:S06]  /*c6e0*/  @!P2 BRA `(.L_x_49) ;  /* 0x000000000044a947 */ /* 0x000fec0003800000 */
[----:B------:R-:W0:Y:S01]  /*c6f0*/  LDC R7, c[0x0][0x43c] ;  /* 0x00010f00ff077b82 */ /* 0x000e220000000800 */
[----:B------:R-:W-:Y:S01]  /*c700*/  ULDC.64 UR4, c[0x0][0x428] ;  /* 0x00010a0000047ab9 */ /* 0x000fe20000000a00 */
[----:B0-----:R-:W-:-:S13]  /*c710*/  ISETP.NE.AND P0, PT, R7, 0x1, PT ;  /* 0x000000010700780c */ /* 0x001fda0003f05270 */
[----:B------:R-:W1:Y:S02]  /*c720*/  @P0 LDC.64 R4, c[0x0][0x440] ;  /* 0x00011000ff040b82 */ /* 0x000e640000000a00 */
[----:B-1----:R-:W-:-:S04]  /*c730*/  @P0 IMAD.HI.U32 R6, R0, R4, RZ ;  /* 0x0000000400060227 */ /* 0x002fc800078e00ff */
[----:B------:R-:W-:Y:S01]  /*c740*/  IMAD.MOV.U32 R4, RZ, RZ, R0 ;  /* 0x000000ffff047224 */ /* 0x000fe200078e0000 */
[----:B------:R-:W-:Y:S01]  /*c750*/  @P0 SHF.R.U32.HI R4, RZ, R5, R6 ;  /* 0x00000005ff040219 */ /* 0x000fe20000011606 */
[----:B------:R-:W-:-:S04]  /*c760*/  IMAD R6, R9, UR4, RZ ;  /* 0x0000000409067c24 */ /* 0x000fc8000f8e02ff */
[----:B------:R-:W-:Y:S02]  /*c770*/  IMAD.MOV R5, RZ, RZ, -R4 ;  /* 0x000000ffff057224 */ /* 0x000fe400078e0a04 */
[----:B------:R-:W-:Y:S02]  /*c780*/  IMAD R6, R8, UR5, R6 ;  /* 0x0000000508067c24 */ /* 0x000fe4000f8e0206 */
[----:B------:R-:W-:Y:S01]  /*c790*/  IMAD R0, R7, R5, R0 ;  /* 0x0000000507007224 */ /* 0x000fe200078e0200 */
[----:B------:R-:W-:-:S03]  /*c7a0*/  SHF.R.S32.HI R5, RZ, 0x1f, R4 ;  /* 0x0000001fff057819 */ /* 0x000fc60000011404 */
[----:B------:R-:W-:-:S04]  /*c7b0*/  IMAD.WIDE.U32 R4, R8, UR4, R4 ;  /* 0x0000000408047c25 */ /* 0x000fc8000f8e0004 */
[----:B------:R-:W-:Y:S01]  /*c7c0*/  IMAD.IADD R6, R5, 0x1, R6 ;  /* 0x0000000105067824 */ /* 0x000fe200078e0206 */
[----:B------:R-:W-:-:S04]  /*c7d0*/  LEA R2, P0, R4, R2, 0x2 ;  /* 0x0000000204027211 */ /* 0x000fc800078010ff */
[----:B------:R-:W-:-:S05]  /*c7e0*/  LEA.HI.X R3, R4, R3, R6, 0x2, P0 ;  /* 0x0000000304037211 */ /* 0x000fca00000f1406 */
[----:B------:R0:W5:Y:S04]  /*c7f0*/  LDG.E R16, desc[UR38][R2.64] ;  /* 0x0000002602107981 */ /* 0x000168000c1e1900 */
.L_x_49:
[----:B0-----:R-:W-:Y:S01]  /*c800*/  IMAD.MOV.U32 R2, RZ, RZ, 0x1 ;  /* 0x00000001ff027424 */ /* 0x001fe200078e00ff */
[----:B------:R-:W-:-:S04]  /*c810*/  ISETP.NE.AND P1, PT, R10, RZ, PT ;  /* 0x000000ff0a00720c */ /* 0x000fc80003f25270 */
[----:B------:R-:W-:-:S04]  /*c820*/  SHF.L.U32 R2, R2, 0x1f, RZ ;  /* 0x0000001f02027819 */ /* 0x000fc800000006ff */
[----:B------:R-:W0:Y:S02]  /*c830*/  SYNCS.PHASECHK.TRANS64.TRYWAIT P0, [UR40+0x29880], R2 ;  /* 0x02988002ff0075a7 */ /* 0x000e240008000168 */
[----:B0-----:R-:W-:Y:S05]  /*c840*/  @!P0 BRA `(.L_x_50) ;  /* 0x0000002800708947 */ /* 0x001fea0003800000 */
.L_x_103:
[----:B------:R-:W-:Y:S05]  /*c850*/  @P1 BRA `(.L_x_51) ;  /* 0x0000000000141947 */ /* 0x000fea0003800000 */
[----:B------:R-:W-:Y:S01]  /*c860*/  LOP3.LUT P0, RZ, R19, 0x1f, RZ, 0xc0, !PT ;  /* 0x0000001f13ff7812 */ /* 0x000fe2000780c0ff */
[----:B0-----:R-:W-:-:S04]  /*c870*/  IMAD.MOV.U32 R3, RZ, RZ, 0x5000 ;  /* 0x00005000ff037424 */ /* 0x001fc800078e00ff */
[----:B------:R2:W-:Y:S08]  /*c880*/  SYNCS.ARRIVE.TRANS64 RZ, [UR40+0x29870], R3 ;  /* 0x02987003ffff79a7 */ /* 0x0005f00008000028 */
[----:B--2---:R-:W-:Y:S05]  /*c890*/  @!P0 BRA `(.L_x_51) ;  /* 0x0000000000048947 */ /* 0x004fea0003800000 */
[----:B------:R-:W-:Y:S01]  /*c8a0*/  BPT.TRAP 0x1 ;  /* 0x000000040000795c */ /* 0x000fe20000300000 */
.L_x_51:
[----:B------:R-:W-:Y:S01]  /*c8b0*/  IMAD R0, R0, 0xa0, RZ ;  /* 0x000000a000007824 */ /* 0x000fe200078e02ff */
[----:B------:R-:W-:Y:S01]  /*c8c0*/  ULDC.64 UR4, c[0x0][0x198] ;  /* 0x0000660000047ab9 */ /* 0x000fe20000000a00 */
[----:B-----5:R-:W-:Y:S01]  /*c8d0*/  R2UR UR13, R16 ;  /* 0x00000000100d72ca */ /* 0x020fe200000e0000 */
[----:B------:R-:W-:Y:S02]  /*c8e0*/  UIADD3 UR4, UP0, UR4, 0x470, URZ ;  /* 0x0000047004047890 */ /* 0x000fe4000ff1e03f */
[----:B------:R-:W-:Y:S01]  /*c8f0*/  R2UR UR11, R0 ;  /* 0x00000000000b72ca */ /* 0x000fe200000e0000 */
[----:B------:R-:W-:Y:S02]  /*c900*/  UIADD3 UR8, UR40, 0xa400, URZ ;  /* 0x0000a40028087890 */ /* 0x000fe4000fffe03f */
[----:B------:R-:W-:Y:S02]  /*c910*/  UIADD3 UR9, UR40, 0x29870, URZ ;  /* 0x0002987028097890 */ /* 0x000fe4000fffe03f */
[----:B------:R-:W-:Y:S01]  /*c920*/  UIADD3.X UR5, URZ, UR5, URZ, UP0, !UPT ;  /* 0x000000053f057290 */ /* 0x000fe200087fe43f */
[----:B------:R-:W-:Y:S01]  /*c930*/  UMOV UR6, 0x0 ;  /* 0x0000000000067882 */ /* 0x000fe20000000000 */
[----:B------:R-:W-:Y:S01]  /*c940*/  UMOV UR7, 0x14f00000 ;  /* 0x14f0000000077882 */ /* 0x000fe20000000000 */
[----:B------:R-:W-:Y:S01]  /*c950*/  UMOV UR10, URZ ;  /* 0x0000003f000a7c82 */ /* 0x000fe20008000000 */
[----:B------:R-:W-:-:S05]  /*c960*/  UMOV UR12, UR36 ;  /* 0x00000024000c7c82 */ /* 0x000fca0008000000 */
[----:B------:R2:W-:Y:S01]  /*c970*/  UTMALDG.4D [UR8], [UR4], desc[UR6] ;  /* 0x00000608040075b4 */ /* 0x0005e20008019000 */
[----:B------:R-:W3:Y:S02]  /*c980*/  SYNCS.PHASECHK.TRANS64.TRYWAIT P0, [UR40+0x29840], R2 ;  /* 0x02984002ff0075a7 */ /* 0x000ee40008000168 */
[----:B--23--:R-:W-:Y:S05]  /*c990*/  @!P0 BRA `(.L_x_52) ;  /* 0x0000002800348947 */ /* 0x00cfea0003800000 */
.L_x_104:
[----:B------:R-:W-:Y:S05]  /*c9a0*/  @P1 BRA `(.L_x_53) ;  /* 0x0000000000141947 */ /* 0x000fea0003800000 */
[----:B------:R-:W-:Y:S01]  /*c9b0*/  LOP3.LUT P0, RZ, R19, 0x1f, RZ, 0xc0, !PT ;  /* 0x0000001f13ff7812 */ /* 0x000fe2000780c0ff */
[----:B0-----:R-:W-:-:S04]  /*c9c0*/  IMAD.MOV.U32 R2, RZ, RZ, 0x7800 ;  /* 0x00007800ff027424 */ /* 0x001fc800078e00ff */
[----:B------:R2:W-:Y:S08]  /*c9d0*/  SYNCS.ARRIVE.TRANS64 RZ, [UR40+0x29830], R2 ;  /* 0x02983002ffff79a7 */ /* 0x0005f00008000028 */
[----:B--2---:R-:W-:Y:S05]  /*c9e0*/  @!P0 BRA `(.L_x_53) ;  /* 0x0000000000048947 */ /* 0x004fea0003800000 */
[----:B------:R-:W-:Y:S01]  /*c9f0*/  BPT.TRAP 0x1 ;  /* 0x000000040000795c */ /* 0x000fe20000300000 */
.L_x_53:
[----:B0-----:R-:W2:Y:S01]  /*ca00*/  LDL.LU R2, [R1] ;  /* 0x0000000001027983 */ /* 0x001ea20000300800 */
[----:B------:R-:W-:Y:S01]  /*ca10*/  PLOP3.LUT P0, PT, PT, PT, PT, 0x80, 0x0 ;  /* 0x000000000000781c */ /* 0x000fe20003f0f070 */
[----:B------:R-:W-:Y:S01]  /*ca20*/  ULDC.64 UR4, c[0x0][0x198] ;  /* 0x0000660000047ab9 */ /* 0x000fe20000000a00 */
[----:B------:R-:W-:Y:S01]  /*ca30*/  R2UR UR11, R0 ;  /* 0x00000000000b72ca */ /* 0x000fe200000e0000 */
[----:B------:R-:W-:Y:S01]  /*ca40*/  UIADD3 UR4, UP0, UR4, 0x370, URZ ;  /* 0x0000037004047890 */ /* 0x000fe2000ff1e03f */
[----:B------:R-:W-:Y:S01]  /*ca50*/  R2UR UR13, R16 ;  /* 0x00000000100d72ca */ /* 0x000fe200000e0000 */
[----:B------:R-:W-:Y:S02]  /*ca60*/  UIADD3 UR8, UR40, 0x1a400, URZ ;  /* 0x0001a40028087890 */ /* 0x000fe4000fffe03f */
[----:B------:R-:W-:Y:S02]  /*ca70*/  UIADD3 UR9, UR40, 0x29830, URZ ;  /* 0x0002983028097890 */ /* 0x000fe4000fffe03f */
[----:B------:R-:W-:-:S02]  /*ca80*/  UIADD3.X UR5, URZ, UR5, URZ, UP0, !UPT ;  /* 0x000000053f057290 */ /* 0x000fc400087fe43f */
[----:B------:R-:W-:Y:S02]  /*ca90*/  UIADD3 UR16, UR40, 0x1cc00, URZ ;  /* 0x0001cc0028107890 */ /* 0x000fe4000fffe03f */
[----:B------:R-:W-:Y:S01]  /*caa0*/  UIADD3 UR32, UR40, 0x1f400, URZ ;  /* 0x0001f40028207890 */ /* 0x000fe2000fffe03f */
[----:B------:R-:W-:Y:S01]  /*cab0*/  UMOV UR6, 0x0 ;  /* 0x0000000000067882 */ /* 0x000fe20000000000 */
[----:B------:R-:W-:Y:S01]  /*cac0*/  UMOV UR7, 0x14f00000 ;  /* 0x14f0000000077882 */ /* 0x000fe20000000000 */
[----:B------:R-:W-:Y:S01]  /*cad0*/  UMOV UR10, URZ ;  /* 0x0000003f000a7c82 */ /* 0x000fe20008000000 */
[----:B------:R-:W-:Y:S01]  /*cae0*/  UMOV UR12, UR36 ;  /* 0x00000024000c7c82 */ /* 0x000fe20008000000 */
[----:B------:R-:W-:Y:S01]  /*caf0*/  UMOV UR18, 0x40 ;  /* 0x0000004000127882 */ /* 0x000fe20000000000 */
[----:B------:R-:W-:Y:S01]  /*cb00*/  UMOV UR20, UR36 ;  /* 0x0000002400147c82 */ /* 0x000fe20008000000 */
[----:B------:R-:W-:Y:S01]  /*cb10*/  UMOV UR17, UR9 ;  /* 0x0000000900117c82 */ /* 0x000fe20008000000 */
[----:B------:R-:W-:Y:S01]  /*cb20*/  UMOV UR19, UR11 ;  /* 0x0000000b00137c82 */ /* 0x000fe20008000000 */
[----:B------:R-:W-:Y:S01]  /*cb30*/  UMOV UR21, UR13 ;  /* 0x0000000d00157c82 */ /* 0x000fe20008000000 */
[----:B------:R-:W-:Y:S01]  /*cb40*/  UMOV UR34, 0x80 ;  /* 0x0000008000227882 */ /* 0x000fe20000000000 */
[----:B------:R-:W-:Y:S01]  /*cb50*/  UMOV UR33, UR9 ;  /* 0x0000000900217c82 */ /* 0x000fe20008000000 */
[----:B------:R-:W-:Y:S01]  /*cb60*/  UMOV UR35, UR11 ;  /* 0x0000000b00237c82 */ /* 0x000fe20008000000 */
[----:B------:R3:W-:Y:S01]  /*cb70*/  UTMALDG.4D [UR8], [UR4], desc[UR6] ;  /* 0x00000608040075b4 */ /* 0x0007e20008019000 */
[----:B------:R-:W-:Y:S01]  /*cb80*/  UMOV UR37, UR13 ;  /* 0x0000000d00257c82 */ /* 0x000fe20008000000 */
[----:B------:R3:W-:Y:S01]  /*cb90*/  UTMALDG.4D [UR16], [UR4], desc[UR6] ;  /* 0x00000610040075b4 */ /* 0x0007e20008019000 */
[----:B------:R3:W-:Y:S01]  /*cba0*/  UTMALDG.4D [UR32], [UR4], desc[UR6] ;  /* 0x00000620040075b4 */ /* 0x0007e20008019000 */
[----:B--2---:R-:W-:-:S04]  /*cbb0*/  LOP3.LUT R2, R2, 0xfffffffd, RZ, 0xc0, !PT ;  /* 0xfffffffd02027812 */ /* 0x004fc800078ec0ff */
[----:B------:R-:W-:-:S05]  /*cbc0*/  @P0 LOP3.LUT R2, R2, 0x2, RZ, 0xfc, !PT ;  /* 0x0000000202020812 */ /* 0x000fca00078efcff */
[----:B------:R3:W-:Y:S01]  /*cbd0*/  STL [R1], R2 ;  /* 0x0000000201007387 */ /* 0x0007e20000100800 */
[----:B------:R-:W-:Y:S01]  /*cbe0*/  NOP ;  /* 0x0000000000007918 */ /* 0x000fe20000000000 */
.L_x_47:
[----:B------:R-:W-:Y:S05]  /*cbf0*/  WARPSYNC.ALL ;  /* 0x0000000000007948 */ /* 0x000fea0003800000 */
[----:B---3--:R-:W-:Y:S01]  /*cc00*/  UIADD3 UR4, UR40, 0x14400, URZ ;  /* 0x0001440028047890 */ /* 0x008fe2000fffe03f */
[----:B------:R-:W-:Y:S03]  /*cc10*/  BAR.SYNC.DEFER_BLOCKING 0x8, 0x180 ;  /* 0x0206000000007b1d */ /* 0x000fe60000010000 */
[----:B------:R-:W-:-:S06]  /*cc20*/  ULOP3.LUT UP0, URZ, UR4, 0x1bf, URZ, 0xc0, !UPT ;  /* 0x000001bf043f7892 */ /* 0x000fcc000f80c03f */
[----:B------:R-:W-:-:S13]  /*cc30*/  PLOP3.LUT P0, PT, PT, PT, UP0, 0x80, 0x0 ;  /* 0x000000000000781c */ /* 0x000fda0003f0f008 */
[----:B------:R-:W-:Y:S05]  /*cc40*/  @!P0 BRA `(.L_x_54) ;  /* 0x0000000000408947 */ /* 0x000fea0003800000 */
[----:B------:R-:W-:Y:S01]  /*cc50*/  MOV R2, 0x0 ;  /* 0x0000000000027802 */ /* 0x000fe20000000f00 */
[----:B------:R-:W-:Y:S01]  /*cc60*/  ULDC.64 UR6, c[0x4][0xc8] ;  /* 0x0100320000067ab9 */ /* 0x000fe20000000a00 */
[----:B------:R-:W-:Y:S01]  /*cc70*/  ULDC.64 UR8, c[0x4][0xd0] ;  /* 0x0100340000087ab9 */ /* 0x000fe20000000a00 */
[----:B------:R-:W-:Y:S01]  /*cc80*/  ULDC.64 UR4, c[0x4][0x28] ;  /* 0x01000a0000047ab9 */ /* 0x000fe20000000a00 */
[----:B------:R-:W-:Y:S01]  /*cc90*/  MOV R4, UR6 ;  /* 0x0000000600047c02 */ /* 0x000fe20008000f00 */
[----:B------:R-:W-:Y:S01]  /*cca0*/  IMAD.U32 R5, RZ, RZ, UR7 ;  /* 0x00000007ff057e24 */ /* 0x000fe2000f8e00ff */
[----:B------:R-:W2:Y:S01]  /*ccb0*/  LDC.64 R2, c[0x4][R2] ;  /* 0x0100000002027b82 */ /* 0x000ea20000000a00 */
[----:B-1----:R-:W-:Y:S02]  /*ccc0*/  IMAD.U32 R6, RZ, RZ, UR8 ;  /* 0x00000008ff067e24 */ /* 0x002fe4000f8e00ff */
[----:B------:R-:W-:Y:S02]  /*ccd0*/  IMAD.U32 R7, RZ, RZ, UR9 ;  /* 0x00000009ff077e24 */ /* 0x000fe4000f8e00ff */
[----:B------:R-:W-:-:S02]  /*cce0*/  IMAD.U32 R10, RZ, RZ, UR4 ;  /* 0x00000004ff0a7e24 */ /* 0x000fc4000f8e00ff */
[----:B------:R-:W-:Y:S02]  /*ccf0*/  IMAD.U32 R11, RZ, RZ, UR5 ;  /* 0x00000005ff0b7e24 */ /* 0x000fe4000f8e00ff */
[----:B------:R-:W-:Y:S02]  /*cd00*/  IMAD.MOV.U32 R8, RZ, RZ, 0x70 ;  /* 0x00000070ff087424 */ /* 0x000fe400078e00ff */
[----:B------:R-:W-:Y:S02]  /*cd10*/  IMAD.MOV.U32 R12, RZ, RZ, 0x1 ;  /* 0x00000001ff0c7424 */ /* 0x000fe400078e00ff */
[----:B------:R-:W-:-:S07]  /*cd20*/  IMAD.MOV.U32 R13, RZ, RZ, RZ ;  /* 0x000000ffff0d7224 */ /* 0x000fce00078e00ff */
[----:B------:R-:W-:-:S07]  /*cd30*/  LEPC R20, `(.L_x_54) ;  /* 0x000000001014794e */ /* 0x000fce0000000000 */
[----:B0-2---:R-:W-:Y:S05]  /*cd40*/  CALL.ABS.NOINC R2 ;  /* 0x0000000002007343 */ /* 0x005fea0003c00000 */
.L_x_54:
[----:B0-----:R-:W-:Y:S01]  /*cd50*/  SHF.R.U32.HI R0, RZ, 0x3, R19 ;  /* 0x00000003ff007819 */ /* 0x001fe20000011613 */
[C---:B------:R-:W-:Y:S01]  /*cd60*/  IMAD.SHL.U32 R8, R19.reuse, 0x10, RZ ;  /* 0x0000001013087824 */ /* 0x040fe200078e00ff */
[----:B-1----:R-:W0:Y:S01]  /*cd70*/  S2R R6, SR_CTAID.Z ;  /* 0x0000000000067919 */ /* 0x002e220000002700 */
[C---:B------:R-:W-:Y:S01]  /*cd80*/  IMAD.SHL.U32 R2, R19.reuse, 0x10, RZ ;  /* 0x0000001013027824 */ /* 0x040fe200078e00ff */
[----:B------:R-:W1:Y:S01]  /*cd90*/  LDC R9, c[0x0][0x448] ;  /* 0x00011200ff097b82 */ /* 0x000e620000000800 */
[----:B------:R-:W-:Y:S01]  /*cda0*/  IMAD.SHL.U32 R3, R0, 0x80, RZ ;  /* 0x0000008000037824 */ /* 0x000fe200078e00ff */
[----:B------:R-:W-:Y:S01]  /*cdb0*/  LOP3.LUT R8, R8, 0x30, RZ, 0xe2, !PT ;  /* 0x0000003008087812 */ /* 0x000fe200078ee2ff */
[----:B------:R-:W-:Y:S01]  /*cdc0*/  IMAD.SHL.U32 R0, R0, 0x10, RZ ;  /* 0x0000001000007824 */ /* 0x000fe200078e00ff */
[----:B------:R-:W-:Y:S01]  /*cdd0*/  USHF.R.S32.HI UR4, URZ, 0x1f, UR36 ;  /* 0x0000001f3f047899 */ /* 0x000fe20008011424 */
[----:B------:R-:W2:Y:S01]  /*cde0*/  S2R R10, SR_CTAID.X ;  /* 0x00000000000a7919 */ /* 0x000ea20000002500 */
[----:B------:R-:W-:Y:S01]  /*cdf0*/  LOP3.LUT R3, R8, 0x180, R3, 0xf8, !PT ;  /* 0x0000018008037812 */ /* 0x000fe200078ef803 */
[----:B------:R-:W-:Y:S01]  /*ce00*/  ULDC.64 UR8, c[0x0][0x2d8] ;  /* 0x0000b60000087ab9 */ /* 0x000fe20000000a00 */
[----:B------:R-:W-:Y:S01]  /*ce10*/  LOP3.LUT R11, R19, 0x7f, RZ, 0xc0, !PT ;  /* 0x0000007f130b7812 */ /* 0x000fe200078ec0ff */
[----:B------:R-:W-:Y:S01]  /*ce20*/  UIMAD UR6, UR4, UR8, URZ ;  /* 0x00000008040672a4 */ /* 0x000fe2000f8e023f */
[----:B------:R-:W-:Y:S01]  /*ce30*/  LOP3.LUT R0, R3, 0x30, R0, 0x78, !PT ;  /* 0x0000003003007812 */ /* 0x000fe200078e7800 */
[----:B------:R-:W-:Y:S01]  /*ce40*/  UIMAD.WIDE.U32 UR4, UR36, UR8, URZ ;  /* 0x00000008240472a5 */ /* 0x000fe2000f8e003f */
[----:B------:R-:W-:Y:S01]  /*ce50*/  LOP3.LUT R3, R2, 0x40, RZ, 0xc0, !PT ;  /* 0x0000004002037812 */ /* 0x000fe200078ec0ff */
[----:B------:R-:W-:-:S03]  /*ce60*/  UIMAD UR6, UR36, UR9, UR6 ;  /* 0x00000009240672a4 */ /* 0x000fc6000f8e0206 */
[----:B------:R-:W-:Y:S01]  /*ce70*/  IADD3 R0, R0, R3, R18 ;  /* 0x0000000300007210 */ /* 0x000fe20007ffe012 */
[----:B------:R-:W-:Y:S01]  /*ce80*/  UIADD3 UR5, UR5, UR6, URZ ;  /* 0x0000000605057290 */ /* 0x000fe2000fffe03f */
[----:B------:R-:W3:Y:S01]  /*ce90*/  LDC.64 R2, c[0x0][0x2e0] ;  /* 0x0000b800ff027b82 */ /* 0x000ee20000000a00 */
[----:B-1----:R-:W-:Y:S02]  /*cea0*/  ISETP.NE.AND P0, PT, R9, 0x1, PT ;  /* 0x000000010900780c */ /* 0x002fe40003f05270 */
[----:B0-----:R-:W-:-:S05]  /*ceb0*/  SHF.R.S32.HI R5, RZ, 0x1f, R6 ;  /* 0x0000001fff057819 */ /* 0x001fca0000011406 */
[----:B---3--:R-:W-:-:S06]  /*cec0*/  IMAD R4, R5, R2, RZ ;  /* 0x0000000205047224 */ /* 0x008fcc00078e02ff */
[----:B------:R-:W0:Y:S01]  /*ced0*/  @P0 LDC R5, c[0x0][0x44c] ;  /* 0x00011300ff050b82 */ /* 0x000e220000000800 */
[C---:B------:R-:W-:Y:S02]  /*cee0*/  IMAD R4, R6.reuse, R3, R4 ;  /* 0x0000000306047224 */ /* 0x040fe400078e0204 */
[----:B------:R-:W-:Y:S01]  /*cef0*/  IMAD.WIDE.U32 R2, R6, R2, UR4 ;  /* 0x0000000406027e25 */ /* 0x000fe2000f8e0002 */
[----:B------:R-:W-:-:S03]  /*cf00*/  ULDC.64 UR4, c[0x0][0x2d0] ;  /* 0x0000b40000047ab9 */ /* 0x000fc60000000a00 */
[----:B------:R-:W-:Y:S02]  /*cf10*/  IMAD.IADD R3, R3, 0x1, R4 ;  /* 0x0000000103037824 */ /* 0x000fe400078e0204 */
[----:B------:R-:W1:Y:S01]  /*cf20*/  @P0 LDC R4, c[0x0][0x450] ;  /* 0x00011400ff040b82 */ /* 0x000e620000000800 */
[----:B------:R-:W-:-:S05]  /*cf30*/  IMAD.SHL.U32 R6, R19, 0x20, RZ ;  /* 0x0000002013067824 */ /* 0x000fca00078e00ff */
[----:B------:R-:W-:-:S04]  /*cf40*/  LOP3.LUT R6, R6, 0x60, RZ, 0xc0, !PT ;  /* 0x0000006006067812 */ /* 0x000fc800078ec0ff */
[----:B------:R-:W-:-:S05]  /*cf50*/  LEA.HI R6, R11, R6, RZ, 0x1e ;  /* 0x000000060b067211 */ /* 0x000fca00078ff0ff */
[----:B--2---:R-:W-:-:S04]  /*cf60*/  IMAD R6, R10, 0x80, R6 ;  /* 0x000000800a067824 */ /* 0x004fc800078e0206 */
[----:B0-----:R-:W-:-:S04]  /*cf70*/  @P0 IMAD.HI.U32 R7, R6, R5, RZ ;  /* 0x0000000506070227 */ /* 0x001fc800078e00ff */
[----:B------:R-:W-:Y:S01]  /*cf80*/  IMAD.MOV.U32 R5, RZ, RZ, R6 ;  /* 0x000000ffff057224 */ /* 0x000fe200078e0006 */
[----:B-1----:R-:W-:Y:S02]  /*cf90*/  @P0 SHF.R.U32.HI R5, RZ, R4, R7 ;  /* 0x00000004ff050219 */ /* 0x002fe40000011607 */
[----:B------:R-:W-:-:S03]  /*cfa0*/  SHF.R.U32.HI R7, RZ, 0x2, R11 ;  /* 0x00000002ff077819 */ /* 0x000fc6000001160b */
[----:B------:R-:W-:Y:S02]  /*cfb0*/  IMAD.MOV R4, RZ, RZ, -R5 ;  /* 0x000000ffff047224 */ /* 0x000fe400078e0a05 */
[----:B------:R-:W-:-:S04]  /*cfc0*/  IMAD.WIDE.U32 R2, R5, UR4, R2 ;  /* 0x0000000405027c25 */ /* 0x000fc8000f8e0002 */
[----:B------:R-:W-:Y:S01]  /*cfd0*/  IMAD R4, R9, R4, R6 ;  /* 0x0000000409047224 */ /* 0x000fe200078e0206 */
[----:B------:R-:W-:-:S05]  /*cfe0*/  SHF.R.S32.HI R6, RZ, 0x1f, R5 ;  /* 0x0000001fff067819 */ /* 0x000fca0000011405 */
[----:B------:R-:W-:-:S04]  /*cff0*/  IMAD R6, R6, UR4, RZ ;  /* 0x0000000406067c24 */ /* 0x000fc8000f8e02ff */
[----:B------:R-:W-:Y:S01]  /*d000*/  IMAD R5, R5, UR5, R6 ;  /* 0x0000000505057c24 */ /* 0x000fe2000f8e0206 */
[----:B------:R-:W-:-:S03]  /*d010*/  ULDC.64 UR4, c[0x0][0x2c8] ;  /* 0x0000b20000047ab9 */ /* 0x000fc60000000a00 */
[----:B------:R-:W-:Y:S01]  /*d020*/  IMAD.IADD R3, R3, 0x1, R5 ;  /* 0x0000000103037824 */ /* 0x000fe200078e0205 */
[----:B------:R-:W-:Y:S01]  /*d030*/  SHF.R.S32.HI R5, RZ, 0x1f, R4 ;  /* 0x0000001fff057819 */ /* 0x000fe20000011404 */
[----:B------:R-:W-:-:S04]  /*d040*/  IMAD.WIDE.U32 R2, R4, UR4, R2 ;  /* 0x0000000404027c25 */ /* 0x000fc8000f8e0002 */
[----:B------:R-:W-:-:S04]  /*d050*/  IMAD R5, R5, UR4, RZ ;  /* 0x0000000405057c24 */ /* 0x000fc8000f8e02ff */
[----:B------:R-:W-:Y:S01]  /*d060*/  IMAD R5, R4, UR5, R5 ;  /* 0x0000000504057c24 */ /* 0x000fe2000f8e0205 */
[----:B------:R-:W-:Y:S02]  /*d070*/  ULDC.64 UR4, c[0x0][0x280] ;  /* 0x0000a00000047ab9 */ /* 0x000fe40000000a00 */
[----:B------:R-:W-:Y:S01]  /*d080*/  IADD3 R6, P0, R2, UR4, RZ ;  /* 0x0000000402067c10 */ /* 0x000fe2000ff1e0ff */
[----:B------:R-:W-:Y:S01]  /*d090*/  ULDC UR4, c[0x0][0x2b8] ;  /* 0x0000ae0000047ab9 */ /* 0x000fe20000000800 */
[----:B------:R-:W-:Y:S02]  /*d0a0*/  IADD3 R2, R8, 0x40, RZ ;  /* 0x0000004008027810 */ /* 0x000fe40007ffe0ff */
[----:B------:R-:W-:Y:S02]  /*d0b0*/  IADD3.X R5, R3, UR5, R5, P0, !PT ;  /* 0x0000000503057c10 */ /* 0x000fe400087fe405 */
[----:B------:R-:W-:Y:S01]  /*d0c0*/  ISETP.GE.AND P0, PT, R2, UR4, PT ;  /* 0x0000000402007c0c */ /* 0x000fe2000bf06270 */
[C---:B------:R-:W-:Y:S01]  /*d0d0*/  VIADD R2, R8.reuse, 0x80 ;  /* 0x0000008008027836 */ /* 0x040fe20000000000 */
[----:B------:R-:W-:-:S04]  /*d0e0*/  ISETP.GE.AND P2, PT, R8, UR4, PT ;  /* 0x0000000408007c0c */ /* 0x000fc8000bf46270 */
[----:B------:R-:W-:Y:S01]  /*d0f0*/  ISETP.GE.AND P1, PT, R2, UR4, PT ;  /* 0x0000000402007c0c */ /* 0x000fe2000bf26270 */
[----:B------:R-:W-:-:S03]  /*d100*/  UMOV UR4, 0xffffffff ;  /* 0xffffffff00047882 */ /* 0x000fc60000000000 */
[----:B------:R-:W-:Y:S09]  /*d110*/  BRA.DIV UR4, `(.L_x_55) ;  /* 0x00000022046c7947 */ /* 0x000ff2000b800000 */
[----:B------:R-:W0:Y:S01]  /*d120*/  SHFL.IDX PT, R3, R6, RZ, 0x1c1f ;  /* 0x001c1fff06037589 */ /* 0x000e2200000e0000 */
[----:B------:R-:W-:Y:S01]  /*d130*/  ULDC UR4, c[0x0][0x288] ;  /* 0x0000a20000047ab9 */ /* 0x000fe20000000800 */
[----:B------:R-:W-:Y:S02]  /*d140*/  IMAD R7, R10, 0x80, R7 ;  /* 0x000000800a077824 */ /* 0x000fe400078e0207 */
[----:B------:R-:W1:Y:S01]  /*d150*/  SHFL.IDX PT, R2, R5, RZ, 0x1c1f ;  /* 0x001c1fff05027589 */ /* 0x000e6200000e0000 */
[----:B------:R-:W-:Y:S02]  /*d160*/  IMAD R4, R9, UR4, RZ ;  /* 0x0000000409047c24 */ /* 0x000fe4000f8e02ff */
[C---:B------:R-:W-:Y:S01]  /*d170*/  VIADD R11, R7.reuse, 0x20 ;  /* 0x00000020070b7836 */ /* 0x040fe20000000000 */
[----:B------:R-:W2:Y:S02]  /*d180*/  SHFL.IDX PT, R14, R6, 0x1, 0x1c1f ;  /* 0x003c1f00060e7f89 */ /* 0x000ea400000e0000 */
[----:B------:R-:W-:-:S13]  /*d190*/  ISETP.GE.AND P4, PT, R7, R4, PT ;  /* 0x000000040700720c */ /* 0x000fda0003f86270 */
[----:B------:R-:W-:Y:S01]  /*d1a0*/  @!P4 VIADD R9, R0, UR40 ;  /* 0x000000280009cc36 */ /* 0x000fe20008000000 */
[----:B0-----:R-:W-:-:S05]  /*d1b0*/  @!P4 IADD3 R3, P3, R8, R3, RZ ;  /* 0x000000030803c210 */ /* 0x001fca0007f7e0ff */
[----:B-1----:R-:W-:Y:S01]  /*d1c0*/  @!P4 IMAD.X R2, RZ, RZ, R2, P3 ;  /* 0x000000ffff02c224 */ /* 0x002fe200018e0602 */
[----:B------:R-:W-:Y:S01]  /*d1d0*/  ISETP.GE.AND P3, PT, R11, R4, PT ;  /* 0x000000040b00720c */ /* 0x000fe20003f66270 */
[----:B------:R-:W-:-:S03]  /*d1e0*/  VIADD R11, R7, 0x40 ;  /* 0x00000040070b7836 */ /* 0x000fc60000000000 */
[----:B------:R-:W-:-:S04]  /*d1f0*/  @!P4 LOP3.LUT R3, R3, R2, RZ, 0x3c, !PT ;  /* 0x000000020303c212 */ /* 0x000fc800078e3cff */
[----:B------:R-:W-:-:S04]  /*d200*/  @!P4 LOP3.LUT R2, R3, R2, RZ, 0x3c, !PT ;  /* 0x000000020302c212 */ /* 0x000fc800078e3cff */
[----:B------:R-:W-:-:S05]  /*d210*/  @!P4 LOP3.LUT R3, R3, R2, RZ, 0x3c, !PT ;  /* 0x000000020303c212 */ /* 0x000fca00078e3cff */
[----:B------:R-:W-:Y:S04]  /*d220*/  @!P4 LDGSTS.E.BYPASS.LTC128B.128 [R9+0x14400], desc[UR38][R2.64], !P2 ;  /* 0x144000000209cfae */ /* 0x000fe8000d101d66 */
[----:B------:R-:W-:Y:S04]  /*d230*/  @!P4 LDGSTS.E.BYPASS.LTC128B.128 [R9+0x16400], desc[UR38][R2.64+0x40], !P0 ;  /* 0x164000400209cfae */ /* 0x000fe8000c101d66 */
[----:B------:R0:W-:Y:S04]  /*d240*/  @!P4 LDGSTS.E.BYPASS.LTC128B.128 [R9+0x18400], desc[UR38][R2.64+0x80], !P1 ;  /* 0x184000800209cfae */ /* 0x0001e8000c901d66 */
[----:B0-----:R-:W0:Y:S01]  /*d250*/  SHFL.IDX PT, R2, R5, 0x1, 0x1c1f ;  /* 0x003c1f0005027f89 */ /* 0x001e2200000e0000 */
[----:B--2---:R-:W-:Y:S01]  /*d260*/  @!P3 IADD3 R3, P4, R8, R14, RZ ;  /* 0x0000000e0803b210 */ /* 0x004fe20007f9e0ff */
[----:B------:R-:W-:-:S02]  /*d270*/  @!P3 VIADD R9, R0, UR40 ;  /* 0x000000280009bc36 */ /* 0x000fc40008000000 */
[----:B------:R-:W1:Y:S02]  /*d280*/  SHFL.IDX PT, R14, R6, 0x2, 0x1c1f ;  /* 0x005c1f00060e7f89 */ /* 0x000e6400000e0000 */
[----:B0-----:R-:W-:-:S05]  /*d290*/  @!P3 IMAD.X R2, RZ, RZ, R2, P4 ;  /* 0x000000ffff02b224 */ /* 0x001fca00020e0602 */
[----:B------:R-:W-:-:S04]  /*d2a0*/  @!P3 LOP3.LUT R3, R3, R2, RZ, 0x3c, !PT ;  /* 0x000000020303b212 */ /* 0x000fc800078e3cff */
[----:B------:R-:W-:-:S04]  /*d2b0*/  @!P3 LOP3.LUT R2, R3, R2, RZ, 0x3c, !PT ;  /* 0x000000020302b212 */ /* 0x000fc800078e3cff */
[----:B------:R-:W-:-:S05]  /*d2c0*/  @!P3 LOP3.LUT R3, R3, R2, RZ, 0x3c, !PT ;  /* 0x000000020303b212 */ /* 0x000fca00078e3cff */
[----:B------:R-:W-:Y:S04]  /*d2d0*/  @!P3 LDGSTS.E.BYPASS.LTC128B.128 [R9+0x14c00], desc[UR38][R2.64], !P2 ;  /* 0x14c000000209bfae */ /* 0x000fe8000d101d66 */
[----:B------:R-:W-:Y:S04]  /*d2e0*/  @!P3 LDGSTS.E.BYPASS.LTC128B.128 [R9+0x16c00], desc[UR38][R2.64+0x40], !P0 ;  /* 0x16c000400209bfae */ /* 0x000fe8000c101d66 */
[----:B------:R0:W-:Y:S01]  /*d2f0*/  @!P3 LDGSTS.E.BYPASS.LTC128B.128 [R9+0x18c00], desc[UR38][R2.64+0x80], !P1 ;  /* 0x18c000800209bfae */ /* 0x0001e2000c901d66 */
[----:B------:R-:W-:-:S03]  /*d300*/  ISETP.GE.AND P3, PT, R11, R4, PT ;  /* 0x000000040b00720c */ /* 0x000fc60003f66270 */
[----:B0-----:R-:W0:Y:S10]  /*d310*/  SHFL.IDX PT, R2, R5, 0x2, 0x1c1f ;  /* 0x005c1f0005027f89 */ /* 0x001e3400000e0000 */
[----:B-1----:R-:W-:Y:S01]  /*d320*/  @!P3 IADD3 R3, P4, R8, R14, RZ ;  /* 0x0000000e0803b210 */ /* 0x002fe20007f9e0ff */
[----:B------:R-:W-:Y:S01]  /*d330*/  @!P3 VIADD R21, R0, UR40 ;  /* 0x000000280015bc36 */ /* 0x000fe20008000000 */
[----:B------:R-:W1:Y:S04]  /*d340*/  SHFL.IDX PT, R5, R5, 0x3, 0x1c1f ;  /* 0x007c1f0005057f89 */ /* 0x000e6800000e0000 */
[----:B------:R2:W3:Y:S01]  /*d350*/  SHFL.IDX PT, R14, R6, 0x3, 0x1c1f ;  /* 0x007c1f00060e7f89 */ /* 0x0004e200000e0000 */
[----:B0-----:R-:W-:-:S05]  /*d360*/  @!P3 IMAD.X R2, RZ, RZ, R2, P4 ;  /* 0x000000ffff02b224 */ /* 0x001fca00020e0602 */
[----:B------:R-:W-:-:S04]  /*d370*/  @!P3 LOP3.LUT R3, R3, R2, RZ, 0x3c, !PT ;  /* 0x000000020303b212 */ /* 0x000fc800078e3cff */
[----:B------:R-:W-:-:S04]  /*d380*/  @!P3 LOP3.LUT R2, R3, R2, RZ, 0x3c, !PT ;  /* 0x000000020302b212 */ /* 0x000fc800078e3cff */
[----:B------:R-:W-:-:S05]  /*d390*/  @!P3 LOP3.LUT R3, R3, R2, RZ, 0x3c, !PT ;  /* 0x000000020303b212 */ /* 0x000fca00078e3cff */
[----:B------:R2:W-:Y:S04]  /*d3a0*/  @!P3 LDGSTS.E.BYPASS.LTC128B.128 [R21+0x15400], desc[UR38][R2.64], !P2 ;  /* 0x154000000215bfae */ /* 0x0005e8000d101d66 */
[----:B------:R2:W-:Y:S04]  /*d3b0*/  @!P3 LDGSTS.E.BYPASS.LTC128B.128 [R21+0x17400], desc[UR38][R2.64+0x40], !P0 ;  /* 0x174000400215bfae */ /* 0x0005e8000c101d66 */
[----:B-1-3--:R2:W-:Y:S02]  /*d3c0*/  @!P3 LDGSTS.E.BYPASS.LTC128B.128 [R21+0x19400], desc[UR38][R2.64+0x80], !P1 ;  /* 0x194000800215bfae */ /* 0x00a5e4000c901d66 */
.L_x_113:
[----:B------:R-:W-:Y:S01]  /*d3d0*/  VIADD R7, R7, 0x60 ;  /* 0x0000006007077836 */ /* 0x000fe20000000000 */
[----:B------:R-:W-:Y:S04]  /*d3e0*/  BSSY B0, `(.L_x_56) ;  /* 0x000000c000007945 */ /* 0x000fe80003800000 */
[----:B------:R-:W-:-:S13]  /*d3f0*/  ISETP.GE.AND P3, PT, R7, R4, PT ;  /* 0x000000040700720c */ /* 0x000fda0003f66270 */
[----:B------:R-:W-:Y:S05]  /*d400*/  @P3 BRA `(.L_x_57) ;  /* 0x0000000000243947 */ /* 0x000fea0003800000 */
[----:B--2---:R-:W-:-:S05]  /*d410*/  IADD3 R2, P3, R8, R14, RZ ;  /* 0x0000000e08027210 */ /* 0x004fca0007f7e0ff */
[----:B------:R-:W-:Y:S02]  /*d420*/  IMAD.X R3, RZ, RZ, R5, P3 ;  /* 0x000000ffff037224 */ /* 0x000fe400018e0605 */
[----:B------:R-:W-:-:S05]  /*d430*/  VIADD R5, R0, UR40 ;  /* 0x0000002800057c36 */ /* 0x000fca0008000000 */
[----:B------:R-:W-:Y:S01]  /*d440*/  @!PT LDS RZ, [RZ] ;  /* 0x00000000fffff984 */ /* 0x000fe20000000800 */
[----:B------:R-:W-:Y:S01]  /*d450*/  @!PT LDS RZ, [RZ] ;  /* 0x00000000fffff984 */ /* 0x000fe20000000800 */
[----:B------:R-:W-:Y:S01]  /*d460*/  @!PT LDS RZ, [RZ] ;  /* 0x00000000fffff984 */ /* 0x000fe20000000800 */
[----:B------:R0:W-:Y:S04]  /*d470*/  LDGSTS.E.BYPASS.LTC128B.128 [R5+0x15c00], desc[UR38][R2.64], !P2 ;  /* 0x15c0000002057fae */ /* 0x0001e8000d101d66 */
[----:B------:R0:W-:Y:S04]  /*d480*/  LDGSTS.E.BYPASS.LTC128B.128 [R5+0x17c00], desc[UR38][R2.64+0x40], !P0 ;  /* 0x17c0004002057fae */ /* 0x0001e8000c101d66 */
[----:B------:R0:W-:Y:S02]  /*d490*/  LDGSTS.E.BYPASS.LTC128B.128 [R5+0x19c00], desc[UR38][R2.64+0x80], !P1 ;  /* 0x19c0008002057fae */ /* 0x0001e4000c901d66 */
.L_x_57:
[----:B------:R-:W-:Y:S05]  /*d4a0*/  BSYNC B0 ;  /* 0x0000000000007941 */ /* 0x000fea0003800000 */
.L_x_56:
[----:B------:R-:W-:Y:S01]  /*d4b0*/  NOP ;  /* 0x0000000000007918 */ /* 0x000fe20000000000 */
[----:B------:R-:W-:Y:S01]  /*d4c0*/  SYNCS.ARRIVE.TRANS64.RED.A0T1 RZ, [UR40+0x29800], RZ ;  /* 0x029800ffffff79a7 */ /* 0x000fe20008200428 */
[----:B------:R-:W-:Y:S01]  /*d4d0*/  IMAD.MOV.U32 R0, RZ, RZ, 0x1 ;  /* 0x00000001ff007424 */ /* 0x000fe200078e00ff */
[----:B------:R-:W-:Y:S04]  /*d4e0*/  ARRIVES.LDGSTSBAR.64.TRANSCNT [UR40+0x29800] ;  /* 0x02980000ff0079b0 */ /* 0x000fe80008000aa8 */
[----:B------:R-:W-:Y:S01]  /*d4f0*/  SHF.L.U32 R0, R0, 0x1f, RZ ;  /* 0x0000001f00007819 */ /* 0x000fe200000006ff */
[----:B------:R-:W-:Y:S01]  /*d500*/  NOP ;  /* 0x0000000000007918 */ /* 0x000fe20000000000 */
[----:B0-2---:R-:W2:Y:S01]  /*d510*/  LDL R3, [R1+0x8] ;  /* 0x0000080001037983 */ /* 0x005ea20000100800 */
[----:B------:R-:W-:Y:S01]  /*d520*/  SYNCS.ARRIVE.TRANS64.A1T0 RZ, [UR40+0x29800], RZ ;  /* 0x029800ffffff79a7 */ /* 0x000fe20008100028 */
[----:B------:R-:W-:Y:S01]  /*d530*/  VIADD R2, R17, 0xfffffffe ;  /* 0xfffffffe11027836 */ /* 0x000fe20000000000 */
[----:B------:R-:W0:Y:S04]  /*d540*/  SYNCS.PHASECHK.TRANS64.TRYWAIT P0, [UR40+0x29820], R0 ;  /* 0x02982000ff0075a7 */ /* 0x000e280008000168 */
[----:B--2---:R-:W-:Y:S01]  /*d550*/  ISETP.GE.AND P1, PT, R2, R3, PT ;  /* 0x000000030200720c */ /* 0x004fe20003f26270 */
[----:B0-----:R-:W-:-:S12]  /*d560*/  @!P0 BRA `(.L_x_58) ;  /* 0x0000002000bc8947 */ /* 0x001fd80003800000 */
.L_x_114:
[----:B------:R-:W-:Y:S01]  /*d570*/  IMAD.MOV.U32 R20, RZ, RZ, 0x1 ;  /* 0x00000001ff147424 */ /* 0x000fe200078e00ff */
[----:B------:R-:W-:Y:S06]  /*d580*/  @!P1 BRA `(.L_x_59) ;  /* 0x0000000c00d49947 */ /* 0x000fec0003800000 */
[----:B0-----:R-:W2:Y:S01]  /*d590*/  LDL R3, [R1+0x1c] ;  /* 0x00001c0001037983 */ /* 0x001ea20000100800 */
[----:B------:R-:W-:Y:S01]  /*d5a0*/  IMAD.MOV.U32 R0, RZ, RZ, 0x1 ;  /* 0x00000001ff007424 */ /* 0x000fe200078e00ff */
[C---:B--2---:R-:W-:Y:S02]  /*d5b0*/  LOP3.LUT R4, R3.reuse, 0x1, RZ, 0xfc, !PT ;  /* 0x0000000103047812 */ /* 0x044fe400078efcff */
[----:B------:R-:W-:Y:S01]  /*d5c0*/  LOP3.LUT R21, R3, 0x2, RZ, 0xfc, !PT ;  /* 0x0000000203157812 */ /* 0x000fe200078efcff */
[----:B------:R-:W-:Y:S02]  /*d5d0*/  IMAD.MOV.U32 R3, RZ, RZ, RZ ;  /* 0x000000ffff037224 */ /* 0x000fe400078e00ff */
[----:B------:R0:W-:Y:S05]  /*d5e0*/  STL [R1+0x20], R4 ;  /* 0x0000200401007387 */ /* 0x0001ea0000100800 */
.L_x_78:
[----:B0-----:R-:W2:Y:S01]  /*d5f0*/  LDL R4, [R1] ;  /* 0x0000000001047983 */ /* 0x001ea20000100800 */
[----:B------:R-:W-:Y:S01]  /*d600*/  IADD3 R17, R3, 0x1, RZ ;  /* 0x0000000103117810 */ /* 0x000fe20007ffe0ff */
[----:B------:R-:W-:Y:S03]  /*d610*/  BSSY B0, `(.L_x_60) ;  /* 0x0000080000007945 */ /* 0x000fe60003800000 */
[----:B------:R-:W-:-:S04]  /*d620*/  ISETP.NE.AND P0, PT, R17, 0x2, PT ;  /* 0x000000021100780c */ /* 0x000fc80003f05270 */
[----:B------:R-:W-:Y:S02]  /*d630*/  SEL R5, RZ, 0x1, P0 ;  /* 0x00000001ff057807 */ /* 0x000fe40000000000 */
[----:B------:R-:W-:Y:S02]  /*d640*/  SEL R17, R17, RZ, P0 ;  /* 0x000000ff11117207 */ /* 0x000fe40000000000 */
[----:B------:R-:W-:Y:S02]  /*d650*/  LOP3.LUT R20, R0, R5, RZ, 0x3c, !PT ;  /* 0x0000000500147212 */ /* 0x000fe400078e3cff */
[----:B--2---:R-:W-:-:S13]  /*d660*/  LOP3.LUT P1, RZ, R4, 0x2, RZ, 0xc0, !PT ;  /* 0x0000000204ff7812 */ /* 0x004fda000782c0ff */
[----:B------:R-:W-:Y:S05]  /*d670*/  @!P1 BRA `(.L_x_61) ;  /* 0x0000000400e49947 */ /* 0x000fea0003800000 */
[----:B------:R-:W-:Y:S01]  /*d680*/  LOP3.LUT P1, RZ, R4, 0x1, RZ, 0xc0, !PT ;  /* 0x0000000104ff7812 */ /* 0x000fe2000782c0ff */
[----:B------:R-:W-:-:S12]  /*d690*/  IMAD.MOV.U32 R8, RZ, RZ, R2 ;  /* 0x000000ffff087224 */ /* 0x000fd800078e0002 */
[----:B------:R-:W-:Y:S05]  /*d6a0*/  @!P1 BRA `(.L_x_62) ;  /* 0x0000000000509947 */ /* 0x000fea0003800000 */
[----:B------:R-:W2:Y:S01]  /*d6b0*/  LDL R9, [R1+0xc] ;  /* 0x00000c0001097983 */ /* 0x000ea20000100800 */
[----:B------:R-:W0:Y:S01]  /*d6c0*/  LDC R8, c[0x0][0x43c] ;  /* 0x00010f00ff087b82 */ /* 0x000e220000000800 */
[----:B------:R-:W-:Y:S02]  /*d6d0*/  ULDC.64 UR4, c[0x0][0x428] ;  /* 0x00010a0000047ab9 */ /* 0x000fe40000000a00 */
[----:B------:R-:W3:Y:S01]  /*d6e0*/  LDL R10, [R1+0x4] ;  /* 0x00000400010a7983 */ /* 0x000ee20000100800 */
[----:B0-----:R-:W-:-:S13]  /*d6f0*/  ISETP.NE.AND P0, PT, R8, 0x1, PT ;  /* 0x000000010800780c */ /* 0x001fda0003f05270 */
[----:B------:R-:W0:Y:S02]  /*d700*/  @P0 LDC.64 R4, c[0x0][0x440] ;  /* 0x00011000ff040b82 */ /* 0x000e240000000a00 */
[----:B0-----:R-:W-:-:S04]  /*d710*/  @P0 IMAD.HI.U32 R6, R2, R4, RZ ;  /* 0x0000000402060227 */ /* 0x001fc800078e00ff */
[----:B------:R-:W-:Y:S01]  /*d720*/  IMAD.MOV.U32 R4, RZ, RZ, R2 ;  /* 0x000000ffff047224 */ /* 0x000fe200078e0002 */
[----:B------:R-:W-:Y:S02]  /*d730*/  @P0 SHF.R.U32.HI R4, RZ, R5, R6 ;  /* 0x00000005ff040219 */ /* 0x000fe40000011606 */
[----:B------:R-:W0:Y:S03]  /*d740*/  LDC.64 R6, c[0x0][0x418] ;  /* 0x00010600ff067b82 */ /* 0x000e260000000a00 */
[----:B------:R-:W-:-:S04]  /*d750*/  IMAD.MOV R5, RZ, RZ, -R4 ;  /* 0x000000ffff057224 */ /* 0x000fc800078e0a04 */
[----:B------:R-:W-:Y:S01]  /*d760*/  IMAD R8, R8, R5, R2 ;  /* 0x0000000508087224 */ /* 0x000fe200078e0202 */
[----:B------:R-:W-:Y:S01]  /*d770*/  SHF.R.S32.HI R5, RZ, 0x1f, R4 ;  /* 0x0000001fff057819 */ /* 0x000fe20000011404 */
[----:B--2---:R-:W-:-:S04]  /*d780*/  IMAD R9, R9, UR4, RZ ;  /* 0x0000000409097c24 */ /* 0x004fc8000f8e02ff */
[C---:B---3--:R-:W-:Y:S02]  /*d790*/  IMAD R9, R10.reuse, UR5, R9 ;  /* 0x000000050a097c24 */ /* 0x048fe4000f8e0209 */
[----:B------:R-:W-:-:S04]  /*d7a0*/  IMAD.WIDE.U32 R4, R10, UR4, R4 ;  /* 0x000000040a047c25 */ /* 0x000fc8000f8e0004 */
[----:B------:R-:W-:Y:S01]  /*d7b0*/  IMAD.IADD R9, R9, 0x1, R5 ;  /* 0x0000000109097824 */ /* 0x000fe200078e0205 */
[----:B0-----:R-:W-:-:S04]  /*d7c0*/  LEA R6, P0, R4, R6, 0x2 ;  /* 0x0000000604067211 */ /* 0x001fc800078010ff */
[----:B------:R-:W-:-:S05]  /*d7d0*/  LEA.HI.X R7, R4, R7, R9, 0x2, P0 ;  /* 0x0000000704077211 */ /* 0x000fca00000f1409 */
[----:B------:R0:W5:Y:S04]  /*d7e0*/  LDG.E R16, desc[UR38][R6.64] ;  /* 0x0000002606107981 */ /* 0x000168000c1e1900 */
.L_x_62:
[----:B0-----:R-:W-:Y:S01]  /*d7f0*/  LEA R6, R17, UR40, 0x3 ;  /* 0x0000002811067c11 */ /* 0x001fe2000f8e18ff */
[----:B------:R-:W0:Y:S01]  /*d800*/  S2R R5, SR_TID.X ;  /* 0x0000000000057919 */ /* 0x000e220000002100 */
[----:B------:R-:W-:-:S04]  /*d810*/  SHF.L.U32 R4, R20, 0x1f, RZ ;  /* 0x0000001f14047819 */ /* 0x000fc800000006ff */
[----:B------:R-:W1:Y:S01]  /*d820*/  SYNCS.PHASECHK.TRANS64.TRYWAIT P0, [R6+URZ+0x29880], R4 ;  /* 0x02988004060075a7 */ /* 0x000e62000800017f */
[----:B0-----:R-:W-:-:S04]  /*d830*/  LOP3.LUT R5, R5, 0x7f, RZ, 0xc0, !PT ;  /* 0x0000007f05057812 */ /* 0x001fc800078ec0ff */
[----:B------:R-:W-:Y:S01]  /*d840*/  ISETP.NE.AND P1, PT, R5, RZ, PT ;  /* 0x000000ff0500720c */ /* 0x000fe20003f25270 */
[----:B-1----:R-:W-:-:S12]  /*d850*/  @!P0 BRA `(.L_x_63) ;  /* 0x0000002000188947 */ /* 0x002fd80003800000 */
.L_x_115:
[----:B------:R-:W-:Y:S04]  /*d860*/  BSSY B1, `(.L_x_64) ;  /* 0x0000009000017945 */ /* 0x000fe80003800000 */
[----:B------:R-:W-:Y:S05]  /*d870*/  @P1 BRA `(.L_x_65) ;  /* 0x00000000001c1947 */ /* 0x000fea0003800000 */
[----:B------:R-:W1:Y:S01]  /*d880*/  S2R R7, SR_TID.X ;  /* 0x0000000000077919 */ /* 0x000e620000002100 */
[----:B------:R-:W-:-:S04]  /*d890*/  IMAD.MOV.U32 R5, RZ, RZ, 0x5000 ;  /* 0x00005000ff057424 */ /* 0x000fc800078e00ff */
[----:B------:R2:W-:Y:S01]  /*d8a0*/  SYNCS.ARRIVE.TRANS64 RZ, [R6+URZ+0x29870], R5 ;  /* 0x0298700506ff79a7 */ /* 0x0005e2000800003f */
[----:B-1----:R-:W-:-:S04]  /*d8b0*/  LOP3.LUT R7, R7, 0x1f, RZ, 0xc0, !PT ;  /* 0x0000001f07077812 */ /* 0x002fc800078ec0ff */
[----:B------:R-:W-:-:S13]  /*d8c0*/  ISETP.NE.AND P0, PT, R7, RZ, PT ;  /* 0x000000ff0700720c */ /* 0x000fda0003f05270 */
[----:B--2---:R-:W-:Y:S05]  /*d8d0*/  @!P0 BRA `(.L_x_65) ;  /* 0x0000000000048947 */ /* 0x004fea0003800000 */
[----:B------:R-:W-:Y:S01]  /*d8e0*/  BPT.TRAP 0x1 ;  /* 0x000000040000795c */ /* 0x000fe20000300000 */
.L_x_65:
[----:B------:R-:W-:Y:S05]  /*d8f0*/  BSYNC B1 ;  /* 0x0000000000017941 */ /* 0x000fea0003800000 */
.L_x_64:
[----:B------:R-:W-:Y:S01]  /*d900*/  IMAD R7, R8, 0xa0, RZ ;  /* 0x000000a008077824 */ /* 0x000fe200078e02ff */
[----:B------:R-:W-:Y:S01]  /*d910*/  R2UR UR32, R17 ;  /* 0x00000000112072ca */ /* 0x000fe200000e0000 */
[----:B------:R-:W-:Y:S01]  /*d920*/  IMAD.MOV.U32 R8, RZ, RZ, RZ ;  /* 0x000000ffff087224 */ /* 0x000fe200078e00ff */
[----:B------:R-:W-:Y:S01]  /*d930*/  R2UR UR33, R6 ;  /* 0x00000000062172ca */ /* 0x000fe200000e0000 */
[----:B------:R-:W-:Y:S01]  /*d940*/  ULDC.64 UR4, c[0x0][0x198] ;  /* 0x0000660000047ab9 */ /* 0x000fe20000000a00 */
[----:B------:R-:W-:Y:S01]  /*d950*/  R2UR UR35, R7 ;  /* 0x00000000072372ca */ /* 0x000fe200000e0000 */
[----:B------:R-:W-:Y:S01]  /*d960*/  UIADD3 UR4, UP0, UR4, 0x470, URZ ;  /* 0x0000047004047890 */ /* 0x000fe2000ff1e03f */
[----:B------:R-:W-:Y:S01]  /*d970*/  R2UR UR34, R8 ;  /* 0x00000000082272ca */ /* 0x000fe200000e0000 */
[----:B------:R-:W-:Y:S01]  /*d980*/  UMOV UR6, 0x0 ;  /* 0x0000000000067882 */ /* 0x000fe20000000000 */
[----:B------:R-:W-:Y:S01]  /*d990*/  PLOP3.LUT P0, PT, PT, PT, PT, 0x80, 0x0 ;  /* 0x000000000000781c */ /* 0x000fe20003f0f070 */
[----:B------:R-:W-:Y:S01]  /*d9a0*/  UIADD3.X UR5, URZ, UR5, URZ, UP0, !UPT ;  /* 0x000000053f057290 */ /* 0x000fe200087fe43f */
[----:B------:R-:W-:-:S03]  /*d9b0*/  UMOV UR7, 0x14f00000 ;  /* 0x14f0000000077882 */ /* 0x000fc60000000000 */
[----:B------:R-:W-:Y:S02]  /*d9c0*/  UIMAD UR32, UR32, 0x5000, UR40 ;  /* 0x00005000202078a4 */ /* 0x000fe4000f8e0228 */
[----:B------:R-:W-:Y:S02]  /*d9d0*/  UIADD3 UR33, UR33, 0x29870, URZ ;  /* 0x0002987021217890 */ /* 0x000fe4000fffe03f */
[----:B------:R-:W-:-:S12]  /*d9e0*/  UIADD3 UR32, UR32, 0xa400, URZ ;  /* 0x0000a40020207890 */ /* 0x000fd8000fffe03f */
.L_x_66:
[----:B------:R-:W-:-:S13]  /*d9f0*/  @P0 ELECT P2, URZ, PT ;  /* 0x00000000003f082f */ /* 0x000fda0003840000 */
[----:B-----5:R-:W-:Y:S02]  /*da00*/  @P2 R2UR UR37, R16 ;  /* 0x00000000102522ca */ /* 0x020fe400000e0000 */
[----:B------:R-:W-:-:S11]  /*da10*/  @P2 PLOP3.LUT P0, PT, P2, PT, PT, 0x8, 0x0 ;  /* 0x000000000000281c */ /* 0x000fd6000170e170 */
[----:B------:R1:W-:Y:S01]  /*da20*/  UTMALDG.4D [UR32], [UR4], desc[UR6] ;  /* 0x00000620040075b4 */ /* 0x0003e20008019000 */
[----:B------:R-:W-:Y:S01]  /*da30*/  PLOP3.LUT P2, PT, PT, PT, PT, 0x8, 0x0 ;  /* 0x000000000000781c */ /* 0x000fe20003f4e170 */
[----:B-1----:R-:W-:-:S12]  /*da40*/  @P0 BRA.U.ANY `(.L_x_66) ;  /* 0xfffffffd00e80947 */ /* 0x002fd8000393ffff */
[----:B------:R-:W1:Y:S02]  /*da50*/  SYNCS.PHASECHK.TRANS64.TRYWAIT P0, [R6+URZ+0x29840], R4 ;  /* 0x02984004060075a7 */ /* 0x000e64000800017f */
[----:B-1----:R-:W-:Y:S05]  /*da60*/  @!P0 BRA `(.L_x_67) ;  /* 0x0000001c00a88947 */ /* 0x002fea0003800000 */
.L_x_116:
[----:B------:R-:W-:Y:S01]  /*da70*/  BSSY B1, `(.L_x_68) ;  /* 0x000000b000017945 */ /* 0x000fe20003800000 */
[----:B01----:R-:W-:Y:S02]  /*da80*/  IMAD.MOV.U32 R4, RZ, RZ, 0x0 ;  /* 0x00000000ff047424 */ /* 0x003fe400078e00ff */
[----:B------:R-:W-:Y:S01]  /*da90*/  IMAD.MOV.U32 R5, RZ, RZ, 0x14f00000 ;  /* 0x14f00000ff057424 */ /* 0x000fe200078e00ff */
[----:B------:R-:W-:Y:S06]  /*daa0*/  @P1 BRA `(.L_x_69) ;  /* 0x00000000001c1947 */ /* 0x000fec0003800000 */
[----:B------:R-:W0:Y:S01]  /*dab0*/  S2R R10, SR_TID.X ;  /* 0x00000000000a7919 */ /* 0x000e220000002100 */
[----:B------:R-:W-:-:S04]  /*dac0*/  IMAD.MOV.U32 R9, RZ, RZ, 0x7800 ;  /* 0x00007800ff097424 */ /* 0x000fc800078e00ff */
[----:B------:R1:W-:Y:S01]  /*dad0*/  SYNCS.ARRIVE.TRANS64 RZ, [R6+URZ+0x29830], R9 ;  /* 0x0298300906ff79a7 */ /* 0x0003e2000800003f */
[----:B0-----:R-:W-:-:S04]  /*dae0*/  LOP3.LUT R10, R10, 0x1f, RZ, 0xc0, !PT ;  /* 0x0000001f0a0a7812 */ /* 0x001fc800078ec0ff */
[----:B------:R-:W-:-:S13]  /*daf0*/  ISETP.NE.AND P0, PT, R10, RZ, PT ;  /* 0x000000ff0a00720c */ /* 0x000fda0003f05270 */
[----:B-1----:R-:W-:Y:S05]  /*db00*/  @!P0 BRA `(.L_x_69) ;  /* 0x0000000000048947 */ /* 0x002fea0003800000 */
[----:B------:R-:W-:Y:S01]  /*db10*/  BPT.TRAP 0x1 ;  /* 0x000000040000795c */ /* 0x000fe20000300000 */
.L_x_69:
[----:B------:R-:W-:Y:S05]  /*db20*/  BSYNC B1 ;  /* 0x0000000000017941 */ /* 0x000fea0003800000 */
.L_x_68:
[----:B------:R-:W-:Y:S01]  /*db30*/  R2UR UR4, R17 ;  /* 0x00000000110472ca */ /* 0x000fe200000e0000 */
[----:B------:R-:W-:Y:S01]  /*db40*/  ULDC.64 UR6, c[0x0][0x198] ;  /* 0x0000660000067ab9 */ /* 0x000fe20000000a00 */
[----:B------:R-:W-:Y:S01]  /*db50*/  R2UR UR9, R6 ;  /* 0x00000000060972ca */ /* 0x000fe200000e0000 */
[----:B------:R-:W-:Y:S01]  /*db60*/  UIADD3 UR6, UP0, UR6, 0x370, URZ ;  /* 0x0000037006067890 */ /* 0x000fe2000ff1e03f */
[----:B------:R-:W-:Y:S02]  /*db70*/  R2UR UR10, R8 ;  /* 0x00000000080a72ca */ /* 0x000fe400000e0000 */
[----:B------:R-:W-:Y:S01]  /*db80*/  R2UR UR14, R4 ;  /* 0x00000000040e72ca */ /* 0x000fe200000e0000 */
[----:B------:R-:W-:Y:S01]  /*db90*/  UIADD3.X UR7, URZ, UR7, URZ, UP0, !UPT ;  /* 0x000000073f077290 */ /* 0x000fe200087fe43f */
[----:B------:R-:W-:Y:S02]  /*dba0*/  R2UR UR15, R5 ;  /* 0x00000000050f72ca */ /* 0x000fe400000e0000 */
[----:B------:R-:W-:-:S02]  /*dbb0*/  R2UR UR11, R7 ;  /* 0x00000000070b72ca */ /* 0x000fc400000e0000 */
[----:B------:R-:W-:Y:S01]  /*dbc0*/  PLOP3.LUT P0, PT, PT, PT, PT, 0x80, 0x0 ;  /* 0x000000000000781c */ /* 0x000fe20003f0f070 */
[----:B------:R-:W-:Y:S02]  /*dbd0*/  UIMAD UR4, UR4, 0x7800, UR40 ;  /* 0x00007800040478a4 */ /* 0x000fe4000f8e0228 */
[----:B------:R-:W-:Y:S02]  /*dbe0*/  UIADD3 UR9, UR9, 0x29830, URZ ;  /* 0x0002983009097890 */ /* 0x000fe4000fffe03f */
[----:B------:R-:W-:-:S12]  /*dbf0*/  UIADD3 UR8, UR4, 0x1a400, URZ ;  /* 0x0001a40004087890 */ /* 0x000fd8000fffe03f */
.L_x_70:
[----:B------:R-:W-:-:S13]  /*dc00*/  @P0 ELECT P1, URZ, PT ;  /* 0x00000000003f082f */ /* 0x000fda0003820000 */
[----:B------:R-:W-:Y:S01]  /*dc10*/  @P1 R2UR UR13, R16 ;  /* 0x00000000100d12ca */ /* 0x000fe200000e0000 */
[----:B------:R-:W-:Y:S01]  /*dc20*/  UMOV UR12, UR36 ;  /* 0x00000024000c7c82 */ /* 0x000fe20008000000 */
[----:B------:R-:W-:-:S11]  /*dc30*/  @P1 PLOP3.LUT P0, PT, P1, PT, PT, 0x8, 0x0 ;  /* 0x000000000000181c */ /* 0x000fd60000f0e170 */
[----:B------:R0:W-:Y:S01]  /*dc40*/  UTMALDG.4D [UR8], [UR6], desc[UR14] ;  /* 0x00000e08060075b4 */ /* 0x0001e20008019000 */
[----:B------:R-:W-:Y:S01]  /*dc50*/  PLOP3.LUT P1, PT, PT, PT, PT, 0x8, 0x0 ;  /* 0x000000000000781c */ /* 0x000fe20003f2e170 */
[----:B0-----:R-:W-:-:S12]  /*dc60*/  @P0 BRA.U.ANY `(.L_x_70) ;  /* 0xfffffffd00e40947 */ /* 0x001fd8000393ffff */
[----:B------:R-:W-:Y:S01]  /*dc70*/  R2UR UR14, R4 ;  /* 0x00000000040e72ca */ /* 0x000fe200000e0000 */
[----:B------:R-:W-:Y:S01]  /*dc80*/  UIADD3 UR8, UR4, 0x1cc00, URZ ;  /* 0x0001cc0004087890 */ /* 0x000fe2000fffe03f */
[----:B------:R-:W-:Y:S01]  /*dc90*/  R2UR UR15, R5 ;  /* 0x00000000050f72ca */ /* 0x000fe200000e0000 */
[----:B------:R-:W-:Y:S01]  /*dca0*/  UMOV UR10, 0x40 ;  /* 0x00000040000a7882 */ /* 0x000fe20000000000 */
[----:B------:R-:W-:Y:S02]  /*dcb0*/  R2UR UR11, R7 ;  /* 0x00000000070b72ca */ /* 0x000fe400000e0000 */
[----:B------:R-:W-:-:S13]  /*dcc0*/  PLOP3.LUT P0, PT, PT, PT, PT, 0x80, 0x0 ;  /* 0x000000000000781c */ /* 0x000fda0003f0f070 */
.L_x_71:
        /* <DEDUP_REMOVED lines=13> */
.L_x_72:
[----:B------:R-:W-:-:S13]  /*dda0*/  @P0 ELECT P1, URZ, PT ;  /* 0x00000000003f082f */ /* 0x000fda0003820000 */
[----:B------:R-:W-:Y:S01]  /*ddb0*/  @P1 R2UR UR13, R16 ;  /* 0x00000000100d12ca */ /* 0x000fe200000e0000 */
[----:B------:R-:W-:Y:S01]  /*ddc0*/  UMOV UR12, UR36 ;  /* 0x00000024000c7c82 */ /* 0x000fe20008000000 */
[----:B------:R-:W-:-:S11]  /*ddd0*/  @P1 PLOP3.LUT P0, PT, P1, PT, PT, 0x8, 0x0 ;  /* 0x000000000000181c */ /* 0x000fd60000f0e170 */
[----:B------:R0:W-:Y:S01]  /*dde0*/  UTMALDG.4D [UR8], [UR6], desc[UR14] ;  /* 0x00000e08060075b4 */ /* 0x0001e20008019000 */
[----:B------:R-:W-:Y:S01]  /*ddf0*/  PLOP3.LUT P1, PT, PT, PT, PT, 0x8, 0x0 ;  /* 0x000000000000781c */ /* 0x000fe20003f2e170 */
[----:B0-----:R-:W-:-:S12]  /*de00*/  @P0 BRA.U.ANY `(.L_x_72) ;  /* 0xfffffffd00e40947 */ /* 0x001fd8000393ffff */
.L_x_61:
[----:B------:R-:W-:Y:S05]  /*de10*/  BSYNC B0 ;  /* 0x0000000000007941 */ /* 0x000fea0003800000 */
.L_x_60:
[----:B------:R-:W2:Y:S02]  /*de20*/  LDL R4, [R1+0x20] ;  /* 0x0000200001047983 */ /* 0x000ea40000100800 */
[----:B--2---:R-:W-:-:S13]  /*de30*/  ISETP.NE.AND P0, PT, R4, 0x3, PT ;  /* 0x000000030400780c */ /* 0x004fda0003f05270 */
[----:B------:R-:W-:Y:S05]  /*de40*/  @!P0 BRA `(.L_x_73) ;  /* 0x0000000000048947 */ /* 0x000fea0003800000 */
[----:B------:R-:W-:Y:S01]  /*de50*/  BPT.TRAP 0x1 ;  /* 0x000000040000795c */ /* 0x000fe20000300000 */
.L_x_73:
[----:B------:R-:W-:Y:S02]  /*de60*/  LOP3.LUT R5, R0, 0x1, RZ, 0x3c, !PT ;  /* 0x0000000100057812 */ /* 0x000fe400078e3cff */
[----:B------:R-:W-:Y:S02]  /*de70*/  LEA R18, R3, UR40, 0x3 ;  /* 0x0000002803127c11 */ /* 0x000fe4000f8e18ff */
[----:B------:R-:W-:Y:S02]  /*de80*/  SHF.L.U32 R5, R5, 0x1f, RZ ;  /* 0x0000001f05057819 */ /* 0x000fe400000006ff */
[----:B------:R-:W-:Y:S02]  /*de90*/  ISETP.NE.AND P1, PT, R21, 0x3, PT ;  /* 0x000000031500780c */ /* 0x000fe40003f25270 */
[----:B------:R-:W0:Y:S02]  /*dea0*/  SYNCS.PHASECHK.TRANS64.TRYWAIT P0, [R18+URZ+0x29870], R5 ;  /* 0x02987005120075a7 */ /* 0x000e24000800017f */
[----:B0-----:R-:W-:Y:S09]  /*deb0*/  @!P0 BRA `(.L_x_74) ;  /* 0x0000001800a88947 */ /* 0x001ff20003800000 */
.L_x_117:
[----:B------:R-:W-:Y:S05]  /*dec0*/  @!P1 BRA `(.L_x_75) ;  /* 0x0000000000049947 */ /* 0x000fea0003800000 */
[----:B------:R-:W-:Y:S01]  /*ded0*/  BPT.TRAP 0x1 ;  /* 0x000000040000795c */ /* 0x000fe20000300000 */
.L_x_75:
[----:B0-----:R-:W-:Y:S01]  /*dee0*/  SHF.L.U32 R5, R0, 0x1f, RZ ;  /* 0x0000001f00057819 */ /* 0x001fe200000006ff */
[----:B------:R-:W-:-:S03]  /*def0*/  IMAD R12, R3, 0x5000, RZ ;  /* 0x00005000030c7824 */ /* 0x000fc600078e02ff */
[----:B------:R-:W0:Y:S02]  /*df00*/  SYNCS.PHASECHK.TRANS64.TRYWAIT P0, [R18+URZ+0x29860], R5 ;  /* 0x02986005120075a7 */ /* 0x000e24000800017f */
[----:B0-----:R-:W-:Y:S05]  /*df10*/  @!P0 BRA `(.L_x_76) ;  /* 0x0000001800a48947 */ /* 0x001fea0003800000 */
.L_x_118:
[----:B------:R-:W2:Y:S04]  /*df20*/  LDL R0, [R1+0x10] ;  /* 0x0000100001007983 */ /* 0x000ea80000100800 */
[----:B------:R-:W3:Y:S04]  /*df30*/  LDL R6, [R1+0x14] ;  /* 0x0000140001067983 */ /* 0x000ee80000100800 */
[----:B------:R-:W4:Y:S01]  /*df40*/  LDL R13, [R1+0x18] ;  /* 0x00001800010d7983 */ /* 0x000f220000100800 */
[----:B------:R-:W-:Y:S05]  /*df50*/  WARPSYNC.ALL ;  /* 0x0000000000007948 */ /* 0x000fea0003800000 */
[----:B--2---:R-:W-:-:S05]  /*df60*/  LOP3.LUT R0, R12, R0, RZ, 0xfc, !PT ;  /* 0x000000000c007212 */ /* 0x004fca00078efcff */
[----:B------:R-:W1:Y:S01]  /*df70*/  LDSM.16.MT88.4 R8, [R0+UR40+0xa400] ;  /* 0x00a400280008783b */ /* 0x000e620008004200 */
[----:B------:R-:W-:Y:S01]  /*df80*/  VIADD R3, R0, UR40 ;  /* 0x0000002800037c36 */ /* 0x000fe20008000000 */
[----:B----4-:R-:W-:-:S03]  /*df90*/  LOP3.LUT R19, R12, R13, RZ, 0xfc, !PT ;  /* 0x0000000d0c137212 */ /* 0x010fc600078efcff */
[----:B---3--:R-:W-:Y:S02]  /*dfa0*/  IMAD.IADD R3, R6, 0x1, R3 ;  /* 0x0000000106037824 */ /* 0x008fe400078e0203 */
[----:B------:R-:W-:Y:S01]  /*dfb0*/  VIADD R19, R19, UR40 ;  /* 0x0000002813137c36 */ /* 0x000fe20008000000 */
[C-C-:B-1----:R-:W-:Y:S02]  /*dfc0*/  PRMT R4, R8.reuse, 0x6420, R9.reuse ;  /* 0x0000642008047816 */ /* 0x142fe40000000009 */
[----:B0-----:R-:W-:Y:S02]  /*dfd0*/  PRMT R5, R8, 0x7531, R9 ;  /* 0x0000753108057816 */ /* 0x001fe40000000009 */
[C-C-:B------:R-:W-:Y:S02]  /*dfe0*/  PRMT R6, R10.reuse, 0x6420, R11.reuse ;  /* 0x000064200a067816 */ /* 0x140fe4000000000b */
[----:B------:R-:W-:Y:S02]  /*dff0*/  PRMT R7, R10, 0x7531, R11 ;  /* 0x000075310a077816 */ /* 0x000fe4000000000b */
[----:B------:R-:W0:Y:S04]  /*e000*/  LDSM.16.MT88.4 R8, [R3+0xa400] ;  /* 0x00a400000308783b */ /* 0x000e280000004200 */
[----:B------:R-:W-:Y:S01]  /*e010*/  STSM.16.M88.4 [R19+0x400], R4 ;  /* 0x0004000413007844 */ /* 0x000fe20000000200 */
[----:B0-----:R-:W-:-:S02]  /*e020*/  PRMT R12, R8, 0x6420, R9 ;  /* 0x00006420080c7816 */ /* 0x001fc40000000009 */
[----:B------:R-:W-:Y:S02]  /*e030*/  PRMT R13, R8, 0x7531, R9 ;  /* 0x00007531080d7816 */ /* 0x000fe40000000009 */
[C-C-:B------:R-:W-:Y:S02]  /*e040*/  PRMT R14, R10.reuse, 0x6420, R11.reuse ;  /* 0x000064200a0e7816 */ /* 0x140fe4000000000b */
[----:B------:R-:W-:-:S05]  /*e050*/  PRMT R15, R10, 0x7531, R11 ;  /* 0x000075310a0f7816 */ /* 0x000fca000000000b */
[----:B------:R-:W-:Y:S04]  /*e060*/  STSM.16.M88.4 [R19+0xc00], R12 ;  /* 0x000c000c13007844 */ /* 0x000fe80000000200 */
[----:B------:R-:W0:Y:S02]  /*e070*/  LDSM.16.MT88.4 R8, [R0+UR40+0xb400] ;  /* 0x00b400280008783b */ /* 0x000e240008004200 */
[C-C-:B0-----:R-:W-:Y:S02]  /*e080*/  PRMT R4, R8.reuse, 0x6420, R9.reuse ;  /* 0x0000642008047816 */ /* 0x141fe40000000009 */
[----:B------:R-:W-:Y:S02]  /*e090*/  PRMT R5, R8, 0x7531, R9 ;  /* 0x0000753108057816 */ /* 0x000fe40000000009 */
[----:B------:R-:W-:-:S02]  /*e0a0*/  PRMT R6, R10, 0x6420, R11 ;  /* 0x000064200a067816 */ /* 0x000fc4000000000b */
[----:B------:R-:W-:Y:S02]  /*e0b0*/  PRMT R7, R10, 0x7531, R11 ;  /* 0x000075310a077816 */ /* 0x000fe4000000000b */
[----:B------:R-:W0:Y:S04]  /*e0c0*/  LDSM.16.MT88.4 R8, [R3+0xb400] ;  /* 0x00b400000308783b */ /* 0x000e280000004200 */
[----:B------:R-:W-:Y:S01]  /*e0d0*/  STSM.16.M88.4 [R19+0x1400], R4 ;  /* 0x0014000413007844 */ /* 0x000fe20000000200 */
[C-C-:B0-----:R-:W-:Y:S02]  /*e0e0*/  PRMT R12, R8.reuse, 0x6420, R9.reuse ;  /* 0x00006420080c7816 */ /* 0x141fe40000000009 */
[----:B------:R-:W-:Y:S02]  /*e0f0*/  PRMT R13, R8, 0x7531, R9 ;  /* 0x00007531080d7816 */ /* 0x000fe40000000009 */
[----:B------:R-:W-:-:S02]  /*e100*/  PRMT R14, R10, 0x6420, R11 ;  /* 0x000064200a0e7816 */ /* 0x000fc4000000000b */
        /* <DEDUP_REMOVED lines=20> */
[----:B------:R0:W-:Y:S02]  /*e250*/  STSM.16.M88.4 [R19+0x3400], R4 ;  /* 0x0034000413007844 */ /* 0x0001e40000000200 */
[C-C-:B0-----:R-:W-:Y:S02]  /*e260*/  PRMT R4, R8.reuse, 0x6420, R9.reuse ;  /* 0x0000642008047816 */ /* 0x141fe40000000009 */
[----:B------:R-:W-:-:S02]  /*e270*/  PRMT R5, R8, 0x7531, R9 ;  /* 0x0000753108057816 */ /* 0x000fc40000000009 */
[C-C-:B------:R-:W-:Y:S02]  /*e280*/  PRMT R6, R10.reuse, 0x6420, R11.reuse ;  /* 0x000064200a067816 */ /* 0x140fe4000000000b */
[----:B------:R-:W-:-:S05]  /*e290*/  PRMT R7, R10, 0x7531, R11 ;  /* 0x000075310a077816 */ /* 0x000fca000000000b */
[----:B------:R-:W-:Y:S04]  /*e2a0*/  STSM.16.M88.4 [R19+0x3c00], R4 ;  /* 0x003c000413007844 */ /* 0x000fe80000000200 */
[----:B------:R-:W0:Y:S04]  /*e2b0*/  LDSM.16.MT88.4 R12, [R0+UR40+0xe400] ;  /* 0x00e40028000c783b */ /* 0x000e280008004200 */
[----:B------:R-:W1:Y:S01]  /*e2c0*/  LDSM.16.MT88.4 R4, [R3+0xe400] ;  /* 0x00e400000304783b */ /* 0x000e620000004200 */
[C-C-:B0-----:R-:W-:Y:S02]  /*e2d0*/  PRMT R8, R12.reuse, 0x6420, R13.reuse ;  /* 0x000064200c087816 */ /* 0x141fe4000000000d */
[----:B------:R-:W-:-:S02]  /*e2e0*/  PRMT R9, R12, 0x7531, R13 ;  /* 0x000075310c097816 */ /* 0x000fc4000000000d */
[C-C-:B------:R-:W-:Y:S02]  /*e2f0*/  PRMT R10, R14.reuse, 0x6420, R15.reuse ;  /* 0x000064200e0a7816 */ /* 0x140fe4000000000f */
[----:B------:R-:W-:-:S05]  /*e300*/  PRMT R11, R14, 0x7531, R15 ;  /* 0x000075310e0b7816 */ /* 0x000fca000000000f */
[----:B------:R1:W-:Y:S02]  /*e310*/  STSM.16.M88.4 [R19+0x4400], R8 ;  /* 0x0044000813007844 */ /* 0x0003e40000000200 */
[C-C-:B-1----:R-:W-:Y:S02]  /*e320*/  PRMT R8, R4.reuse, 0x6420, R5.reuse ;  /* 0x0000642004087816 */ /* 0x142fe40000000005 */
[----:B------:R-:W-:Y:S02]  /*e330*/  PRMT R9, R4, 0x7531, R5 ;  /* 0x0000753104097816 */ /* 0x000fe40000000005 */
[C-C-:B------:R-:W-:Y:S02]  /*e340*/  PRMT R10, R6.reuse, 0x6420, R7.reuse ;  /* 0x00006420060a7816 */ /* 0x140fe40000000007 */
[----:B------:R-:W-:-:S05]  /*e350*/  PRMT R11, R6, 0x7531, R7 ;  /* 0x00007531060b7816 */ /* 0x000fca0000000007 */
[----:B------:R0:W-:Y:S01]  /*e360*/  STSM.16.M88.4 [R19+0x4c00], R8 ;  /* 0x004c000813007844 */ /* 0x0001e20000000200 */
[----:B------:R-:W-:Y:S01]  /*e370*/  @!PT LDS RZ, [RZ] ;  /* 0x00000000fffff984 */ /* 0x000fe20000000800 */
[----:B------:R-:W-:Y:S01]  /*e380*/  @!PT LDS RZ, [RZ] ;  /* 0x00000000fffff984 */ /* 0x000fe20000000800 */
[----:B------:R-:W-:Y:S01]  /*e390*/  @!PT LDS RZ, [RZ] ;  /* 0x00000000fffff984 */ /* 0x000fe20000000800 */
[----:B------:R-:W-:Y:S01]  /*e3a0*/  @!PT LDS RZ, [RZ] ;  /* 0x00000000fffff984 */ /* 0x000fe20000000800 */
[----:B------:R1:W-:Y:S06]  /*e3b0*/  MEMBAR.ALL.CTA ;  /* 0x0000000000007992 */ /* 0x0003ec0000008000 */
[----:B-1----:R-:W1:Y:S01]  /*e3c0*/  FENCE.VIEW.ASYNC.S ;  /* 0x00000000000073c6 */ /* 0x002e620000000000 */
[----:B------:R-:W-:Y:S05]  /*e3d0*/  @!P1 BRA `(.L_x_77) ;  /* 0x0000000000049947 */ /* 0x000fea0003800000 */
[----:B------:R-:W-:Y:S01]  /*e3e0*/  BPT.TRAP 0x1 ;  /* 0x000000040000795c */ /* 0x000fe20000300000 */
.L_x_77:
[----:B------:R-:W2:Y:S01]  /*e3f0*/  LDL R3, [R1+0x8] ;  /* 0x0000080001037983 */ /* 0x000ea20000100800 */
[----:B-1----:R-:W-:Y:S01]  /*e400*/  SYNCS.ARRIVE.TRANS64.A1T0 RZ, [R18+URZ+0x29850], RZ ;  /* 0x029850ff12ff79a7 */ /* 0x002fe2000810003f */
[----:B------:R-:W1:Y:S02]  /*e410*/  S2R R0, SR_TID.X ;  /* 0x0000000000007919 */ /* 0x000e640000002100 */
[----:B-1----:R-:W-:Y:S01]  /*e420*/  LOP3.LUT R0, R0, 0x7f, RZ, 0xc0, !PT ;  /* 0x0000007f00007812 */ /* 0x002fe200078ec0ff */
[----:B------:R-:W-:Y:S03]  /*e430*/  BAR.SYNC.DEFER_BLOCKING 0x2, 0x80 ;  /* 0x0082000000007b1d */ /* 0x000fe60000010000 */
[----:B------:R-:W-:-:S13]  /*e440*/  ISETP.NE.AND P0, PT, R0, RZ, PT ;  /* 0x000000ff0000720c */ /* 0x000fda0003f05270 */
[----:B------:R-:W-:-:S05]  /*e450*/  @!P0 VIADD R0, R18, 0x29880 ;  /* 0x0002988012008836 */ /* 0x000fca0000000000 */
[----:B------:R-:W-:-:S04]  /*e460*/  @!P0 PRMT R0, RZ, 0x654, R0 ;  /* 0x00000654ff008816 */ /* 0x000fc80000000000 */
[----:B------:R1:W-:Y:S02]  /*e470*/  @!P0 SYNCS.ARRIVE.TRANS64.RED.A1T0 RZ, [R0+URZ], RZ ;  /* 0x000000ff00ff89a7 */ /* 0x0003e4000810043f */
[----:B-1----:R-:W-:Y:S01]  /*e480*/  IMAD.MOV.U32 R0, RZ, RZ, R20 ;  /* 0x000000ffff007224 */ /* 0x002fe200078e0014 */
[C---:B--2---:R-:W-:Y:S01]  /*e490*/  ISETP.GT.AND P0, PT, R2.reuse, R3, PT ;  /* 0x000000030200720c */ /* 0x044fe20003f04270 */
[----:B------:R-:W-:Y:S02]  /*e4a0*/  VIADD R2, R2, 0xffffffff ;  /* 0xffffffff02027836 */ /* 0x000fe40000000000 */
[----:B------:R-:W-:-:S10]  /*e4b0*/  IMAD.MOV.U32 R3, RZ, RZ, R17 ;  /* 0x000000ffff037224 */ /* 0x000fd400078e0011 */
[----:B------:R-:W-:Y:S05]  /*e4c0*/  @P0 BRA `(.L_x_78) ;  /* 0xfffffff000480947 */ /* 0x000fea000383ffff */
[----:B------:R-:W-:Y:S05]  /*e4d0*/  BRA `(.L_x_79) ;  /* 0x0000000000047947 */ /* 0x000fea0003800000 */
.L_x_59:
[----:B------:R-:W-:-:S07]  /*e4e0*/  IMAD.MOV.U32 R17, RZ, RZ, RZ ;  /* 0x000000ffff117224 */ /* 0x000fce00078e00ff */
.L_x_79:
[----:B------:R-:W0:Y:S02]  /*e4f0*/  LDL R2, [R1+0x1c] ;  /* 0x00001c0001027983 */ /* 0x000e240000100800 */
[----:B0-----:R-:W-:-:S04]  /*e500*/  LOP3.LUT R0, R2, 0x1, RZ, 0xfc, !PT ;  /* 0x0000000102007812 */ /* 0x001fc800078efcff */
[----:B------:R-:W-:-:S13]  /*e510*/  ISETP.NE.AND P0, PT, R0, 0x3, PT ;  /* 0x000000030000780c */ /* 0x000fda0003f05270 */
[----:B------:R-:W-:Y:S05]  /*e520*/  @!P0 BRA `(.L_x_80) ;  /* 0x0000000000048947 */ /* 0x000fea0003800000 */
[----:B------:R-:W-:Y:S01]  /*e530*/  BPT.TRAP 0x1 ;  /* 0x000000040000795c */ /* 0x000fe20000300000 */
.L_x_80:
[----:B------:R-:W-:Y:S01]  /*e540*/  LOP3.LUT R0, R20, 0x1, RZ, 0x3c, !PT ;  /* 0x0000000114007812 */ /* 0x000fe200078e3cff */
[----:B------:R-:W-:Y:S01]  /*e550*/  BSSY B0, `(.L_x_81) ;  /* 0x0000007000007945 */ /* 0x000fe20003800000 */
[----:B------:R-:W-:Y:S02]  /*e560*/  LEA R3, R17, UR40, 0x3 ;  /* 0x0000002811037c11 */ /* 0x000fe4000f8e18ff */
[----:B------:R-:W-:Y:S02]  /*e570*/  SHF.L.U32 R0, R0, 0x1f, RZ ;  /* 0x0000001f00007819 */ /* 0x000fe400000006ff */
[----:B------:R-:W-:Y:S02]  /*e580*/  LOP3.LUT R2, R2, 0x2, RZ, 0xfc, !PT ;  /* 0x0000000202027812 */ /* 0x000fe400078efcff */
[----:B------:R-:W0:Y:S02]  /*e590*/  SYNCS.PHASECHK.TRANS64.TRYWAIT P0, [R3+URZ+0x29870], R0 ;  /* 0x02987000030075a7 */ /* 0x000e24000800017f */
[----:B------:R-:W-:Y:S01]  /*e5a0*/  ISETP.NE.AND P1, PT, R2, 0x3, PT ;  /* 0x000000030200780c */ /* 0x000fe20003f25270 */
[----:B0-----:R-:W-:-:S12]  /*e5b0*/  @!P0 BRA `(.L_x_82) ;  /* 0x0000001400108947 */ /* 0x001fd80003800000 */
.L_x_119:
[----:B------:R-:W-:Y:S05]  /*e5c0*/  BSYNC B0 ;  /* 0x0000000000007941 */ /* 0x000fea0003800000 */
.L_x_81:
[----:B------:R-:W-:Y:S05]  /*e5d0*/  @!P1 BRA `(.L_x_83) ;  /* 0x0000000000049947 */ /* 0x000fea0003800000 */
[----:B------:R-:W-:Y:S01]  /*e5e0*/  BPT.TRAP 0x1 ;  /* 0x000000040000795c */ /* 0x000fe20000300000 */
.L_x_83:
[----:B0-----:R-:W2:Y:S01]  /*e5f0*/  LDL.LU R0, [R1+0x10] ;  /* 0x0000100001007983 */ /* 0x001ea20000300800 */
[----:B------:R-:W-:Y:S01]  /*e600*/  SHF.L.U32 R2, R20, 0x1f, RZ ;  /* 0x0000001f14027819 */ /* 0x000fe200000006ff */
[----:B------:R-:W-:-:S03]  /*e610*/  IMAD R12, R17, 0x5000, RZ ;  /* 0x00005000110c7824 */ /* 0x000fc600078e02ff */
[----:B------:R-:W0:Y:S02]  /*e620*/  SYNCS.PHASECHK.TRANS64.TRYWAIT P0, [R3+URZ+0x29860], R2 ;  /* 0x02986002030075a7 */ /* 0x000e24000800017f */
[----:B--2---:R-:W-:Y:S01]  /*e630*/  LOP3.LUT R0, R12, R0, RZ, 0xfc, !PT ;  /* 0x000000000c007212 */ /* 0x004fe200078efcff */
[----:B0-----:R-:W-:Y:S06]  /*e640*/  @!P0 BRA `(.L_x_84) ;  /* 0x0000001400008947 */ /* 0x001fec0003800000 */
.L_x_120:
[----:B------:R-:W2:Y:S04]  /*e650*/  LDL.LU R4, [R1+0x14] ;  /* 0x0000140001047983 */ /* 0x000ea80000300800 */
[----:B------:R-:W3:Y:S01]  /*e660*/  LDL.LU R13, [R1+0x18] ;  /* 0x00001800010d7983 */ /* 0x000ee20000300800 */
[----:B0-----:R-:W-:Y:S01]  /*e670*/  VIADD R2, R0, UR40 ;  /* 0x0000002800027c36 */ /* 0x001fe20008000000 */
[----:B------:R-:W-:Y:S05]  /*e680*/  WARPSYNC.ALL ;  /* 0x0000000000007948 */ /* 0x000fea0003800000 */
[----:B------:R-:W0:Y:S02]  /*e690*/  LDSM.16.MT88.4 R8, [R0+UR40+0xa400] ;  /* 0x00a400280008783b */ /* 0x000e240008004200 */
[----:B0-----:R-:W-:-:S02]  /*e6a0*/  PRMT R14, R10, 0x6420, R11 ;  /* 0x000064200a0e7816 */ /* 0x001fc4000000000b */
[----:B------:R-:W-:Y:S02]  /*e6b0*/  PRMT R15, R10, 0x7531, R11 ;  /* 0x000075310a0f7816 */ /* 0x000fe4000000000b */
[----:B--2---:R-:W-:Y:S02]  /*e6c0*/  IADD3 R2, R4, R2, RZ ;  /* 0x0000000204027210 */ /* 0x004fe40007ffe0ff */
[----:B---3--:R-:W-:-:S03]  /*e6d0*/  LOP3.LUT R16, R12, R13, RZ, 0xfc, !PT ;  /* 0x0000000d0c107212 */ /* 0x008fc600078efcff */
[----:B------:R-:W0:Y:S01]  /*e6e0*/  LDSM.16.MT88.4 R4, [R2+0xa400] ;  /* 0x00a400000204783b */ /* 0x000e220000004200 */
[C-C-:B------:R-:W-:Y:S02]  /*e6f0*/  PRMT R12, R8.reuse, 0x6420, R9.reuse ;  /* 0x00006420080c7816 */ /* 0x140fe40000000009 */
[----:B------:R-:W-:Y:S01]  /*e700*/  PRMT R13, R8, 0x7531, R9 ;  /* 0x00007531080d7816 */ /* 0x000fe20000000009 */
[----:B------:R-:W-:-:S05]  /*e710*/  VIADD R16, R16, UR40 ;  /* 0x0000002810107c36 */ /* 0x000fca0008000000 */
[----:B------:R-:W-:Y:S01]  /*e720*/  STSM.16.M88.4 [R16+0x400], R12 ;  /* 0x0004000c10007844 */ /* 0x000fe20000000200 */
[C-C-:B0-----:R-:W-:Y:S02]  /*e730*/  PRMT R8, R4.reuse, 0x6420, R5.reuse ;  /* 0x0000642004087816 */ /* 0x141fe40000000005 */
[----:B------:R-:W-:Y:S02]  /*e740*/  PRMT R9, R4, 0x7531, R5 ;  /* 0x0000753104097816 */ /* 0x000fe40000000005 */
        /* <DEDUP_REMOVED lines=8> */
[----:B------:R-:W-:Y:S02]  /*e7d0*/  PRMT R15, R10, 0x7531, R11 ;  /* 0x000075310a0f7816 */ /* 0x000fe4000000000b */
[C-C-:B-1----:R-:W-:Y:S02]  /*e7e0*/  PRMT R8, R4.reuse, 0x6420, R5.reuse ;  /* 0x0000642004087816 */ /* 0x142fe40000000005 */
[----:B------:R-:W-:Y:S01]  /*e7f0*/  PRMT R9, R4, 0x7531, R5 ;  /* 0x0000753104097816 */ /* 0x000fe20000000005 */
[----:B------:R-:W-:Y:S01]  /*e800*/  STSM.16.M88.4 [R16+0x1400], R12 ;  /* 0x0014000c10007844 */ /* 0x000fe20000000200 */
        /* <DEDUP_REMOVED lines=35> */
[----:B------:R0:W-:Y:S01]  /*ea40*/  STSM.16.M88.4 [R16+0x4400], R12 ;  /* 0x0044000c10007844 */ /* 0x0001e20000000200 */
        /* <DEDUP_REMOVED lines=11> */
.L_x_85:
[----:B------:R-:W2:Y:S01]  /*eb00*/  S2R R0, SR_TID.X ;  /* 0x0000000000007919 */ /* 0x000ea20000002100 */
[----:B-1----:R-:W-:Y:S01]  /*eb10*/  SYNCS.ARRIVE.TRANS64.A1T0 RZ, [R3+URZ+0x29850], RZ ;  /* 0x029850ff03ff79a7 */ /* 0x002fe2000810003f */
[----:B------:R-:W-:Y:S01]  /*eb20*/  IMAD.MOV.U32 R2, RZ, RZ, RZ ;  /* 0x000000ffff027224 */ /* 0x000fe200078e00ff */
[----:B--2---:R-:W-:Y:S01]  /*eb30*/  LOP3.LUT R0, R0, 0x7f, RZ, 0xc0, !PT ;  /* 0x0000007f00007812 */ /* 0x004fe200078ec0ff */
[----:B------:R-:W-:Y:S03]  /*eb40*/  BAR.SYNC.DEFER_BLOCKING 0x2, 0x80 ;  /* 0x0082000000007b1d */ /* 0x000fe60000010000 */
[----:B------:R-:W-:-:S13]  /*eb50*/  ISETP.NE.AND P0, PT, R0, RZ, PT ;  /* 0x000000ff0000720c */ /* 0x000fda0003f05270 */
[----:B------:R-:W-:-:S05]  /*eb60*/  @!P0 VIADD R0, R3, 0x29880 ;  /* 0x0002988003008836 */ /* 0x000fca0000000000 */
[----:B------:R-:W-:-:S04]  /*eb70*/  @!P0 PRMT R0, RZ, 0x654, R0 ;  /* 0x00000654ff008816 */ /* 0x000fc80000000000 */
[----:B------:R1:W-:Y:S02]  /*eb80*/  @!P0 SYNCS.ARRIVE.TRANS64.RED.A1T0 RZ, [R0+URZ], RZ ;  /* 0x000000ff00ff89a7 */ /* 0x0003e4000810043f */
[----:B-1----:R-:W-:-:S05]  /*eb90*/  VIADD R0, R17, 0x1 ;  /* 0x0000000111007836 */ /* 0x002fca0000000000 */
[----:B------:R-:W-:-:S04]  /*eba0*/  ISETP.NE.AND P0, PT, R0, 0x2, PT ;  /* 0x000000020000780c */ /* 0x000fc80003f05270 */
[----:B------:R-:W-:Y:S02]  /*ebb0*/  SEL R3, RZ, 0x1, P0 ;  /* 0x00000001ff037807 */ /* 0x000fe40000000000 */
[----:B------:R-:W-:Y:S02]  /*ebc0*/  SEL R0, R0, RZ, P0 ;  /* 0x000000ff00007207 */ /* 0x000fe40000000000 */
[----:B------:R-:W-:-:S07]  /*ebd0*/  LOP3.LUT R20, R20, R3, RZ, 0x3c, !PT ;  /* 0x0000000314147212 */ /* 0x000fce00078e3cff */
.L_x_40:
[----:B------:R-:W0:Y:S01]  /*ebe0*/  S2R R4, SR_CgaCtaId ;  /* 0x0000000000047919 */ /* 0x000e220000008800 */
[----:B------:R-:W-:Y:S02]  /*ebf0*/  MOV R3, 0x400 ;  /* 0x0000040000037802 */ /* 0x000fe40000000f00 */
[----:B------:R-:W-:Y:S02]  /*ec00*/  SHF.L.U32 R2, R2, 0x1f, RZ ;  /* 0x0000001f02027819 */ /* 0x000fe400000006ff */
[----:B0-----:R-:W-:-:S04]  /*ec10*/  LEA R9, R4, R3, 0x18 ;  /* 0x0000000304097211 */ /* 0x001fc800078ec0ff */
[----:B------:R-:W0:Y:S02]  /*ec20*/  SYNCS.PHASECHK.TRANS64.TRYWAIT P0, [R9+URZ+0x29820], R2 ;  /* 0x02982002090075a7 */ /* 0x000e24000800017f */
[----:B0-----:R-:W-:Y:S05]  /*ec30*/  @!P0 BRA `(.L_x_86) ;  /* 0x0000000c00988947 */ /* 0x001fea0003800000 */
.L_x_121:
[----:B------:R-:W1:Y:S02]  /*ec40*/  S2R R3, SR_TID.X ;  /* 0x0000000000037919 */ /* 0x000e640000002100 */
[----:B-1----:R-:W-:-:S04]  /*ec50*/  SHF.R.U32.HI R3, RZ, 0x5, R3 ;  /* 0x00000005ff037819 */ /* 0x002fc80000011603 */
[----:B------:R-:W-:-:S05]  /*ec60*/  LOP3.LUT R3, R3, 0x3, RZ, 0xc0, !PT ;  /* 0x0000000303037812 */ /* 0x000fca00078ec0ff */
[----:B0-----:R-:W0:Y:S02]  /*ec70*/  SHFL.IDX PT, R2, R3, RZ, 0x1f ;  /* 0x00001fff03027589 */ /* 0x001e2400000e0000 */
[----:B0-----:R-:W-:-:S13]  /*ec80*/  ISETP.NE.AND P0, PT, R2, RZ, PT ;  /* 0x000000ff0200720c */ /* 0x001fda0003f05270 */
[----:B------:R-:W-:Y:S05]  /*ec90*/  @P0 BRA `(.L_x_10) ;  /* 0x00000000009c0947 */ /* 0x000fea0003800000 */
[----:B------:R-:W-:-:S13]  /*eca0*/  ELECT P0, URZ, PT ;  /* 0x00000000003f782f */ /* 0x000fda0003800000 */
[----:B------:R-:W-:Y:S05]  /*ecb0*/  @!P0 BRA `(.L_x_10) ;  /* 0x0000000000948947 */ /* 0x000fea0003800000 */
[----:B------:R-:W2:Y:S02]  /*ecc0*/  LDL.LU R3, [R1+0x1c] ;  /* 0x00001c0001037983 */ /* 0x000ea40000300800 */
[----:B--2---:R-:W-:-:S04]  /*ecd0*/  LOP3.LUT R2, R3, 0x2, RZ, 0xfc, !PT ;  /* 0x0000000203027812 */ /* 0x004fc800078efcff */
[----:B------:R-:W-:-:S13]  /*ece0*/  ISETP.NE.AND P0, PT, R2, 0x3, PT ;  /* 0x000000030200780c */ /* 0x000fda0003f05270 */
[----:B------:R-:W-:Y:S05]  /*ecf0*/  @!P0 BRA `(.L_x_87) ;  /* 0x0000000000048947 */ /* 0x000fea0003800000 */
[----:B------:R-:W-:Y:S01]  /*ed00*/  BPT.TRAP 0x1 ;  /* 0x000000040000795c */ /* 0x000fe20000300000 */
.L_x_87:
[----:B------:R-:W-:Y:S01]  /*ed10*/  VIADD R7, R9, 0x29840 ;  /* 0x0002984009077836 */ /* 0x000fe20000000000 */
[----:B------:R-:W-:Y:S01]  /*ed20*/  SHF.L.U32 R4, R20, 0x1f, RZ ;  /* 0x0000001f14047819 */ /* 0x000fe200000006ff */
[C---:B------:R-:W-:Y:S02]  /*ed30*/  VIADD R2, R0.reuse, 0x1 ;  /* 0x0000000100027836 */ /* 0x040fe40000000000 */
[----:B------:R-:W-:-:S03]  /*ed40*/  IMAD R5, R0, 0x8, R7 ;  /* 0x0000000800057824 */ /* 0x000fc600078e0207 */
[----:B------:R-:W-:Y:S01]  /*ed50*/  ISETP.NE.AND P2, PT, R2, 0x2, PT ;  /* 0x000000020200780c */ /* 0x000fe20003f45270 */
[----:B------:R-:W0:Y:S03]  /*ed60*/  SYNCS.PHASECHK.TRANS64.TRYWAIT P1, [R5+URZ], R4 ;  /* 0x00000004050075a7 */ /* 0x000e26000802017f */
[----:B------:R-:W-:-:S04]  /*ed70*/  SEL R3, RZ, 0x1, P2 ;  /* 0x00000001ff037807 */ /* 0x000fc80001000000 */
[----:B------:R-:W-:Y:S02]  /*ed80*/  LOP3.LUT R20, R20, R3, RZ, 0x3c, !PT ;  /* 0x0000000314147212 */ /* 0x000fe400078e3cff */
[----:B------:R-:W-:Y:S02]  /*ed90*/  SEL R3, R2, RZ, P2 ;  /* 0x000000ff02037207 */ /* 0x000fe40001000000 */
[----:B------:R-:W-:-:S03]  /*eda0*/  SHF.L.U32 R2, R20, 0x1f, RZ ;  /* 0x0000001f14027819 */ /* 0x000fc600000006ff */
[----:B------:R-:W-:Y:S01]  /*edb0*/  IMAD R7, R3, 0x8, R7 ;  /* 0x0000000803077824 */ /* 0x000fe200078e0207 */
[----:B0-----:R-:W-:Y:S06]  /*edc0*/  @!P1 BRA `(.L_x_88) ;  /* 0x0000000c00489947 */ /* 0x001fec0003800000 */
.L_x_122:
[----:B------:R-:W1:Y:S02]  /*edd0*/  SYNCS.PHASECHK.TRANS64.TRYWAIT P1, [R7+URZ], R2 ;  /* 0x00000002070075a7 */ /* 0x000e64000802017f */
[----:B-1----:R-:W-:Y:S05]  /*ede0*/  @!P1 BRA `(.L_x_89) ;  /* 0x0000000c00549947 */ /* 0x002fea0003800000 */
.L_x_123:
[----:B------:R-:W-:Y:S05]  /*edf0*/  @!P0 BRA `(.L_x_90) ;  /* 0x0000000000048947 */ /* 0x000fea0003800000 */
[----:B------:R-:W-:Y:S01]  /*ee00*/  BPT.TRAP 0x1 ;  /* 0x000000040000795c */ /* 0x000fe20000300000 */
.L_x_90:
[----:B0-----:R-:W-:-:S04]  /*ee10*/  IMAD R5, R0, 0x8, R9 ;  /* 0x0000000800057824 */ /* 0x001fc800078e0209 */
[----:B------:R-:W0:Y:S02]  /*ee20*/  SYNCS.PHASECHK.TRANS64.TRYWAIT P1, [R5+URZ+0x29860], R4 ;  /* 0x02986004050075a7 */ /* 0x000e24000802017f */
[----:B0-----:R-:W-:Y:S05]  /*ee30*/  @!P1 BRA `(.L_x_91) ;  /* 0x0000000c00549947 */ /* 0x001fea0003800000 */
.L_x_124:
[----:B------:R-:W-:Y:S05]  /*ee40*/  @!P0 BRA `(.L_x_92) ;  /* 0x0000000000048947 */ /* 0x000fea0003800000 */
[----:B------:R-:W-:Y:S01]  /*ee50*/  BPT.TRAP 0x1 ;  /* 0x000000040000795c */ /* 0x000fe20000300000 */
.L_x_92:
[----:B------:R-:W-:-:S04]  /*ee60*/  IMAD R3, R3, 0x8, R9 ;  /* 0x0000000803037824 */ /* 0x000fc800078e0209 */
[----:B------:R-:W2:Y:S02]  /*ee70*/  SYNCS.PHASECHK.TRANS64.TRYWAIT P1, [R3+URZ+0x29860], R2 ;  /* 0x02986002030075a7 */ /* 0x000ea4000802017f */
[----:B--2---:R-:W-:Y:S05]  /*ee80*/  @!P1 BRA `(.L_x_93) ;  /* 0x0000000c00549947 */ /* 0x004fea0003800000 */
.L_x_125:
[----:B------:R-:W-:Y:S05]  /*ee90*/  @!P0 BRA `(.L_x_94) ;  /* 0x0000000000048947 */ /* 0x000fea0003800000 */
[----:B------:R-:W-:Y:S01]  /*eea0*/  BPT.TRAP 0x1 ;  /* 0x000000040000795c */ /* 0x000fe20000300000 */
.L_x_94:
[----:B------:R-:W3:Y:S02]  /*eeb0*/  SYNCS.PHASECHK.TRANS64.TRYWAIT P0, [R5+URZ+0x29880], R4 ;  /* 0x02988004050075a7 */ /* 0x000ee4000800017f */
[----:B---3--:R-:W-:Y:S05]  /*eec0*/  @!P0 BRA `(.L_x_95) ;  /* 0x0000000c00588947 */ /* 0x008fea0003800000 */
.L_x_96:
[----:B----4-:R4:W0:Y:S02]  /*eed0*/  SYNCS.PHASECHK.TRANS64.TRYWAIT P0, [R3+URZ+0x29880], R2 ;  /* 0x02988002030075a7 */ /* 0x010824000800017f */
[----:B0-----:R-:W-:Y:S05]  /*eee0*/  @!P0 NANOSLEEP.SYNCS 0x989680 ;  /* 0x009896800000895d */ /* 0x001fea0003900000 */
[----:B------:R-:W0:Y:S02]  /*eef0*/  @!P0 SYNCS.PHASECHK.TRANS64 P0, [R3+URZ+0x29880], R2 ;  /* 0x02988002030085a7 */ /* 0x000e24000800007f */
[----:B0-----:R-:W-:Y:S05]  /*ef00*/  @!P0 BRA `(.L_x_96) ;  /* 0xfffffffc00f08947 */ /* 0x001fea000383ffff */
.L_x_10:
[----:B------:R-:W-:Y:S05]  /*ef10*/  BSYNC B6 ;  /* 0x0000000000067941 */ /* 0x000fea0003800000 */
.L_x_7:
[----:B------:R-:W-:Y:S05]  /*ef20*/  EXIT ;  /* 0x000000000000794d */ /* 0x000fea0003800000 */
.L_x_14:
[----:B0-----:R-:W-:-:S04]  /*ef30*/  IMAD.U32 R4, RZ, RZ, UR40 ;  /* 0x00000028ff047e24 */ /* 0x001fc8000f8e00ff */
[----:B------:R0:W1:Y:S03]  /*ef40*/  SYNCS.PHASECHK.TRANS64.TRYWAIT P1, [R4+URZ+0x29800], R5 ;  /* 0x02980005040075a7 */ /* 0x000066000802017f */
[----:B-1----:R-:W-:Y:S05]  /*ef50*/  @!P1 NANOSLEEP.SYNCS 0x989680 ;  /* 0x009896800000995d */ /* 0x002fea0003900000 */
[----:B------:R-:W1:Y:S02]  /*ef60*/  @!P1 SYNCS.PHASECHK.TRANS64 P1, [R4+URZ+0x29800], R5 ;  /* 0x02980005040095a7 */ /* 0x000e64000802007f */
[----:B-1----:R-:W-:Y:S05]  /*ef70*/  @!P1 BRA `(.L_x_14) ;  /* 0xfffffffc00ec9947 */ /* 0x002fea000383ffff */
[----:B------:R-:W-:Y:S05]  /*ef80*/  BRA `(.L_x_97) ;  /* 0xffffff2400787947 */ /* 0x000fea000383ffff */
.L_x_18:
[----:B0-----:R-:W-:-:S04]  /*ef90*/  IMAD.U32 R4, RZ, RZ, UR40 ;  /* 0x00000028ff047e24 */ /* 0x001fc8000f8e00ff */
[----:B------:R0:W2:Y:S03]  /*efa0*/  SYNCS.PHASECHK.TRANS64.TRYWAIT P2, [R4+URZ+0x29830], R5 ;  /* 0x02983005040075a7 */ /* 0x0000a6000804017f */
[----:B--2---:R-:W-:Y:S05]  /*efb0*/  @!P2 NANOSLEEP.SYNCS 0x989680 ;  /* 0x009896800000a95d */ /* 0x004fea0003900000 */
[----:B------:R-:W2:Y:S02]  /*efc0*/  @!P2 SYNCS.PHASECHK.TRANS64 P2, [R4+URZ+0x29830], R5 ;  /* 0x029830050400a5a7 */ /* 0x000ea4000804007f */
[----:B--2---:R-:W-:Y:S05]  /*efd0*/  @!P2 BRA `(.L_x_18) ;  /* 0xfffffffc00eca947 */ /* 0x004fea000383ffff */
[----:B------:R-:W-:Y:S05]  /*efe0*/  BRA `(.L_x_17) ;  /* 0xffffff2400907947 */ /* 0x000fea000383ffff */
.L_x_23:
[----:B-1----:R-:W-:-:S04]  /*eff0*/  IMAD.U32 R13, RZ, RZ, UR4 ;  /* 0x00000004ff0d7e24 */ /* 0x002fc8000f8e00ff */
[----:B------:R1:W2:Y:S03]  /*f000*/  SYNCS.PHASECHK.TRANS64.TRYWAIT P2, [R13+URZ+0x29830], R12 ;  /* 0x0298300c0d0075a7 */ /* 0x0002a6000804017f */
[----:B--2---:R-:W-:Y:S05]  /*f010*/  @!P2 NANOSLEEP.SYNCS 0x989680 ;  /* 0x009896800000a95d */ /* 0x004fea0003900000 */
[----:B------:R-:W2:Y:S02]  /*f020*/  @!P2 SYNCS.PHASECHK.TRANS64 P2, [R13+URZ+0x29830], R12 ;  /* 0x0298300c0d00a5a7 */ /* 0x000ea4000804007f */
[----:B--2---:R-:W-:Y:S05]  /*f030*/  @!P2 BRA `(.L_x_23) ;  /* 0xfffffffc00eca947 */ /* 0x004fea000383ffff */
[----:B------:R-:W-:Y:S05]  /*f040*/  BRA `(.L_x_20) ;  /* 0xffffff6000e07947 */ /* 0x000fea000383ffff */
.L_x_27:
[----:B-1----:R-:W-:-:S04]  /*f050*/  IMAD.U32 R12, RZ, RZ, UR4 ;  /* 0x00000004ff0c7e24 */ /* 0x002fc8000f8e00ff */
[----:B------:R1:W2:Y:S03]  /*f060*/  SYNCS.PHASECHK.TRANS64.TRYWAIT P2, [R12+URZ+0x29850], R11 ;  /* 0x0298500b0c0075a7 */ /* 0x0002a6000804017f */
[----:B--2---:R-:W-:Y:S05]  /*f070*/  @!P2 NANOSLEEP.SYNCS 0x989680 ;  /* 0x009896800000a95d */ /* 0x004fea0003900000 */
[----:B------:R-:W2:Y:S02]  /*f080*/  @!P2 SYNCS.PHASECHK.TRANS64 P2, [R12+URZ+0x29850], R11 ;  /* 0x0298500b0c00a5a7 */ /* 0x000ea4000804007f */
[----:B--2---:R-:W-:Y:S05]  /*f090*/  @!P2 BRA `(.L_x_27) ;  /* 0xfffffffc00eca947 */ /* 0x004fea000383ffff */
[----:B------:R-:W-:Y:S05]  /*f0a0*/  BRA `(.L_x_24) ;  /* 0xffffff7000047947 */ /* 0x000fea000383ffff */
.L_x_33:
[----:B-1----:R-:W-:-:S04]  /*f0b0*/  IMAD.U32 R5, RZ, RZ, UR5 ;  /* 0x00000005ff057e24 */ /* 0x002fc8000f8e00ff */
[----:B------:R1:W2:Y:S03]  /*f0c0*/  SYNCS.PHASECHK.TRANS64.TRYWAIT P1, [R5+URZ+0x29850], R8 ;  /* 0x02985008050075a7 */ /* 0x0002a6000802017f */
[----:B--2---:R-:W-:Y:S05]  /*f0d0*/  @!P1 NANOSLEEP.SYNCS 0x989680 ;  /* 0x009896800000995d */ /* 0x004fea0003900000 */
[----:B------:R-:W2:Y:S02]  /*f0e0*/  @!P1 SYNCS.PHASECHK.TRANS64 P1, [R5+URZ+0x29850], R8 ;  /* 0x02985008050095a7 */ /* 0x000ea4000802007f */
[----:B--2---:R-:W-:Y:S05]  /*f0f0*/  @!P1 BRA `(.L_x_33) ;  /* 0xfffffffc00ec9947 */ /* 0x004fea000383ffff */
[----:B------:R-:W-:Y:S05]  /*f100*/  BRA `(.L_x_32) ;  /* 0xffffff9800587947 */ /* 0x000fea000383ffff */
.L_x_46:
[----:B------:R-:W-:Y:S01]  /*f110*/  IMAD.MOV.U32 R13, RZ, RZ, R6 ;  /* 0x000000ffff0d7224 */ /* 0x000fe200078e0006 */
[----:B------:R-:W-:Y:S01]  /*f120*/  MOV R11, 0x1f ;  /* 0x0000001f000b7802 */ /* 0x000fe20000000f00 */
[----:B------:R-:W-:Y:S02]  /*f130*/  IMAD.MOV.U32 R12, RZ, RZ, RZ ;  /* 0x000000ffff0c7224 */ /* 0x000fe400078e00ff */
[----:B------:R-:W-:-:S07]  /*f140*/  IMAD.MOV.U32 R15, RZ, RZ, -0x1 ;  /* 0xffffffffff0f7424 */ /* 0x000fce00078e00ff */
[----:B0-----:R-:W-:Y:S05]  /*f150*/  WARPSYNC.COLLECTIVE R15, `(.L_x_98) ;  /* 0x000000000f087348 */ /* 0x001fea0003c00000 */
[----:B------:R1:W2:Y:S02]  /*f160*/  SHFL.IDX P6, R14, R13, R12, R11 ;  /* 0x0000000c0d0e7389 */ /* 0x0002a400000c000b */
[----:B012---:R-:W-:Y:S01]  /*f170*/  ENDCOLLECTIVE ;  /* 0x000000000000791b */ /* 0x007fe20003800000 */
.L_x_98:
[----:B------:R-:W-:Y:S05]  /*f180*/  BRA `(.L_x_99) ;  /* 0xffffffd400207947 */ /* 0x000fea000383ffff */
.L_x_48:
[----:B------:R-:W-:Y:S01]  /*f190*/  BSSY B0, `(.L_x_100) ;  /* 0x0000006000007945 */ /* 0x000fe20003800000 */
[----:B------:R-:W-:-:S07]  /*f1a0*/  IMAD.MOV.U32 R15, RZ, RZ, -0x1 ;  /* 0xffffffffff0f7424 */ /* 0x000fce00078e00ff */
[----:B-1----:R-:W-:Y:S05]  /*f1b0*/  WARPSYNC.COLLECTIVE R15, `(.L_x_101) ;  /* 0x000000000f0c7348 */ /* 0x002fea0003c00000 */
[----:B------:R-:W-:Y:S02]  /*f1c0*/  ELECT P6, UR62, PT ;  /* 0x00000000003e782f */ /* 0x000fe400038c0000 */
[----:B------:R-:W-:Y:S01]  /*f1d0*/  MOV R14, UR62 ;  /* 0x0000003e000e7c02 */ /* 0x000fe20008000f00 */
[----:B-1----:R-:W-:Y:S10]  /*f1e0*/  ENDCOLLECTIVE ;  /* 0x000000000000791b */ /* 0x002ff40003800000 */
.L_x_101:
[----:B------:R-:W-:Y:S05]  /*f1f0*/  BSYNC B0 ;  /* 0x0000000000007941 */ /* 0x000fea0003800000 */
.L_x_100:
[----:B------:R-:W-:Y:S05]  /*f200*/  BRA `(.L_x_102) ;  /* 0xffffffd4002c7947 */ /* 0x000fea000383ffff */
.L_x_50:
[----:B0-----:R-:W-:-:S04]  /*f210*/  IMAD.U32 R3, RZ, RZ, UR40 ;  /* 0x00000028ff037e24 */ /* 0x001fc8000f8e00ff */
[----:B------:R0:W2:Y:S03]  /*f220*/  SYNCS.PHASECHK.TRANS64.TRYWAIT P0, [R3+URZ+0x29880], R2 ;  /* 0x02988002030075a7 */ /* 0x0000a6000800017f */
[----:B--2---:R-:W-:Y:S05]  /*f230*/  @!P0 NANOSLEEP.SYNCS 0x989680 ;  /* 0x009896800000895d */ /* 0x004fea0003900000 */
[----:B------:R-:W2:Y:S02]  /*f240*/  @!P0 SYNCS.PHASECHK.TRANS64 P0, [R3+URZ+0x29880], R2 ;  /* 0x02988002030085a7 */ /* 0x000ea4000800007f */
[----:B--2---:R-:W-:Y:S05]  /*f250*/  @!P0 BRA `(.L_x_50) ;  /* 0xfffffffc00ec8947 */ /* 0x004fea000383ffff */
[----:B------:R-:W-:Y:S05]  /*f260*/  BRA `(.L_x_103) ;  /* 0xffffffd400787947 */ /* 0x000fea000383ffff */
.L_x_52:
[----:B0-----:R-:W-:-:S04]  /*f270*/  IMAD.U32 R3, RZ, RZ, UR40 ;  /* 0x00000028ff037e24 */ /* 0x001fc8000f8e00ff */
[----:B------:R0:W2:Y:S03]  /*f280*/  SYNCS.PHASECHK.TRANS64.TRYWAIT P0, [R3+URZ+0x29840], R2 ;  /* 0x02984002030075a7 */ /* 0x0000a6000800017f */
[----:B--2---:R-:W-:Y:S05]  /*f290*/  @!P0 NANOSLEEP.SYNCS 0x989680 ;  /* 0x009896800000895d */ /* 0x004fea0003900000 */
[----:B------:R-:W2:Y:S02]  /*f2a0*/  @!P0 SYNCS.PHASECHK.TRANS64 P0, [R3+URZ+0x29840], R2 ;  /* 0x02984002030085a7 */ /* 0x000ea4000800007f */
[----:B--2---:R-:W-:Y:S05]  /*f2b0*/  @!P0 BRA `(.L_x_52) ;  /* 0xfffffffc00ec8947 */ /* 0x004fea000383ffff */
[----:B------:R-:W-:Y:S05]  /*f2c0*/  BRA `(.L_x_104) ;  /* 0xffffffd400b47947 */ /* 0x000fea000383ffff */
.L_x_55:
[----:B------:R-:W-:Y:S02]  /*f2d0*/  IMAD.MOV.U32 R13, RZ, RZ, R5 ;  /* 0x000000ffff0d7224 */ /* 0x000fe400078e0005 */
[----:B------:R-:W-:Y:S02]  /*f2e0*/  IMAD.MOV.U32 R12, RZ, RZ, RZ ;  /* 0x000000ffff0c7224 */ /* 0x000fe400078e00ff */
[----:B------:R-:W-:Y:S02]  /*f2f0*/  IMAD.MOV.U32 R11, RZ, RZ, 0x1c1f ;  /* 0x00001c1fff0b7424 */ /* 0x000fe400078e00ff */
[----:B------:R-:W-:Y:S02]  /*f300*/  IMAD.MOV.U32 R15, RZ, RZ, -0x1 ;  /* 0xffffffffff0f7424 */ /* 0x000fe400078e00ff */
[----:B------:R-:W-:-:S07]  /*f310*/  IMAD R7, R10, 0x80, R7 ;  /* 0x000000800a077824 */ /* 0x000fce00078e0207 */
[----:B------:R-:W-:Y:S05]  /*f320*/  WARPSYNC.COLLECTIVE R15, `(.L_x_105) ;  /* 0x000000000f087348 */ /* 0x000fea0003c00000 */
[----:B------:R0:W1:Y:S02]  /*f330*/  SHFL.IDX P6, R14, R13, R12, R11 ;  /* 0x0000000c0d0e7389 */ /* 0x00006400000c000b */
[----:B01----:R-:W-:Y:S01]  /*f340*/  ENDCOLLECTIVE ;  /* 0x000000000000791b */ /* 0x003fe20003800000 */
.L_x_105:
[----:B------:R-:W-:Y:S02]  /*f350*/  VIADD R21, R7, 0x40 ;  /* 0x0000004007157836 */ /* 0x000fe40000000000 */
[----:B------:R-:W-:Y:S02]  /*f360*/  IMAD.MOV.U32 R13, RZ, RZ, R6 ;  /* 0x000000ffff0d7224 */ /* 0x000fe400078e0006 */
[----:B------:R-:W-:-:S07]  /*f370*/  IMAD.MOV.U32 R2, RZ, RZ, R14 ;  /* 0x000000ffff027224 */ /* 0x000fce00078e000e */
[----:B------:R-:W-:Y:S05]  /*f380*/  WARPSYNC.COLLECTIVE R15, `(.L_x_106) ;  /* 0x000000000f087348 */ /* 0x000fea0003c00000 */
[----:B------:R0:W1:Y:S02]  /*f390*/  SHFL.IDX P6, R14, R13, R12, R11 ;  /* 0x0000000c0d0e7389 */ /* 0x00006400000c000b */
[----:B01----:R-:W-:Y:S01]  /*f3a0*/  ENDCOLLECTIVE ;  /* 0x000000000000791b */ /* 0x003fe20003800000 */
.L_x_106:
[----:B------:R-:W-:Y:S02]  /*f3b0*/  ULDC UR4, c[0x0][0x288] ;  /* 0x0000a20000047ab9 */ /* 0x000fe40000000800 */
[----:B------:R-:W-:-:S05]  /*f3c0*/  IMAD R4, R9, UR4, RZ ;  /* 0x0000000409047c24 */ /* 0x000fca000f8e02ff */
[C---:B------:R-:W-:Y:S01]  /*f3d0*/  ISETP.GE.AND P4, PT, R7.reuse, R4, PT ;  /* 0x000000040700720c */ /* 0x040fe20003f86270 */
[----:B------:R-:W-:Y:S02]  /*f3e0*/  VIADD R11, R7, 0x20 ;  /* 0x00000020070b7836 */ /* 0x000fe40000000000 */
[----:B------:R-:W-:Y:S02]  /*f3f0*/  IMAD.MOV.U32 R13, RZ, RZ, R5 ;  /* 0x000000ffff0d7224 */ /* 0x000fe400078e0005 */
[----:B------:R-:W-:-:S08]  /*f400*/  IMAD.MOV.U32 R12, RZ, RZ, 0x1 ;  /* 0x00000001ff0c7424 */ /* 0x000fd000078e00ff */
[----:B------:R-:W-:Y:S02]  /*f410*/  @!P4 VIADD R9, R0, UR40 ;  /* 0x000000280009cc36 */ /* 0x000fe40008000000 */
[----:B------:R-:W-:-:S05]  /*f420*/  IMAD.MOV.U32 R3, RZ, RZ, R14 ;  /* 0x000000ffff037224 */ /* 0x000fca00078e000e */
[----:B------:R-:W-:-:S05]  /*f430*/  @!P4 IADD3 R3, P3, R8, R3, RZ ;  /* 0x000000030803c210 */ /* 0x000fca0007f7e0ff */
[----:B------:R-:W-:Y:S01]  /*f440*/  @!P4 IMAD.X R2, RZ, RZ, R2, P3 ;  /* 0x000000ffff02c224 */ /* 0x000fe200018e0602 */
[----:B------:R-:W-:Y:S02]  /*f450*/  ISETP.GE.AND P3, PT, R11, R4, PT ;  /* 0x000000040b00720c */ /* 0x000fe40003f66270 */
[----:B------:R-:W-:Y:S02]  /*f460*/  MOV R11, 0x1c1f ;  /* 0x00001c1f000b7802 */ /* 0x000fe40000000f00 */
[----:B------:R-:W-:-:S09]  /*f470*/  @!P4 LOP3.LUT R3, R3, R2, RZ, 0x3c, !PT ;  /* 0x000000020303c212 */ /* 0x000fd200078e3cff */
[----:B------:R-:W-:Y:S05]  /*f480*/  WARPSYNC.COLLECTIVE R15, `(.L_x_107) ;  /* 0x000000000f087348 */ /* 0x000fea0003c00000 */
[----:B------:R0:W1:Y:S02]  /*f490*/  SHFL.IDX P6, R14, R13, R12, R11 ;  /* 0x0000000c0d0e7389 */ /* 0x00006400000c000b */
[----:B01----:R-:W-:Y:S01]  /*f4a0*/  ENDCOLLECTIVE ;  /* 0x000000000000791b */ /* 0x003fe20003800000 */
.L_x_107:
[----:B------:R-:W-:-:S04]  /*f4b0*/  @!P4 LOP3.LUT R2, R3, R2, RZ, 0x3c, !PT ;  /* 0x000000020302c212 */ /* 0x000fc800078e3cff */
[----:B------:R-:W-:-:S05]  /*f4c0*/  @!P4 LOP3.LUT R3, R3, R2, RZ, 0x3c, !PT ;  /* 0x000000020303c212 */ /* 0x000fca00078e3cff */
[----:B------:R-:W-:Y:S01]  /*f4d0*/  @!PT LDS RZ, [RZ] ;  /* 0x00000000fffff984 */ /* 0x000fe20000000800 */
[----:B------:R-:W-:Y:S01]  /*f4e0*/  @!PT LDS RZ, [RZ] ;  /* 0x00000000fffff984 */ /* 0x000fe20000000800 */
[----:B------:R-:W-:Y:S01]  /*f4f0*/  @!PT LDS RZ, [RZ] ;  /* 0x00000000fffff984 */ /* 0x000fe20000000800 */
[----:B------:R-:W-:Y:S01]  /*f500*/  @!P4 LDGSTS.E.BYPASS.LTC128B.128 [R9+0x14400], desc[UR38][R2.64], !P2 ;  /* 0x144000000209cfae */ /* 0x000fe2000d101d66 */
[----:B------:R-:W-:-:S03]  /*f510*/  IMAD.MOV.U32 R13, RZ, RZ, R6 ;  /* 0x000000ffff0d7224 */ /* 0x000fc600078e0006 */
[----:B------:R-:W-:Y:S04]  /*f520*/  @!P4 LDGSTS.E.BYPASS.LTC128B.128 [R9+0x16400], desc[UR38][R2.64+0x40], !P0 ;  /* 0x164000400209cfae */ /* 0x000fe8000c101d66 */
[----:B------:R0:W-:Y:S02]  /*f530*/  @!P4 LDGSTS.E.BYPASS.LTC128B.128 [R9+0x18400], desc[UR38][R2.64+0x80], !P1 ;  /* 0x184000800209cfae */ /* 0x0001e4000c901d66 */
[----:B0-----:R-:W-:-:S07]  /*f540*/  IMAD.MOV.U32 R2, RZ, RZ, R14 ;  /* 0x000000ffff027224 */ /* 0x001fce00078e000e */
[----:B------:R-:W-:Y:S05]  /*f550*/  WARPSYNC.COLLECTIVE R15, `(.L_x_108) ;  /* 0x000000000f087348 */ /* 0x000fea0003c00000 */
[----:B------:R0:W1:Y:S02]  /*f560*/  SHFL.IDX P6, R14, R13, R12, R11 ;  /* 0x0000000c0d0e7389 */ /* 0x00006400000c000b */
[----:B01----:R-:W-:Y:S01]  /*f570*/  ENDCOLLECTIVE ;  /* 0x000000000000791b */ /* 0x003fe20003800000 */
.L_x_108:
[----:B------:R-:W-:Y:S02]  /*f580*/  @!P3 VIADD R9, R0, UR40 ;  /* 0x000000280009bc36 */ /* 0x000fe40008000000 */
[----:B------:R-:W-:Y:S02]  /*f590*/  IMAD.MOV.U32 R13, RZ, RZ, R5 ;  /* 0x000000ffff0d7224 */ /* 0x000fe400078e0005 */
[----:B------:R-:W-:Y:S01]  /*f5a0*/  IMAD.MOV.U32 R12, RZ, RZ, 0x2 ;  /* 0x00000002ff0c7424 */ /* 0x000fe200078e00ff */
[----:B------:R-:W-:-:S13]  /*f5b0*/  @!P3 IADD3 R3, P4, R8, R14, RZ ;  /* 0x0000000e0803b210 */ /* 0x000fda0007f9e0ff */
[----:B------:R-:W-:Y:S05]  /*f5c0*/  WARPSYNC.COLLECTIVE R15, `(.L_x_109) ;  /* 0x000000000f087348 */ /* 0x000fea0003c00000 */
[----:B------:R0:W1:Y:S02]  /*f5d0*/  SHFL.IDX P6, R14, R13, R12, R11 ;  /* 0x0000000c0d0e7389 */ /* 0x00006400000c000b */
[----:B01----:R-:W-:Y:S01]  /*f5e0*/  ENDCOLLECTIVE ;  /* 0x000000000000791b */ /* 0x003fe20003800000 */
.L_x_109:
[----:B------:R-:W-:-:S05]  /*f5f0*/  @!P3 IMAD.X R2, RZ, RZ, R2, P4 ;  /* 0x000000ffff02b224 */ /* 0x000fca00020e0602 */
[----:B------:R-:W-:-:S04]  /*f600*/  @!P3 LOP3.LUT R3, R3, R2, RZ, 0x3c, !PT ;  /* 0x000000020303b212 */ /* 0x000fc800078e3cff */
[----:B------:R-:W-:Y:S01]  /*f610*/  @!P3 LOP3.LUT R2, R3, R2, RZ, 0x3c, !PT ;  /* 0x000000020302b212 */ /* 0x000fe200078e3cff */
[----:B------:R-:W-:-:S03]  /*f620*/  IMAD.MOV.U32 R13, RZ, RZ, R6 ;  /* 0x000000ffff0d7224 */ /* 0x000fc600078e0006 */
[----:B------:R-:W-:-:S05]  /*f630*/  @!P3 LOP3.LUT R3, R3, R2, RZ, 0x3c, !PT ;  /* 0x000000020303b212 */ /* 0x000fca00078e3cff */
[----:B------:R-:W-:Y:S01]  /*f640*/  @!PT LDS RZ, [RZ] ;  /* 0x00000000fffff984 */ /* 0x000fe20000000800 */
[----:B------:R-:W-:Y:S01]  /*f650*/  @!PT LDS RZ, [RZ] ;  /* 0x00000000fffff984 */ /* 0x000fe20000000800 */
[----:B------:R-:W-:Y:S01]  /*f660*/  @!PT LDS RZ, [RZ] ;  /* 0x00000000fffff984 */ /* 0x000fe20000000800 */
[----:B------:R-:W-:Y:S04]  /*f670*/  @!P3 LDGSTS.E.BYPASS.LTC128B.128 [R9+0x14c00], desc[UR38][R2.64], !P2 ;  /* 0x14c000000209bfae */ /* 0x000fe8000d101d66 */
[----:B------:R-:W-:Y:S04]  /*f680*/  @!P3 LDGSTS.E.BYPASS.LTC128B.128 [R9+0x16c00], desc[UR38][R2.64+0x40], !P0 ;  /* 0x16c000400209bfae */ /* 0x000fe8000c101d66 */
[----:B------:R0:W-:Y:S01]  /*f690*/  @!P3 LDGSTS.E.BYPASS.LTC128B.128 [R9+0x18c00], desc[UR38][R2.64+0x80], !P1 ;  /* 0x18c000800209bfae */ /* 0x0001e2000c901d66 */
[----:B------:R-:W-:Y:S01]  /*f6a0*/  ISETP.GE.AND P3, PT, R21, R4, PT ;  /* 0x000000041500720c */ /* 0x000fe20003f66270 */
[----:B0-----:R-:W-:-:S12]  /*f6b0*/  IMAD.MOV.U32 R2, RZ, RZ, R14 ;  /* 0x000000ffff027224 */ /* 0x001fd800078e000e */
[----:B------:R-:W-:Y:S05]  /*f6c0*/  WARPSYNC.COLLECTIVE R15, `(.L_x_110) ;  /* 0x000000000f087348 */ /* 0x000fea0003c00000 */
[----:B------:R0:W1:Y:S02]  /*f6d0*/  SHFL.IDX P6, R14, R13, R12, R11 ;  /* 0x0000000c0d0e7389 */ /* 0x00006400000c000b */
[----:B01----:R-:W-:Y:S01]  /*f6e0*/  ENDCOLLECTIVE ;  /* 0x000000000000791b */ /* 0x003fe20003800000 */
.L_x_110:
[----:B------:R-:W-:Y:S02]  /*f6f0*/  @!P3 VIADD R21, R0, UR40 ;  /* 0x000000280015bc36 */ /* 0x000fe40008000000 */
[----:B------:R-:W-:Y:S02]  /*f700*/  IMAD.MOV.U32 R13, RZ, RZ, R5 ;  /* 0x000000ffff0d7224 */ /* 0x000fe400078e0005 */
[----:B------:R-:W-:Y:S01]  /*f710*/  IMAD.MOV.U32 R12, RZ, RZ, 0x3 ;  /* 0x00000003ff0c7424 */ /* 0x000fe200078e00ff */
[----:B------:R-:W-:-:S13]  /*f720*/  @!P3 IADD3 R3, P4, R8, R14, RZ ;  /* 0x0000000e0803b210 */ /* 0x000fda0007f9e0ff */
[----:B------:R-:W-:Y:S05]  /*f730*/  WARPSYNC.COLLECTIVE R15, `(.L_x_111) ;  /* 0x000000000f087348 */ /* 0x000fea0003c00000 */
[----:B------:R0:W1:Y:S02]  /*f740*/  SHFL.IDX P6, R14, R13, R12, R11 ;  /* 0x0000000c0d0e7389 */ /* 0x00006400000c000b */
[----:B01----:R-:W-:Y:S01]  /*f750*/  ENDCOLLECTIVE ;  /* 0x000000000000791b */ /* 0x003fe20003800000 */
.L_x_111:
        /* <DEDUP_REMOVED lines=8> */
[----:B------:R0:W-:Y:S01]  /*f7e0*/  @!P3 LDGSTS.E.BYPASS.LTC128B.128 [R21+0x15400], desc[UR38][R2.64], !P2 ;  /* 0x154000000215bfae */ /* 0x0001e2000d101d66 */
[----:B------:R-:W-:-:S03]  /*f7f0*/  IMAD.MOV.U32 R5, RZ, RZ, R14 ;  /* 0x000000ffff057224 */ /* 0x000fc600078e000e */
[----:B------:R0:W-:Y:S04]  /*f800*/  @!P3 LDGSTS.E.BYPASS.LTC128B.128 [R21+0x17400], desc[UR38][R2.64+0x40], !P0 ;  /* 0x174000400215bfae */ /* 0x0001e8000c101d66 */
[----:B------:R0:W-:Y:S02]  /*f810*/  @!P3 LDGSTS.E.BYPASS.LTC128B.128 [R21+0x19400], desc[UR38][R2.64+0x80], !P1 ;  /* 0x194000800215bfae */ /* 0x0001e4000c901d66 */
[----:B0-----:R-:W-:Y:S05]  /*f820*/  WARPSYNC.COLLECTIVE R15, `(.L_x_112) ;  /* 0x000000000f087348 */ /* 0x001fea0003c00000 */
[----:B------:R1:W2:Y:S02]  /*f830*/  SHFL.IDX P6, R14, R13, R12, R11 ;  /* 0x0000000c0d0e7389 */ /* 0x0002a400000c000b */
[----:B012---:R-:W-:Y:S01]  /*f840*/  ENDCOLLECTIVE ;  /* 0x000000000000791b */ /* 0x007fe20003800000 */
.L_x_112:
[----:B------:R-:W-:Y:S05]  /*f850*/  BRA `(.L_x_113) ;  /* 0xffffffd800dc7947 */ /* 0x000fea000383ffff */
.L_x_58:
[----:B0-----:R-:W-:-:S04]  /*f860*/  IMAD.U32 R3, RZ, RZ, UR40 ;  /* 0x00000028ff037e24 */ /* 0x001fc8000f8e00ff */
[----:B------:R0:W1:Y:S03]  /*f870*/  SYNCS.PHASECHK.TRANS64.TRYWAIT P0, [R3+URZ+0x29820], R0 ;  /* 0x02982000030075a7 */ /* 0x000066000800017f */
[----:B-1----:R-:W-:Y:S05]  /*f880*/  @!P0 NANOSLEEP.SYNCS 0x989680 ;  /* 0x009896800000895d */ /* 0x002fea0003900000 */
[----:B------:R-:W1:Y:S02]  /*f890*/  @!P0 SYNCS.PHASECHK.TRANS64 P0, [R3+URZ+0x29820], R0 ;  /* 0x02982000030085a7 */ /* 0x000e64000800007f */
[----:B-1----:R-:W-:Y:S05]  /*f8a0*/  @!P0 BRA `(.L_x_58) ;  /* 0xfffffffc00ec8947 */ /* 0x002fea000383ffff */
[----:B------:R-:W-:Y:S05]  /*f8b0*/  BRA `(.L_x_114) ;  /* 0xffffffdc002c7947 */ /* 0x000fea000383ffff */
.L_x_63:
[----:B0-----:R0:W1:Y:S02]  /*f8c0*/  SYNCS.PHASECHK.TRANS64.TRYWAIT P0, [R6+URZ+0x29880], R4 ;  /* 0x02988004060075a7 */ /* 0x001064000800017f */
[----:B-1----:R-:W-:Y:S05]  /*f8d0*/  @!P0 NANOSLEEP.SYNCS 0x989680 ;  /* 0x009896800000895d */ /* 0x002fea0003900000 */
[----:B------:R-:W1:Y:S02]  /*f8e0*/  @!P0 SYNCS.PHASECHK.TRANS64 P0, [R6+URZ+0x29880], R4 ;  /* 0x02988004060085a7 */ /* 0x000e64000800007f */
[----:B-1----:R-:W-:Y:S05]  /*f8f0*/  @!P0 BRA `(.L_x_63) ;  /* 0xfffffffc00f08947 */ /* 0x002fea000383ffff */
[----:B------:R-:W-:Y:S05]  /*f900*/  BRA `(.L_x_115) ;  /* 0xffffffdc00d47947 */ /* 0x000fea000383ffff */
.L_x_67:
[----:B-1----:R1:W2:Y:S02]  /*f910*/  SYNCS.PHASECHK.TRANS64.TRYWAIT P0, [R6+URZ+0x29840], R4 ;  /* 0x02984004060075a7 */ /* 0x0022a4000800017f */
[----:B--2---:R-:W-:Y:S05]  /*f920*/  @!P0 NANOSLEEP.SYNCS 0x989680 ;  /* 0x009896800000895d */ /* 0x004fea0003900000 */
[----:B------:R-:W2:Y:S02]  /*f930*/  @!P0 SYNCS.PHASECHK.TRANS64 P0, [R6+URZ+0x29840], R4 ;  /* 0x02984004060085a7 */ /* 0x000ea4000800007f */
[----:B--2---:R-:W-:Y:S05]  /*f940*/  @!P0 BRA `(.L_x_67) ;  /* 0xfffffffc00f08947 */ /* 0x004fea000383ffff */
[----:B------:R-:W-:Y:S05]  /*f950*/  BRA `(.L_x_116) ;  /* 0xffffffe000447947 */ /* 0x000fea000383ffff */
.L_x_74:
[----:B0-----:R0:W1:Y:S02]  /*f960*/  SYNCS.PHASECHK.TRANS64.TRYWAIT P0, [R18+URZ+0x29870], R5 ;  /* 0x02987005120075a7 */ /* 0x001064000800017f */
[----:B-1----:R-:W-:Y:S05]  /*f970*/  @!P0 NANOSLEEP.SYNCS 0x989680 ;  /* 0x009896800000895d */ /* 0x002fea0003900000 */
[----:B------:R-:W1:Y:S02]  /*f980*/  @!P0 SYNCS.PHASECHK.TRANS64 P0, [R18+URZ+0x29870], R5 ;  /* 0x02987005120085a7 */ /* 0x000e64000800007f */
[----:B-1----:R-:W-:Y:S05]  /*f990*/  @!P0 BRA `(.L_x_74) ;  /* 0xfffffffc00f08947 */ /* 0x002fea000383ffff */
[----:B------:R-:W-:Y:S05]  /*f9a0*/  BRA `(.L_x_117) ;  /* 0xffffffe400447947 */ /* 0x000fea000383ffff */
.L_x_76:
[----:B0-----:R0:W1:Y:S02]  /*f9b0*/  SYNCS.PHASECHK.TRANS64.TRYWAIT P0, [R18+URZ+0x29860], R5 ;  /* 0x02986005120075a7 */ /* 0x001064000800017f */
[----:B-1----:R-:W-:Y:S05]  /*f9c0*/  @!P0 NANOSLEEP.SYNCS 0x989680 ;  /* 0x009896800000895d */ /* 0x002fea0003900000 */
[----:B------:R-:W1:Y:S02]  /*f9d0*/  @!P0 SYNCS.PHASECHK.TRANS64 P0, [R18+URZ+0x29860], R5 ;  /* 0x02986005120085a7 */ /* 0x000e64000800007f */
[----:B-1----:R-:W-:Y:S05]  /*f9e0*/  @!P0 BRA `(.L_x_76) ;  /* 0xfffffffc00f08947 */ /* 0x002fea000383ffff */
[----:B------:R-:W-:Y:S05]  /*f9f0*/  BRA `(.L_x_118) ;  /* 0xffffffe400487947 */ /* 0x000fea000383ffff */
.L_x_82:
[----:B0-----:R0:W1:Y:S02]  /*fa00*/  SYNCS.PHASECHK.TRANS64.TRYWAIT P0, [R3+URZ+0x29870], R0 ;  /* 0x02987000030075a7 */ /* 0x001064000800017f */
[----:B-1----:R-:W-:Y:S05]  /*fa10*/  @!P0 NANOSLEEP.SYNCS 0x989680 ;  /* 0x009896800000895d */ /* 0x002fea0003900000 */
[----:B------:R-:W1:Y:S02]  /*fa20*/  @!P0 SYNCS.PHASECHK.TRANS64 P0, [R3+URZ+0x29870], R0 ;  /* 0x02987000030085a7 */ /* 0x000e64000800007f */
[----:B-1----:R-:W-:Y:S05]  /*fa30*/  @!P0 BRA `(.L_x_82) ;  /* 0xfffffffc00f08947 */ /* 0x002fea000383ffff */
[----:B------:R-:W-:Y:S05]  /*fa40*/  BRA `(.L_x_119) ;  /* 0xffffffe800dc7947 */ /* 0x000fea000383ffff */
.L_x_84:
[----:B0-----:R0:W1:Y:S02]  /*fa50*/  SYNCS.PHASECHK.TRANS64.TRYWAIT P0, [R3+URZ+0x29860], R2 ;  /* 0x02986002030075a7 */ /* 0x001064000800017f */
[----:B-1----:R-:W-:Y:S05]  /*fa60*/  @!P0 NANOSLEEP.SYNCS 0x989680 ;  /* 0x009896800000895d */ /* 0x002fea0003900000 */
[----:B------:R-:W1:Y:S02]  /*fa70*/  @!P0 SYNCS.PHASECHK.TRANS64 P0, [R3+URZ+0x29860], R2 ;  /* 0x02986002030085a7 */ /* 0x000e64000800007f */
[----:B-1----:R-:W-:Y:S05]  /*fa80*/  @!P0 BRA `(.L_x_84) ;  /* 0xfffffffc00f08947 */ /* 0x002fea000383ffff */
[----:B------:R-:W-:Y:S05]  /*fa90*/  BRA `(.L_x_120) ;  /* 0xffffffe800ec7947 */ /* 0x000fea000383ffff */
.L_x_86:
[----:B0-----:R0:W1:Y:S02]  /*faa0*/  SYNCS.PHASECHK.TRANS64.TRYWAIT P0, [R9+URZ+0x29820], R2 ;  /* 0x02982002090075a7 */ /* 0x001064000800017f */
[----:B-1----:R-:W-:Y:S05]  /*fab0*/  @!P0 NANOSLEEP.SYNCS 0x989680 ;  /* 0x009896800000895d */ /* 0x002fea0003900000 */
[----:B------:R-:W1:Y:S02]  /*fac0*/  @!P0 SYNCS.PHASECHK.TRANS64 P0, [R9+URZ+0x29820], R2 ;  /* 0x02982002090085a7 */ /* 0x000e64000800007f */
[----:B-1----:R-:W-:Y:S05]  /*fad0*/  @!P0 BRA `(.L_x_86) ;  /* 0xfffffffc00f08947 */ /* 0x002fea000383ffff */
[----:B------:R-:W-:Y:S05]  /*fae0*/  BRA `(.L_x_121) ;  /* 0xfffffff000547947 */ /* 0x000fea000383ffff */
.L_x_88:
[----:B0-----:R0:W1:Y:S02]  /*faf0*/  SYNCS.PHASECHK.TRANS64.TRYWAIT P1, [R5+URZ], R4 ;  /* 0x00000004050075a7 */ /* 0x001064000802017f */
[----:B-1----:R-:W-:Y:S05]  /*fb00*/  @!P1 NANOSLEEP.SYNCS 0x989680 ;  /* 0x009896800000995d */ /* 0x002fea0003900000 */
[----:B------:R-:W1:Y:S02]  /*fb10*/  @!P1 SYNCS.PHASECHK.TRANS64 P1, [R5+URZ], R4 ;  /* 0x00000004050095a7 */ /* 0x000e64000802007f */
[----:B-1----:R-:W-:Y:S05]  /*fb20*/  @!P1 BRA `(.L_x_88) ;  /* 0xfffffffc00f09947 */ /* 0x002fea000383ffff */
[----:B------:R-:W-:Y:S05]  /*fb30*/  BRA `(.L_x_122) ;  /* 0xfffffff000a47947 */ /* 0x000fea000383ffff */
.L_x_89:
[----:B-1----:R1:W2:Y:S02]  /*fb40*/  SYNCS.PHASECHK.TRANS64.TRYWAIT P1, [R7+URZ], R2 ;  /* 0x00000002070075a7 */ /* 0x0022a4000802017f */
[----:B--2---:R-:W-:Y:S05]  /*fb50*/  @!P1 NANOSLEEP.SYNCS 0x989680 ;  /* 0x009896800000995d */ /* 0x004fea0003900000 */
[----:B------:R-:W2:Y:S02]  /*fb60*/  @!P1 SYNCS.PHASECHK.TRANS64 P1, [R7+URZ], R2 ;  /* 0x00000002070095a7 */ /* 0x000ea4000802007f */
[----:B--2---:R-:W-:Y:S05]  /*fb70*/  @!P1 BRA `(.L_x_89) ;  /* 0xfffffffc00f09947 */ /* 0x004fea000383ffff */
[----:B------:R-:W-:Y:S05]  /*fb80*/  BRA `(.L_x_123) ;  /* 0xfffffff000987947 */ /* 0x000fea000383ffff */
.L_x_91:
[----:B0-----:R0:W2:Y:S02]  /*fb90*/  SYNCS.PHASECHK.TRANS64.TRYWAIT P1, [R5+URZ+0x29860], R4 ;  /* 0x02986004050075a7 */ /* 0x0010a4000802017f */
[----:B--2---:R-:W-:Y:S05]  /*fba0*/  @!P1 NANOSLEEP.SYNCS 0x989680 ;  /* 0x009896800000995d */ /* 0x004fea0003900000 */
[----:B------:R-:W2:Y:S02]  /*fbb0*/  @!P1 SYNCS.PHASECHK.TRANS64 P1, [R5+URZ+0x29860], R4 ;  /* 0x02986004050095a7 */ /* 0x000ea4000802007f */
[----:B--2---:R-:W-:Y:S05]  /*fbc0*/  @!P1 BRA `(.L_x_91) ;  /* 0xfffffffc00f09947 */ /* 0x004fea000383ffff */
[----:B------:R-:W-:Y:S05]  /*fbd0*/  BRA `(.L_x_124) ;  /* 0xfffffff000987947 */ /* 0x000fea000383ffff */
.L_x_93:
[----:B--2---:R2:W3:Y:S02]  /*fbe0*/  SYNCS.PHASECHK.TRANS64.TRYWAIT P1, [R3+URZ+0x29860], R2 ;  /* 0x02986002030075a7 */ /* 0x0044e4000802017f */
[----:B---3--:R-:W-:Y:S05]  /*fbf0*/  @!P1 NANOSLEEP.SYNCS 0x989680 ;  /* 0x009896800000995d */ /* 0x008fea0003900000 */
[----:B------:R-:W3:Y:S02]  /*fc00*/  @!P1 SYNCS.PHASECHK.TRANS64 P1, [R3+URZ+0x29860], R2 ;  /* 0x02986002030095a7 */ /* 0x000ee4000802007f */
[----:B---3--:R-:W-:Y:S05]  /*fc10*/  @!P1 BRA `(.L_x_93) ;  /* 0xfffffffc00f09947 */ /* 0x008fea000383ffff */
[----:B------:R-:W-:Y:S05]  /*fc20*/  BRA `(.L_x_125) ;  /* 0xfffffff000987947 */ /* 0x000fea000383ffff */
.L_x_95:
[----:B---3--:R3:W4:Y:S02]  /*fc30*/  SYNCS.PHASECHK.TRANS64.TRYWAIT P0, [R5+URZ+0x29880], R4 ;  /* 0x02988004050075a7 */ /* 0x008724000800017f */
[----:B----4-:R-:W-:Y:S05]  /*fc40*/  @!P0 NANOSLEEP.SYNCS 0x989680 ;  /* 0x009896800000895d */ /* 0x010fea0003900000 */
[----:B------:R-:W4:Y:S02]  /*fc50*/  @!P0 SYNCS.PHASECHK.TRANS64 P0, [R5+URZ+0x29880], R4 ;  /* 0x02988004050085a7 */ /* 0x000f24000800007f */
[----:B----4-:R-:W-:Y:S05]  /*fc60*/  @!P0 BRA `(.L_x_95) ;  /* 0xfffffffc00f08947 */ /* 0x010fea000383ffff */
[----:B------:R-:W-:Y:S05]  /*fc70*/  BRA `(.L_x_96) ;  /* 0xfffffff000947947 */ /* 0x000fea000383ffff */
.L_x_126:
[----:B------:R-:W-:-:S00]  /*fc80*/  BRA `(.L_x_126) ;  /* 0xfffffffc00fc7947 */ /* 0x000fc0000383ffff */
[----:B------:R-:W-:-:S00]  /*fc90*/  NOP ;  /* 0x0000000000007918 */ /* 0x000fc00000000000 */
        /* <DEDUP_REMOVED lines=14> */
.L_x_2800:


//--------------------- .text._ZN7cutlass13device_kernelIN5flash11enable_sm90INS1_16FlashAttnFwdSm90INS1_25CollectiveMainloopFwdSm90ILi2EN4cute5tupleIJNS5_1CILi1EEES8_S8_EEENS6_IJNS7_ILi128EEENS7_ILi160EEENS7_ILi192EEEEEELi128ENS_12float_e4m3_tEfNS_4arch4Sm90ELb0ELb0ELb1ELb1ELb0ELb0ELb0ELb1ELb1ELb1ELb1ELb0EEENS1_21CollectiveEpilogueFwdINS6_IJSA_SA_SB_EEES9_NS_10bfloat16_tESG_Li256ELb1ELb1ELb1ELb1EEENS1_36VarlenDynamicPersistentTileSchedulerILi128ELi160ELi256ELi128ELb1ELb1ELb1ELb0ELb1ELb1EEEEEEEEEvNT_6ParamsE --------------------------
	.section	.text._ZN7cutlass13device_kernelIN5flash11enable_sm90INS1_16FlashAttnFwdSm90INS1_25CollectiveMainloopFwdSm90ILi2EN4cute5tupleIJNS5_1CILi1EEES8_S8_EEENS6_IJNS7_ILi128EEENS7_ILi160EEENS7_ILi192EEEEEELi128ENS_12float_e4m3_tEfNS_4arch4Sm90ELb0ELb0ELb1ELb1ELb0ELb0ELb0ELb1ELb1ELb1ELb1ELb0EEENS1_21CollectiveEpilogueFwdINS6_IJSA_SA_SB_EEES9_NS_10bfloat16_tESG_Li256ELb1ELb1ELb1ELb1EEENS1_36VarlenDynamicPersistentTileSchedulerILi128ELi160ELi256ELi128ELb1ELb1ELb1ELb0ELb1ELb1EEEEEEEEEvNT_6ParamsE,"ax",@progbits
	.align	128
.text._ZN7cutlass13device_kernelIN5flash11enable_sm90INS1_16FlashAttnFwdSm90INS1_25CollectiveMainloopFwdSm90ILi2EN4cute5tupleIJNS5_1CILi1EEES8_S8_EEENS6_IJNS7_ILi128EEENS7_ILi160EEENS7_ILi192EEEEEELi128ENS_12float_e4m3_tEfNS_4arch4Sm90ELb0ELb0ELb1ELb1ELb0ELb0ELb0ELb1ELb1ELb1ELb1ELb0EEENS1_21CollectiveEpilogueFwdINS6_IJSA_SA_SB_EEES9_NS_10bfloat16_tESG_Li256ELb1ELb1ELb1ELb1EEENS1_36VarlenDynamicPersistentTileSchedulerILi128ELi160ELi256ELi128ELb1ELb1ELb1ELb0ELb1ELb1EEEEEEEEEvNT_6ParamsE:
        .type           _ZN7cutlass13device_kernelIN5flash11enable_sm90INS1_16FlashAttnFwdSm90INS1_25CollectiveMainloopFwdSm90ILi2EN4cute5tupleIJNS5_1CILi1EEES8_S8_EEENS6_IJNS7_ILi128EEENS7_ILi160EEENS7_ILi192EEEEEELi128ENS_12float_e4m3_tEfNS_4arch4Sm90ELb0ELb0ELb1ELb1ELb0ELb0ELb0ELb1ELb1ELb1ELb1ELb0EEENS1_21CollectiveEpilogueFwdINS6_IJSA_SA_SB_EEES9_NS_10bfloat16_tESG_Li256ELb1ELb1ELb1ELb1EEENS1_36VarlenDynamicPersistentTileSchedulerILi128ELi160ELi256ELi128ELb1ELb1ELb1ELb0ELb1ELb1EEEEEEEEEvNT_6ParamsE,@function
        .size           _ZN7cutlass13device_kernelIN5flash11enable_sm90INS1_16FlashAttnFwdSm90INS1_25CollectiveMainloopFwdSm90ILi2EN4cute5tupleIJNS5_1CILi1EEES8_S8_EEENS6_IJNS7_ILi128EEENS7_ILi160EEENS7_ILi192EEEEEELi128ENS_12float_e4m3_tEfNS_4arch4Sm90ELb0ELb0ELb1ELb1ELb0ELb0ELb0ELb1ELb1ELb1ELb1ELb0EEENS1_21CollectiveEpilogueFwdINS6_IJSA_SA_SB_EEES9_NS_10bfloat16_tESG_Li256ELb1ELb1ELb1ELb1EEENS1_36VarlenDynamicPersistentTileSchedulerILi128ELi160ELi256ELi128ELb1ELb1ELb1ELb0ELb1ELb1EEEEEEEEEvNT_6ParamsE,(.L_x_2801 - _ZN7cutlass13device_kernelIN5flash11enable_sm90INS1_16FlashAttnFwdSm90INS1_25CollectiveMainloopFwdSm90ILi2EN4cute5tupleIJNS5_1CILi1EEES8_S8_EEENS6_IJNS7_ILi128EEENS7_ILi160EEENS7_ILi192EEEEEELi128ENS_12float_e4m3_tEfNS_4arch4Sm90ELb0ELb0ELb1ELb1ELb0ELb0ELb0ELb1ELb1ELb1ELb1ELb0EEENS1_21CollectiveEpilogueFwdINS6_IJSA_SA_SB_EEES9_NS_10bfloat16_tESG_Li256ELb1ELb1ELb1ELb1EEENS1_36VarlenDynamicPersistentTileSchedulerILi128ELi160ELi256ELi128ELb1ELb1ELb1ELb0ELb1ELb1EEEEEEEEEvNT_6ParamsE)
        .other          _ZN7cutlass13device_kernelIN5flash11enable_sm90INS1_16FlashAttnFwdSm90INS1_25CollectiveMainloopFwdSm90ILi2EN4cute5tupleIJNS5_1CILi1EEES8_S8_EEENS6_IJNS7_ILi128EEENS7_ILi160EEENS7_ILi192EEEEEELi128ENS_12float_e4m3_tEfNS_4arch4Sm90ELb0ELb0ELb1ELb1ELb0ELb0ELb0ELb1ELb1ELb1ELb1ELb0EEENS1_21CollectiveEpilogueFwdINS6_IJSA_SA_SB_EEES9_NS_10bfloat16_tESG_Li256ELb1ELb1ELb1ELb1EEENS1_36VarlenDynamicPersistentTileSchedulerILi128ELi160ELi256ELi128ELb1ELb1ELb1ELb0ELb1ELb1EEEEEEEEEvNT_6ParamsE,@"STO_CUDA_ENTRY STV_DEFAULT"
_ZN7cutlass13device_kernelIN5flash11enable_sm90INS1_16FlashAttnFwdSm90INS1_25CollectiveMainloopFwdSm90ILi2EN4cute5tupleIJNS5_1CILi1EEES8_S8_EEENS6_IJNS7_ILi128EEENS7_ILi160EEENS7_ILi192EEEEEELi128ENS_12float_e4m3_tEfNS_4arch4Sm90ELb0ELb0ELb1ELb1ELb0ELb0ELb0ELb1ELb1ELb1ELb1ELb0EEENS1_21CollectiveEpilogueFwdINS6_IJSA_SA_SB_EEES9_NS_10bfloat16_tESG_Li256ELb1ELb1ELb1ELb1EEENS1_36VarlenDynamicPersistentTileSchedulerILi128ELi160ELi256ELi128ELb1ELb1ELb1ELb0ELb1ELb1EEEEEEEEEvNT_6ParamsE:
[----:B------:R-:W0:Y:S02]  /*0000*/  LDC R1, c[0x0][0x28] ;  /* 0x00000a00ff017b82 */ /* 0x000e240000000800 */
[----:B0-----:R-:W-:Y:S01]  /*0010*/  VIADD R1, R1, 0xffffffc8 ;  /* 0xffffffc801017836 */ /* 0x001fe20000000000 */
[----:B------:R-:W0:Y:S01]  /*0020*/  S2R R3, SR_TID.X ;  /* 0x0000000000037919 */ /* 0x000e220000002100 */
[----:B------:R-:W-:Y:S01]  /*0030*/  ELECT P0, URZ, PT ;  /* 0x00000000003f782f */ /* 0x000fe20003800000 */
[----:B------:R-:W-:Y:S01]  /*0040*/  BSSY B0, `(.L_x_127) ;  /* 0x000000e000007945 */ /* 0x000fe20003800000 */
[--C-:B0-----:R-:W-:Y:S02]  /*0050*/  SHF.R.U32.HI R0, RZ, 0x5, R3.reuse ;  /* 0x00000005ff007819 */ /* 0x101fe40000011603 */
[----:B------:R-:W-:-:S03]  /*0060*/  SHF.R.U32.HI R3, RZ, 0x7, R3 ;  /* 0x00000007ff037819 */ /* 0x000fc60000011603 */
        /* <DEDUP_REMOVED lines=11> */
.L_x_128:
[----:B------:R-:W-:Y:S05]  /*0120*/  BSYNC B0 ;  /* 0x0000000000007941 */ /* 0x000fea0003800000 */
.L_x_127:
[----:B------:R-:W-:Y:S01]  /*0130*/  VOTEU.ANY UP0, P0 ;  /* 0x00000000003f7886 */ /* 0x000fe20000000100 */
[----:B------:R-:W0:Y:S01]  /*0140*/  SHFL.IDX PT, R3, R3, RZ, 0x1f ;  /* 0x00001fff03037589 */ /* 0x000e2200000e0000 */
[----:B------:R-:W-:Y:S01]  /*0150*/  UMOV UR4, 0x80 ;  /* 0x0000008000047882 */ /* 0x000fe20000000000 */
[----:B------:R-:W-:Y:S01]  /*0160*/  UMOV UR7, 0x100 ;  /* 0x0000010000077882 */ /* 0x000fe20000000000 */
[----:B------:R-:W-:Y:S01]  /*0170*/  VOTEU.ANY UP1, P0 ;  /* 0x00000000003f7886 */ /* 0x000fe20000020100 */
[----:B------:R-:W1:Y:S01]  /*0180*/  @UP0 S2UR UR8, SR_CgaCtaId ;  /* 0x00000000000809c3 */ /* 0x000e620000008800 */
[----:B------:R-:W2:Y:S01]  /*0190*/  SHFL.IDX PT, R2, R0, RZ, 0x1f ;  /* 0x00001fff00027589 */ /* 0x000ea200000e0000 */
[----:B------:R-:W-:Y:S01]  /*01a0*/  @UP0 UMOV UR6, 0x400 ;  /* 0x0000040000060882 */ /* 0x000fe20000000000 */
[----:B------:R-:W-:-:S04]  /*01b0*/  @UP0 UIADD3 UR4, -UR4, 0x100000, URZ ;  /* 0x0010000004040890 */ /* 0x000fc8000fffe13f */
[----:B------:R-:W-:Y:S02]  /*01c0*/  @UP0 USHF.L.U32 UR5, UR4, 0xb, URZ ;  /* 0x0000000b04050899 */ /* 0x000fe4000800063f */
[----:B------:R-:W-:Y:S01]  /*01d0*/  @UP0 USHF.L.U32 UR4, UR4, 0x1, URZ ;  /* 0x0000000104040899 */ /* 0x000fe2000800063f */
[----:B------:R-:W-:Y:S01]  /*01e0*/  VOTEU.ANY UP2, P0 ;  /* 0x00000000003f7886 */ /* 0x000fe20000040100 */
[----:B0-----:R-:W-:Y:S01]  /*01f0*/  R2UR UR9, R3 ;  /* 0x00000000030972ca */ /* 0x001fe200000e0000 */
[----:B-1----:R-:W-:Y:S01]  /*0200*/  @UP0 ULEA UR8, UR8, UR6, 0x18 ;  /* 0x0000000608080291 */ /* 0x002fe2000f8ec03f */
[----:B--2---:R-:W-:Y:S01]  /*0210*/  ISETP.NE.AND P1, PT, R2, RZ, PT ;  /* 0x000000ff0200720c */ /* 0x004fe20003f25270 */
[----:B------:R-:W-:-:S04]  /*0220*/  @UP0 UIADD3 UR6, -UR7, 0x100000, URZ ;  /* 0x0010000007060890 */ /* 0x000fc8000fffe13f */
[----:B------:R-:W-:Y:S02]  /*0230*/  @UP0 USHF.L.U32 UR7, UR6, 0xb, URZ ;  /* 0x0000000b06070899 */ /* 0x000fe4000800063f */
[----:B------:R-:W-:-:S04]  /*0240*/  @UP0 USHF.L.U32 UR6, UR6, 0x1, URZ ;  /* 0x0000000106060899 */ /* 0x000fc8000800063f */
[----:B------:R-:W-:Y:S01]  /*0250*/  UISETP.NE.AND UP0, UPT, UR9, URZ, UPT ;  /* 0x0000003f0900728c */ /* 0x000fe2000bf05270 */
[----:B------:R-:W0:Y:S02]  /*0260*/  FENCE.VIEW.ASYNC.S ;  /* 0x00000000000073c6 */ /* 0x000e240000000000 */
[----:B0-----:R0:W1:Y:S05]  /*0270*/  @UP1 SYNCS.EXCH.64 URZ, [UR8+0x29800], UR4 ;  /* 0x02980004083f15b2 */ /* 0x00106a0008000100 */
[----:B------:R0:W2:Y:S01]  /*0280*/  @UP2 SYNCS.EXCH.64 URZ, [UR8+0x29820], UR6 ;  /* 0x02982006083f25b2 */ /* 0x0000a20008000100 */
        /* <DEDUP_REMOVED lines=17> */
[----:B------:R3:W0:Y:S02]  /*03a0*/  SYNCS.EXCH.64 URZ, [UR8+0x29848], UR6 ;  /* 0x02984806083f75b2 */ /* 0x0006240008000100 */
[----:B---3--:R-:W-:Y:S01]  /*03b0*/  NOP ;  /* 0x0000000000007918 */ /* 0x008fe20000000000 */
.L_x_129:
[----:B------:R-:W3:Y:S01]  /*03c0*/  SHFL.IDX PT, R2, R0, RZ, 0x1f ;  /* 0x00001fff00027589 */ /* 0x000ee200000e0000 */
[----:B------:R-:W-:Y:S01]  /*03d0*/  NOP ;  /* 0x0000000000007918 */ /* 0x000fe20000000000 */
[----:B---3--:R-:W-:-:S13]  /*03e0*/  ISETP.NE.AND P0, PT, R2, RZ, PT ;  /* 0x000000ff0200720c */ /* 0x008fda0003f05270 */
        /* <DEDUP_REMOVED lines=17> */
[----:B------:R3:W0:Y:S02]  /*0500*/  SYNCS.EXCH.64 URZ, [UR8+0x29868], UR6 ;  /* 0x02986806083f75b2 */ /* 0x0006240008000100 */
[----:B---3--:R-:W-:Y:S01]  /*0510*/  NOP ;  /* 0x0000000000007918 */ /* 0x008fe20000000000 */
.L_x_130:
[----:B------:R-:W3:Y:S01]  /*0520*/  SHFL.IDX PT, R2, R0, RZ, 0x1f ;  /* 0x00001fff00027589 */ /* 0x000ee200000e0000 */
[----:B------:R-:W-:Y:S01]  /*0530*/  NOP ;  /* 0x0000000000007918 */ /* 0x000fe20000000000 */
[----:B---3--:R-:W-:-:S13]  /*0540*/  ISETP.NE.AND P0, PT, R2, RZ, PT ;  /* 0x000000ff0200720c */ /* 0x008fda0003f05270 */
        /* <DEDUP_REMOVED lines=13> */
[----:B------:R3:W0:Y:S02]  /*0620*/  SYNCS.EXCH.64 URZ, [UR6+0x29888], UR4 ;  /* 0x02988804063f75b2 */ /* 0x0006240008000100 */
[----:B---3--:R-:W-:Y:S01]  /*0630*/  NOP ;  /* 0x0000000000007918 */ /* 0x008fe20000000000 */
.L_x_131:
        /* <DEDUP_REMOVED lines=22> */
.L_x_132:
        /* <DEDUP_REMOVED lines=22> */
.L_x_133:
[----:B------:R-:W-:Y:S01]  /*0900*/  PLOP3.LUT P0, PT, PT, PT, UP0, 0x80, 0x0 ;  /* 0x000000000000781c */ /* 0x000fe20003f0f008 */
[----:B------:R-:W-:Y:S01]  /*0910*/  UMOV UR38, 0x1 ;  /* 0x0000000100267882 */ /* 0x000fe20000000000 */
[----:B------:R-:W-:Y:S01]  /*0920*/  NOP ;  /* 0x0000000000007918 */ /* 0x000fe20000000000 */
[----:B------:R-:W-:Y:S01]  /*0930*/  USEL UR38, UR38, 0x2, !UP0 ;  /* 0x0000000226267887 */ /* 0x000fe2000c000000 */
[----:B------:R-:W-:Y:S01]  /*0940*/  ULDC.64 UR50, c[0x0][0x208] ;  /* 0x0000820000327ab9 */ /* 0x000fe20000000a00 */
[----:B012-4-:R-:W-:Y:S08]  /*0950*/  BAR.SYNC.DEFER_BLOCKING 0x0 ;  /* 0x0000000000007b1d */ /* 0x017ff00000010000 */
[----:B------:R-:W-:Y:S05]  /*0960*/  @!P0 BRA `(.L_x_134) ;  /* 0x000000cc00ec8947 */ /* 0x000fea0003800000 */
.L_x_135:
[----:B------:R-:W-:-:S08]  /*0970*/  NOP ;  /* 0x0000000000007918 */ /* 0x000fd00000000000 */
[----:B------:R-:W0:Y:S02]  /*0980*/  USETMAXREG.TRY_ALLOC.CTAPOOL UP0, 0xf0 ;  /* 0x000000f0000079c8 */ /* 0x000e240008000600 */
[----:B0-----:R-:W-:-:S13]  /*0990*/  PLOP3.LUT P0, PT, PT, PT, UP0, 0x80, 0x0 ;  /* 0x000000000000781c */ /* 0x001fda0003f0f008 */
[----:B------:R-:W-:Y:S05]  /*09a0*/  @!P0 BRA `(.L_x_135) ;  /* 0xfffffffc00f08947 */ /* 0x000fea000383ffff */
[----:B------:R-:W0:Y:S01]  /*09b0*/  S2R R2, SR_TID.X ;  /* 0x0000000000027919 */ /* 0x000e220000002100 */
[----:B------:R-:W1:Y:S01]  /*09c0*/  S2UR UR5, SR_CgaCtaId ;  /* 0x00000000000579c3 */ /* 0x000e620000008800 */
[----:B------:R-:W-:-:S07]  /*09d0*/  UMOV UR4, 0x400 ;  /* 0x0000040000047882 */ /* 0x000fce0000000000 */
[----:B------:R-:W-:Y:S06]  /*09e0*/  BAR.ARV 0x8, 0x180 ;  /* 0x0206000000007b1d */ /* 0x000fec0000002000 */
[----:B-1----:R-:W-:Y:S01]  /*09f0*/  ULEA UR4, UR5, UR4, 0x18 ;  /* 0x0000000405047291 */ /* 0x002fe2000f8ec03f */
[----:B0-----:R-:W-:-:S04]  /*0a00*/  LOP3.LUT R0, R2, 0xffffff80, RZ, 0xc0, !PT ;  /* 0xffffff8002007812 */ /* 0x001fc800078ec0ff */
[----:B------:R-:W-:-:S13]  /*0a10*/  ISETP.NE.AND P0, PT, R0, 0x80, PT ;  /* 0x000000800000780c */ /* 0x000fda0003f05270 */
[----:B------:R-:W-:Y:S08]  /*0a20*/  @!P0 BAR.ARV 0x9, 0x100 ;  /* 0x0244000000008b1d */ /* 0x000ff00000002000 */
[----:B------:R-:W-:Y:S06]  /*0a30*/  BAR.SYNC.DEFER_BLOCKING 0x5, 0x180 ;  /* 0x0146000000007b1d */ /* 0x000fec0000010000 */
[----:B------:R-:W0:Y:S01]  /*0a40*/  LDS.128 R36, [UR4+0x298d0] ;  /* 0x0298d004ff247984 */ /* 0x000e220008000c00 */
[----:B------:R-:W-:Y:S01]  /*0a50*/  ULDC UR4, c[0x0][0xc3c] ;  /* 0x00030f0000047ab9 */ /* 0x000fe20000000800 */
[----:B------:R-:W-:Y:S06]  /*0a60*/  BAR.ARV 0x4, 0x180 ;  /* 0x0106000000007b1d */ /* 0x000fec0000002000 */
[----:B0-----:R-:W-:-:S13]  /*0a70*/  ISETP.GE.AND P0, PT, R39, UR4, PT ;  /* 0x0000000427007c0c */ /* 0x001fda000bf06270 */
[----:B------:R-:W-:Y:S05]  /*0a80*/  @P0 EXIT ;  /* 0x000000000000094d */ /* 0x000fea0003800000 */
[----:B------:R-:W-:Y:S01]  /*0a90*/  VIADD R223, R2, 0xffffff80 ;  /* 0xffffff8002df7836 */ /* 0x000fe20000000000 */
[----:B------:R-:W-:Y:S01]  /*0aa0*/  R2UR UR6, R37 ;  /* 0x00000000250672ca */ /* 0x000fe200000e0000 */
[----:B------:R-:W-:Y:S01]  /*0ab0*/  ULOP3.LUT UR47, UR38, 0x1, URZ, 0xfc, !UPT ;  /* 0x00000001262f7892 */ /* 0x000fe2000f8efc3f */
[----:B------:R-:W-:Y:S01]  /*0ac0*/  R2UR UR5, R38 ;  /* 0x00000000260572ca */ /* 0x000fe200000e0000 */
[----:B------:R-:W-:Y:S01]  /*0ad0*/  UMOV UR46, URZ ;  /* 0x0000003f002e7c82 */ /* 0x000fe20008000000 */
[----:B------:R-:W-:Y:S01]  /*0ae0*/  SHF.R.S32.HI R0, RZ, 0x1f, R223 ;  /* 0x0000001fff007819 */ /* 0x000fe200000114df */
[----:B------:R-:W-:Y:S01]  /*0af0*/  UMOV UR45, URZ ;  /* 0x0000003f002d7c82 */ /* 0x000fe20008000000 */
[----:B------:R-:W-:Y:S02]  /*0b00*/  UMOV UR52, URZ ;  /* 0x0000003f00347c82 */ /* 0x000fe40008000000 */
[CC--:B------:R-:W-:Y:S02]  /*0b10*/  LEA.HI R2, R0.reuse, R223.reuse, RZ, 0x7 ;  /* 0x000000df00027211 */ /* 0x0c0fe400078f38ff */
[----:B------:R-:W-:-:S02]  /*0b20*/  LEA.HI R3, R0, R223, RZ, 0x4 ;  /* 0x000000df00037211 */ /* 0x000fc400078f20ff */
[----:B------:R-:W-:Y:S02]  /*0b30*/  LOP3.LUT R4, R2, 0xffffff80, RZ, 0xc0, !PT ;  /* 0xffffff8002047812 */ /* 0x000fe400078ec0ff */
[----:B------:R-:W-:Y:S02]  /*0b40*/  SHF.R.S32.HI R6, RZ, 0x4, R3 ;  /* 0x00000004ff067819 */ /* 0x000fe40000011403 */
[----:B------:R-:W-:Y:S01]  /*0b50*/  SHF.R.S32.HI R217, RZ, 0x7, R2 ;  /* 0x00000007ffd97819 */ /* 0x000fe20000011402 */
[----:B------:R-:W-:Y:S01]  /*0b60*/  IMAD.IADD R201, R223, 0x1, -R4 ;  /* 0x00000001dfc97824 */ /* 0x000fe200078e0a04 */
[----:B------:R-:W-:Y:S02]  /*0b70*/  LEA.HI R4, R0, R223, RZ, 0x5 ;  /* 0x000000df00047211 */ /* 0x000fe400078f28ff */
[----:B------:R-:W-:Y:S02]  /*0b80*/  LEA.HI R2, R2, R217, RZ, 0x1 ;  /* 0x000000d902027211 */ /* 0x000fe400078f08ff */
[----:B------:R-:W-:Y:S01]  /*0b90*/  SHF.R.S32.HI R8, RZ, 0x1f, R201 ;  /* 0x0000001fff087819 */ /* 0x000fe200000114c9 */
[----:B------:R-:W-:Y:S01]  /*0ba0*/  IMAD.SHL.U32 R5, R4, 0x20, RZ ;  /* 0x0000002004057824 */ /* 0x000fe200078e00ff */
[----:B------:R-:W-:-:S02]  /*0bb0*/  LOP3.LUT R4, R3, 0x3fffff0, RZ, 0xc0, !PT ;  /* 0x03fffff003047812 */ /* 0x000fc400078ec0ff */
[----:B------:R-:W-:Y:S02]  /*0bc0*/  LEA.HI R3, R3, R6, RZ, 0x1 ;  /* 0x0000000603037211 */ /* 0x000fe400078f08ff */
[----:B------:R-:W-:Y:S01]  /*0bd0*/  LOP3.LUT R5, R5, 0xfffffc00, RZ, 0xc0, !PT ;  /* 0xfffffc0005057812 */ /* 0x000fe200078ec0ff */
[----:B------:R-:W-:Y:S01]  /*0be0*/  IMAD.IADD R4, R223, 0x1, -R4 ;  /* 0x00000001df047824 */ /* 0x000fe200078e0a04 */
[----:B------:R-:W-:Y:S02]  /*0bf0*/  LOP3.LUT R3, R3, 0x1ffffffe, RZ, 0xc0, !PT ;  /* 0x1ffffffe03037812 */ /* 0x000fe400078ec0ff */
[----:B------:R-:W-:Y:S01]  /*0c00*/  LEA.HI R7, R8, R201, RZ, 0x2 ;  /* 0x000000c908077211 */ /* 0x000fe200078f10ff */
[----:B------:R-:W-:Y:S01]  /*0c10*/  IMAD R4, R4, 0x40, R5 ;  /* 0x0000004004047824 */ /* 0x000fe200078e0205 */
[----:B------:R-:W-:Y:S01]  /*0c20*/  LEA.HI R5, R0, R223, RZ, 0x2 ;  /* 0x000000df00057211 */ /* 0x000fe200078f10ff */
[----:B------:R-:W-:Y:S01]  /*0c30*/  IMAD.IADD R3, R6, 0x1, -R3 ;  /* 0x0000000106037824 */ /* 0x000fe200078e0a03 */
[----:B------:R-:W-:-:S02]  /*0c40*/  SHF.R.S32.HI R9, RZ, 0x2, R7 ;  /* 0x00000002ff097819 */ /* 0x000fc40000011407 */
[----:B------:R-:W-:Y:S01]  /*0c50*/  LOP3.LUT R6, R5, 0xfffffffc, RZ, 0xc0, !PT ;  /* 0xfffffffc05067812 */ /* 0x000fe200078ec0ff */
[----:B------:R-:W-:Y:S01]  /*0c60*/  IMAD R220, R3, 0x8, R4 ;  /* 0x0000000803dc7824 */ /* 0x000fe200078e0204 */
[----:B------:R-:W-:Y:S02]  /*0c70*/  SHF.R.S32.HI R10, RZ, 0x1f, R7 ;  /* 0x0000001fff0a7819 */ /* 0x000fe40000011407 */
[----:B------:R-:W-:Y:S01]  /*0c80*/  LEA.HI R0, R0, R223, RZ, 0x3 ;  /* 0x000000df00007211 */ /* 0x000fe200078f18ff */
[----:B------:R-:W-:Y:S01]  /*0c90*/  IMAD.IADD R6, R223, 0x1, -R6 ;  /* 0x00000001df067824 */ /* 0x000fe200078e0a06 */
[----:B------:R-:W-:Y:S02]  /*0ca0*/  LEA.HI R10, R10, R9, RZ, 0x3 ;  /* 0x000000090a0a7211 */ /* 0x000fe400078f18ff */
[----:B------:R-:W-:Y:S02]  /*0cb0*/  LOP3.LUT R4, R2, 0x3fffffe, RZ, 0xc0, !PT ;  /* 0x03fffffe02047812 */ /* 0x000fe400078ec0ff */
[----:B------:R-:W-:-:S02]  /*0cc0*/  LEA.HI R3, R6, R6, RZ, 0x1 ;  /* 0x0000000606037211 */ /* 0x000fc400078f08ff */
[----:B------:R-:W-:Y:S01]  /*0cd0*/  LOP3.LUT R2, R0, 0xfffffff8, RZ, 0xc0, !PT ;  /* 0xfffffff800027812 */ /* 0x000fe200078ec0ff */
[----:B------:R-:W-:Y:S01]  /*0ce0*/  IMAD.IADD R4, R217, 0x1, -R4 ;  /* 0x00000001d9047824 */ /* 0x000fe200078e0a04 */
[----:B------:R-:W-:Y:S02]  /*0cf0*/  LOP3.LUT R3, R3, 0x1ffffffe, RZ, 0xc0, !PT ;  /* 0x1ffffffe03037812 */ /* 0x000fe400078ec0ff */
[----:B------:R-:W-:Y:S01]  /*0d00*/  LOP3.LUT R10, R10, 0xfffffff8, RZ, 0xc0, !PT ;  /* 0xfffffff80a0a7812 */ /* 0x000fe200078ec0ff */
[----:B------:R-:W-:Y:S01]  /*0d10*/  IMAD.IADD R17, R223, 0x1, -R2 ;  /* 0x00000001df117824 */ /* 0x000fe200078e0a02 */
[----:B------:R-:W-:Y:S01]  /*0d20*/  LEA.HI R8, R8, R201, RZ, 0x5 ;  /* 0x000000c908087211 */ /* 0x000fe200078f28ff */
[----:B------:R-:W-:Y:S01]  /*0d30*/  IMAD.IADD R3, R6, 0x1, -R3 ;  /* 0x0000000106037824 */ /* 0x000fe200078e0a03 */
[----:B------:R-:W-:Y:S01]  /*0d40*/  LOP3.LUT R6, R7, 0x7ffffffc, RZ, 0xc0, !PT ;  /* 0x7ffffffc07067812 */ /* 0x000fe200078ec0ff */
[----:B------:R-:W-:Y:S01]  /*0d50*/  IMAD.IADD R9, R9, 0x1, -R10 ;  /* 0x0000000109097824 */ /* 0x000fe200078e0a0a */
[----:B------:R-:W-:Y:S01]  /*0d60*/  SHF.R.S32.HI R8, RZ, 0x5, R8 ;  /* 0x00000005ff087819 */ /* 0x000fe20000011408 */
[----:B------:R-:W-:Y:S01]  /*0d70*/  IMAD.SHL.U32 R2, R17, 0x8, RZ ;  /* 0x0000000811027824 */ /* 0x000fe200078e00ff */
[----:B------:R-:W-:Y:S01]  /*0d80*/  SHF.R.S32.HI R200, RZ, 0x3, R0 ;  /* 0x00000003ffc87819 */ /* 0x000fe20000011400 */
[----:B------:R-:W-:-:S02]  /*0d90*/  IMAD.IADD R6, R201, 0x1, -R6 ;  /* 0x00000001c9067824 */ /* 0x000fc400078e0a06 */
[----:B------:R-:W-:Y:S01]  /*0da0*/  IMAD R9, R8, 0x10, R9 ;  /* 0x0000001008097824 */ /* 0x000fe200078e0209 */
[----:B------:R-:W-:Y:S01]  /*0db0*/  SHF.R.S32.HI R222, RZ, 0x1f, R2 ;  /* 0x0000001fffde7819 */ /* 0x000fe20000011402 */
[----:B------:R-:W-:Y:S02]  /*0dc0*/  IMAD.SHL.U32 R199, R6, 0x2, RZ ;  /* 0x0000000206c77824 */ /* 0x000fe400078e00ff */
[----:B------:R-:W-:Y:S02]  /*0dd0*/  VIADD R16, R2, 0x40 ;  /* 0x0000004002107836 */ /* 0x000fe40000000000 */
[C---:B------:R-:W-:Y:S02]  /*0de0*/  VIADD R198, R199.reuse, 0x8 ;  /* 0x00000008c7c67836 */ /* 0x040fe40000000000 */
[C---:B------:R-:W-:Y:S01]  /*0df0*/  VIADD R197, R199.reuse, 0x10 ;  /* 0x00000010c7c57836 */ /* 0x040fe20000000000 */
[----:B------:R-:W-:Y:S01]  /*0e00*/  SHF.R.S32.HI R221, RZ, 0x1f, R16 ;  /* 0x0000001fffdd7819 */ /* 0x000fe20000011410 */
        /* <DEDUP_REMOVED lines=24> */
[----:B------:R-:W-:Y:S01]  /*0f90*/  VIADD R18, R199, 0x78 ;  /* 0x00000078c7127836 */ /* 0x000fe20000000000 */
[----:B------:R-:W-:Y:S01]  /*0fa0*/  SHF.R.S32.HI R204, RZ, 0x1f, R22 ;  /* 0x0000001fffcc7819 */ /* 0x000fe20000011416 */
[----:B------:R-:W-:Y:S01]  /*0fb0*/  IMAD R218, R4, 0x40, R9 ;  /* 0x0000004004da7824 */ /* 0x000fe200078e0209 */
[----:B------:R-:W-:-:S02]  /*0fc0*/  SHF.R.S32.HI R203, RZ, 0x1f, R19 ;  /* 0x0000001fffcb7819 */ /* 0x000fc40000011413 */
[----:B------:R-:W-:Y:S01]  /*0fd0*/  SHF.R.S32.HI R202, RZ, 0x1f, R18 ;  /* 0x0000001fffca7819 */ /* 0x000fe20000011412 */
[----:B------:R-:W-:-:S07]  /*0fe0*/  IMAD R219, R3, 0x8, R218 ;  /* 0x0000000803db7824 */ /* 0x000fce00078e02da */
.L_x_183:
[----:B012-4-:R-:W0:Y:S01]  /*0ff0*/  LDC.64 R4, c[0x0][0xc88] ;  /* 0x00032200ff047b82 */ /* 0x017e220000000a00 */
[----:B------:R-:W-:Y:S01]  /*1000*/  ULDC.64 UR8, c[0x0][0xa28] ;  /* 0x00028a0000087ab9 */ /* 0x000fe20000000a00 */
[----:B------:R-:W-:Y:S01]  /*1010*/  ULDC.64 UR10, c[0x0][0xa20] ;  /* 0x00028800000a7ab9 */ /* 0x000fe20000000a00 */
[----:B------:R-:W-:Y:S01]  /*1020*/  ULDC UR4, c[0x0][0x424] ;  /* 0x0001090000047ab9 */ /* 0x000fe20000000800 */
[----:B------:R-:W-:Y:S01]  /*1030*/  ULDC UR7, c[0x0][0x2f0] ;  /* 0x0000bc0000077ab9 */ /* 0x000fe20000000800 */
[----:B0-----:R-:W-:-:S06]  /*1040*/  IMAD.WIDE R4, R39, 0x4, R4 ;  /* 0x0000000427047825 */ /* 0x001fcc00078e0204 */
[----:B------:R-:W2:Y:S01]  /*1050*/  LDG.E R4, desc[UR50][R4.64] ;  /* 0x0000003204047981 */ /* 0x000ea2000c1e1900 */
[----:B------:R-:W-:Y:S02]  /*1060*/  UISETP.NE.U32.AND UP0, UPT, UR8, URZ, UPT ;  /* 0x0000003f0800728c */ /* 0x000fe4000bf05070 */
[----:B------:R-:W-:Y:S02]  /*1070*/  UISETP.NE.U32.AND UP1, UPT, UR10, URZ, UPT ;  /* 0x0000003f0a00728c */ /* 0x000fe4000bf25070 */
[----:B------:R-:W-:Y:S02]  /*1080*/  UISETP.NE.AND.EX UP0, UPT, UR9, URZ, UPT, UP0 ;  /* 0x0000003f0900728c */ /* 0x000fe4000bf05300 */
[----:B------:R-:W-:-:S04]  /*1090*/  UISETP.NE.AND.EX UP1, UPT, UR11, URZ, UPT, UP1 ;  /* 0x0000003f0b00728c */ /* 0x000fc8000bf25310 */
[----:B------:R-:W-:Y:S02]  /*10a0*/  PLOP3.LUT P0, PT, PT, PT, UP0, 0x80, 0x0 ;  /* 0x000000000000781c */ /* 0x000fe40003f0f008 */
[----:B------:R-:W-:Y:S02]  /*10b0*/  PLOP3.LUT P1, PT, PT, PT, UP1, 0x80, 0x0 ;  /* 0x000000000000781c */ /* 0x000fe40003f2f018 */
[----:B--2---:R-:W-:-:S13]  /*10c0*/  R2UR UR36, R4 ;  /* 0x00000000042472ca */ /* 0x004fda00000e0000 */
[----:B------:R-:W-:Y:S02]  /*10d0*/  USHF.R.S32.HI UR37, URZ, 0x1f, UR36 ;  /* 0x0000001f3f257899 */ /* 0x000fe40008011424 */
[----:B------:R-:W-:-:S04]  /*10e0*/  @UP0 ULEA UR8, UP2, UR36, UR8, 0x2 ;  /* 0x0000000824080291 */ /* 0x000fc8000f84103f */
[----:B------:R-:W-:Y:S02]  /*10f0*/  @UP0 ULEA.HI.X UR9, UR36, UR9, UR37, 0x2, UP2 ;  /* 0x0000000924090291 */ /* 0x000fe400090f1425 */
[----:B------:R-:W-:Y:S01]  /*1100*/  @UP1 ULEA UR10, UP0, UR36, UR10, 0x2 ;  /* 0x0000000a240a1291 */ /* 0x000fe2000f80103f */
[----:B------:R-:W-:-:S03]  /*1110*/  IMAD.U32 R4, RZ, RZ, UR8 ;  /* 0x00000008ff047e24 */ /* 0x000fc6000f8e00ff */
[----:B------:R-:W-:Y:S01]  /*1120*/  @UP1 ULEA.HI.X UR11, UR36, UR11, UR37, 0x2, UP0 ;  /* 0x0000000b240b1291 */ /* 0x000fe200080f1425 */
[----:B------:R-:W-:Y:S01]  /*1130*/  IMAD.U32 R5, RZ, RZ, UR9 ;  /* 0x00000009ff057e24 */ /* 0x000fe2000f8e00ff */
[----:B------:R-:W-:Y:S01]  /*1140*/  ULDC.64 UR8, c[0x0][0x418] ;  /* 0x0001060000087ab9 */ /* 0x000fe20000000a00 */
[----:B------:R-:W-:-:S03]  /*1150*/  IMAD.U32 R6, RZ, RZ, UR10 ;  /* 0x0000000aff067e24 */ /* 0x000fc6000f8e00ff */
[----:B---3--:R-:W-:Y:S01]  /*1160*/  IMAD.U32 R7, RZ, RZ, UR11 ;  /* 0x0000000bff077e24 */ /* 0x008fe2000f8e00ff */
[----:B------:R-:W2:Y:S04]  /*1170*/  @P0 LDG.E R4, desc[UR50][R4.64] ;  /* 0x0000003204040981 */ /* 0x000ea8000c1e1900 */
[----:B------:R-:W3:Y:S01]  /*1180*/  @P1 LDG.E R6, desc[UR50][R6.64] ;  /* 0x0000003206061981 */ /* 0x000ee2000c1e1900 */
[----:B------:R-:W-:Y:S01]  /*1190*/  UISETP.NE.U32.AND UP0, UPT, UR8, URZ, UPT ;  /* 0x0000003f0800728c */ /* 0x000fe2000bf05070 */
[----:B------:R-:W-:Y:S01]  /*11a0*/  UMOV UR42, UR6 ;  /* 0x00000006002a7c82 */ /* 0x000fe20008000000 */
[----:B------:R-:W-:Y:S02]  /*11b0*/  UMOV UR53, URZ ;  /* 0x0000003f00357c82 */ /* 0x000fe40008000000 */
[----:B------:R-:W-:-:S02]  /*11c0*/  UISETP.NE.AND.EX UP0, UPT, UR9, URZ, UPT, UP0 ;  /* 0x0000003f0900728c */ /* 0x000fc4000bf05300 */
[----:B------:R-:W-:Y:S02]  /*11d0*/  ULOP3.LUT UR39, UR5, 0xffff, URZ, 0xc0, !UPT ;  /* 0x0000ffff05277892 */ /* 0x000fe4000f8ec03f */
[----:B------:R-:W-:Y:S02]  /*11e0*/  USEL UR4, UR4, 0x1, UP0 ;  /* 0x0000000104047887 */ /* 0x000fe40008000000 */
[----:B------:R-:W-:Y:S02]  /*11f0*/  ULOP3.LUT UR6, UR5, 0xff0000, URZ, 0xc0, !UPT ;  /* 0x00ff000005067892 */ /* 0x000fe4000f8ec03f */
[----:B------:R-:W-:Y:S02]  /*1200*/  UIMAD UR4, UR4, UR7, URZ ;  /* 0x00000007040472a4 */ /* 0x000fe4000f8e023f */
[----:B------:R-:W-:Y:S01]  /*1210*/  ULOP3.LUT UR7, UR5, 0xff000000, URZ, 0xc0, !UPT ;  /* 0xff00000005077892 */ /* 0x000fe2000f8ec03f */
[----:B--2---:R-:W-:-:S04]  /*1220*/  @P0 R2UR UR53, R4 ;  /* 0x00000000043502ca */ /* 0x004fc800000e0000 */
[----:B---3--:R-:W-:Y:S01]  /*1230*/  @P1 R2UR UR4, R6 ;  /* 0x00000000060412ca */ /* 0x008fe200000e0000 */
[----:B-----5:R-:W-:-:S14]  /*1240*/  @P1 BRA `(.L_x_136) ;  /* 0x0000000000341947 */ /* 0x020fdc0003800000 */
[----:B------:R-:W-:Y:S02]  /*1250*/  ULDC.64 UR8, c[0x0][0xa08] ;  /* 0x0002820000087ab9 */ /* 0x000fe40000000a00 */
[----:B------:R-:W-:-:S04]  /*1260*/  ISETP.NE.U32.AND P0, PT, RZ, UR8, PT ;  /* 0x00000008ff007c0c */ /* 0x000fc8000bf05070 */
[----:B------:R-:W-:-:S13]  /*1270*/  ISETP.NE.AND.EX P0, PT, RZ, UR9, PT, P0 ;  /* 0x00000009ff007c0c */ /* 0x000fda000bf05300 */
[----:B------:R-:W-:Y:S05]  /*1280*/  @!P0 BRA `(.L_x_136) ;  /* 0x0000000000248947 */ /* 0x000fea0003800000 */
[----:B------:R-:W-:Y:S02]  /*1290*/  ULDC.64 UR4, c[0x0][0xa08] ;  /* 0x0002820000047ab9 */ /* 0x000fe40000000a00 */
[----:B------:R-:W-:-:S06]  /*12a0*/  UIMAD.WIDE UR4, UR36, 0x4, UR4 ;  /* 0x00000004240478a5 */ /* 0x000fcc000f8e0204 */
[----:B------:R-:W-:Y:S02]  /*12b0*/  IMAD.U32 R4, RZ, RZ, UR4 ;  /* 0x00000004ff047e24 */ /* 0x000fe4000f8e00ff */
[----:B------:R-:W-:-:S05]  /*12c0*/  IMAD.U32 R5, RZ, RZ, UR5 ;  /* 0x00000005ff057e24 */ /* 0x000fca000f8e00ff */
[----:B------:R-:W2:Y:S04]  /*12d0*/  LDG.E R3, desc[UR50][R4.64] ;  /* 0x0000003204037981 */ /* 0x000ea8000c1e1900 */
[----:B------:R-:W3:Y:S01]  /*12e0*/  LDG.E R0, desc[UR50][R4.64+0x4] ;  /* 0x0000043204007981 */ /* 0x000ee2000c1e1900 */
[----:B--2---:R-:W-:Y:S02]  /*12f0*/  R2UR UR4, R3 ;  /* 0x00000000030472ca */ /* 0x004fe400000e0000 */
[----:B---3--:R-:W-:-:S13]  /*1300*/  R2UR UR5, R0 ;  /* 0x00000000000572ca */ /* 0x008fda00000e0000 */
[----:B------:R-:W-:-:S12]  /*1310*/  UIADD3 UR4, -UR4, UR5, URZ ;  /* 0x0000000504047290 */ /* 0x000fd8000fffe13f */
.L_x_136:
[----:B------:R-:W-:Y:S02]  /*1320*/  UIADD3 UR53, -UR53, UR4, URZ ;  /* 0x0000000435357290 */ /* 0x000fe4000fffe13f */
[----:B------:R-:W-:Y:S02]  /*1330*/  USHF.R.U32.HI UR7, URZ, 0x8, UR7 ;  /* 0x000000083f077899 */ /* 0x000fe40008011607 */
[----:B------:R-:W-:Y:S02]  /*1340*/  UISETP.GE.AND UP0, UPT, UR53, 0x1, UPT ;  /* 0x000000013500788c */ /* 0x000fe4000bf06270 */
[----:B------:R-:W-:Y:S02]  /*1350*/  UIADD3 UR4, UR53, 0x9f, URZ ;  /* 0x0000009f35047890 */ /* 0x000fe4000fffe03f */
[----:B------:R-:W-:Y:S02]  /*1360*/  ULEA.HI UR7, UR6, UR7, URZ, 0x10 ;  /* 0x0000000706077291 */ /* 0x000fe4000f8f803f */
[----:B------:R-:W-:Y:S01]  /*1370*/  PLOP3.LUT P0, PT, PT, PT, UP0, 0x80, 0x0 ;  /* 0x000000000000781c */ /* 0x000fe20003f0f008 */
[----:B------:R-:W-:-:S02]  /*1380*/  UIMAD.WIDE UR4, UR4, 0x66666667, URZ ;  /* 0x66666667040478a5 */ /* 0x000fc4000f8e023f */
[----:B------:R-:W-:Y:S02]  /*1390*/  ULOP3.LUT UR40, UR7, 0xff, URZ, 0xc0, !UPT ;  /* 0x000000ff07287892 */ /* 0x000fe4000f8ec03f */
[----:B------:R-:W-:Y:S02]  /*13a0*/  USHF.R.U32.HI UR6, URZ, 0x1f, UR5 ;  /* 0x0000001f3f067899 */ /* 0x000fe40008011605 */
[----:B------:R-:W-:Y:S01]  /*13b0*/  USHF.R.U32.HI UR44, URZ, 0x10, UR7 ;  /* 0x000000103f2c7899 */ /* 0x000fe20008011607 */
[----:B------:R-:W-:Y:S01]  /*13c0*/  UMOV UR4, URZ ;  /* 0x0000003f00047c82 */ /* 0x000fe20008000000 */
[----:B------:R-:W-:-:S04]  /*13d0*/  ULEA.HI.SX32 UR9, UR5, UR6, 0x1a ;  /* 0x0000000605097291 */ /* 0x000fc8000f8fd23f */
[----:B------:R-:W-:Y:S08]  /*13e0*/  @!P0 BRA `(.L_x_137) ;  /* 0x0000000000908947 */ /* 0x000ff00003800000 */
[----:B------:R-:W-:Y:S01]  /*13f0*/  UISETP.NE.AND UP0, UPT, UR44, URZ, UPT ;  /* 0x0000003f2c00728c */ /* 0x000fe2000bf05270 */
[----:B------:R-:W-:-:S03]  /*1400*/  ULDC UR4, c[0x0][0x9f0] ;  /* 0x00027c0000047ab9 */ /* 0x000fc60000000800 */
[----:B------:R-:W-:-:S03]  /*1410*/  USEL UR10, UR44, UR4, UP0 ;  /* 0x000000042c0a7287 */ /* 0x000fc60008000000 */
[----:B------:R-:W-:Y:S01]  /*1420*/  UMOV UR4, URZ ;  /* 0x0000003f00047c82 */ /* 0x000fe20008000000 */
[----:B------:R-:W-:Y:S02]  /*1430*/  UIADD3 UR6, UR9, -0x1, UR10 ;  /* 0xffffffff09067890 */ /* 0x000fe4000fffe00a */
[----:B------:R-:W-:-:S04]  /*1440*/  IMAD.U32 R4, RZ, RZ, UR10 ;  /* 0x0000000aff047e24 */ /* 0x000fc8000f8e00ff */
[----:B------:R-:W-:Y:S01]  /*1450*/  IMAD.U32 R5, RZ, RZ, UR6 ;  /* 0x00000006ff057e24 */ /* 0x000fe2000f8e00ff */
[-C--:B------:R-:W-:Y:S01]  /*1460*/  IABS R0, R4.reuse ;  /* 0x0000000400007213 */ /* 0x080fe20000000000 */
[----:B------:R-:W-:Y:S01]  /*1470*/  ULOP3.LUT UR6, UR6, UR10, URZ, 0x3c, !UPT ;  /* 0x0000000a06067292 */ /* 0x000fe2000f8e3c3f */
[----:B------:R-:W-:Y:S02]  /*1480*/  IABS R6, R4 ;  /* 0x0000000400067213 */ /* 0x000fe40000000000 */
[----:B------:R-:W-:Y:S02]  /*1490*/  R2UR UR11, R0 ;  /* 0x00000000000b72ca */ /* 0x000fe400000e0000 */
[----:B------:R-:W-:-:S05]  /*14a0*/  IABS R5, R5 ;  /* 0x0000000500057213 */ /* 0x000fca0000000000 */
[----:B------:R-:W-:-:S05]  /*14b0*/  IMAD.MOV.U32 R4, RZ, RZ, R5 ;  /* 0x000000ffff047224 */ /* 0x000fca00078e0005 */
[----:B------:R-:W-:Y:S01]  /*14c0*/  R2UR UR8, R4 ;  /* 0x00000000040872ca */ /* 0x000fe200000e0000 */
[----:B------:R-:W0:Y:S08]  /*14d0*/  I2F.RP R0, UR11 ;  /* 0x0000000b00007d06 */ /* 0x000e300008209400 */
[----:B0-----:R-:W0:Y:S02]  /*14e0*/  MUFU.RCP R0, R0 ;  /* 0x0000000000007308 */ /* 0x001e240000001000 */
[----:B0-----:R-:W-:-:S02]  /*14f0*/  VIADD R3, R0, 0xffffffe ;  /* 0x0ffffffe00037836 */ /* 0x001fc40000000000 */
[----:B------:R-:W-:-:S04]  /*1500*/  IMAD.MOV R0, RZ, RZ, -R6 ;  /* 0x000000ffff007224 */ /* 0x000fc800078e0a06 */
[----:B------:R-:W0:Y:S02]  /*1510*/  F2I.FTZ.U32.TRUNC.NTZ R3, R3 ;  /* 0x0000000300037305 */ /* 0x000e24000021f000 */
[----:B0-----:R-:W-:-:S13]  /*1520*/  R2UR UR5, R3 ;  /* 0x00000000030572ca */ /* 0x001fda00000e0000 */
[----:B------:R-:W-:-:S04]  /*1530*/  UIADD3 UR7, URZ, -UR5, URZ ;  /* 0x800000053f077290 */ /* 0x000fc8000fffe03f */
[----:B------:R-:W-:-:S04]  /*1540*/  UIMAD UR7, UR7, UR11, URZ ;  /* 0x0000000b070772a4 */ /* 0x000fc8000f8e023f */
[----:B------:R-:W-:-:S03]  /*1550*/  UIMAD.WIDE.U32 UR4, UR5, UR7, UR4 ;  /* 0x00000007050472a5 */ /* 0x000fc6000f8e0004 */
[----:B------:R-:W-:Y:S01]  /*1560*/  R2UR UR7, R0 ;  /* 0x00000000000772ca */ /* 0x000fe200000e0000 */
[----:B------:R-:W-:-:S12]  /*1570*/  UIMAD.WIDE.U32 UR4, UR5, UR8, URZ ;  /* 0x00000008050472a5 */ /* 0x000fd8000f8e003f */
[----:B------:R-:W-:-:S04]  /*1580*/  UIMAD UR4, UR5, UR7, UR8 ;  /* 0x00000007050472a4 */ /* 0x000fc8000f8e0208 */
[----:B------:R-:W-:-:S11]  /*1590*/  UISETP.GT.U32.AND UP1, UPT, UR11, UR4, UPT ;  /* 0x000000040b00728c */ /* 0x000fd6000bf24070 */
[----:B------:R-:W-:Y:S02]  /*15a0*/  @!UP1 UIADD3 UR4, UR4, -UR11, URZ ;  /* 0x8000000b04049290 */ /* 0x000fe4000fffe03f */
[----:B------:R-:W-:Y:S02]  /*15b0*/  @!UP1 UIADD3 UR5, UR5, 0x1, URZ ;  /* 0x0000000105059890 */ /* 0x000fe4000fffe03f */
[----:B------:R-:W-:Y:S02]  /*15c0*/  UISETP.GE.U32.AND UP0, UPT, UR4, UR11, UPT ;  /* 0x0000000b0400728c */ /* 0x000fe4000bf06070 */
[----:B------:R-:W-:-:S09]  /*15d0*/  UISETP.GE.AND UP1, UPT, UR6, URZ, UPT ;  /* 0x0000003f0600728c */ /* 0x000fd2000bf26270 */
[----:B------:R-:W-:Y:S02]  /*15e0*/  @UP0 UIADD3 UR5, UR5, 0x1, URZ ;  /* 0x0000000105050890 */ /* 0x000fe4000fffe03f */
[----:B------:R-:W-:-:S05]  /*15f0*/  UISETP.NE.AND UP0, UPT, UR10, URZ, UPT ;  /* 0x0000003f0a00728c */ /* 0x000fca000bf05270 */
[----:B------:R-:W-:Y:S02]  /*1600*/  UMOV UR4, UR5 ;  /* 0x0000000500047c82 */ /* 0x000fe40008000000 */
[----:B------:R-:W-:-:S04]  /*1610*/  @!UP1 UIADD3 UR4, -UR4, URZ, URZ ;  /* 0x0000003f04049290 */ /* 0x000fc8000fffe13f */
[----:B------:R-:W-:-:S12]  /*1620*/  @!UP0 ULOP3.LUT UR4, URZ, UR10, URZ, 0x33, !UPT ;  /* 0x0000000a3f048292 */ /* 0x000fd8000f8e333f */
.L_x_137:
[----:B------:R-:W-:Y:S01]  /*1630*/  UIMAD UR41, UR40, UR4, URZ ;  /* 0x00000004282972a4 */ /* 0x000fe2000f8e023f */
[----:B------:R-:W-:Y:S01]  /*1640*/  IMAD.U32 R0, RZ, RZ, UR9 ;  /* 0x00000009ff007e24 */ /* 0x000fe2000f8e00ff */
[----:B------:R-:W-:Y:S01]  /*1650*/  PLOP3.LUT P0, PT, PT, PT, PT, 0x80, 0x0 ;  /* 0x000000000000781c */ /* 0x000fe20003f0f070 */
[----:B------:R-:W-:Y:S01]  /*1660*/  IMAD.U32 R3, RZ, RZ, UR4 ;  /* 0x00000004ff037e24 */ /* 0x000fe2000f8e00ff */
[----:B------:R-:W-:Y:S01]  /*1670*/  CS2R R6, SRZ ;  /* 0x0000000000067805 */ /* 0x000fe2000001ff00 */
[----:B------:R-:W-:Y:S01]  /*1680*/  IMAD.MOV.U32 R29, RZ, RZ, RZ ;  /* 0x000000ffff1d7224 */ /* 0x000fe200078e00ff */
[----:B------:R-:W-:Y:S02]  /*1690*/  CS2R R48, SRZ ;  /* 0x0000000000307805 */ /* 0x000fe4000001ff00 */
[----:B------:R-:W-:Y:S02]  /*16a0*/  CS2R R8, SRZ ;  /* 0x0000000000087805 */ /* 0x000fe4000001ff00 */
[----:B------:R-:W-:Y:S01]  /*16b0*/  VIADDMNMX R0, R3, UR41, R0, PT ;  /* 0x0000002903007c46 */ /* 0x000fe2000b800100 */
[----:B------:R-:W-:Y:S01]  /*16c0*/  IMAD.MOV.U32 R3, RZ, RZ, RZ ;  /* 0x000000ffff037224 */ /* 0x000fe200078e00ff */
[----:B------:R-:W-:-:S02]  /*16d0*/  CS2R R10, SRZ ;  /* 0x00000000000a7805 */ /* 0x000fc4000001ff00 */
[----:B------:R-:W-:Y:S02]  /*16e0*/  CS2R R12, SRZ ;  /* 0x00000000000c7805 */ /* 0x000fe4000001ff00 */
[----:B------:R-:W-:Y:S01]  /*16f0*/  R2UR UR49, R0 ;  /* 0x00000000003172ca */ /* 0x000fe200000e0000 */
[----:B------:R-:W-:Y:S01]  /*1700*/  IMAD.MOV.U32 R0, RZ, RZ, RZ ;  /* 0x000000ffff007224 */ /* 0x000fe200078e00ff */
[----:B------:R-:W-:Y:S02]  /*1710*/  CS2R R14, SRZ ;  /* 0x00000000000e7805 */ /* 0x000fe4000001ff00 */
[----:B------:R-:W-:Y:S01]  /*1720*/  CS2R R20, SRZ ;  /* 0x0000000000147805 */ /* 0x000fe2000001ff00 */
[----:B------:R-:W-:Y:S01]  /*1730*/  IMAD.MOV.U32 R33, RZ, RZ, RZ ;  /* 0x000000ffff217224 */ /* 0x000fe200078e00ff */
[----:B------:R-:W-:Y:S01]  /*1740*/  CS2R R24, SRZ ;  /* 0x0000000000187805 */ /* 0x000fe2000001ff00 */
[----:B------:R-:W-:Y:S01]  /*1750*/  IMAD.MOV.U32 R47, RZ, RZ, RZ ;  /* 0x000000ffff2f7224 */ /* 0x000fe200078e00ff */
[----:B------:R-:W-:-:S02]  /*1760*/  CS2R R44, SRZ ;  /* 0x00000000002c7805 */ /* 0x000fc4000001ff00 */
[----:B------:R-:W-:Y:S02]  /*1770*/  CS2R R52, SRZ ;  /* 0x0000000000347805 */ /* 0x000fe4000001ff00 */
[----:B------:R-:W-:Y:S01]  /*1780*/  CS2R R40, SRZ ;  /* 0x0000000000287805 */ /* 0x000fe2000001ff00 */
[----:B------:R-:W-:Y:S01]  /*1790*/  IMAD.MOV.U32 R50, RZ, RZ, RZ ;  /* 0x000000ffff327224 */ /* 0x000fe200078e00ff */
[----:B------:R-:W-:Y:S02]  /*17a0*/  CS2R R88, SRZ ;  /* 0x0000000000587805 */ /* 0x000fe4000001ff00 */
[----:B------:R-:W-:Y:S01]  /*17b0*/  CS2R R54, SRZ ;  /* 0x0000000000367805 */ /* 0x000fe2000001ff00 */
[----:B------:R-:W-:Y:S01]  /*17c0*/  UISETP.GT.AND UP0, UPT, UR49, UR41, UPT ;  /* 0x000000293100728c */ /* 0x000fe2000bf04270 */
[----:B------:R-:W-:Y:S02]  /*17d0*/  CS2R R56, SRZ ;  /* 0x0000000000387805 */ /* 0x000fe4000001ff00 */
[----:B------:R-:W-:-:S02]  /*17e0*/  CS2R R90, SRZ ;  /* 0x00000000005a7805 */ /* 0x000fc4000001ff00 */
[----:B------:R-:W-:Y:S02]  /*17f0*/  CS2R R60, SRZ ;  /* 0x00000000003c7805 */ /* 0x000fe4000001ff00 */
[----:B------:R-:W-:Y:S02]  /*1800*/  CS2R R62, SRZ ;  /* 0x00000000003e7805 */ /* 0x000fe4000001ff00 */
[----:B------:R-:W-:Y:S02]  /*1810*/  CS2R R58, SRZ ;  /* 0x00000000003a7805 */ /* 0x000fe4000001ff00 */
[----:B------:R-:W-:Y:S01]  /*1820*/  PLOP3.LUT P1, PT, PT, PT, UP0, 0x80, 0x0 ;  /* 0x000000000000781c */ /* 0x000fe20003f2f008 */
[----:B------:R-:W-:Y:S01]  /*1830*/  IMAD.MOV.U32 R64, RZ, RZ, RZ ;  /* 0x000000ffff407224 */ /* 0x000fe200078e00ff */
[----:B------:R-:W-:Y:S02]  /*1840*/  CS2R R68, SRZ ;  /* 0x0000000000447805 */ /* 0x000fe4000001ff00 */
[----:B------:R-:W-:-:S02]  /*1850*/  CS2R R70, SRZ ;  /* 0x0000000000467805 */ /* 0x000fc4000001ff00 */
[----:B------:R-:W-:Y:S02]  /*1860*/  CS2R R66, SRZ ;  /* 0x0000000000427805 */ /* 0x000fe4000001ff00 */
[----:B------:R-:W-:Y:S02]  /*1870*/  CS2R R72, SRZ ;  /* 0x0000000000487805 */ /* 0x000fe4000001ff00 */
[----:B------:R-:W-:Y:S01]  /*1880*/  CS2R R76, SRZ ;  /* 0x00000000004c7805 */ /* 0x000fe2000001ff00 */
[----:B------:R-:W-:Y:S01]  /*1890*/  IMAD.MOV.U32 R92, RZ, RZ, RZ ;  /* 0x000000ffff5c7224 */ /* 0x000fe200078e00ff */
[----:B------:R-:W-:Y:S02]  /*18a0*/  CS2R R78, SRZ ;  /* 0x00000000004e7805 */ /* 0x000fe4000001ff00 */
[----:B------:R-:W-:Y:S02]  /*18b0*/  CS2R R74, SRZ ;  /* 0x00000000004a7805 */ /* 0x000fe4000001ff00 */
[----:B------:R-:W-:-:S02]  /*18c0*/  CS2R R84, SRZ ;  /* 0x0000000000547805 */ /* 0x000fc4000001ff00 */
[----:B------:R-:W-:Y:S02]  /*18d0*/  CS2R R80, SRZ ;  /* 0x0000000000507805 */ /* 0x000fe4000001ff00 */
[----:B------:R-:W-:Y:S02]  /*18e0*/  CS2R R86, SRZ ;  /* 0x0000000000567805 */ /* 0x000fe4000001ff00 */
[----:B------:R-:W-:Y:S01]  /*18f0*/  CS2R R82, SRZ ;  /* 0x0000000000527805 */ /* 0x000fe2000001ff00 */
[----:B------:R-:W-:Y:S06]  /*1900*/  @!P1 BRA `(.L_x_138) ;  /* 0x00000084001c9947 */ /* 0x000fec0003800000 */
[----:B------:R-:W0:Y:S01]  /*1910*/  SHFL.IDX PT, R0, R217, RZ, 0x1f ;  /* 0x00001fffd9007589 */ /* 0x000e2200000e0000 */
[----:B------:R-:W1:Y:S01]  /*1920*/  S2UR UR6, SR_CgaCtaId ;  /* 0x00000000000679c3 */ /* 0x000e620000008800 */
[----:B------:R-:W-:Y:S01]  /*1930*/  UMOV UR5, 0x400 ;  /* 0x0000040000057882 */ /* 0x000fe20000000000 */
[----:B0-----:R-:W-:Y:S01]  /*1940*/  R2UR UR43, R0 ;  /* 0x00000000002b72ca */ /* 0x001fe200000e0000 */
[----:B-1----:R-:W-:-:S04]  /*1950*/  ULEA UR5, UR6, UR5, 0x18 ;  /* 0x0000000506057291 */ /* 0x002fc8000f8ec03f */
[----:B------:R-:W-:-:S04]  /*1960*/  UIADD3 UR5, UR5, 0x14400, URZ ;  /* 0x0001440005057890 */ /* 0x000fc8000fffe03f */
[----:B------:R-:W-:-:S04]  /*1970*/  ULOP3.LUT UP0, URZ, UR5, 0x9f, URZ, 0xc0, !UPT ;  /* 0x0000009f053f7892 */ /* 0x000fc8000f80c03f */
[----:B------:R-:W-:Y:S02]  /*1980*/  ULEA.HI UR4, UR43, UR43, URZ, 0x1 ;  /* 0x0000002b2b047291 */ /* 0x000fe4000f8f083f */
[----:B------:R-:W-:Y:S02]  /*1990*/  PLOP3.LUT P0, PT, PT, PT, UP0, 0x80, 0x0 ;  /* 0x000000000000781c */ /* 0x000fe40003f0f008 */
        /* <DEDUP_REMOVED lines=13> */
[----:B------:R-:W-:Y:S02]  /*1a70*/  IMAD.U32 R10, RZ, RZ, UR6 ;  /* 0x00000006ff0a7e24 */ /* 0x000fe4000f8e00ff */
[----:B------:R-:W-:Y:S02]  /*1a80*/  IMAD.U32 R6, RZ, RZ, UR4 ;  /* 0x00000004ff067e24 */ /* 0x000fe4000f8e00ff */
[----:B------:R-:W-:-:S02]  /*1a90*/  IMAD.U32 R7, RZ, RZ, UR5 ;  /* 0x00000005ff077e24 */ /* 0x000fc4000f8e00ff */
[----:B------:R-:W-:Y:S02]  /*1aa0*/  IMAD.U32 R11, RZ, RZ, UR7 ;  /* 0x00000007ff0b7e24 */ /* 0x000fe4000f8e00ff */
[----:B------:R-:W-:Y:S02]  /*1ab0*/  IMAD.MOV.U32 R8, RZ, RZ, 0x70 ;  /* 0x00000070ff087424 */ /* 0x000fe400078e00ff */
[----:B------:R-:W-:Y:S02]  /*1ac0*/  IMAD.MOV.U32 R12, RZ, RZ, 0x1 ;  /* 0x00000001ff0c7424 */ /* 0x000fe400078e00ff */
[----:B0-----:R-:W-:-:S07]  /*1ad0*/  IMAD.MOV.U32 R13, RZ, RZ, RZ ;  /* 0x000000ffff0d7224 */ /* 0x001fce00078e00ff */
[----:B------:R-:W-:-:S07]  /*1ae0*/  LEPC R20, `(.L_x_139) ;  /* 0x000000001014794e */ /* 0x000fce0000000000 */
[----:B-1----:R-:W-:Y:S05]  /*1af0*/  CALL.ABS.NOINC R14 ;  /* 0x000000000e007343 */ /* 0x002fea0003c00000 */
.L_x_139:
[----:B------:R-:W-:Y:S01]  /*1b00*/  ULDC.64 UR6, c[0x0][0x998] ;  /* 0x0002660000067ab9 */ /* 0x000fe20000000a00 */
[----:B------:R-:W-:Y:S01]  /*1b10*/  ULDC.64 UR4, c[0x0][0x990] ;  /* 0x0002640000047ab9 */ /* 0x000fe20000000a00 */
[----:B------:R-:W-:Y:S02]  /*1b20*/  ISETP.NE.U32.AND P1, PT, RZ, UR6, PT ;  /* 0x00000006ff007c0c */ /* 0x000fe4000bf25070 */
[----:B------:R-:W-:Y:S02]  /*1b30*/  ISETP.NE.U32.AND P0, PT, RZ, UR4, PT ;  /* 0x00000004ff007c0c */ /* 0x000fe4000bf05070 */
[----:B------:R-:W-:Y:S02]  /*1b40*/  ISETP.NE.AND.EX P1, PT, RZ, UR7, PT, P1 ;  /* 0x00000007ff007c0c */ /* 0x000fe4000bf25310 */
[----:B------:R-:W-:-:S11]  /*1b50*/  ISETP.NE.AND.EX P0, PT, RZ, UR5, PT, P0 ;  /* 0x00000005ff007c0c */ /* 0x000fd6000bf05300 */
[----:B------:R-:W0:Y:S08]  /*1b60*/  @P1 LDC.64 R8, c[0x0][0x9b8] ;  /* 0x00026e00ff081b82 */ /* 0x000e300000000a00 */
[----:B------:R-:W1:Y:S08]  /*1b70*/  @P0 LDC.64 R6, c[0x0][0x9a8] ;  /* 0x00026a00ff060b82 */ /* 0x000e700000000a00 */
[----:B------:R-:W2:Y:S08]  /*1b80*/  @P1 LDC.64 R12, c[0x0][0x9c0] ;  /* 0x00027000ff0c1b82 */ /* 0x000eb00000000a00 */
[----:B------:R-:W3:Y:S01]  /*1b90*/  @P0 LDC.64 R10, c[0x0][0x9b0] ;  /* 0x00026c00ff0a0b82 */ /* 0x000ee20000000a00 */
[----:B0-----:R-:W-:-:S04]  /*1ba0*/  @P1 IMAD R4, R8, UR37, RZ ;  /* 0x0000002508041c24 */ /* 0x001fc8000f8e02ff */
[----:B------:R-:W-:Y:S02]  /*1bb0*/  @P1 IMAD R9, R9, UR36, R4 ;  /* 0x0000002409091c24 */ /* 0x000fe4000f8e0204 */
[C---:B-1----:R-:W-:Y:S02]  /*1bc0*/  @P0 IMAD R0, R6.reuse, UR37, RZ ;  /* 0x0000002506000c24 */ /* 0x042fe4000f8e02ff */
[----:B------:R-:W-:-:S04]  /*1bd0*/  @P0 IMAD.WIDE.U32 R4, R6, UR36, RZ ;  /* 0x0000002406040c25 */ /* 0x000fc8000f8e00ff */
[----:B------:R-:W-:Y:S02]  /*1be0*/  @P0 IMAD R3, R7, UR36, R0 ;  /* 0x0000002407030c24 */ /* 0x000fe4000f8e0200 */
[----:B------:R-:W-:-:S04]  /*1bf0*/  @P1 IMAD.WIDE.U32 R6, R8, UR36, RZ ;  /* 0x0000002408061c25 */ /* 0x000fc8000f8e00ff */
[----:B------:R-:W-:Y:S02]  /*1c00*/  @P1 IMAD.IADD R7, R7, 0x1, R9 ;  /* 0x0000000107071824 */ /* 0x000fe400078e0209 */
[----:B------:R-:W-:Y:S02]  /*1c10*/  @P0 IMAD.IADD R5, R5, 0x1, R3 ;  /* 0x0000000105050824 */ /* 0x000fe400078e0203 */
[----:B--2---:R-:W-:-:S04]  /*1c20*/  @P1 IMAD.WIDE.U32 R8, R12, UR39, R6 ;  /* 0x000000270c081c25 */ /* 0x004fc8000f8e0006 */
[----:B---3--:R-:W-:Y:S01]  /*1c30*/  @P0 IMAD.WIDE.U32 R4, R10, UR39, R4 ;  /* 0x000000270a040c25 */ /* 0x008fe2000f8e0004 */
[----:B------:R-:W-:-:S03]  /*1c40*/  @P1 LEA R10, P3, R8, UR6, 0x2 ;  /* 0x00000006080a1c11 */ /* 0x000fc6000f8610ff */
[----:B------:R-:W-:Y:S01]  /*1c50*/  @P1 IMAD R3, R13, UR39, R9 ;  /* 0x000000270d031c24 */ /* 0x000fe2000f8e0209 */
[----:B------:R-:W-:Y:S01]  /*1c60*/  @P0 LEA R6, P2, R4, UR4, 0x2 ;  /* 0x0000000404060c11 */ /* 0x000fe2000f8410ff */
[----:B------:R-:W-:Y:S02]  /*1c70*/  @P0 IMAD R5, R11, UR39, R5 ;  /* 0x000000270b050c24 */ /* 0x000fe4000f8e0205 */
[----:B------:R-:W-:Y:S01]  /*1c80*/  IMAD.MOV.U32 R0, RZ, RZ, 0x3f800000 ;  /* 0x3f800000ff007424 */ /* 0x000fe200078e00ff */
[----:B------:R-:W-:Y:S01]  /*1c90*/  @P1 LEA.HI.X R11, R8, UR7, R3, 0x2, P3 ;  /* 0x00000007080b1c11 */ /* 0x000fe200098f1403 */
[----:B------:R-:W-:Y:S01]  /*1ca0*/  IMAD.MOV.U32 R3, RZ, RZ, 0x3f800000 ;  /* 0x3f800000ff037424 */ /* 0x000fe200078e00ff */
[----:B------:R-:W-:-:S03]  /*1cb0*/  @P0 LEA.HI.X R7, R4, UR5, R5, 0x2, P2 ;  /* 0x0000000504070c11 */ /* 0x000fc600090f1405 */
[----:B------:R-:W2:Y:S04]  /*1cc0*/  @P1 LDG.E R0, desc[UR50][R10.64] ;  /* 0x000000320a001981 */ /* 0x000ea8000c1e1900 */
[----:B------:R0:W2:Y:S01]  /*1cd0*/  @P0 LDG.E R3, desc[UR50][R6.64] ;  /* 0x0000003206030981 */ /* 0x0000a2000c1e1900 */
[----:B------:R-:W1:Y:S01]  /*1ce0*/  S2UR UR5, SR_CgaCtaId ;  /* 0x00000000000579c3 */ /* 0x000e620000008800 */
[----:B------:R-:W-:-:S04]  /*1cf0*/  ULEA.HI UR4, UR46, UR46, URZ, 0x1 ;  /* 0x0000002e2e047291 */ /* 0x000fc8000f8f083f */
[----:B------:R-:W-:-:S04]  /*1d00*/  ULOP3.LUT UR4, UR4, 0xfffffffe, URZ, 0xc0, !UPT ;  /* 0xfffffffe04047892 */ /* 0x000fc8000f8ec03f */
[----:B------:R-:W-:Y:S01]  /*1d10*/  UIADD3 UR4, UR46, -UR4, URZ ;  /* 0x800000042e047290 */ /* 0x000fe2000fffe03f */
[----:B------:R-:W-:-:S05]  /*1d20*/  MOV R4, 0x400 ;  /* 0x0000040000047802 */ /* 0x000fca0000000f00 */
[----:B------:R-:W-:Y:S01]  /*1d30*/  IMAD.U32 R9, RZ, RZ, UR4 ;  /* 0x00000004ff097e24 */ /* 0x000fe2000f8e00ff */
[----:B------:R-:W-:Y:S01]  /*1d40*/  ULDC UR4, c[0x0][0x9d8] ;  /* 0x0002760000047ab9 */ /* 0x000fe20000000800 */
[----:B-1----:R-:W-:-:S03]  /*1d50*/  IMAD.U32 R5, RZ, RZ, UR5 ;  /* 0x00000005ff057e24 */ /* 0x002fc6000f8e00ff */
[----:B------:R-:W-:Y:S02]  /*1d60*/  SHF.L.U32 R9, R9, 0x1f, RZ ;  /* 0x0000001f09097819 */ /* 0x000fe400000006ff */
[----:B------:R-:W-:-:S04]  /*1d70*/  LEA R4, R5, R4, 0x18 ;  /* 0x0000000405047211 */ /* 0x000fc800078ec0ff */
[----:B------:R-:W1:Y:S01]  /*1d80*/  SYNCS.PHASECHK.TRANS64.TRYWAIT P1, [R4+URZ+0x29800], R9 ;  /* 0x02980009040075a7 */ /* 0x000e62000802017f */
[----:B0-----:R-:W-:-:S05]  /*1d90*/  IMAD.U32 R6, RZ, RZ, UR47 ;  /* 0x0000002fff067e24 */ /* 0x001fca000f8e00ff */
[----:B------:R-:W-:Y:S01]  /*1da0*/  ISETP.NE.AND P0, PT, R6, 0x3, PT ;  /* 0x000000030600780c */ /* 0x000fe20003f05270 */
[----:B--2---:R-:W-:-:S04]  /*1db0*/  FMUL.FTZ R3, R3, R0 ;  /* 0x0000000003037220 */ /* 0x004fc80000410000 */
[----:B------:R-:W-:Y:S01]  /*1dc0*/  FMUL.FTZ R3, R3, UR4 ;  /* 0x0000000403037c20 */ /* 0x000fe20008410000 */
[----:B-1----:R-:W-:Y:S07]  /*1dd0*/  @!P1 BRA `(.L_x_140) ;  /* 0x00000114003c9947 */ /* 0x002fee0003800000 */
.L_x_278:
[----:B------:R-:W-:Y:S05]  /*1de0*/  @!P0 BRA `(.L_x_141) ;  /* 0x0000000000048947 */ /* 0x000fea0003800000 */
[----:B------:R-:W-:Y:S01]  /*1df0*/  BPT.TRAP 0x1 ;  /* 0x000000040000795c */ /* 0x000fe20000300000 */
.L_x_141:
[----:B------:R-:W-:Y:S02]  /*1e00*/  IMAD.U32 R7, RZ, RZ, UR52 ;  /* 0x00000034ff077e24 */ /* 0x000fe4000f8e00ff */
[----:B------:R-:W-:Y:S02]  /*1e10*/  IMAD.U32 R0, RZ, RZ, UR45 ;  /* 0x0000002dff007e24 */ /* 0x000fe4000f8e00ff */
[----:B------:R-:W-:-:S03]  /*1e20*/  IMAD R6, R7, 0x8, R4 ;  /* 0x0000000807067824 */ /* 0x000fc600078e0204 */
[----:B------:R-:W-:-:S04]  /*1e30*/  SHF.L.U32 R7, R0, 0x1f, RZ ;  /* 0x0000001f00077819 */ /* 0x000fc800000006ff */
[----:B------:R1:W2:Y:S01]  /*1e40*/  SYNCS.PHASECHK.TRANS64.TRYWAIT P2, [R6+URZ+0x29830], R7 ;  /* 0x02983007060075a7 */ /* 0x0002a2000804017f */
[----:B------:R-:W-:Y:S05]  /*1e50*/  @!P0 BRA `(.L_x_142) ;  /* 0x0000000000048947 */ /* 0x000fea0003800000 */
[----:B------:R-:W-:Y:S01]  /*1e60*/  BPT.TRAP 0x1 ;  /* 0x000000040000795c */ /* 0x000fe20000300000 */
.L_x_142:
[----:B------:R-:W3:Y:S01]  /*1e70*/  S2R R0, SR_TID.X ;  /* 0x0000000000007919 */ /* 0x000ee20000002100 */
[----:B------:R-:W-:Y:S01]  /*1e80*/  IMAD.MOV.U32 R25, RZ, RZ, RZ ;  /* 0x000000ffff197224 */ /* 0x000fe200078e00ff */
[----:B---3--:R-:W-:Y:S01]  /*1e90*/  LOP3.LUT P1, R0, R0, 0x7f, RZ, 0xc0, !PT ;  /* 0x0000007f00007812 */ /* 0x008fe2000782c0ff */
[----:B--2---:R-:W-:-:S12]  /*1ea0*/  @P2 BRA `(.L_x_143) ;  /* 0x0000000000082947 */ /* 0x004fd80003800000 */
[----:B------:R-:W2:Y:S02]  /*1eb0*/  SYNCS.PHASECHK.TRANS64.TRYWAIT P2, [R6+URZ+0x29830], R7 ;  /* 0x02983007060075a7 */ /* 0x000ea4000804017f */
[----:B--2---:R-:W-:Y:S05]  /*1ec0*/  @!P2 BRA `(.L_x_144) ;  /* 0x000001140014a947 */ /* 0x004fea0003800000 */
.L_x_143:
[----:B------:R-:W-:Y:S05]  /*1ed0*/  WARPSYNC.ALL ;  /* 0x0000000000007948 */ /* 0x000fea0003800000 */
[----:B------:R-:W-:Y:S01]  /*1ee0*/  R2UR UR4, R4 ;  /* 0x00000000040472ca */ /* 0x000fe200000e0000 */
[----:B------:R-:W-:Y:S01]  /*1ef0*/  ULOP3.LUT UR28, UR54, 0x10000, URZ, 0xfc, !UPT ;  /* 0x00010000361c7892 */ /* 0x000fe2000f8efc3f */
[----:B------:R-:W-:Y:S01]  /*1f00*/  WARPGROUP.ARRIVE ;  /* 0x00000000000079c5 */ /* 0x000fe20000000000 */
[----:B------:R-:W-:Y:S01]  /*1f10*/  UMOV UR25, 0x80000020 ;  /* 0x8000002000197882 */ /* 0x000fe20000000000 */
[----:B------:R-:W-:Y:S01]  /*1f20*/  UMOV UR27, 0x80000020 ;  /* 0x80000020001b7882 */ /* 0x000fe20000000000 */
[----:B------:R-:W-:Y:S01]  /*1f30*/  UMOV UR5, UR25 ;  /* 0x0000001900057c82 */ /* 0x000fe20008000000 */
[----:B------:R-:W-:Y:S01]  /*1f40*/  UMOV UR7, 0x80000020 ;  /* 0x8000002000077882 */ /* 0x000fe20000000000 */
[----:B------:R-:W-:Y:S01]  /*1f50*/  UMOV UR9, UR25 ;  /* 0x0000001900097c82 */ /* 0x000fe20008000000 */
[----:B------:R-:W-:Y:S01]  /*1f60*/  UMOV UR24, UR28 ;  /* 0x0000001c00187c82 */ /* 0x000fe20008000000 */
[----:B------:R-:W-:Y:S01]  /*1f70*/  UMOV UR11, 0x80000020 ;  /* 0x80000020000b7882 */ /* 0x000fe20000000000 */
[----:B------:R-:W-:Y:S01]  /*1f80*/  UMOV UR8, UR24 ;  /* 0x0000001800087c82 */ /* 0x000fe20008000000 */
[----:B------:R-:W-:Y:S01]  /*1f90*/  UIADD3 UR12, UR28, 0x2, URZ ;  /* 0x000000021c0c7890 */ /* 0x000fe2000fffe03f */
[----:B------:R-:W-:Y:S01]  /*1fa0*/  P2R R108, PR, RZ, 0x1 ;  /* 0x00000001ff6c7803 */ /* 0x000fe20000000000 */
[----:B------:R-:W-:Y:S01]  /*1fb0*/  UIADD3 UR4, UR4, 0x1a400, URZ ;  /* 0x0001a40004047890 */ /* 0x000fe2000fffe03f */
[----:B-12---:R-:W-:Y:S01]  /*1fc0*/  @!P1 VIADD R6, R6, 0x29840 ;  /* 0x0002984006069836 */ /* 0x006fe20000000000 */
[----:B------:R-:W-:Y:S01]  /*1fd0*/  UMOV UR15, 0x80000020 ;  /* 0x80000020000f7882 */ /* 0x000fe20000000000 */
[----:B------:R-:W-:-:S02]  /*1fe0*/  UIADD3 UR16, UR28, 0x200, URZ ;  /* 0x000002001c107890 */ /* 0x000fc4000fffe03f */
[----:B------:R-:W-:Y:S01]  /*1ff0*/  USHF.R.U32.HI UR4, URZ, 0x4, UR4 ;  /* 0x000000043f047899 */ /* 0x000fe20008011604 */
[----:B------:R-:W-:Y:S01]  /*2000*/  UMOV UR19, 0x80000020 ;  /* 0x8000002000137882 */ /* 0x000fe20000000000 */
[----:B------:R-:W-:Y:S02]  /*2010*/  UMOV UR23, 0x80000020 ;  /* 0x8000002000177882 */ /* 0x000fe40000000000 */
[----:B------:R-:W-:Y:S01]  /*2020*/  ULOP3.LUT UR4, UR4, 0x3fff, URZ, 0xc0, !UPT ;  /* 0x00003fff04047892 */ /* 0x000fe2000f8ec03f */
[----:B------:R-:W-:-:S03]  /*2030*/  UMOV UR31, 0x80000020 ;  /* 0x80000020001f7882 */ /* 0x000fc60000000000 */
[----:B------:R-:W-:-:S03]  /*2040*/  ULOP3.LUT UR48, UR4, 0x10000, URZ, 0xfc, !UPT ;  /* 0x0001000004307892 */ /* 0x000fc6000f8efc3f */
[----:B------:R-:W-:Y:S01]  /*2050*/  UMOV UR4, UR24 ;  /* 0x0000001800047c82 */ /* 0x000fe20008000000 */
[----:B------:R-:W-:-:S04]  /*2060*/  UIMAD UR32, UR52, 0x780, UR48 ;  /* 0x00000780342078a4 */ /* 0x000fc8000f8e0230 */
[----:B------:R-:W-:Y:S02]  /*2070*/  UIADD3 UR6, UR32, 0x100, URZ ;  /* 0x0000010020067890 */ /* 0x000fe4000fffe03f */
[----:B------:R-:W-:Y:S02]  /*2080*/  UIADD3 UR10, UR32, 0x180, URZ ;  /* 0x00000180200a7890 */ /* 0x000fe4000fffe03f */
[----:B------:R-:W-:Y:S01]  /*2090*/  UMOV UR26, UR32 ;  /* 0x00000020001a7c82 */ /* 0x000fe20008000000 */
[----:B------:R-:W-:Y:S01]  /*20a0*/  UIADD3 UR14, UR32, 0x182, URZ ;  /* 0x00000182200e7890 */ /* 0x000fe2000fffe03f */
[----:B------:R-:W-:Y:S01]  /*20b0*/  QGMMA.64x32x32.F32.E4M3.E4M3 R92, gdesc[UR24], RZ, !UPT, gsb0 ;  /* 0x00600000185c79f3 */ /* 0x000fe2000c0008ff */
[----:B------:R-:W-:Y:S01]  /*20c0*/  UIADD3 UR26, UR32, 0x80, URZ ;  /* 0x00000080201a7890 */ /* 0x000fe2000fffe03f */
[----:B------:R-:W-:Y:S01]  /*20d0*/  UMOV UR27, 0x80000020 ;  /* 0x80000020001b7882 */ /* 0x000fe20000000000 */
[----:B------:R-:W-:Y:S02]  /*20e0*/  UIADD3 UR18, UR32, 0x400, URZ ;  /* 0x0000040020127890 */ /* 0x000fe4000fffe03f */
[----:B------:R-:W-:-:S02]  /*20f0*/  UIADD3 UR22, UR32, 0x402, URZ ;  /* 0x0000040220167890 */ /* 0x000fc4000fffe03f */
[----:B------:R-:W-:Y:S01]  /*2100*/  UIADD3 UR30, UR32, 0x680, URZ ;  /* 0x00000680201e7890 */ /* 0x000fe2000fffe03f */
[----:B------:R-:W-:Y:S02]  /*2110*/  WARPGROUP.DEPBAR.LE gsb0, 0x0 ;  /* 0x00008000000079c5 */ /* 0x000fe40000010000 */
[----:B------:R-:W-:-:S06]  /*2120*/  WARPGROUP.ARRIVE ;  /* 0x00000000000079c5 */ /* 0x000fcc0000000000 */
[----:B------:R-:W-:Y:S01]  /*2130*/  QGMMA.64x32x32.F32.E4M3.E4M3 R76, gdesc[UR24], RZ, !UPT, gsb0 ;  /* 0x00600000184c79f3 */ /* 0x000fe2000c0008ff */
[----:B------:R-:W-:Y:S01]  /*2140*/  UIADD3 UR26, UR32, 0x200, URZ ;  /* 0x00000200201a7890 */ /* 0x000fe2000fffe03f */
[----:B------:R-:W-:Y:S01]  /*2150*/  UMOV UR27, 0x80000020 ;  /* 0x80000020001b7882 */ /* 0x000fe20000000000 */
[----:B------:R-:W-:Y:S02]  /*2160*/  WARPGROUP.DEPBAR.LE gsb0, 0x0 ;  /* 0x00008000000079c5 */ /* 0x000fe40000010000 */
[----:B------:R-:W-:-:S06]  /*2170*/  WARPGROUP.ARRIVE ;  /* 0x00000000000079c5 */ /* 0x000fcc0000000000 */
[----:B------:R-:W-:Y:S01]  /*2180*/  QGMMA.64x32x32.F32.E4M3.E4M3 R60, gdesc[UR4], RZ, !UPT, gsb0 ;  /* 0x00600000043c79f3 */ /* 0x000fe2000c0008ff */
[----:B------:R-:W-:Y:S01]  /*2190*/  UIADD3 UR6, UR32, 0x2, URZ ;  /* 0x0000000220067890 */ /* 0x000fe2000fffe03f */
[----:B------:R-:W-:Y:S01]  /*21a0*/  UMOV UR4, UR12 ;  /* 0x0000000c00047c82 */ /* 0x000fe20008000000 */
[----:B------:R-:W-:Y:S01]  /*21b0*/  UMOV UR5, 0x80000020 ;  /* 0x8000002000057882 */ /* 0x000fe20000000000 */
[----:B------:R-:W-:Y:S01]  /*21c0*/  UMOV UR7, 0x80000020 ;  /* 0x8000002000077882 */ /* 0x000fe20000000000 */
[----:B------:R-:W-:Y:S01]  /*21d0*/  UMOV UR12, UR4 ;  /* 0x00000004000c7c82 */ /* 0x000fe20008000000 */
[----:B------:R-:W-:Y:S01]  /*21e0*/  UMOV UR13, UR5 ;  /* 0x00000005000d7c82 */ /* 0x000fe20008000000 */
[----:B------:R-:W-:Y:S02]  /*21f0*/  WARPGROUP.DEPBAR.LE gsb0, 0x0 ;  /* 0x00008000000079c5 */ /* 0x000fe40000010000 */
[----:B------:R-:W-:-:S06]  /*2200*/  WARPGROUP.ARRIVE ;  /* 0x00000000000079c5 */ /* 0x000fcc0000000000 */
[----:B------:R-:W-:Y:S01]  /*2210*/  QGMMA.64x32x32.F32.E4M3.E4M3 R44, gdesc[UR8], RZ, !UPT, gsb0 ;  /* 0x00600000082c79f3 */ /* 0x000fe2000c0008ff */
[----:B------:R-:W-:Y:S01]  /*2220*/  UIADD3 UR10, UR32, 0x102, URZ ;  /* 0x00000102200a7890 */ /* 0x000fe2000fffe03f */
[----:B------:R-:W-:Y:S01]  /*2230*/  UMOV UR8, UR4 ;  /* 0x0000000400087c82 */ /* 0x000fe20008000000 */
[----:B------:R-:W-:Y:S01]  /*2240*/  UMOV UR9, UR5 ;  /* 0x0000000500097c82 */ /* 0x000fe20008000000 */
[----:B------:R-:W-:Y:S01]  /*2250*/  UMOV UR11, 0x80000020 ;  /* 0x80000020000b7882 */ /* 0x000fe20000000000 */
        /* <DEDUP_REMOVED lines=32> */
[----:B------:R-:W-:Y:S02]  /*2460*/  UIADD3 UR6, UR28, 0x202, URZ ;  /* 0x000002021c067890 */ /* 0x000fe4000fffe03f */
        /* <DEDUP_REMOVED lines=30> */
[----:B------:R-:W-:Y:S02]  /*2650*/  ULDC UR10, c[0x0][0x988] ;  /* 0x00026200000a7ab9 */ /* 0x000fe40000000800 */
        /* <DEDUP_REMOVED lines=17> */
[----:B------:R-:W-:Y:S01]  /*2770*/  UIADD3 UR6, UR28, 0x402, URZ ;  /* 0x000004021c067890 */ /* 0x000fe2000fffe03f */
[----:B------:R-:W-:Y:S02]  /*2780*/  UMOV UR29, UR17 ;  /* 0x00000011001d7c82 */ /* 0x000fe40008000000 */
        /* <DEDUP_REMOVED lines=28> */
[----:B------:R-:W-:Y:S02]  /*2950*/  WARPGROUP.DEPBAR.LE gsb0, 0x0 ;  /* 0x00008000000079c5 */ /* 0x000fe40000010000 */
[----:B------:R-:W-:-:S06]  /*2960*/  WARPGROUP.ARRIVE ;  /* 0x00000000000079c5 */ /* 0x000fcc0000000000 */
[----:B------:R-:W-:Y:S03]  /*2970*/  QGMMA.64x32x32.F32.E4M3.E4M3 R44, gdesc[UR28], R44, gsb0 ;  /* 0x006000001c2c79f3 */ /* 0x000fe6000800082c */
        /* <DEDUP_REMOVED lines=12> */
[C---:B0-----:R-:W-:Y:S01]  /*2a40*/  FMUL.FTZ R9, R3.reuse, R93 ;  /* 0x0000005d03097220 */ /* 0x041fe20000410000 */
[C---:B------:R-:W-:Y:S01]  /*2a50*/  FMUL.FTZ R10, R3.reuse, R96 ;  /* 0x00000060030a7220 */ /* 0x040fe20000410000 */
[C---:B------:R-:W-:Y:S01]  /*2a60*/  FMUL.FTZ R14, R3.reuse, R98 ;  /* 0x00000062030e7220 */ /* 0x040fe20000410000 */
[----:B------:R-:W-:Y:S01]  /*2a70*/  QGMMA.64x32x32.F32.E4M3.E4M3 R76, gdesc[UR20], R76, gsb0 ;  /* 0x00600000144c79f3 */ /* 0x000fe2000800084c */
[----:B------:R-:W-:Y:S01]  /*2a80*/  UIADD3 UR22, UR32, 0x602, URZ ;  /* 0x0000060220167890 */ /* 0x000fe2000fffe03f */
[C---:B------:R-:W-:Y:S01]  /*2a90*/  FMUL.FTZ R11, R3.reuse, R97 ;  /* 0x00000061030b7220 */ /* 0x040fe20000410000 */
[----:B------:R-:W-:Y:S01]  /*2aa0*/  UMOV UR23, 0x80000020 ;  /* 0x8000002000177882 */ /* 0x000fe20000000000 */
[C---:B------:R-:W-:Y:S01]  /*2ab0*/  FMUL.FTZ R24, R3.reuse, R102 ;  /* 0x0000006603187220 */ /* 0x040fe20000410000 */
        /* <DEDUP_REMOVED lines=9> */
[C---:B------:R-:W-:Y:S01]  /*2b50*/  FMUL.FTZ R93, R3.reuse, R107 ;  /* 0x0000006b035d7220 */ /* 0x040fe20000410000 */
[----:B------:R-:W-:-:S06]  /*2b60*/  FMUL.FTZ R92, R3, R106 ;  /* 0x0000006a035c7220 */ /* 0x000fcc0000410000 */
[----:B------:R-:W-:Y:S08]  /*2b70*/  MUFU.TANH R10, R10 ;  /* 0x0000000a000a7308 */ /* 0x000ff00000002400 */
[----:B------:R-:W2:Y:S08]  /*2b80*/  MUFU.TANH R14, R14 ;  /* 0x0000000e000e7308 */ /* 0x000eb00000002400 */
[----:B------:R-:W3:Y:S08]  /*2b90*/  MUFU.TANH R11, R11 ;  /* 0x0000000b000b7308 */ /* 0x000ef00000002400 */
[----:B------:R-:W4:Y:S08]  /*2ba0*/  MUFU.TANH R24, R24 ;  /* 0x0000001800187308 */ /* 0x000f300000002400 */
[----:B------:R-:W5:Y:S01]  /*2bb0*/  MUFU.TANH R7, R7 ;  /* 0x0000000700077308 */ /* 0x000f620000002400 */
[----:B------:R-:W-:-:S02]  /*2bc0*/  WARPGROUP.DEPBAR.LE gsb0, 0x0 ;  /* 0x00008000000079c5 */ /* 0x000fc40000010000 */
[----:B------:R-:W-:Y:S01]  /*2bd0*/  WARPGROUP.ARRIVE ;  /* 0x00000000000079c5 */ /* 0x000fe20000000000 */
[C---:B------:R-:W-:Y:S01]  /*2be0*/  FMUL.FTZ R94, R3.reuse, R77 ;  /* 0x0000004d035e7220 */ /* 0x040fe20000410000 */
[----:B------:R-:W-:-:S03]  /*2bf0*/  FMUL.FTZ R77, R3, R80 ;  /* 0x00000050034d7220 */ /* 0x000fc60000410000 */
[----:B------:R-:W5:Y:S01]  /*2c00*/  MUFU.TANH R27, R27 ;  /* 0x0000001b001b7308 */ /* 0x000f620000002400 */
[C---:B------:R-:W-:Y:S01]  /*2c10*/  FMUL.FTZ R79, R3.reuse, R79 ;  /* 0x0000004f034f7220 */ /* 0x040fe20000410000 */
[C---:B------:R-:W-:Y:S01]  /*2c20*/  FMUL.FTZ R95, R3.reuse, R78 ;  /* 0x0000004e035f7220 */ /* 0x040fe20000410000 */
[----:B------:R-:W-:Y:S01]  /*2c30*/  QGMMA.64x32x32.F32.E4M3.E4M3 R60, gdesc[UR20], R60, gsb0 ;  /* 0x00600000143c79f3 */ /* 0x000fe2000800083c */
[----:B------:R-:W-:Y:S01]  /*2c40*/  UIADD3 UR22, UR32, 0x682, URZ ;  /* 0x0000068220167890 */ /* 0x000fe2000fffe03f */
[C---:B------:R-:W-:Y:S01]  /*2c50*/  FMUL.FTZ R78, R3.reuse, R83 ;  /* 0x00000053034e7220 */ /* 0x040fe20000410000 */
[----:B------:R-:W-:Y:S01]  /*2c60*/  UMOV UR23, 0x80000020 ;  /* 0x8000002000177882 */ /* 0x000fe20000000000 */
[C---:B------:R-:W-:Y:S01]  /*2c70*/  FMUL.FTZ R82, R3.reuse, R82 ;  /* 0x0000005203527220 */ /* 0x040fe20000410000 */
[----:B------:R-:W5:Y:S01]  /*2c80*/  MUFU.TANH R12, R12 ;  /* 0x0000000c000c7308 */ /* 0x000f620000002400 */
[C---:B------:R-:W-:Y:S01]  /*2c90*/  FMUL.FTZ R83, R3.reuse, R84 ;  /* 0x0000005403537220 */ /* 0x040fe20000410000 */
[C---:B------:R-:W-:Y:S01]  /*2ca0*/  FMUL.FTZ R76, R3.reuse, R76 ;  /* 0x0000004c034c7220 */ /* 0x040fe20000410000 */
[C---:B------:R-:W-:Y:S01]  /*2cb0*/  FMUL.FTZ R81, R3.reuse, R81 ;  /* 0x0000005103517220 */ /* 0x040fe20000410000 */
[C---:B------:R-:W-:Y:S01]  /*2cc0*/  FMUL.FTZ R88, R3.reuse, R88 ;  /* 0x0000005803587220 */ /* 0x040fe20000410000 */
[C---:B------:R-:W-:Y:S01]  /*2cd0*/  FMUL.FTZ R85, R3.reuse, R85 ;  /* 0x0000005503557220 */ /* 0x040fe20000410000 */
[C---:B------:R-:W-:Y:S01]  /*2ce0*/  FMUL.FTZ R89, R3.reuse, R89 ;  /* 0x0000005903597220 */ /* 0x040fe20000410000 */
[C---:B------:R-:W-:Y:S01]  /*2cf0*/  FMUL.FTZ R91, R3.reuse, R91 ;  /* 0x0000005b035b7220 */ /* 0x040fe20000410000 */
[----:B------:R-:W5:Y:S01]  /*2d00*/  MUFU.TANH R26, R26 ;  /* 0x0000001a001a7308 */ /* 0x000f620000002400 */
[C---:B------:R-:W-:Y:S01]  /*2d10*/  FMUL.FTZ R86, R3.reuse, R86 ;  /* 0x0000005603567220 */ /* 0x040fe20000410000 */
[C---:B------:R-:W-:Y:S01]  /*2d20*/  FMUL.FTZ R90, R3.reuse, R90 ;  /* 0x0000005a035a7220 */ /* 0x040fe20000410000 */
[----:B------:R-:W-:-:S05]  /*2d30*/  FMUL.FTZ R87, R3, R87 ;  /* 0x0000005703577220 */ /* 0x000fca0000410000 */
[----:B------:R-:W5:Y:S08]  /*2d40*/  MUFU.TANH R13, R13 ;  /* 0x0000000d000d7308 */ /* 0x000f700000002400 */
[----:B------:R0:W-:Y:S08]  /*2d50*/  MUFU.TANH R96, R79 ;  /* 0x0000004f00607308 */ /* 0x0001f00000002400 */
[----:B------:R-:W5:Y:S08]  /*2d60*/  MUFU.TANH R20, R20 ;  /* 0x0000001400147308 */ /* 0x000f700000002400 */
[----:B------:R-:W-:Y:S08]  /*2d70*/  MUFU.TANH R98, R82 ;  /* 0x0000005200627308 */ /* 0x000ff00000002400 */
[----:B------:R-:W5:Y:S01]  /*2d80*/  MUFU.TANH R21, R21 ;  /* 0x0000001500157308 */ /* 0x000f620000002400 */
[----:B------:R-:W-:-:S02]  /*2d90*/  WARPGROUP.DEPBAR.LE gsb0, 0x0 ;  /* 0x00008000000079c5 */ /* 0x000fc40000010000 */
[----:B------:R-:W-:Y:S01]  /*2da0*/  WARPGROUP.ARRIVE ;  /* 0x00000000000079c5 */ /* 0x000fe20000000000 */
[C---:B------:R-:W-:Y:S01]  /*2db0*/  FMUL.FTZ R61, R3.reuse, R61 ;  /* 0x0000003d033d7220 */ /* 0x040fe20000410000 */
[C---:B------:R-:W-:Y:S01]  /*2dc0*/  FMUL.FTZ R84, R3.reuse, R70 ;  /* 0x0000004603547220 */ /* 0x040fe20000410000 */
[C---:B0-----:R-:W-:Y:S01]  /*2dd0*/  FMUL.FTZ R79, R3.reuse, R72 ;  /* 0x00000048034f7220 */ /* 0x041fe20000410000 */
[C---:B------:R-:W-:Y:S01]  /*2de0*/  FMUL.FTZ R70, R3.reuse, R71 ;  /* 0x0000004703467220 */ /* 0x040fe20000410000 */
[----:B------:R0:W-:Y:S01]  /*2df0*/  MUFU.TANH R101, R61 ;  /* 0x0000003d00657308 */ /* 0x0001e20000002400 */
[----:B------:R-:W-:Y:S01]  /*2e00*/  QGMMA.64x32x32.F32.E4M3.E4M3 R44, gdesc[UR20], R44, gsb0 ;  /* 0x00600000142c79f3 */ /* 0x000fe2000800082c */
[----:B------:R-:W-:Y:S01]  /*2e10*/  UIADD3 UR22, UR32, 0x702, URZ ;  /* 0x0000070220167890 */ /* 0x000fe2000fffe03f */
[C---:B------:R-:W-:Y:S01]  /*2e20*/  FMUL.FTZ R72, R3.reuse, R73 ;  /* 0x0000004903487220 */ /* 0x040fe20000410000 */
[----:B------:R-:W-:Y:S01]  /*2e30*/  UMOV UR23, 0x80000020 ;  /* 0x8000002000177882 */ /* 0x000fe20000000000 */
[C---:B------:R-:W-:Y:S01]  /*2e40*/  FMUL.FTZ R67, R3.reuse, R67 ;  /* 0x0000004303437220 */ /* 0x040fe20000410000 */
[C---:B------:R-:W-:Y:S01]  /*2e50*/  FMUL.FTZ R64, R3.reuse, R64 ;  /* 0x0000004003407220 */ /* 0x040fe20000410000 */
[----:B------:R-:W-:Y:S01]  /*2e60*/  FMUL.FTZ R66, R3, R66 ;  /* 0x0000004203427220 */ /* 0x000fe20000410000 */
[----:B------:R-:W5:Y:S01]  /*2e70*/  MUFU.TANH R15, R15 ;  /* 0x0000000f000f7308 */ /* 0x000f620000002400 */
[----:B0-----:R-:W-:-:S02]  /*2e80*/  IMAD.U32 R61, RZ, RZ, UR49 ;  /* 0x00000031ff3d7e24 */ /* 0x001fc4000f8e00ff */
[C---:B------:R-:W-:Y:S01]  /*2e90*/  FMUL.FTZ R60, R3.reuse, R60 ;  /* 0x0000003c033c7220 */ /* 0x040fe20000410000 */
[C---:B------:R-:W-:Y:S01]  /*2ea0*/  FMUL.FTZ R62, R3.reuse, R62 ;  /* 0x0000003e033e7220 */ /* 0x040fe20000410000 */
[C---:B------:R-:W-:Y:S01]  /*2eb0*/  FMUL.FTZ R63, R3.reuse, R63 ;  /* 0x0000003f033f7220 */ /* 0x040fe20000410000 */
[C---:B------:R-:W-:Y:S01]  /*2ec0*/  FMUL.FTZ R65, R3.reuse, R65 ;  /* 0x0000004103417220 */ /* 0x040fe20000410000 */
[----:B------:R-:W-:Y:S01]  /*2ed0*/  FMUL.FTZ R75, R3, R75 ;  /* 0x0000004b034b7220 */ /* 0x000fe20000410000 */
[----:B------:R-:W-:Y:S01]  /*2ee0*/  UIADD3 UR49, UR49, -0x2, URZ ;  /* 0xfffffffe31317890 */ /* 0x000fe2000fffe03f */
[----:B------:R0:W-:Y:S03]  /*2ef0*/  MUFU.TANH R107, R67 ;  /* 0x00000043006b7308 */ /* 0x0001e60000002400 */
[----:B------:R-:W-:-:S05]  /*2f00*/  UISETP.GE.AND UP0, UPT, UR49, UR41, UPT ;  /* 0x000000293100728c */ /* 0x000fca000bf06270 */
[----:B------:R1:W-:Y:S08]  /*2f10*/  MUFU.TANH R104, R64 ;  /* 0x0000004000687308 */ /* 0x0003f00000002400 */
[----:B------:R-:W5:Y:S08]  /*2f20*/  MUFU.TANH R76, R76 ;  /* 0x0000004c004c7308 */ /* 0x000f700000002400 */
[----:B------:R2:W-:Y:S08]  /*2f30*/  MUFU.TANH R106, R66 ;  /* 0x00000042006a7308 */ /* 0x0005f00000002400 */
[----:B------:R-:W-:Y:S08]  /*2f40*/  MUFU.TANH R94, R94 ;  /* 0x0000005e005e7308 */ /* 0x000ff00000002400 */
[----:B------:R3:W-:Y:S01]  /*2f50*/  MUFU.TANH R100, R60 ;  /* 0x0000003c00647308 */ /* 0x0007e20000002400 */
[----:B------:R-:W-:-:S02]  /*2f60*/  WARPGROUP.DEPBAR.LE gsb0, 0x0 ;  /* 0x00008000000079c5 */ /* 0x000fc40000010000 */
[C---:B------:R-:W-:Y:S01]  /*2f70*/  FMUL.FTZ R80, R3.reuse, R46 ;  /* 0x0000002e03507220 */ /* 0x040fe20000410000 */
[----:B------:R-:W-:Y:S01]  /*2f80*/  IMAD.U32 R46, RZ, RZ, UR53 ;  /* 0x00000035ff2e7e24 */ /* 0x000fe2000f8e00ff */
[----:B------:R-:W-:Y:S01]  /*2f90*/  WARPGROUP.ARRIVE ;  /* 0x00000000000079c5 */ /* 0x000fe20000000000 */
[C---:B------:R-:W-:Y:S01]  /*2fa0*/  FMUL.FTZ R71, R3.reuse, R44 ;  /* 0x0000002c03477220 */ /* 0x040fe20000410000 */
[C---:B------:R-:W-:Y:S01]  /*2fb0*/  FMUL.FTZ R73, R3.reuse, R45 ;  /* 0x0000002d03497220 */ /* 0x040fe20000410000 */
[C---:B------:R-:W-:Y:S01]  /*2fc0*/  FMUL.FTZ R44, R3.reuse, R50 ;  /* 0x00000032032c7220 */ /* 0x040fe20000410000 */
[----:B------:R-:W-:Y:S01]  /*2fd0*/  IADD3 R46, R46, 0xa0, -R199 ;  /* 0x000000a02e2e7810 */ /* 0x000fe20007ffe8c7 */
[C---:B------:R-:W-:Y:S01]  /*2fe0*/  FMUL.FTZ R45, R3.reuse, R51 ;  /* 0x00000033032d7220 */ /* 0x040fe20000410000 */
[C---:B------:R-:W-:Y:S01]  /*2ff0*/  FMUL.FTZ R82, R3.reuse, R47 ;  /* 0x0000002f03527220 */ /* 0x040fe20000410000 */
[----:B------:R-:W-:Y:S01]  /*3000*/  FMUL.FTZ R47, R3, R53 ;  /* 0x00000035032f7220 */ /* 0x000fe20000410000 */
[----:B------:R-:W-:Y:S01]  /*3010*/  QGMMA.64x32x32.F32.E4M3.E4M3 R28, gdesc[UR20], R28, gsb0 ;  /* 0x00600000141c79f3 */ /* 0x000fe2000800081c */
[----:B------:R-:W-:-:S02]  /*3020*/  IMAD R46, R61, -0xa0, R46 ;  /* 0xffffff603d2e7824 */ /* 0x000fc400078e022e */
[C---:B------:R-:W-:Y:S01]  /*3030*/  FMUL.FTZ R61, R3.reuse, R54 ;  /* 0x00000036033d7220 */ /* 0x040fe20000410000 */
[C---:B0-----:R-:W-:Y:S01]  /*3040*/  FMUL.FTZ R67, R3.reuse, R58 ;  /* 0x0000003a03437220 */ /* 0x041fe20000410000 */
[C---:B-1----:R-:W-:Y:S01]  /*3050*/  FMUL.FTZ R64, R3.reuse, R55 ;  /* 0x0000003703407220 */ /* 0x042fe20000410000 */
[C---:B--2---:R-:W-:Y:S01]  /*3060*/  FMUL.FTZ R66, R3.reuse, R56 ;  /* 0x0000003803427220 */ /* 0x044fe20000410000 */
[C---:B------:R-:W-:Y:S01]  /*3070*/  ISETP.GT.AND P6, PT, R46.reuse, RZ, PT ;  /* 0x000000ff2e00720c */ /* 0x040fe20003fc4270 */
[----:B------:R-:W0:Y:S01]  /*3080*/  MUFU.TANH R92, R92 ;  /* 0x0000005c005c7308 */ /* 0x000e220000002400 */
[C---:B------:R-:W-:Y:S01]  /*3090*/  ISETP.GT.AND P5, PT, R46.reuse, 0x1, PT ;  /* 0x000000012e00780c */ /* 0x040fe20003fa4270 */
[C---:B---3--:R-:W-:Y:S01]  /*30a0*/  FMUL.FTZ R60, R3.reuse, R69 ;  /* 0x00000045033c7220 */ /* 0x048fe20000410000 */
[C---:B------:R-:W-:Y:S01]  /*30b0*/  ISETP.GT.AND P4, PT, R46.reuse, 0x8, PT ;  /* 0x000000082e00780c */ /* 0x040fe20003f84270 */
[C---:B------:R-:W-:Y:S01]  /*30c0*/  FMUL.FTZ R69, R3.reuse, R57 ;  /* 0x0000003903457220 */ /* 0x040fe20000410000 */
[C---:B------:R-:W-:Y:S01]  /*30d0*/  ISETP.GT.AND P3, PT, R46.reuse, 0x9, PT ;  /* 0x000000092e00780c */ /* 0x040fe20003f64270 */
[C---:B------:R-:W-:Y:S01]  /*30e0*/  FMUL.FTZ R48, R3.reuse, R48 ;  /* 0x0000003003307220 */ /* 0x040fe20000410000 */
[----:B------:R-:W-:Y:S01]  /*30f0*/  ISETP.GT.AND P2, PT, R46, 0x10, PT ;  /* 0x000000102e00780c */ /* 0x000fe20003f44270 */
[----:B------:R-:W1:Y:S01]  /*3100*/  MUFU.TANH R77, R77 ;  /* 0x0000004d004d7308 */ /* 0x000e620000002400 */
[----:B------:R-:W-:Y:S01]  /*3110*/  FSEL R50, R8, -INF , P6 ;  /* 0xff80000008327808 */ /* 0x000fe20003000000 */
[----:B------:R-:W-:Y:S01]  /*3120*/  FMUL.FTZ R52, R3, R52 ;  /* 0x0000003403347220 */ /* 0x000fe20000410000 */
[----:B------:R-:W-:Y:S01]  /*3130*/  FSEL R51, R9, -INF , P5 ;  /* 0xff80000009337808 */ /* 0x000fe20002800000 */
[----:B------:R-:W-:Y:S01]  /*3140*/  FMUL.FTZ R49, R3, R49 ;  /* 0x0000003103317220 */ /* 0x000fe20000410000 */
[----:B------:R-:W-:-:S02]  /*3150*/  FSEL R9, R14, -INF , P4 ;  /* 0xff8000000e097808 */ /* 0x000fc40002000000 */
[----:B------:R-:W-:Y:S01]  /*3160*/  FSEL R53, R10, -INF , P4 ;  /* 0xff8000000a357808 */ /* 0x000fe20002000000 */
[----:B------:R-:W-:Y:S01]  /*3170*/  MUFU.TANH R111, R44 ;  /* 0x0000002c006f7308 */ /* 0x000fe20000002400 */
[----:B------:R-:W-:Y:S02]  /*3180*/  FSEL R54, R11, -INF , P3 ;  /* 0xff8000000b367808 */ /* 0x000fe40001800000 */
[----:B------:R-:W-:Y:S02]  /*3190*/  ISETP.GT.AND P4, PT, R46, 0x19, PT ;  /* 0x000000192e00780c */ /* 0x000fe40003f84270 */
[----:B----4-:R-:W-:Y:S02]  /*31a0*/  FSEL R11, R24, -INF , P2 ;  /* 0xff800000180b7808 */ /* 0x010fe40001000000 */
[----:B------:R-:W-:Y:S01]  /*31b0*/  FMNMX.FTZ R24, R50, R51, !PT ;  /* 0x0000003332187209 */ /* 0x000fe20007810000 */
[----:B------:R-:W2:Y:S01]  /*31c0*/  MUFU.TANH R93, R93 ;  /* 0x0000005d005d7308 */ /* 0x000ea20000002400 */
[----:B-----5:R-:W-:-:S02]  /*31d0*/  FSEL R7, R7, -INF , P6 ;  /* 0xff80000007077808 */ /* 0x020fc40003000000 */
[----:B------:R-:W-:Y:S02]  /*31e0*/  ISETP.GT.AND P6, PT, R46, 0x11, PT ;  /* 0x000000112e00780c */ /* 0x000fe40003fc4270 */
[----:B------:R-:W-:Y:S02]  /*31f0*/  FSEL R58, R27, -INF , P4 ;  /* 0xff8000001b3a7808 */ /* 0x000fe40002000000 */
[----:B------:R-:W-:Y:S01]  /*3200*/  FMNMX.FTZ R27, R53, R24, !PT ;  /* 0x00000018351b7209 */ /* 0x000fe20007810000 */
[----:B------:R3:W-:Y:S01]  /*3210*/  MUFU.TANH R97, R81 ;  /* 0x0000005100617308 */ /* 0x0007e20000002400 */
[----:B------:R-:W-:Y:S02]  /*3220*/  FSEL R8, R12, -INF , P5 ;  /* 0xff8000000c087808 */ /* 0x000fe40002800000 */
[----:B------:R-:W-:Y:S02]  /*3230*/  FSEL R12, R26, -INF , P6 ;  /* 0xff8000001a0c7808 */ /* 0x000fe40003000000 */
[----:B------:R-:W-:-:S02]  /*3240*/  FSEL R55, R13, -INF , P2 ;  /* 0xff8000000d377808 */ /* 0x000fc40001000000 */
[----:B------:R-:W-:Y:S01]  /*3250*/  FMNMX.FTZ R26, R54, R27, !PT ;  /* 0x0000001b361a7209 */ /* 0x000fe20007810000 */
[----:B------:R4:W-:Y:S01]  /*3260*/  MUFU.TANH R112, R45 ;  /* 0x0000002d00707308 */ /* 0x0009e20000002400 */
[----:B------:R-:W-:Y:S01]  /*3270*/  ISETP.GT.AND P5, PT, R46, 0x18, PT ;  /* 0x000000182e00780c */ /* 0x000fe20003fa4270 */
[----:B---3--:R-:W-:Y:S01]  /*3280*/  FMUL.FTZ R81, R3, R68 ;  /* 0x0000004403517220 */ /* 0x008fe20000410000 */
[----:B------:R-:W-:Y:S02]  /*3290*/  FSEL R56, R20, -INF , P6 ;  /* 0xff80000014387808 */ /* 0x000fe40003000000 */
[----:B------:R-:W-:Y:S02]  /*32a0*/  FMNMX.FTZ R27, R55, R26, !PT ;  /* 0x0000001a371b7209 */ /* 0x000fe40007810000 */
[----:B------:R-:W-:Y:S01]  /*32b0*/  FSEL R57, R21, -INF , P5 ;  /* 0xff80000015397808 */ /* 0x000fe20002800000 */
[----:B------:R-:W3:Y:S01]  /*32c0*/  MUFU.TANH R95, R95 ;  /* 0x0000005f005f7308 */ /* 0x000ee20000002400 */
[----:B------:R-:W-:-:S02]  /*32d0*/  FMNMX.FTZ R44, R56, R27, !PT ;  /* 0x0000001b382c7209 */ /* 0x000fc40007810000 */
[----:B------:R-:W-:Y:S02]  /*32e0*/  FSEL R10, R15, -INF , P3 ;  /* 0xff8000000f0a7808 */ /* 0x000fe40001800000 */
[C---:B------:R-:W-:Y:S01]  /*32f0*/  ISETP.GT.AND P3, PT, R46.reuse, 0x20, PT ;  /* 0x000000202e00780c */ /* 0x040fe20003f64270 */
[----:B------:R-:W-:Y:S02]  /*3300*/  WARPGROUP.DEPBAR.LE gsb0, 0x0 ;  /* 0x00008000000079c5 */ /* 0x000fe40000010000 */
[----:B----4-:R-:W-:Y:S01]  /*3310*/  FMNMX.FTZ R45, R57, R44, !PT ;  /* 0x0000002c392d7209 */ /* 0x010fe20007810000 */
[----:B------:R-:W-:Y:S01]  /*3320*/  MUFU.TANH R83, R83 ;  /* 0x0000005300537308 */ /* 0x000fe20000002400 */
[----:B------:R-:W-:Y:S02]  /*3330*/  ISETP.GT.AND P2, PT, R46, 0x21, PT ;  /* 0x000000212e00780c */ /* 0x000fe40003f44270 */
[----:B------:R-:W-:Y:S02]  /*3340*/  FSEL R76, R76, -INF , P3 ;  /* 0xff8000004c4c7808 */ /* 0x000fe40001800000 */
[----:B------:R-:W-:-:S02]  /*3350*/  FMNMX.FTZ R45, R58, R45, !PT ;  /* 0x0000002d3a2d7209 */ /* 0x000fc40007810000 */
[----:B------:R-:W-:Y:S01]  /*3360*/  ISETP.GT.AND P6, PT, R46, 0x28, PT ;  /* 0x000000282e00780c */ /* 0x000fe20003fc4270 */
[----:B------:R4:W5:Y:S01]  /*3370*/  MUFU.TANH R99, R78 ;  /* 0x0000004e00637308 */ /* 0x0009620000002400 */
[----:B0-----:R-:W-:Y:S02]  /*3380*/  FSEL R13, R92, -INF , P5 ;  /* 0xff8000005c0d7808 */ /* 0x001fe40002800000 */
[----:B------:R-:W-:Y:S02]  /*3390*/  ISETP.GT.AND P5, PT, R46, 0x29, PT ;  /* 0x000000292e00780c */ /* 0x000fe40003fa4270 */
[----:B-1----:R-:W-:Y:S02]  /*33a0*/  FSEL R77, R77, -INF , P6 ;  /* 0xff8000004d4d7808 */ /* 0x002fe40003000000 */
[----:B--2---:R-:W-:Y:S01]  /*33b0*/  FSEL R14, R93, -INF , P4 ;  /* 0xff8000005d0e7808 */ /* 0x004fe20002000000 */
[----:B------:R-:W-:Y:S01]  /*33c0*/  MUFU.TANH R88, R88 ;  /* 0x0000005800587308 */ /* 0x000fe20000002400 */
[C---:B----4-:R-:W-:Y:S01]  /*33d0*/  FMUL.FTZ R78, R3.reuse, R74 ;  /* 0x0000004a034e7220 */ /* 0x050fe20000410000 */
[----:B------:R-:W-:Y:S01]  /*33e0*/  FMUL.FTZ R74, R3, R59 ;  /* 0x0000003b034a7220 */ /* 0x000fe20000410000 */
[----:B------:R-:W-:-:S02]  /*33f0*/  FSEL R59, R94, -INF , P2 ;  /* 0xff8000005e3b7808 */ /* 0x000fc40001000000 */
[----:B------:R-:W-:Y:S02]  /*3400*/  ISETP.GT.AND P4, PT, R46, 0x30, PT ;  /* 0x000000302e00780c */ /* 0x000fe40003f84270 */
[----:B------:R-:W-:Y:S01]  /*3410*/  FSEL R20, R96, -INF , P2 ;  /* 0xff80000060147808 */ /* 0x000fe20001000000 */
[----:B------:R-:W-:Y:S01]  /*3420*/  MUFU.TANH R85, R85 ;  /* 0x0000005500557308 */ /* 0x000fe20000002400 */
[----:B---3--:R-:W-:Y:S02]  /*3430*/  FSEL R15, R95, -INF , P3 ;  /* 0xff8000005f0f7808 */ /* 0x008fe40001800000 */
[C---:B------:R-:W-:Y:S02]  /*3440*/  ISETP.GT.AND P2, PT, R46.reuse, 0x38, PT ;  /* 0x000000382e00780c */ /* 0x040fe40003f44270 */
[----:B------:R-:W-:Y:S02]  /*3450*/  ISETP.GT.AND P3, PT, R46, 0x31, PT ;  /* 0x000000312e00780c */ /* 0x000fe40003f64270 */
[----:B------:R-:W-:Y:S01]  /*3460*/  FSEL R21, R98, -INF , P6 ;  /* 0xff80000062157808 */ /* 0x000fe20003000000 */
[----:B------:R0:W-:Y:S01]  /*3470*/  MUFU.TANH R109, R48 ;  /* 0x00000030006d7308 */ /* 0x0001e20000002400 */
[----:B------:R-:W-:-:S02]  /*3480*/  ISETP.GT.AND P6, PT, R46, 0x39, PT ;  /* 0x000000392e00780c */ /* 0x000fc40003fc4270 */
[----:B-----5:R-:W-:-:S05]  /*3490*/  FSEL R24, R99, -INF , P5 ;  /* 0xff80000063187808 */ /* 0x020fca0002800000 */
[----:B------:R-:W-:Y:S01]  /*34a0*/  MUFU.TANH R89, R89 ;  /* 0x0000005900597308 */ /* 0x000fe20000002400 */
[----:B0-----:R-:W-:-:S04]  /*34b0*/  FMNMX.FTZ R48, R76, R45, !PT ;  /* 0x0000002d4c307209 */ /* 0x001fc80007810000 */
[----:B------:R-:W-:-:S03]  /*34c0*/  FMNMX.FTZ R48, R59, R48, !PT ;  /* 0x000000303b307209 */ /* 0x000fc60007810000 */
[----:B------:R-:W0:Y:S08]  /*34d0*/  MUFU.TANH R91, R91 ;  /* 0x0000005b005b7308 */ /* 0x000e300000002400 */
[----:B------:R1:W-:Y:S08]  /*34e0*/  MUFU.TANH R113, R52 ;  /* 0x0000003400717308 */ /* 0x0003f00000002400 */
[----:B------:R2:W-:Y:S01]  /*34f0*/  MUFU.TANH R93, R61 ;  /* 0x0000003d005d7308 */ /* 0x0005e20000002400 */
[----:B-1----:R-:W-:-:S02]  /*3500*/  FMNMX.FTZ R52, R77, R48, !PT ;  /* 0x000000304d347209 */ /* 0x002fc40007810000 */
[----:B0-----:R-:W-:-:S05]  /*3510*/  FSEL R45, R91, -INF , P6 ;  /* 0xff8000005b2d7808 */ /* 0x001fca0003000000 */
[----:B------:R-:W0:Y:S01]  /*3520*/  MUFU.TANH R86, R86 ;  /* 0x0000005600567308 */ /* 0x000e220000002400 */
[----:B--2---:R-:W-:Y:S02]  /*3530*/  FSEL R61, R97, -INF , P5 ;  /* 0xff800000613d7808 */ /* 0x004fe40002800000 */
[----:B------:R-:W-:-:S05]  /*3540*/  ISETP.GT.AND P5, PT, R46, 0x40, PT ;  /* 0x000000402e00780c */ /* 0x000fca0003fa4270 */
[----:B------:R1:W-:Y:S08]  /*3550*/  MUFU.TANH R102, R62 ;  /* 0x0000003e00667308 */ /* 0x0003f00000002400 */
[----:B------:R-:W-:Y:S01]  /*3560*/  MUFU.TANH R81, R81 ;  /* 0x0000005100517308 */ /* 0x000fe20000002400 */
[----:B-1----:R-:W-:Y:S02]  /*3570*/  FSEL R62, R83, -INF , P4 ;  /* 0xff800000533e7808 */ /* 0x002fe40002000000 */
[----:B------:R-:W-:Y:S01]  /*3580*/  FMNMX.FTZ R83, R61, R52, !PT ;  /* 0x000000343d537209 */ /* 0x000fe20007810000 */
[----:B------:R-:W-:Y:S01]  /*3590*/  FMUL.FTZ R52, R3, R28 ;  /* 0x0000001c03347220 */ /* 0x000fe20000410000 */
[----:B0-----:R-:W-:-:S02]  /*35a0*/  FSEL R26, R86, -INF , P4 ;  /* 0xff800000561a7808 */ /* 0x001fc40002000000 */
[----:B------:R-:W-:Y:S01]  /*35b0*/  ISETP.GT.AND P4, PT, R46, 0x41, PT ;  /* 0x000000412e00780c */ /* 0x000fe20003f84270 */
[----:B------:R-:W0:Y:S08]  /*35c0*/  MUFU.TANH R90, R90 ;  /* 0x0000005a005a7308 */ /* 0x000e300000002400 */
[----:B------:R-:W1:Y:S08]  /*35d0*/  MUFU.TANH R87, R87 ;  /* 0x0000005700577308 */ /* 0x000e700000002400 */
[----:B------:R-:W2:Y:S01]  /*35e0*/  MUFU.TANH R84, R84 ;  /* 0x0000005400547308 */ /* 0x000ea20000002400 */
[----:B0-----:R-:W-:Y:S01]  /*35f0*/  FSEL R44, R90, -INF , P2 ;  /* 0xff8000005a2c7808 */ /* 0x001fe20001000000 */
[----:B------:R-:W-:-:S06]  /*3600*/  FMUL.FTZ R90, R3, R30 ;  /* 0x0000001e035a7220 */ /* 0x000fcc0000410000 */
[----:B------:R0:W-:Y:S01]  /*3610*/  MUFU.TANH R94, R64 ;  /* 0x00000040005e7308 */ /* 0x0001e20000002400 */
[----:B-1----:R-:W-:-:S07]  /*3620*/  FSEL R27, R87, -INF , P3 ;  /* 0xff800000571b7808 */ /* 0x002fce0001800000 */
[----:B------:R1:W3:Y:S01]  /*3630*/  MUFU.TANH R103, R63 ;  /* 0x0000003f00677308 */ /* 0x0002e20000002400 */
[----:B0-----:R-:W-:Y:S02]  /*3640*/  FSEL R64, R88, -INF , P2 ;  /* 0xff80000058407808 */ /* 0x001fe40001000000 */
[----:B------:R-:W-:Y:S02]  /*3650*/  FMNMX.FTZ R88, R62, R83, !PT ;  /* 0x000000533e587209 */ /* 0x000fe40007810000 */
[----:B------:R-:W-:-:S03]  /*3660*/  ISETP.GT.AND P2, PT, R46, 0x49, PT ;  /* 0x000000492e00780c */ /* 0x000fc60003f44270 */
[----:B------:R0:W-:Y:S01]  /*3670*/  MUFU.TANH R105, R65 ;  /* 0x0000004100697308 */ /* 0x0001e20000002400 */
[----:B-1----:R-:W-:Y:S02]  /*3680*/  FSEL R63, R85, -INF , P3 ;  /* 0xff800000553f7808 */ /* 0x002fe40001800000 */
[----:B------:R-:W-:Y:S02]  /*3690*/  ISETP.GT.AND P3, PT, R46, 0x48, PT ;  /* 0x000000482e00780c */ /* 0x000fe40003f64270 */
[----:B------:R-:W-:Y:S02]  /*36a0*/  FMNMX.FTZ R83, R63, R88, !PT ;  /* 0x000000583f537209 */ /* 0x000fe40007810000 */
[----:B------:R-:W-:Y:S01]  /*36b0*/  FSEL R68, R104, -INF , P3 ;  /* 0xff80000068447808 */ /* 0x000fe20001800000 */
[----:B------:R-:W-:Y:S01]  /*36c0*/  MUFU.TANH R78, R78 ;  /* 0x0000004e004e7308 */ /* 0x000fe20000002400 */
[----:B0-----:R-:W-:Y:S02]  /*36d0*/  FSEL R65, R89, -INF , P6 ;  /* 0xff80000059417808 */ /* 0x001fe40003000000 */
[----:B------:R-:W-:-:S02]  /*36e0*/  ISETP.GT.AND P6, PT, R46, 0x50, PT ;  /* 0x000000502e00780c */ /* 0x000fc40003fc4270 */
[----:B------:R-:W-:Y:S01]  /*36f0*/  FMNMX.FTZ R96, R64, R83, !PT ;  /* 0x0000005340607209 */ /* 0x000fe20007810000 */
[----:B------:R-:W-:Y:S01]  /*3700*/  FMUL.FTZ R83, R3, R29 ;  /* 0x0000001d03537220 */ /* 0x000fe20000410000 */
[----:B--2---:R-:W-:Y:S01]  /*3710*/  FSEL R30, R84, -INF , P6 ;  /* 0xff800000541e7808 */ /* 0x004fe20003000000 */
[----:B------:R0:W-:Y:S01]  /*3720*/  MUFU.TANH R89, R74 ;  /* 0x0000004a00597308 */ /* 0x0001e20000002400 */
[----:B---3--:R-:W-:Y:S02]  /*3730*/  FSEL R48, R103, -INF , P4 ;  /* 0xff80000067307808 */ /* 0x008fe40002000000 */
[----:B------:R-:W-:-:S05]  /*3740*/  FSEL R28, R107, -INF , P2 ;  /* 0xff8000006b1c7808 */ /* 0x000fca0001000000 */
[----:B------:R1:W-:Y:S01]  /*3750*/  MUFU.TANH R85, R66 ;  /* 0x0000004200557308 */ /* 0x0003e20000002400 */
[----:B0-----:R-:W-:Y:S02]  /*3760*/  FSEL R74, R81, -INF , P6 ;  /* 0xff800000514a7808 */ /* 0x001fe40003000000 */
[----:B------:R-:W-:Y:S02]  /*3770*/  FMNMX.FTZ R81, R65, R96, !PT ;  /* 0x0000006041517209 */ /* 0x000fe40007810000 */
[----:B------:R-:W-:-:S03]  /*3780*/  ISETP.GT.AND P6, PT, R46, 0x61, PT ;  /* 0x000000612e00780c */ /* 0x000fc60003fc4270 */
[----:B------:R-:W-:Y:S01]  /*3790*/  MUFU.TANH R60, R60 ;  /* 0x0000003c003c7308 */ /* 0x000fe20000002400 */
[----:B-1----:R-:W-:Y:S01]  /*37a0*/  FSEL R66, R100, -INF , P5 ;  /* 0xff80000064427808 */ /* 0x002fe20002800000 */
[----:B------:R-:W-:-:S03]  /*37b0*/  FMUL.FTZ R100, R3, R43 ;  /* 0x0000002b03647220 */ /* 0x000fc60000410000 */
[----:B------:R-:W-:-:S03]  /*37c0*/  FMNMX.FTZ R84, R66, R81, !PT ;  /* 0x0000005142547209 */ /* 0x000fc60007810000 */
[----:B------:R-:W-:Y:S08]  /*37d0*/  MUFU.TANH R70, R70 ;  /* 0x0000004600467308 */ /* 0x000ff00000002400 */
[----:B------:R0:W-:Y:S08]  /*37e0*/  MUFU.TANH R87, R67 ;  /* 0x0000004300577308 */ /* 0x0001f00000002400 */
[----:B------:R-:W-:Y:S01]  /*37f0*/  MUFU.TANH R80, R80 ;  /* 0x0000005000507308 */ /* 0x000fe20000002400 */
[----:B0-----:R-:W-:-:S02]  /*3800*/  FSEL R67, R101, -INF , P4 ;  /* 0xff80000065437808 */ /* 0x001fc40002000000 */
[----:B------:R-:W-:Y:S02]  /*3810*/  ISETP.GT.AND P4, PT, R46, 0x58, PT ;  /* 0x000000582e00780c */ /* 0x000fe40003f84270 */
[----:B------:R-:W-:-:S03]  /*3820*/  FMNMX.FTZ R95, R67, R84, !PT ;  /* 0x00000054435f7209 */ /* 0x000fc60007810000 */
[----:B------:R-:W0:Y:S08]  /*3830*/  MUFU.TANH R79, R79 ;  /* 0x0000004f004f7308 */ /* 0x000e300000002400 */
[----:B------:R-:W-:Y:S08]  /*3840*/  MUFU.TANH R75, R75 ;  /* 0x0000004b004b7308 */ /* 0x000ff00000002400 */
[----:B------:R1:W-:Y:S01]  /*3850*/  MUFU.TANH R88, R52 ;  /* 0x0000003400587308 */ /* 0x0003e20000002400 */
[----:B0-----:R-:W-:-:S07]  /*3860*/  FSEL R79, R79, -INF , P4 ;  /* 0xff8000004f4f7808 */ /* 0x001fce0002000000 */
[----:B------:R-:W-:Y:S01]  /*3870*/  MUFU.TANH R72, R72 ;  /* 0x0000004800487308 */ /* 0x000fe20000002400 */
[----:B-1----:R-:W-:Y:S02]  /*3880*/  FSEL R52, R78, -INF , P4 ;  /* 0xff8000004e347808 */ /* 0x002fe40002000000 */
[----:B------:R-:W-:Y:S02]  /*3890*/  FMNMX.FTZ R78, R68, R95, !PT ;  /* 0x0000005f444e7209 */ /* 0x000fe40007810000 */
[----:B------:R-:W-:-:S03]  /*38a0*/  ISETP.GT.AND P4, PT, R46, 0x69, PT ;  /* 0x000000692e00780c */ /* 0x000fc60003f84270 */
[----:B------:R0:W-:Y:S08]  /*38b0*/  MUFU.TANH R86, R69 ;  /* 0x0000004500567308 */ /* 0x0001f00000002400 */
[----:B------:R1:W-:Y:S01]  /*38c0*/  MUFU.TANH R92, R47 ;  /* 0x0000002f005c7308 */ /* 0x0003e20000002400 */
[----:B0-----:R-:W-:Y:S02]  /*38d0*/  FSEL R69, R105, -INF , P2 ;  /* 0xff80000069457808 */ /* 0x001fe40001000000 */
[----:B------:R-:W-:-:S02]  /*38e0*/  ISETP.GT.AND P2, PT, R46, 0x60, PT ;  /* 0x000000602e00780c */ /* 0x000fc40003f44270 */
[----:B------:R-:W-:-:S03]  /*38f0*/  FMNMX.FTZ R95, R69, R78, !PT ;  /* 0x0000004e455f7209 */ /* 0x000fc60007810000 */
[----:B------:R-:W0:Y:S01]  /*3900*/  MUFU.TANH R71, R71 ;  /* 0x0000004700477308 */ /* 0x000e220000002400 */
[----:B-1----:R-:W-:Y:S02]  /*3910*/  FSEL R47, R102, -INF , P5 ;  /* 0xff800000662f7808 */ /* 0x002fe40002800000 */
[----:B------:R-:W-:Y:S02]  /*3920*/  ISETP.GT.AND P5, PT, R46, 0x51, PT ;  /* 0x000000512e00780c */ /* 0x000fe40003fa4270 */
[----:B------:R-:W-:Y:S02]  /*3930*/  FMNMX.FTZ R84, R74, R95, !PT ;  /* 0x0000005f4a547209 */ /* 0x000fe40007810000 */
[----:B------:R-:W-:Y:S01]  /*3940*/  FSEL R81, R60, -INF , P5 ;  /* 0xff8000003c517808 */ /* 0x000fe20002800000 */
[----:B------:R-:W1:Y:S01]  /*3950*/  MUFU.TANH R73, R73 ;  /* 0x0000004900497308 */ /* 0x000e620000002400 */
[----:B------:R-:W-:Y:S01]  /*3960*/  FSEL R29, R70, -INF , P5 ;  /* 0xff800000461d7808 */ /* 0x000fe20002800000 */
[----:B------:R-:W-:Y:S01]  /*3970*/  FMUL.FTZ R60, R3, R31 ;  /* 0x0000001f033c7220 */ /* 0x000fe20000410000 */
[----:B------:R-:W-:-:S05]  /*3980*/  ISETP.GT.AND P5, PT, R46, 0x68, PT ;  /* 0x000000682e00780c */ /* 0x000fca0003fa4270 */
[----:B------:R2:W3:Y:S01]  /*3990*/  MUFU.TANH R110, R49 ;  /* 0x00000031006e7308 */ /* 0x0004e20000002400 */
[----:B0-----:R-:W-:-:S07]  /*39a0*/  FSEL R71, R71, -INF , P2 ;  /* 0xff80000047477808 */ /* 0x001fce0001000000 */
[----:B------:R0:W-:Y:S01]  /*39b0*/  MUFU.TANH R70, R83 ;  /* 0x0000005300467308 */ /* 0x0001e20000002400 */
[----:B--2---:R-:W-:Y:S02]  /*39c0*/  FSEL R49, R106, -INF , P3 ;  /* 0xff8000006a317808 */ /* 0x004fe40001800000 */
[----:B------:R-:W-:Y:S02]  /*39d0*/  ISETP.GT.AND P3, PT, R46, 0x59, PT ;  /* 0x000000592e00780c */ /* 0x000fe40003f64270 */
[----:B-1----:R-:W-:Y:S02]  /*39e0*/  FSEL R73, R73, -INF , P6 ;  /* 0xff80000049497808 */ /* 0x002fe40003000000 */
[----:B------:R-:W-:Y:S01]  /*39f0*/  FSEL R31, R75, -INF , P3 ;  /* 0xff8000004b1f7808 */ /* 0x000fe20001800000 */
[----:B------:R-:W1:Y:S01]  /*3a00*/  MUFU.TANH R82, R82 ;  /* 0x0000005200527308 */ /* 0x000e620000002400 */
[----:B0-----:R-:W-:Y:S01]  /*3a10*/  FMUL.FTZ R83, R3, R32 ;  /* 0x0000002003537220 */ /* 0x001fe20000410000 */
[----:B------:R-:W-:-:S02]  /*3a20*/  FSEL R32, R80, -INF , P2 ;  /* 0xff80000050207808 */ /* 0x000fc40001000000 */
[----:B------:R-:W-:Y:S01]  /*3a30*/  FMNMX.FTZ R80, R81, R84, !PT ;  /* 0x0000005451507209 */ /* 0x000fe20007810000 */
[----:B------:R-:W-:Y:S01]  /*3a40*/  FMUL.FTZ R84, R3, R34 ;  /* 0x0000002203547220 */ /* 0x000fe20000410000 */
[----:B------:R-:W-:Y:S02]  /*3a50*/  FSEL R72, R72, -INF , P3 ;  /* 0xff80000048487808 */ /* 0x000fe40001800000 */
[----:B------:R-:W-:Y:S01]  /*3a60*/  FMNMX.FTZ R75, R79, R80, !PT ;  /* 0x000000504f4b7209 */ /* 0x000fe20007810000 */
[----:B------:R-:W-:Y:S01]  /*3a70*/  MUFU.TANH R91, R90 ;  /* 0x0000005a005b7308 */ /* 0x000fe20000002400 */
[----:B------:R-:W-:Y:S02]  /*3a80*/  ISETP.GT.AND P3, PT, R46, 0x70, PT ;  /* 0x000000702e00780c */ /* 0x000fe40003f64270 */
[----:B------:R-:W-:Y:S02]  /*3a90*/  FMNMX.FTZ R80, R72, R75, !PT ;  /* 0x0000004b48507209 */ /* 0x000fe40007810000 */
[----:B------:R-:W-:-:S02]  /*3aa0*/  FSEL R75, R109, -INF , P5 ;  /* 0xff8000006d4b7808 */ /* 0x000fc40002800000 */
[----:B------:R-:W-:Y:S01]  /*3ab0*/  FMNMX.FTZ R96, R71, R80, !PT ;  /* 0x0000005047607209 */ /* 0x000fe20007810000 */
[----:B------:R0:W2:Y:S01]  /*3ac0*/  MUFU.TANH R90, R83 ;  /* 0x00000053005a7308 */ /* 0x0000a20000002400 */
[----:B---3--:R-:W-:Y:S02]  /*3ad0*/  FSEL R80, R110, -INF , P4 ;  /* 0xff8000006e507808 */ /* 0x008fe40002000000 */
[----:B------:R-:W-:Y:S02]  /*3ae0*/  FMNMX.FTZ R96, R73, R96, !PT ;  /* 0x0000006049607209 */ /* 0x000fe40007810000 */
[----:B------:R-:W-:Y:S02]  /*3af0*/  ISETP.GT.AND P2, PT, R46, 0x71, PT ;  /* 0x000000712e00780c */ /* 0x000fe40003f44270 */
[----:B------:R-:W-:Y:S01]  /*3b00*/  FMNMX.FTZ R97, R75, R96, !PT ;  /* 0x000000604b617209 */ /* 0x000fe20007810000 */
[----:B------:R-:W-:Y:S01]  /*3b10*/  FMUL.FTZ R96, R3, R36 ;  /* 0x0000002403607220 */ /* 0x000fe20000410000 */
[----:B0-----:R-:W-:Y:S01]  /*3b20*/  FSEL R83, R113, -INF , P3 ;  /* 0xff80000071537808 */ /* 0x001fe20001800000 */
[----:B------:R0:W-:Y:S01]  /*3b30*/  MUFU.TANH R95, R84 ;  /* 0x00000054005f7308 */ /* 0x0001e20000002400 */
[----:B------:R-:W-:-:S02]  /*3b40*/  FMNMX.FTZ R98, R80, R97, !PT ;  /* 0x0000006150627209 */ /* 0x000fc40007810000 */
[----:B-1----:R-:W-:Y:S01]  /*3b50*/  FSEL R34, R82, -INF , P6 ;  /* 0xff80000052227808 */ /* 0x002fe20003000000 */
[----:B------:R-:W-:Y:S01]  /*3b60*/  FMUL.FTZ R82, R3, R33 ;  /* 0x0000002103527220 */ /* 0x000fe20000410000 */
[----:B------:R-:W-:Y:S02]  /*3b70*/  FSEL R36, R93, -INF , P3 ;  /* 0xff8000005d247808 */ /* 0x000fe40001800000 */
[----:B------:R-:W-:Y:S01]  /*3b80*/  ISETP.GT.AND P6, PT, R46, 0x78, PT ;  /* 0x000000782e00780c */ /* 0x000fe20003fc4270 */
[----:B------:R1:W-:Y:S01]  /*3b90*/  MUFU.TANH R78, R60 ;  /* 0x0000003c004e7308 */ /* 0x0003e20000002400 */
[----:B0-----:R-:W-:Y:S01]  /*3ba0*/  FSEL R84, R92, -INF , P2 ;  /* 0xff8000005c547808 */ /* 0x001fe20001000000 */
[----:B------:R-:W-:Y:S01]  /*3bb0*/  FMUL.FTZ R92, R3, R37 ;  /* 0x00000025035c7220 */ /* 0x000fe20000410000 */
[----:B------:R-:W-:Y:S01]  /*3bc0*/  FMNMX.FTZ R93, R83, R98, !PT ;  /* 0x00000062535d7209 */ /* 0x000fe20007810000 */
[----:B------:R-:W-:Y:S01]  /*3bd0*/  FMUL.FTZ R98, R3, R42 ;  /* 0x0000002a03627220 */ /* 0x000fe20000410000 */
[----:B------:R-:W-:-:S02]  /*3be0*/  FSEL R37, R94, -INF , P2 ;  /* 0xff8000005e257808 */ /* 0x000fc40001000000 */
[----:B------:R-:W-:Y:S01]  /*3bf0*/  FSEL R85, R85, -INF , P6 ;  /* 0xff80000055557808 */ /* 0x000fe20003000000 */
[----:B------:R-:W0:Y:S01]  /*3c00*/  MUFU.TANH R82, R82 ;  /* 0x0000005200527308 */ /* 0x000e220000002400 */
[----:B-1----:R-:W-:Y:S02]  /*3c10*/  FSEL R60, R111, -INF , P5 ;  /* 0xff8000006f3c7808 */ /* 0x002fe40002800000 */
[----:B------:R-:W-:Y:S02]  /*3c20*/  ISETP.GT.AND P5, PT, R46, 0x79, PT ;  /* 0x000000792e00780c */ /* 0x000fe40003fa4270 */
[----:B------:R-:W-:Y:S01]  /*3c30*/  FMNMX.FTZ R94, R84, R93, !PT ;  /* 0x0000005d545e7209 */ /* 0x000fe20007810000 */
[----:B------:R-:W-:Y:S01]  /*3c40*/  FMUL.FTZ R93, R3, R40 ;  /* 0x00000028035d7220 */ /* 0x000fe20000410000 */
[----:B------:R-:W-:Y:S01]  /*3c50*/  FSEL R33, R112, -INF , P4 ;  /* 0xff80000070217808 */ /* 0x000fe20002000000 */
[----:B------:R-:W1:Y:S01]  /*3c60*/  MUFU.TANH R96, R96 ;  /* 0x0000006000607308 */ /* 0x000e620000002400 */
[----:B------:R-:W-:-:S02]  /*3c70*/  ISETP.GT.AND P4, PT, R46, 0x80, PT ;  /* 0x000000802e00780c */ /* 0x000fc40003f84270 */
[----:B------:R-:W-:Y:S02]  /*3c80*/  FSEL R86, R86, -INF , P5 ;  /* 0xff80000056567808 */ /* 0x000fe40002800000 */
[----:B------:R-:W-:Y:S02]  /*3c90*/  FMNMX.FTZ R97, R85, R94, !PT ;  /* 0x0000005e55617209 */ /* 0x000fe40007810000 */
[----:B------:R-:W-:Y:S01]  /*3ca0*/  FSEL R40, R87, -INF , P6 ;  /* 0xff80000057287808 */ /* 0x000fe20003000000 */
[----:B------:R-:W3:Y:S01]  /*3cb0*/  MUFU.TANH R92, R92 ;  /* 0x0000005c005c7308 */ /* 0x000ee20000002400 */
[----:B------:R-:W-:Y:S02]  /*3cc0*/  FSEL R87, R88, -INF , P4 ;  /* 0xff80000058577808 */ /* 0x000fe40002000000 */
[----:B------:R-:W-:Y:S02]  /*3cd0*/  FMNMX.FTZ R94, R86, R97, !PT ;  /* 0x00000061565e7209 */ /* 0x000fe40007810000 */
[----:B------:R-:W-:-:S02]  /*3ce0*/  ISETP.GT.AND P3, PT, R46, 0x81, PT ;  /* 0x000000812e00780c */ /* 0x000fc40003f64270 */
[----:B------:R-:W-:Y:S01]  /*3cf0*/  FMNMX.FTZ R97, R87, R94, !PT ;  /* 0x0000005e57617209 */ /* 0x000fe20007810000 */
[----:B------:R-:W-:Y:S01]  /*3d00*/  FMUL.FTZ R94, R3, R41 ;  /* 0x00000029035e7220 */ /* 0x000fe20000410000 */
[----:B------:R-:W-:Y:S01]  /*3d10*/  ISETP.GT.AND P2, PT, R46, 0x88, PT ;  /* 0x000000882e00780c */ /* 0x000fe20003f44270 */
[----:B------:R-:W4:Y:S01]  /*3d20*/  MUFU.TANH R93, R93 ;  /* 0x0000005d005d7308 */ /* 0x000f220000002400 */
[----:B------:R-:W-:Y:S02]  /*3d30*/  FSEL R88, R70, -INF , P3 ;  /* 0xff80000046587808 */ /* 0x000fe40001800000 */
[----:B------:R-:W-:Y:S02]  /*3d40*/  FSEL R41, R89, -INF , P5 ;  /* 0xff80000059297808 */ /* 0x000fe40002800000 */
[----:B------:R-:W-:Y:S02]  /*3d50*/  ISETP.GT.AND P6, PT, R46, 0x89, PT ;  /* 0x000000892e00780c */ /* 0x000fe40003fc4270 */
[----:B--2---:R-:W-:Y:S01]  /*3d60*/  FSEL R89, R90, -INF , P2 ;  /* 0xff8000005a597808 */ /* 0x004fe20001000000 */
[----:B------:R-:W2:Y:S01]  /*3d70*/  MUFU.TANH R94, R94 ;  /* 0x0000005e005e7308 */ /* 0x000ea20000002400 */
[----:B------:R-:W-:-:S02]  /*3d80*/  FMNMX.FTZ R70, R88, R97, !PT ;  /* 0x0000006158467209 */ /* 0x000fc40007810000 */
[----:B------:R-:W-:Y:S02]  /*3d90*/  ISETP.GT.AND P5, PT, R46, 0x90, PT ;  /* 0x000000902e00780c */ /* 0x000fe40003fa4270 */
[----:B0-----:R-:W-:Y:S02]  /*3da0*/  FSEL R90, R82, -INF , P6 ;  /* 0xff800000525a7808 */ /* 0x001fe40003000000 */
[----:B------:R-:W-:Y:S01]  /*3db0*/  FMNMX.FTZ R97, R89, R70, !PT ;  /* 0x0000004659617209 */ /* 0x000fe20007810000 */
[----:B------:R-:W-:Y:S01]  /*3dc0*/  MUFU.TANH R98, R98 ;  /* 0x0000006200627308 */ /* 0x000fe20000002400 */
[----:B------:R-:W-:Y:S02]  /*3dd0*/  FSEL R70, R91, -INF , P4 ;  /* 0xff8000005b467808 */ /* 0x000fe40002000000 */
[----:B------:R-:W-:Y:S02]  /*3de0*/  ISETP.GT.AND P4, PT, R46, 0x91, PT ;  /* 0x000000912e00780c */ /* 0x000fe40003f84270 */
[----:B-1----:R-:W-:-:S02]  /*3df0*/  FSEL R91, R96, -INF , P5 ;  /* 0xff800000605b7808 */ /* 0x002fc40002800000 */
[----:B------:R-:W-:Y:S01]  /*3e00*/  FMNMX.FTZ R82, R90, R97, !PT ;  /* 0x000000615a527209 */ /* 0x000fe20007810000 */
[----:B------:R-:W-:Y:S01]  /*3e10*/  MUFU.TANH R100, R100 ;  /* 0x0000006400647308 */ /* 0x000fe20000002400 */
[----:B------:R-:W-:Y:S02]  /*3e20*/  FSEL R78, R78, -INF , P3 ;  /* 0xff8000004e4e7808 */ /* 0x000fe40001800000 */
[----:B------:R-:W-:Y:S02]  /*3e30*/  ISETP.GT.AND P3, PT, R46, 0x98, PT ;  /* 0x000000982e00780c */ /* 0x000fe40003f64270 */
[----:B---3--:R-:W-:Y:S02]  /*3e40*/  FSEL R92, R92, -INF , P4 ;  /* 0xff8000005c5c7808 */ /* 0x008fe40002000000 */
[----:B------:R-:W-:Y:S02]  /*3e50*/  FMNMX.FTZ R97, R91, R82, !PT ;  /* 0x000000525b617209 */ /* 0x000fe40007810000 */
[----:B------:R-:W-:-:S02]  /*3e60*/  FSEL R82, R95, -INF , P2 ;  /* 0xff8000005f527808 */ /* 0x000fc40001000000 */
[----:B------:R-:W-:Y:S02]  /*3e70*/  ISETP.GT.AND P2, PT, R46, 0x99, PT ;  /* 0x000000992e00780c */ /* 0x000fe40003f44270 */
[----:B----4-:R-:W-:Y:S02]  /*3e80*/  FSEL R46, R93, -INF , P3 ;  /* 0xff8000005d2e7808 */ /* 0x010fe40001800000 */
[----:B------:R-:W-:Y:S02]  /*3e90*/  FMNMX.FTZ R97, R92, R97, !PT ;  /* 0x000000615c617209 */ /* 0x000fe40007810000 */
[----:B--2---:R-:W-:Y:S02]  /*3ea0*/  FSEL R93, R94, -INF , P2 ;  /* 0xff8000005e5d7808 */ /* 0x004fe40001000000 */
[----:B------:R-:W-:-:S04]  /*3eb0*/  FMNMX.FTZ R94, R46, R97, !PT ;  /* 0x000000612e5e7209 */ /* 0x000fc80007810000 */
[----:B------:R-:W-:-:S05]  /*3ec0*/  FMNMX.FTZ R96, R93, R94, !PT ;  /* 0x0000005e5d607209 */ /* 0x000fca0007810000 */
[----:B------:R-:W0:Y:S02]  /*3ed0*/  SHFL.BFLY PT, R95, R96, 0x2, 0x1f ;  /* 0x0c401f00605f7f89 */ /* 0x000e2400000e0000 */
[----:B0-----:R-:W-:Y:S01]  /*3ee0*/  FMNMX.FTZ R97, R96, R95, !PT ;  /* 0x0000005f60617209 */ /* 0x001fe20007810000 */
[C---:B------:R-:W-:Y:S01]  /*3ef0*/  FMUL.FTZ R95, R3.reuse, R35 ;  /* 0x00000023035f7220 */ /* 0x040fe20000410000 */
[----:B------:R-:W-:-:S03]  /*3f00*/  FMUL.FTZ R96, R3, R38 ;  /* 0x0000002603607220 */ /* 0x000fc60000410000 */
[----:B------:R-:W0:Y:S02]  /*3f10*/  SHFL.BFLY PT, R94, R97, 0x1, 0x1f ;  /* 0x0c201f00615e7f89 */ /* 0x000e2400000e0000 */
[----:B------:R-:W-:Y:S08]  /*3f20*/  MUFU.TANH R95, R95 ;  /* 0x0000005f005f7308 */ /* 0x000ff00000002400 */
[----:B------:R-:W-:Y:S01]  /*3f30*/  MUFU.TANH R96, R96 ;  /* 0x0000006000607308 */ /* 0x000fe20000002400 */
[----:B0-----:R-:W-:Y:S01]  /*3f40*/  FMNMX.FTZ R99, R97, R94, !PT ;  /* 0x0000005e61637209 */ /* 0x001fe20007810000 */
[----:B------:R-:W-:-:S02]  /*3f50*/  IMAD.U32 R94, RZ, RZ, UR10 ;  /* 0x0000000aff5e7e24 */ /* 0x000fc4000f8e00ff */
[----:B------:R-:W-:Y:S01]  /*3f60*/  FMUL.FTZ R97, R3, R39 ;  /* 0x0000002703617220 */ /* 0x000fe20000410000 */
[C---:B------:R-:W-:Y:S01]  /*3f70*/  FSETP.NEU.FTZ.AND P0, PT, R99.reuse, -INF , PT ;  /* 0xff8000006300780b */ /* 0x040fe20003f1d000 */
[----:B------:R-:W-:-:S04]  /*3f80*/  FFMA.FTZ R94, R99, R94, -8 ;  /* 0xc1000000635e7423 */ /* 0x000fc8000001005e */
[----:B------:R-:W-:Y:S01]  /*3f90*/  MUFU.TANH R97, R97 ;  /* 0x0000006100617308 */ /* 0x000fe20000002400 */
[----:B------:R-:W-:Y:S02]  /*3fa0*/  FSEL R94, R94, RZ, P0 ;  /* 0x000000ff5e5e7208 */ /* 0x000fe40000000000 */
[----:B------:R-:W-:-:S03]  /*3fb0*/  ISETP.NE.AND P0, PT, R108, RZ, PT ;  /* 0x000000ff6c00720c */ /* 0x000fc60003f05270 */
[--C-:B------:R-:W-:Y:S01]  /*3fc0*/  FFMA.FTZ R42, R54, UR10, -R94.reuse ;  /* 0x0000000a362a7c23 */ /* 0x100fe2000801085e */
[----:B------:R-:W-:Y:S01]  /*3fd0*/  FMNMX.FTZ R54, R7, R8, !PT ;  /* 0x0000000807367209 */ /* 0x000fe20007810000 */
[--C-:B------:R-:W-:Y:S01]  /*3fe0*/  FFMA.FTZ R39, R53, UR10, -R94.reuse ;  /* 0x0000000a35277c23 */ /* 0x100fe2000801085e */
[----:B------:R-:W-:-:S01]  /*3ff0*/  FFMA.FTZ R35, R50, UR10, -R94 ;  /* 0x0000000a32237c23 */ /* 0x000fc2000801085e */
        /* <DEDUP_REMOVED lines=10> */
[----:B------:R0:W-:Y:S01]  /*40a0*/  MUFU.EX2 R54, R57 ;  /* 0x0000003900367308 */ /* 0x0001e20000000800 */
[----:B------:R-:W-:-:S01]  /*40b0*/  FFMA.FTZ R61, R61, UR10, -R94 ;  /* 0x0000000a3d3d7c23 */ /* 0x000fc2000801085e */
[--C-:B------:R-:W-:Y:S01]  /*40c0*/  FFMA.FTZ R65, R65, UR10, -R94.reuse ;  /* 0x0000000a41417c23 */ /* 0x100fe2000801085e */
[----:B------:R-:W-:Y:S01]  /*40d0*/  FMNMX.FTZ R56, R12, R55, !PT ;  /* 0x000000370c387209 */ /* 0x000fe20007810000 */
[--C-:B------:R-:W-:Y:S01]  /*40e0*/  FFMA.FTZ R102, R74, UR10, -R94.reuse ;  /* 0x0000000a4a667c23 */ /* 0x100fe2000801085e */
[----:B------:R-:W-:-:S01]  /*40f0*/  FFMA.FTZ R101, R68, UR10, -R94 ;  /* 0x0000000a44657c23 */ /* 0x000fc2000801085e */
[--C-:B------:R-:W-:Y:S01]  /*4100*/  FFMA.FTZ R68, R69, UR10, -R94.reuse ;  /* 0x0000000a45447c23 */ /* 0x100fe2000801085e */
[----:B------:R-:W-:Y:S01]  /*4110*/  FMNMX.FTZ R55, R13, R56, !PT ;  /* 0x000000380d377209 */ /* 0x000fe20007810000 */
[----:B------:R-:W-:Y:S01]  /*4120*/  MUFU.EX2 R35, R35 ;  /* 0x0000002300237308 */ /* 0x000fe20000000800 */
[----:B------:R-:W-:-:S01]  /*4130*/  FFMA.FTZ R72, R72, UR10, -R94 ;  /* 0x0000000a48487c23 */ /* 0x000fc2000801085e */
[--C-:B------:R-:W-:Y:S01]  /*4140*/  FFMA.FTZ R71, R71, UR10, -R94.reuse ;  /* 0x0000000a47477c23 */ /* 0x100fe2000801085e */
[----:B------:R-:W-:Y:S01]  /*4150*/  FMNMX.FTZ R58, R14, R55, !PT ;  /* 0x000000370e3a7209 */ /* 0x000fe20007810000 */
[--C-:B------:R-:W-:Y:S01]  /*4160*/  FFMA.FTZ R55, R77, UR10, -R94.reuse ;  /* 0x0000000a4d377c23 */ /* 0x100fe2000801085e */
[----:B------:R-:W-:-:S01]  /*4170*/  FFMA.FTZ R77, R62, UR10, -R94 ;  /* 0x0000000a3e4d7c23 */ /* 0x000fc2000801085e */
[--C-:B------:R-:W-:Y:S01]  /*4180*/  FFMA.FTZ R80, R80, UR10, -R94.reuse ;  /* 0x0000000a50507c23 */ /* 0x100fe2000801085e */
[----:B0-----:R-:W-:Y:S01]  /*4190*/  FMNMX.FTZ R57, R15, R58, !PT ;  /* 0x0000003a0f397209 */ /* 0x001fe20007810000 */
        /* <DEDUP_REMOVED lines=9> */
[----:B------:R-:W-:-:S02]  /*4230*/  FFMA.FTZ R46, R46, UR10, -R94 ;  /* 0x0000000a2e2e7c23 */ /* 0x000fc4000801085e */
[----:B------:R-:W-:-:S04]  /*4240*/  FMNMX.FTZ R57, R24, R57, !PT ;  /* 0x0000003918397209 */ /* 0x000fc80007810000 */
[----:B------:R-:W-:Y:S01]  /*4250*/  FMNMX.FTZ R62, R26, R57, !PT ;  /* 0x000000391a3e7209 */ /* 0x000fe20007810000 */
[----:B------:R1:W-:Y:S03]  /*4260*/  MUFU.EX2 R58, R61 ;  /* 0x0000003d003a7308 */ /* 0x0003e60000000800 */
[----:B0-----:R-:W-:Y:S01]  /*4270*/  FMNMX.FTZ R59, R27, R62, !PT ;  /* 0x0000003e1b3b7209 */ /* 0x001fe20007810000 */
[----:B------:R-:W-:-:S03]  /*4280*/  FFMA.FTZ R62, R63, UR10, -R94 ;  /* 0x0000000a3f3e7c23 */ /* 0x000fc6000801085e */
[----:B------:R-:W-:Y:S01]  /*4290*/  FMNMX.FTZ R76, R44, R59, !PT ;  /* 0x0000003b2c4c7209 */ /* 0x000fe20007810000 */
[----:B------:R-:W-:-:S01]  /*42a0*/  FFMA.FTZ R59, R64, UR10, -R94 ;  /* 0x0000000a403b7c23 */ /* 0x000fc2000801085e */
[----:B------:R0:W-:Y:S02]  /*42b0*/  MUFU.EX2 R57, R77 ;  /* 0x0000004d00397308 */ /* 0x0001e40000000800 */
[----:B------:R-:W-:-:S04]  /*42c0*/  FMNMX.FTZ R76, R45, R76, !PT ;  /* 0x0000004c2d4c7209 */ /* 0x000fc80007810000 */
[----:B-1----:R-:W-:Y:S02]  /*42d0*/  FMNMX.FTZ R61, R47, R76, !PT ;  /* 0x0000004c2f3d7209 */ /* 0x002fe40007810000 */
[----:B------:R-:W-:Y:S01]  /*42e0*/  MUFU.EX2 R39, R39 ;  /* 0x0000002700277308 */ /* 0x000fe20000000800 */
[----:B0-----:R-:W-:-:S01]  /*42f0*/  FFMA.FTZ R77, R66, UR10, -R94 ;  /* 0x0000000a424d7c23 */ /* 0x001fc2000801085e */
[----:B------:R-:W-:-:S04]  /*4300*/  FMNMX.FTZ R64, R48, R61, !PT ;  /* 0x0000003d30407209 */ /* 0x000fc80007810000 */
[----:B------:R-:W-:Y:S02]  /*4310*/  FMNMX.FTZ R61, R49, R64, !PT ;  /* 0x00000040313d7209 */ /* 0x000fe40007810000 */
[----:B------:R0:W-:Y:S02]  /*4320*/  MUFU.EX2 R64, R65 ;  /* 0x0000004100407308 */ /* 0x0001e40000000800 */
[----:B------:R-:W-:-:S04]  /*4330*/  FMNMX.FTZ R61, R28, R61, !PT ;  /* 0x0000003d1c3d7209 */ /* 0x000fc80007810000 */
[----:B------:R-:W-:Y:S02]  /*4340*/  FMNMX.FTZ R66, R30, R61, !PT ;  /* 0x0000003d1e427209 */ /* 0x000fe40007810000 */
[----:B------:R-:W-:Y:S02]  /*4350*/  MUFU.EX2 R61, R77 ;  /* 0x0000004d003d7308 */ /* 0x000fe40000000800 */
[----:B------:R-:W-:Y:S01]  /*4360*/  FMNMX.FTZ R63, R29, R66, !PT ;  /* 0x000000421d3f7209 */ /* 0x000fe20007810000 */
[----:B------:R-:W-:-:S03]  /*4370*/  FFMA.FTZ R66, R67, UR10, -R94 ;  /* 0x0000000a43427c23 */ /* 0x000fc6000801085e */
[----:B------:R-:W-:Y:S02]  /*4380*/  FMNMX.FTZ R76, R52, R63, !PT ;  /* 0x0000003f344c7209 */ /* 0x000fe40007810000 */
[----:B------:R-:W1:Y:S02]  /*4390*/  MUFU.EX2 R42, R42 ;  /* 0x0000002a002a7308 */ /* 0x000e640000000800 */
[----:B------:R-:W-:-:S04]  /*43a0*/  FMNMX.FTZ R63, R31, R76, !PT ;  /* 0x0000004c1f3f7209 */ /* 0x000fc80007810000 */
[----:B0-----:R-:W-:Y:S02]  /*43b0*/  FMNMX.FTZ R65, R32, R63, !PT ;  /* 0x0000003f20417209 */ /* 0x001fe40007810000 */
[----:B------:R-:W-:Y:S02]  /*43c0*/  MUFU.EX2 R43, R43 ;  /* 0x0000002b002b7308 */ /* 0x000fe40000000800 */
[----:B------:R-:W-:-:S04]  /*43d0*/  FMNMX.FTZ R65, R34, R65, !PT ;  /* 0x0000004122417209 */ /* 0x000fc80007810000 */
[----:B------:R-:W-:Y:S02]  /*43e0*/  FMNMX.FTZ R76, R60, R65, !PT ;  /* 0x000000413c4c7209 */ /* 0x000fe40007810000 */
[----:B------:R-:W-:Y:S01]  /*43f0*/  MUFU.EX2 R50, R50 ;  /* 0x0000003200327308 */ /* 0x000fe20000000800 */
[----:B-1----:R-:W-:Y:S02]  /*4400*/  F2FP.SATFINITE.E4M3.F32.PACK_AB_MERGE_C R172, R42, R39, RZ ;  /* 0x000000272aac723e */ /* 0x002fe400048070ff */
[----:B------:R-:W-:Y:S02]  /*4410*/  FMNMX.FTZ R65, R33, R76, !PT ;  /* 0x0000004c21417209 */ /* 0x000fe40007810000 */
[----:B------:R-:W-:Y:S02]  /*4420*/  F2FP.SATFINITE.E4M3.F32.PACK_AB_MERGE_C R172, R38, R35, R172 ;  /* 0x0000002326ac723e */ /* 0x000fe400048070ac */
[----:B------:R-:W-:Y:S01]  /*4430*/  FMNMX.FTZ R74, R36, R65, !PT ;  /* 0x00000041244a7209 */ /* 0x000fe20007810000 */
[----:B------:R-:W-:Y:S03]  /*4440*/  MUFU.EX2 R63, R101 ;  /* 0x00000065003f7308 */ /* 0x000fe60000000800 */
[----:B------:R-:W-:Y:S01]  /*4450*/  FMNMX.FTZ R67, R37, R74, !PT ;  /* 0x0000004a25437209 */ /* 0x000fe20007810000 */
[--C-:B------:R-:W-:Y:S01]  /*4460*/  FFMA.FTZ R74, R81, UR10, -R94.reuse ;  /* 0x0000000a514a7c23 */ /* 0x100fe2000801085e */
[----:B------:R-:W-:-:S02]  /*4470*/  FFMA.FTZ R81, R79, UR10, -R94 ;  /* 0x0000000a4f517c23 */ /* 0x000fc4000801085e */
[----:B------:R-:W-:Y:S01]  /*4480*/  FMNMX.FTZ R76, R40, R67, !PT ;  /* 0x00000043284c7209 */ /* 0x000fe20007810000 */
[----:B------:R0:W-:Y:S03]  /*4490*/  MUFU.EX2 R65, R102 ;  /* 0x0000006600417308 */ /* 0x0001e60000000800 */
[----:B------:R-:W-:Y:S02]  /*44a0*/  FMNMX.FTZ R67, R41, R76, !PT ;  /* 0x0000004c29437209 */ /* 0x000fe40007810000 */
[----:B------:R-:W-:Y:S02]  /*44b0*/  FSEL R76, R96, -INF , P5 ;  /* 0xff800000604c7808 */ /* 0x000fe40002800000 */
[----:B------:R-:W-:Y:S01]  /*44c0*/  FMNMX.FTZ R69, R70, R67, !PT ;  /* 0x0000004346457209 */ /* 0x000fe20007810000 */
[----:B------:R-:W1:Y:S03]  /*44d0*/  MUFU.EX2 R51, R51 ;  /* 0x0000003300337308 */ /* 0x000e660000000800 */
[----:B------:R-:W-:-:S02]  /*44e0*/  FMNMX.FTZ R77, R78, R69, !PT ;  /* 0x000000454e4d7209 */ /* 0x000fc40007810000 */
[----:B------:R-:W-:Y:S02]  /*44f0*/  FSEL R69, R95, -INF , P6 ;  /* 0xff8000005f457808 */ /* 0x000fe40003000000 */
[----:B0-----:R-:W-:Y:S01]  /*4500*/  FMNMX.FTZ R102, R82, R77, !PT ;  /* 0x0000004d52667209 */ /* 0x001fe20007810000 */
[----:B------:R0:W-:Y:S01]  /*4510*/  MUFU.EX2 R67, R81 ;  /* 0x0000005100437308 */ /* 0x0001e20000000800 */
[----:B------:R-:W-:Y:S01]  /*4520*/  FSEL R77, R97, -INF , P4 ;  /* 0xff800000614d7808 */ /* 0x000fe20002000000 */
[--C-:B------:R-:W-:Y:S01]  /*4530*/  FFMA.FTZ R97, R73, UR10, -R94.reuse ;  /* 0x0000000a49617c23 */ /* 0x100fe2000801085e */
[----:B------:R-:W-:Y:S01]  /*4540*/  FMNMX.FTZ R79, R69, R102, !PT ;  /* 0x00000066454f7209 */ /* 0x000fe20007810000 */
[--C-:B------:R-:W-:Y:S01]  /*4550*/  FFMA.FTZ R73, R75, UR10, -R94.reuse ;  /* 0x0000000a4b497c23 */ /* 0x100fe2000801085e */
[----:B------:R-:W-:-:S01]  /*4560*/  FFMA.FTZ R75, R83, UR10, -R94 ;  /* 0x0000000a534b7c23 */ /* 0x000fc2000801085e */
[--C-:B------:R-:W-:Y:S01]  /*4570*/  FFMA.FTZ R83, R85, UR10, -R94.reuse ;  /* 0x0000000a55537c23 */ /* 0x100fe2000801085e */
[----:B------:R-:W-:Y:S01]  /*4580*/  FMNMX.FTZ R96, R76, R79, !PT ;  /* 0x0000004f4c607209 */ /* 0x000fe20007810000 */
[--C-:B------:R-:W-:Y:S01]  /*4590*/  FFMA.FTZ R85, R87, UR10, -R94.reuse ;  /* 0x0000000a57557c23 */ /* 0x100fe2000801085e */
[----:B------:R-:W-:Y:S01]  /*45a0*/  FSEL R79, R98, -INF , P3 ;  /* 0xff800000624f7808 */ /* 0x000fe20001800000 */
[--C-:B------:R-:W-:Y:S01]  /*45b0*/  FFMA.FTZ R87, R89, UR10, -R94.reuse ;  /* 0x0000000a59577c23 */ /* 0x100fe2000801085e */
[----:B------:R-:W-:Y:S01]  /*45c0*/  FMNMX.FTZ R96, R77, R96, !PT ;  /* 0x000000604d607209 */ /* 0x000fe20007810000 */
[--C-:B------:R-:W-:Y:S01]  /*45d0*/  FFMA.FTZ R89, R91, UR10, -R94.reuse ;  /* 0x0000000a5b597c23 */ /* 0x100fe2000801085e */
[----:B0-----:R-:W-:Y:S01]  /*45e0*/  FSEL R81, R100, -INF , P2 ;  /* 0xff80000064517808 */ /* 0x001fe20001000000 */
[----:B------:R-:W-:Y:S01]  /*45f0*/  FFMA.FTZ R91, R93, UR10, -R94 ;  /* 0x0000000a5d5b7c23 */ /* 0x000fe2000801085e */
[----:B------:R-:W-:Y:S01]  /*4600*/  FMNMX.FTZ R98, R79, R96, !PT ;  /* 0x000000604f627209 */ /* 0x000fe20007810000 */
[----:B------:R-:W-:Y:S01]  /*4610*/  MUFU.EX2 R53, R53 ;  /* 0x0000003500357308 */ /* 0x000fe20000000800 */
[----:B-1----:R-:W-:-:S02]  /*4620*/  F2FP.SATFINITE.E4M3.F32.PACK_AB_MERGE_C R174, R54, R51, RZ ;  /* 0x0000003336ae723e */ /* 0x002fc400048070ff */
[----:B------:R-:W-:Y:S02]  /*4630*/  FMNMX.FTZ R98, R81, R98, !PT ;  /* 0x0000006251627209 */ /* 0x000fe40007810000 */
[----:B------:R-:W-:-:S03]  /*4640*/  F2FP.SATFINITE.E4M3.F32.PACK_AB_MERGE_C R174, R50, R43, R174 ;  /* 0x0000002b32ae723e */ /* 0x000fc600048070ae */
[----:B------:R-:W0:Y:S01]  /*4650*/  SHFL.BFLY PT, R95, R98, 0x2, 0x1f ;  /* 0x0c401f00625f7f89 */ /* 0x000e2200000e0000 */
[----:B------:R-:W-:Y:S08]  /*4660*/  MUFU.EX2 R96, R97 ;  /* 0x0000006100607308 */ /* 0x000ff00000000800 */
[----:B------:R-:W-:Y:S08]  /*4670*/  MUFU.EX2 R55, R55 ;  /* 0x0000003700377308 */ /* 0x000ff00000000800 */
[----:B------:R-:W-:Y:S01]  /*4680*/  MUFU.EX2 R62, R62 ;  /* 0x0000003e003e7308 */ /* 0x000fe20000000800 */
[----:B0-----:R-:W-:-:S07]  /*4690*/  FMNMX.FTZ R95, R98, R95, !PT ;  /* 0x0000005f625f7209 */ /* 0x001fce0007810000 */
[----:B------:R-:W-:Y:S01]  /*46a0*/  MUFU.EX2 R59, R59 ;  /* 0x0000003b003b7308 */ /* 0x000fe20000000800 */
[----:B------:R-:W0:Y:S07]  /*46b0*/  SHFL.BFLY PT, R162, R95, 0x1, 0x1f ;  /* 0x0c201f005fa27f89 */ /* 0x000e2e00000e0000 */
[----:B------:R-:W-:Y:S08]  /*46c0*/  MUFU.EX2 R66, R66 ;  /* 0x0000004200427308 */ /* 0x000ff00000000800 */
[----:B------:R-:W-:Y:S08]  /*46d0*/  MUFU.EX2 R68, R68 ;  /* 0x0000004400447308 */ /* 0x000ff00000000800 */
[----:B------:R-:W-:Y:S01]  /*46e0*/  MUFU.EX2 R74, R74 ;  /* 0x0000004a004a7308 */ /* 0x000fe20000000800 */
[----:B0-----:R-:W-:Y:S01]  /*46f0*/  FMNMX.FTZ R162, R95, R162, !PT ;  /* 0x000000a25fa27209 */ /* 0x001fe20007810000 */
[----:B------:R-:W-:-:S03]  /*4700*/  IMAD.U32 R95, RZ, RZ, UR10 ;  /* 0x0000000aff5f7e24 */ /* 0x000fc6000f8e00ff */
[C---:B------:R-:W-:Y:S01]  /*4710*/  FSETP.NEU.FTZ.AND P2, PT, R162.reuse, -INF , PT ;  /* 0xff800000a200780b */ /* 0x040fe20003f5d000 */
[----:B------:R-:W-:-:S02]  /*4720*/  FFMA.FTZ R95, R162, R95, -8 ;  /* 0xc1000000a25f7423 */ /* 0x000fc4000001005f */
[----:B------:R-:W-:Y:S03]  /*4730*/  MUFU.EX2 R72, R72 ;  /* 0x0000004800487308 */ /* 0x000fe60000000800 */
[----:B------:R-:W-:-:S05]  /*4740*/  FSEL R95, R95, RZ, P2 ;  /* 0x000000ff5f5f7208 */ /* 0x000fca0001000000 */
[----:B------:R-:W-:Y:S01]  /*4750*/  MUFU.EX2 R71, R71 ;  /* 0x0000004700477308 */ /* 0x000fe20000000800 */
[----:B------:R-:W-:-:S01]  /*4760*/  FFMA.FTZ R7, R7, UR10, -R95 ;  /* 0x0000000a07077c23 */ /* 0x000fc2000801085f */
[--C-:B------:R-:W-:Y:S01]  /*4770*/  FFMA.FTZ R8, R8, UR10, -R95.reuse ;  /* 0x0000000a08087c23 */ /* 0x100fe2000801085f */
[----:B------:R-:W-:-:S01]  /*4780*/  FFMA.FTZ R93, R9, UR10, -R95 ;  /* 0x0000000a095d7c23 */ /* 0x000fc2000801085f */
[--C-:B------:R-:W-:Y:S01]  /*4790*/  FFMA.FTZ R94, R10, UR10, -R95.reuse ;  /* 0x0000000a0a5e7c23 */ /* 0x100fe2000801085f */
[----:B------:R-:W-:-:S01]  /*47a0*/  FFMA.FTZ R9, R11, UR10, -R95 ;  /* 0x0000000a0b097c23 */ /* 0x000fc2000801085f */
[--C-:B------:R-:W-:Y:S01]  /*47b0*/  FFMA.FTZ R10, R12, UR10, -R95.reuse ;  /* 0x0000000a0c0a7c23 */ /* 0x100fe2000801085f */
[----:B------:R-:W-:-:S01]  /*47c0*/  FFMA.FTZ R13, R13, UR10, -R95 ;  /* 0x0000000a0d0d7c23 */ /* 0x000fc2000801085f */
        /* <DEDUP_REMOVED lines=24> */
[----:B------:R-:W0:Y:S01]  /*4950*/  MUFU.EX2 R94, R94 ;  /* 0x0000005e005e7308 */ /* 0x000e220000000800 */
[----:B------:R-:W-:-:S01]  /*4960*/  FFMA.FTZ R78, R78, UR10, -R95 ;  /* 0x0000000a4e4e7c23 */ /* 0x000fc2000801085f */
[--C-:B------:R-:W-:Y:S01]  /*4970*/  FFMA.FTZ R82, R82, UR10, -R95.reuse ;  /* 0x0000000a52527c23 */ /* 0x100fe2000801085f */
[----:B------:R-:W-:-:S01]  /*4980*/  FFMA.FTZ R69, R69, UR10, -R95 ;  /* 0x0000000a45457c23 */ /* 0x000fc2000801085f */
[--C-:B------:R-:W-:Y:S01]  /*4990*/  FFMA.FTZ R76, R76, UR10, -R95.reuse ;  /* 0x0000000a4c4c7c23 */ /* 0x100fe2000801085f */
[----:B------:R-:W-:-:S01]  /*49a0*/  FFMA.FTZ R77, R77, UR10, -R95 ;  /* 0x0000000a4d4d7c23 */ /* 0x000fc2000801085f */
[--C-:B------:R-:W-:Y:S01]  /*49b0*/  FFMA.FTZ R79, R79, UR10, -R95.reuse ;  /* 0x0000000a4f4f7c23 */ /* 0x100fe2000801085f */
[----:B------:R-:W-:-:S01]  /*49c0*/  FFMA.FTZ R81, R81, UR10, -R95 ;  /* 0x0000000a51517c23 */ /* 0x000fc2000801085f */
[----:B------:R-:W-:Y:S08]  /*49d0*/  MUFU.EX2 R9, R9 ;  /* 0x0000000900097308 */ /* 0x000ff00000000800 */
[----:B------:R1:W-:Y:S01]  /*49e0*/  MUFU.EX2 R97, R13 ;  /* 0x0000000d00617308 */ /* 0x0003e20000000800 */
[----:B0-----:R-:W-:-:S04]  /*49f0*/  F2FP.SATFINITE.E4M3.F32.PACK_AB_MERGE_C R173, R94, R93, RZ ;  /* 0x0000005d5ead723e */ /* 0x001fc800048070ff */
[----:B------:R-:W-:-:S03]  /*4a00*/  F2FP.SATFINITE.E4M3.F32.PACK_AB_MERGE_C R173, R8, R7, R173 ;  /* 0x0000000708ad723e */ /* 0x000fc600048070ad */
[----:B------:R0:W-:Y:S01]  /*4a10*/  MUFU.EX2 R100, R21 ;  /* 0x0000001500647308 */ /* 0x0001e20000000800 */
[----:B-1----:R-:W-:-:S01]  /*4a20*/  FFMA.FTZ R13, R26, UR10, -R95 ;  /* 0x0000000a1a0d7c23 */ /* 0x002fc2000801085f */
[----:B------:R-:W-:Y:S01]  /*4a30*/  FADD.FTZ R26, R35, R38 ;  /* 0x00000026231a7221 */ /* 0x000fe20000010000 */
[----:B------:R-:W-:-:S05]  /*4a40*/  IMAD.MOV.U32 R38, RZ, RZ, R25 ;  /* 0x000000ffff267224 */ /* 0x000fca00078e0019 */
[----:B------:R-:W-:Y:S01]  /*4a50*/  MUFU.EX2 R10, R10 ;  /* 0x0000000a000a7308 */ /* 0x000fe20000000800 */
[----:B0-----:R-:W-:-:S01]  /*4a60*/  FFMA.FTZ R21, R30, UR10, -R95 ;  /* 0x0000000a1e157c23 */ /* 0x001fc2000801085f */
[----:B------:R-:W-:-:S06]  /*4a70*/  FADD.FTZ R30, R7, R8 ;  /* 0x00000008071e7221 */ /* 0x000fcc0000010000 */
[----:B------:R0:W1:Y:S08]  /*4a80*/  MUFU.EX2 R98, R14 ;  /* 0x0000000e00627308 */ /* 0x0000700000000800 */
[----:B------:R2:W-:Y:S01]  /*4a90*/  MUFU.EX2 R101, R24 ;  /* 0x0000001800657308 */ /* 0x0005e20000000800 */
[----:B0-----:R-:W-:-:S01]  /*4aa0*/  FFMA.FTZ R14, R27, UR10, -R95 ;  /* 0x0000000a1b0e7c23 */ /* 0x001fc2000801085f */
[----:B------:R-:W-:Y:S01]  /*4ab0*/  FADD.FTZ R27, R39, R26 ;  /* 0x0000001a271b7221 */ /* 0x000fe20000010000 */
[----:B------:R-:W-:-:S04]  /*4ac0*/  @!P1 PRMT R26, RZ, 0x654, R6 ;  /* 0x00000654ff1a9816 */ /* 0x000fc80000000006 */
[----:B------:R0:W-:Y:S01]  /*4ad0*/  @!P1 SYNCS.ARRIVE.TRANS64.RED.A1T0 RZ, [R26+URZ], RZ ;  /* 0x000000ff1aff99a7 */ /* 0x0001e2000810043f */
[----:B------:R-:W3:Y:S01]  /*4ae0*/  MUFU.EX2 R11, R11 ;  /* 0x0000000b000b7308 */ /* 0x000ee20000000800 */
[----:B--2---:R-:W-:-:S01]  /*4af0*/  FFMA.FTZ R24, R29, UR10, -R95 ;  /* 0x0000000a1d187c23 */ /* 0x004fc2000801085f */
[----:B------:R-:W-:Y:S01]  /*4b00*/  FADD.FTZ R29, R93, R30 ;  /* 0x0000001e5d1d7221 */ /* 0x000fe20000010000 */
[----:B------:R-:W-:-:S01]  /*4b10*/  FADD.FTZ R30, R42, R27 ;  /* 0x0000001b2a1e7221 */ /* 0x000fc20000010000 */
[----:B------:R-:W-:Y:S01]  /*4b20*/  FFMA.FTZ R27, R34, UR10, -R95 ;  /* 0x0000000a221b7c23 */ /* 0x000fe2000801085f */
[----:B-1----:R-:W-:Y:S01]  /*4b30*/  F2FP.SATFINITE.E4M3.F32.PACK_AB_MERGE_C R175, R98, R97, RZ ;  /* 0x0000006162af723e */ /* 0x002fe200048070ff */
[----:B------:R-:W-:Y:S01]  /*4b40*/  FADD.FTZ R48, R94, R29 ;  /* 0x0000001d5e307221 */ /* 0x000fe20000010000 */
[----:B------:R-:W-:-:S01]  /*4b50*/  FADD.FTZ R29, R43, R30 ;  /* 0x0000001e2b1d7221 */ /* 0x000fc20000010000 */
[----:B------:R-:W1:Y:S01]  /*4b60*/  MUFU.EX2 R12, R12 ;  /* 0x0000000c000c7308 */ /* 0x000e620000000800 */
[----:B------:R-:W-:Y:S01]  /*4b70*/  F2FP.SATFINITE.E4M3.F32.PACK_AB_MERGE_C R175, R10, R9, R175 ;  /* 0x000000090aaf723e */ /* 0x000fe200048070af */
[----:B------:R-:W-:Y:S01]  /*4b80*/  FADD.FTZ R47, R9, R48 ;  /* 0x00000030092f7221 */ /* 0x000fe20000010000 */
[----:B0-----:R-:W-:-:S01]  /*4b90*/  FADD.FTZ R26, R50, R29 ;  /* 0x0000001d321a7221 */ /* 0x001fc20000010000 */
[----:B------:R-:W-:Y:S01]  /*4ba0*/  PLOP3.LUT P1, PT, PT, PT, UP0, 0x80, 0x0 ;  /* 0x000000000000781c */ /* 0x000fe20003f2f008 */
[----:B------:R-:W-:-:S02]  /*4bb0*/  IMAD.MOV.U32 R34, RZ, RZ, R25 ;  /* 0x000000ffff227224 */ /* 0x000fc400078e0019 */
[----:B------:R-:W-:Y:S01]  /*4bc0*/  FADD.FTZ R30, R10, R47 ;  /* 0x0000002f0a1e7221 */ /* 0x000fe20000010000 */
[----:B------:R-:W-:-:S01]  /*4bd0*/  FADD.FTZ R29, R51, R26 ;  /* 0x0000001a331d7221 */ /* 0x000fc20000010000 */
[----:B------:R-:W0:Y:S01]  /*4be0*/  MUFU.EX2 R13, R13 ;  /* 0x0000000d000d7308 */ /* 0x000e220000000800 */
[----:B------:R-:W-:Y:S02]  /*4bf0*/  IMAD.MOV.U32 R43, RZ, RZ, R25 ;  /* 0x000000ffff2b7224 */ /* 0x000fe400078e0019 */
[----:B------:R-:W-:Y:S01]  /*4c00*/  FADD.FTZ R47, R97, R30 ;  /* 0x0000001e612f7221 */ /* 0x000fe20000010000 */
[----:B------:R-:W-:-:S01]  /*4c10*/  FADD.FTZ R26, R54, R29 ;  /* 0x0000001d361a7221 */ /* 0x000fc20000010000 */
[----:B------:R-:W-:Y:S02]  /*4c20*/  IMAD.MOV.U32 R42, RZ, RZ, R25 ;  /* 0x000000ffff2a7224 */ /* 0x000fe400078e0019 */
[----:B------:R-:W-:-:S01]  /*4c30*/  FADD.FTZ R30, R98, R47 ;  /* 0x0000002f621e7221 */ /* 0x000fc20000010000 */
[----:B------:R-:W-:Y:S01]  /*4c40*/  FADD.FTZ R29, R53, R26 ;  /* 0x0000001a351d7221 */ /* 0x000fe20000010000 */
[----:B------:R-:W2:Y:S01]  /*4c50*/  MUFU.EX2 R14, R14 ;  /* 0x0000000e000e7308 */ /* 0x000ea20000000800 */
[----:B------:R-:W-:-:S02]  /*4c60*/  IMAD.MOV.U32 R48, RZ, RZ, R25 ;  /* 0x000000ffff307224 */ /* 0x000fc400078e0019 */
[----:B---3--:R-:W-:Y:S01]  /*4c70*/  FADD.FTZ R47, R11, R30 ;  /* 0x0000001e0b2f7221 */ /* 0x008fe20000010000 */
[----:B------:R-:W-:-:S01]  /*4c80*/  FADD.FTZ R26, R56, R29 ;  /* 0x0000001d381a7221 */ /* 0x000fc20000010000 */
[----:B------:R-:W-:Y:S02]  /*4c90*/  IMAD.MOV.U32 R51, RZ, RZ, R25 ;  /* 0x000000ffff337224 */ /* 0x000fe400078e0019 */
[----:B-1----:R-:W-:-:S01]  /*4ca0*/  FADD.FTZ R47, R12, R47 ;  /* 0x0000002f0c2f7221 */ /* 0x002fc20000010000 */
[----:B------:R-:W-:Y:S01]  /*4cb0*/  FADD.FTZ R29, R55, R26 ;  /* 0x0000001a371d7221 */ /* 0x000fe20000010000 */
[----:B------:R-:W1:Y:S01]  /*4cc0*/  MUFU.EX2 R44, R44 ;  /* 0x0000002c002c7308 */ /* 0x000e620000000800 */
[----:B------:R-:W-:Y:S01]  /*4cd0*/  F2FP.SATFINITE.E4M3.F32.PACK_AB_MERGE_C R55, R58, R55, RZ ;  /* 0x000000373a37723e */ /* 0x000fe200048070ff */
[----:B------:R-:W-:Y:S01]  /*4ce0*/  FADD.FTZ R26, R100, R47 ;  /* 0x0000002f641a7221 */ /* 0x000fe20000010000 */
[----:B------:R-:W-:-:S01]  /*4cf0*/  FADD.FTZ R30, R58, R29 ;  /* 0x0000001d3a1e7221 */ /* 0x000fc20000010000 */
[----:B------:R-:W-:Y:S01]  /*4d00*/  F2FP.SATFINITE.E4M3.F32.PACK_AB_MERGE_C R100, R101, R100, RZ ;  /* 0x000000646564723e */ /* 0x000fe200048070ff */
[----:B------:R-:W-:-:S02]  /*4d10*/  IMAD.MOV.U32 R50, RZ, RZ, R25 ;  /* 0x000000ffff327224 */ /* 0x000fc400078e0019 */
[----:B------:R-:W-:Y:S01]  /*4d20*/  FADD.FTZ R26, R101, R26 ;  /* 0x0000001a651a7221 */ /* 0x000fe20000010000 */
[----:B------:R-:W-:-:S01]  /*4d30*/  FADD.FTZ R29, R57, R30 ;  /* 0x0000001e391d7221 */ /* 0x000fc20000010000 */
[----:B------:R-:W3:Y:S01]  /*4d40*/  MUFU.EX2 R45, R45 ;  /* 0x0000002d002d7308 */ /* 0x000ee20000000800 */
[----:B------:R-:W-:Y:S01]  /*4d50*/  F2FP.SATFINITE.E4M3.F32.PACK_AB_MERGE_C R176, R56, R53, R55 ;  /* 0x0000003538b0723e */ /* 0x000fe20004807037 */
[----:B0-----:R-:W-:Y:S01]  /*4d60*/  FADD.FTZ R47, R13, R26 ;  /* 0x0000001a0d2f7221 */ /* 0x001fe20000010000 */
[----:B------:R-:W-:-:S01]  /*4d70*/  FADD.FTZ R26, R62, R29 ;  /* 0x0000001d3e1a7221 */ /* 0x000fc20000010000 */
[----:B------:R-:W-:Y:S01]  /*4d80*/  F2FP.SATFINITE.E4M3.F32.PACK_AB_MERGE_C R177, R12, R11, R100 ;  /* 0x0000000b0cb1723e */ /* 0x000fe20004807064 */
[----:B------:R-:W-:Y:S02]  /*4d90*/  IMAD.MOV.U32 R53, RZ, RZ, R25 ;  /* 0x000000ffff357224 */ /* 0x000fe400078e0019 */
[----:B--2---:R-:W-:Y:S01]  /*4da0*/  FADD.FTZ R47, R14, R47 ;  /* 0x0000002f0e2f7221 */ /* 0x004fe20000010000 */
[----:B------:R-:W-:-:S01]  /*4db0*/  FADD.FTZ R29, R59, R26 ;  /* 0x0000001a3b1d7221 */ /* 0x000fc20000010000 */
[----:B------:R-:W0:Y:S01]  /*4dc0*/  MUFU.EX2 R15, R15 ;  /* 0x0000000f000f7308 */ /* 0x000e220000000800 */
[----:B------:R-:W-:Y:S01]  /*4dd0*/  F2FP.SATFINITE.E4M3.F32.PACK_AB_MERGE_C R59, R64, R59, RZ ;  /* 0x0000003b403b723e */ /* 0x000fe200048070ff */
[----:B-1----:R-:W-:Y:S01]  /*4de0*/  FADD.FTZ R26, R44, R47 ;  /* 0x0000002f2c1a7221 */ /* 0x002fe20000010000 */
[----:B------:R-:W-:-:S01]  /*4df0*/  FADD.FTZ R30, R64, R29 ;  /* 0x0000001d401e7221 */ /* 0x000fc20000010000 */
[----:B------:R-:W-:Y:S01]  /*4e00*/  IMAD.MOV.U32 R47, RZ, RZ, R25 ;  /* 0x000000ffff2f7224 */ /* 0x000fe200078e0019 */
[----:B------:R-:W-:Y:S01]  /*4e10*/  F2FP.SATFINITE.E4M3.F32.PACK_AB_MERGE_C R178, R62, R57, R59 ;  /* 0x000000393eb2723e */ /* 0x000fe2000480703b */
[----:B------:R-:W-:-:S02]  /*4e20*/  IMAD.MOV.U32 R55, RZ, RZ, R25 ;  /* 0x000000ffff377224 */ /* 0x000fc400078e0019 */
[----:B------:R-:W-:-:S01]  /*4e30*/  FADD.FTZ R29, R61, R30 ;  /* 0x0000001e3d1d7221 */ /* 0x000fc20000010000 */
[----:B------:R-:W1:Y:S01]  /*4e40*/  MUFU.EX2 R20, R20 ;  /* 0x0000001400147308 */ /* 0x000e620000000800 */
[----:B---3--:R-:W-:-:S01]  /*4e50*/  FADD.FTZ R26, R45, R26 ;  /* 0x0000001a2d1a7221 */ /* 0x008fc20000010000 */
[----:B------:R-:W-:Y:S01]  /*4e60*/  F2FP.SATFINITE.E4M3.F32.PACK_AB_MERGE_C R44, R45, R44, RZ ;  /* 0x0000002c2d2c723e */ /* 0x000fe200048070ff */
[--C-:B------:R-:W-:Y:S02]  /*4e70*/  IMAD.MOV.U32 R45, RZ, RZ, R25.reuse ;  /* 0x000000ffff2d7224 */ /* 0x100fe400078e0019 */
[--C-:B------:R-:W-:Y:S01]  /*4e80*/  IMAD.MOV.U32 R54, RZ, RZ, R25.reuse ;  /* 0x000000ffff367224 */ /* 0x100fe200078e0019 */
[----:B------:R-:W-:Y:S01]  /*4e90*/  F2FP.SATFINITE.E4M3.F32.PACK_AB_MERGE_C R179, R14, R13, R44 ;  /* 0x0000000d0eb3723e */ /* 0x000fe2000480702c */
[----:B------:R-:W-:Y:S01]  /*4ea0*/  IMAD.MOV.U32 R44, RZ, RZ, R25 ;  /* 0x000000ffff2c7224 */ /* 0x000fe200078e0019 */
[----:B------:R-:W2:Y:S01]  /*4eb0*/  MUFU.EX2 R49, R49 ;  /* 0x0000003100317308 */ /* 0x000ea20000000800 */
[----:B0-----:R-:W-:-:S01]  /*4ec0*/  FADD.FTZ R39, R15, R26 ;  /* 0x0000001a0f277221 */ /* 0x001fc20000010000 */
[----:B------:R-:W-:Y:S01]  /*4ed0*/  FADD.FTZ R26, R66, R29 ;  /* 0x0000001d421a7221 */ /* 0x000fe20000010000 */
[----:B------:R-:W-:-:S02]  /*4ee0*/  IMAD.MOV.U32 R57, RZ, RZ, R25 ;  /* 0x000000ffff397224 */ /* 0x000fc400078e0019 */
[----:B------:R-:W-:Y:S02]  /*4ef0*/  IMAD.MOV.U32 R56, RZ, RZ, R25 ;  /* 0x000000ffff387224 */ /* 0x000fe400078e0019 */
[----:B------:R-:W-:-:S01]  /*4f00*/  FADD.FTZ R29, R63, R26 ;  /* 0x0000001a3f1d7221 */ /* 0x000fc20000010000 */
[----:B------:R-:W-:Y:S01]  /*4f10*/  F2FP.SATFINITE.E4M3.F32.PACK_AB_MERGE_C R63, R68, R63, RZ ;  /* 0x0000003f443f723e */ /* 0x000fe200048070ff */
[----:B------:R-:W0:Y:S01]  /*4f20*/  MUFU.EX2 R28, R28 ;  /* 0x0000001c001c7308 */ /* 0x000e220000000800 */
[----:B-1----:R-:W-:-:S01]  /*4f30*/  FADD.FTZ R30, R20, R39 ;  /* 0x00000027141e7221 */ /* 0x002fc20000010000 */
[----:B------:R-:W-:Y:S01]  /*4f40*/  FADD.FTZ R26, R68, R29 ;  /* 0x0000001d441a7221 */ /* 0x000fe20000010000 */
[----:B------:R-:W-:Y:S01]  /*4f50*/  F2FP.SATFINITE.E4M3.F32.PACK_AB_MERGE_C R180, R66, R61, R63 ;  /* 0x0000003d42b4723e */ /* 0x000fe2000480703f */
[----:B------:R-:W-:Y:S02]  /*4f60*/  IMAD.MOV.U32 R59, RZ, RZ, R25 ;  /* 0x000000ffff3b7224 */ /* 0x000fe400078e0019 */
[----:B------:R-:W-:-:S01]  /*4f70*/  FADD.FTZ R29, R65, R26 ;  /* 0x0000001a411d7221 */ /* 0x000fc20000010000 */
[----:B------:R-:W-:Y:S01]  /*4f80*/  IMAD.MOV.U32 R58, RZ, RZ, R25 ;  /* 0x000000ffff3a7224 */ /* 0x000fe200078e0019 */
[----:B------:R-:W1:Y:S01]  /*4f90*/  MUFU.EX2 R21, R21 ;  /* 0x0000001500157308 */ /* 0x000e620000000800 */
[----:B--2---:R-:W-:-:S01]  /*4fa0*/  FADD.FTZ R39, R49, R30 ;  /* 0x0000001e31277221 */ /* 0x004fc20000010000 */
[----:B------:R-:W-:Y:S01]  /*4fb0*/  FADD.FTZ R26, R74, R29 ;  /* 0x0000001d4a1a7221 */ /* 0x000fe20000010000 */
[----:B------:R-:W-:-:S02]  /*4fc0*/  IMAD.MOV.U32 R61, RZ, RZ, R25 ;  /* 0x000000ffff3d7224 */ /* 0x000fc400078e0019 */
[----:B------:R-:W-:Y:S02]  /*4fd0*/  IMAD.MOV.U32 R63, RZ, RZ, R25 ;  /* 0x000000ffff3f7224 */ /* 0x000fe400078e0019 */
[----:B------:R-:W-:-:S01]  /*4fe0*/  FADD.FTZ R35, R67, R26 ;  /* 0x0000001a43237221 */ /* 0x000fc20000010000 */
[----:B------:R-:W-:Y:S01]  /*4ff0*/  F2FP.SATFINITE.E4M3.F32.PACK_AB_MERGE_C R67, R72, R67, RZ ;  /* 0x000000434843723e */ /* 0x000fe200048070ff */
[----:B------:R-:W2:Y:S01]  /*5000*/  MUFU.EX2 R24, R24 ;  /* 0x0000001800187308 */ /* 0x000ea20000000800 */
[----:B0-----:R-:W-:-:S01]  /*5010*/  FADD.FTZ R30, R28, R39 ;  /* 0x000000271c1e7221 */ /* 0x001fc20000010000 */
[----:B------:R-:W-:Y:S01]  /*5020*/  FADD.FTZ R72, R72, R35 ;  /* 0x0000002348487221 */ /* 0x000fe20000010000 */
[----:B------:R-:W-:Y:S01]  /*5030*/  F2FP.SATFINITE.E4M3.F32.PACK_AB_MERGE_C R28, R28, R49, RZ ;  /* 0x000000311c1c723e */ /* 0x000fe200048070ff */
[----:B------:R-:W-:Y:S01]  /*5040*/  IMAD.MOV.U32 R49, RZ, RZ, R25 ;  /* 0x000000ffff317224 */ /* 0x000fe200078e0019 */
[----:B------:R-:W-:Y:S01]  /*5050*/  F2FP.SATFINITE.E4M3.F32.PACK_AB_MERGE_C R182, R74, R65, R67 ;  /* 0x000000414ab6723e */ /* 0x000fe20004807043 */
[----:B------:R-:W-:Y:S01]  /*5060*/  FADD.FTZ R35, R71, R72 ;  /* 0x0000004847237221 */ /* 0x000fe20000010000 */
[----:B------:R-:W-:Y:S01]  /*5070*/  F2FP.SATFINITE.E4M3.F32.PACK_AB_MERGE_C R181, R20, R15, R28 ;  /* 0x0000000f14b5723e */ /* 0x000fe2000480701c */
[----:B------:R-:W0:Y:S01]  /*5080*/  MUFU.EX2 R52, R52 ;  /* 0x0000003400347308 */ /* 0x000e220000000800 */
[----:B-1----:R-:W-:-:S01]  /*5090*/  FADD.FTZ R39, R21, R30 ;  /* 0x0000001e15277221 */ /* 0x002fc20000010000 */
[----:B------:R-:W-:Y:S01]  /*50a0*/  FADD.FTZ R10, R96, R35 ;  /* 0x00000023600a7221 */ /* 0x000fe20000010000 */
[----:B------:R-:W-:-:S02]  /*50b0*/  IMAD.MOV.U32 R28, RZ, RZ, R25 ;  /* 0x000000ffff1c7224 */ /* 0x000fc400078e0019 */
[--C-:B------:R-:W-:Y:S02]  /*50c0*/  IMAD.MOV.U32 R30, RZ, RZ, R25.reuse ;  /* 0x000000ffff1e7224 */ /* 0x100fe400078e0019 */
[----:B------:R-:W-:Y:S01]  /*50d0*/  IMAD.MOV.U32 R35, RZ, RZ, R25 ;  /* 0x000000ffff237224 */ /* 0x000fe200078e0019 */
[----:B------:R-:W1:Y:S01]  /*50e0*/  MUFU.EX2 R31, R31 ;  /* 0x0000001f001f7308 */ /* 0x000e620000000800 */
[----:B--2---:R-:W-:-:S01]  /*50f0*/  FADD.FTZ R39, R24, R39 ;  /* 0x0000002718277221 */ /* 0x004fc20000010000 */
[--C-:B------:R-:W-:Y:S02]  /*5100*/  IMAD.MOV.U32 R62, RZ, RZ, R25.reuse ;  /* 0x000000ffff3e7224 */ /* 0x100fe400078e0019 */
[--C-:B------:R-:W-:Y:S02]  /*5110*/  IMAD.MOV.U32 R65, RZ, RZ, R25.reuse ;  /* 0x000000ffff417224 */ /* 0x100fe400078e0019 */
[----:B------:R-:W-:Y:S02]  /*5120*/  IMAD.MOV.U32 R64, RZ, RZ, R25 ;  /* 0x000000ffff407224 */ /* 0x000fe400078e0019 */
[----:B------:R-:W2:Y:S01]  /*5130*/  MUFU.EX2 R6, R32 ;  /* 0x0000002000067308 */ /* 0x000ea20000000800 */
[----:B0-----:R-:W-:-:S01]  /*5140*/  FADD.FTZ R26, R52, R39 ;  /* 0x00000027341a7221 */ /* 0x001fc20000010000 */
[----:B------:R-:W-:-:S02]  /*5150*/  IMAD.MOV.U32 R39, RZ, RZ, R25 ;  /* 0x000000ffff277224 */ /* 0x000fc400078e0019 */
[--C-:B------:R-:W-:Y:S02]  /*5160*/  IMAD.MOV.U32 R67, RZ, RZ, R25.reuse ;  /* 0x000000ffff437224 */ /* 0x100fe400078e0019 */
[--C-:B------:R-:W-:Y:S02]  /*5170*/  IMAD.MOV.U32 R66, RZ, RZ, R25.reuse ;  /* 0x000000ffff427224 */ /* 0x100fe400078e0019 */
[----:B------:R-:W0:Y:S01]  /*5180*/  MUFU.EX2 R27, R27 ;  /* 0x0000001b001b7308 */ /* 0x000e220000000800 */
[C---:B-1----:R-:W-:Y:S01]  /*5190*/  F2FP.SATFINITE.E4M3.F32.PACK_AB_MERGE_C R52, R31.reuse, R52, RZ ;  /* 0x000000341f34723e */ /* 0x042fe200048070ff */
[----:B------:R-:W-:Y:S01]  /*51a0*/  FADD.FTZ R31, R31, R26 ;  /* 0x0000001a1f1f7221 */ /* 0x000fe20000010000 */
[--C-:B------:R-:W-:Y:S02]  /*51b0*/  IMAD.MOV.U32 R26, RZ, RZ, R25.reuse ;  /* 0x000000ffff1a7224 */ /* 0x100fe400078e0019 */
[----:B------:R-:W-:Y:S01]  /*51c0*/  F2FP.SATFINITE.E4M3.F32.PACK_AB_MERGE_C R183, R24, R21, R52 ;  /* 0x0000001518b7723e */ /* 0x000fe20004807034 */
[----:B------:R-:W-:-:S02]  /*51d0*/  IMAD.MOV.U32 R24, RZ, RZ, R25 ;  /* 0x000000ffff187224 */ /* 0x000fc400078e0019 */
        /* <DEDUP_REMOVED lines=9> */
[----:B------:R-:W-:Y:S02]  /*5270*/  IMAD.MOV.U32 R74, RZ, RZ, R25 ;  /* 0x000000ffff4a7224 */ /* 0x000fe400078e0019 */
[----:B------:R-:W0:Y:S01]  /*5280*/  MUFU.EX2 R80, R80 ;  /* 0x0000005000507308 */ /* 0x000e220000000800 */
[----:B-1----:R-:W-:-:S07]  /*5290*/  FADD.FTZ R9, R73, R10 ;  /* 0x0000000a49097221 */ /* 0x002fce0000010000 */
[----:B------:R-:W1:Y:S01]  /*52a0*/  MUFU.EX2 R33, R33 ;  /* 0x0000002100217308 */ /* 0x000e620000000800 */
[----:B--2---:R-:W-:-:S07]  /*52b0*/  FADD.FTZ R8, R60, R7 ;  /* 0x000000073c087221 */ /* 0x004fce0000010000 */
[----:B------:R-:W2:Y:S01]  /*52c0*/  MUFU.EX2 R75, R75 ;  /* 0x0000004b004b7308 */ /* 0x000ea20000000800 */
[C---:B0-----:R-:W-:Y:S01]  /*52d0*/  F2FP.SATFINITE.E4M3.F32.PACK_AB_MERGE_C R73, R80.reuse, R73, RZ ;  /* 0x000000495049723e */ /* 0x041fe200048070ff */
[----:B------:R-:W-:-:S03]  /*52e0*/  FADD.FTZ R80, R80, R9 ;  /* 0x0000000950507221 */ /* 0x000fc60000010000 */
[----:B------:R-:W-:Y:S01]  /*52f0*/  F2FP.SATFINITE.E4M3.F32.PACK_AB_MERGE_C R184, R96, R71, R73 ;  /* 0x0000004760b8723e */ /* 0x000fe20004807049 */
[--C-:B------:R-:W-:Y:S02]  /*5300*/  IMAD.MOV.U32 R71, RZ, RZ, R25.reuse ;  /* 0x000000ffff477224 */ /* 0x100fe400078e0019 */
[----:B------:R-:W0:Y:S01]  /*5310*/  MUFU.EX2 R36, R36 ;  /* 0x0000002400247308 */ /* 0x000e220000000800 */
[C---:B-1----:R-:W-:Y:S01]  /*5320*/  F2FP.SATFINITE.E4M3.F32.PACK_AB_MERGE_C R60, R33.reuse, R60, RZ ;  /* 0x0000003c213c723e */ /* 0x042fe200048070ff */
[----:B------:R-:W-:Y:S01]  /*5330*/  FADD.FTZ R33, R33, R8 ;  /* 0x0000000821217221 */ /* 0x000fe20000010000 */
[--C-:B------:R-:W-:Y:S02]  /*5340*/  IMAD.MOV.U32 R73, RZ, RZ, R25.reuse ;  /* 0x000000ffff497224 */ /* 0x100fe400078e0019 */
[----:B------:R-:W-:Y:S01]  /*5350*/  F2FP.SATFINITE.E4M3.F32.PACK_AB_MERGE_C R185, R27, R6, R60 ;  /* 0x000000061bb9723e */ /* 0x000fe2000480703c */
[----:B------:R-:W-:Y:S02]  /*5360*/  IMAD.MOV.U32 R27, RZ, RZ, R25 ;  /* 0x000000ffff1b7224 */ /* 0x000fe400078e0019 */
[----:B------:R-:W1:Y:S01]  /*5370*/  MUFU.EX2 R84, R84 ;  /* 0x0000005400547308 */ /* 0x000e620000000800 */
[----:B--2---:R-:W-:-:S01]  /*5380*/  FADD.FTZ R7, R75, R80 ;  /* 0x000000504b077221 */ /* 0x004fc20000010000 */
[----:B------:R-:W-:-:S02]  /*5390*/  IMAD.MOV.U32 R60, RZ, RZ, R25 ;  /* 0x000000ffff3c7224 */ /* 0x000fc400078e0019 */
[----:B------:R-:W-:-:S04]  /*53a0*/  IMAD.MOV.U32 R80, RZ, RZ, R25 ;  /* 0x000000ffff507224 */ /* 0x000fc800078e0019 */
[----:B------:R-:W2:Y:S01]  /*53b0*/  MUFU.EX2 R37, R37 ;  /* 0x0000002500257308 */ /* 0x000ea20000000800 */
[----:B0-----:R-:W-:-:S01]  /*53c0*/  FADD.FTZ R8, R36, R33 ;  /* 0x0000002124087221 */ /* 0x001fc20000010000 */
[----:B------:R-:W-:-:S06]  /*53d0*/  IMAD.MOV.U32 R33, RZ, RZ, R25 ;  /* 0x000000ffff217224 */ /* 0x000fcc00078e0019 */
[----:B------:R-:W0:Y:S01]  /*53e0*/  MUFU.EX2 R83, R83 ;  /* 0x0000005300537308 */ /* 0x000e220000000800 */
[----:B-1----:R-:W-:-:S07]  /*53f0*/  FADD.FTZ R10, R84, R7 ;  /* 0x00000007540a7221 */ /* 0x002fce0000010000 */
[----:B------:R-:W1:Y:S01]  /*5400*/  MUFU.EX2 R40, R40 ;  /* 0x0000002800287308 */ /* 0x000e620000000800 */
[----:B--2---:R-:W-:-:S07]  /*5410*/  FADD.FTZ R7, R37, R8 ;  /* 0x0000000825077221 */ /* 0x004fce0000010000 */
[----:B------:R-:W2:Y:S01]  /*5420*/  MUFU.EX2 R86, R86 ;  /* 0x0000005600567308 */ /* 0x000ea20000000800 */
[----:B0-----:R-:W-:-:S07]  /*5430*/  FADD.FTZ R9, R83, R10 ;  /* 0x0000000a53097221 */ /* 0x001fce0000010000 */
[----:B------:R-:W0:Y:S01]  /*5440*/  MUFU.EX2 R41, R41 ;  /* 0x0000002900297308 */ /* 0x000e220000000800 */
[----:B-1----:R-:W-:-:S07]  /*5450*/  FADD.FTZ R8, R40, R7 ;  /* 0x0000000728087221 */ /* 0x002fce0000010000 */
[----:B------:R-:W1:Y:S01]  /*5460*/  MUFU.EX2 R85, R85 ;  /* 0x0000005500557308 */ /* 0x000e620000000800 */
[C---:B--2---:R-:W-:Y:S01]  /*5470*/  F2FP.SATFINITE.E4M3.F32.PACK_AB_MERGE_C R83, R86.reuse, R83, RZ ;  /* 0x000000535653723e */ /* 0x044fe200048070ff */
[----:B------:R-:W-:-:S03]  /*5480*/  FADD.FTZ R86, R86, R9 ;  /* 0x0000000956567221 */ /* 0x000fc60000010000 */
[----:B------:R-:W-:Y:S01]  /*5490*/  F2FP.SATFINITE.E4M3.F32.PACK_AB_MERGE_C R186, R84, R75, R83 ;  /* 0x0000004b54ba723e */ /* 0x000fe20004807053 */
[--C-:B------:R-:W-:Y:S02]  /*54a0*/  IMAD.MOV.U32 R75, RZ, RZ, R25.reuse ;  /* 0x000000ffff4b7224 */ /* 0x100fe400078e0019 */
[----:B------:R-:W2:Y:S01]  /*54b0*/  MUFU.EX2 R70, R70 ;  /* 0x0000004600467308 */ /* 0x000ea20000000800 */
[C---:B0-----:R-:W-:Y:S01]  /*54c0*/  F2FP.SATFINITE.E4M3.F32.PACK_AB_MERGE_C R40, R41.reuse, R40, RZ ;  /* 0x000000282928723e */ /* 0x041fe200048070ff */
[----:B------:R-:W-:Y:S01]  /*54d0*/  FADD.FTZ R41, R41, R8 ;  /* 0x0000000829297221 */ /* 0x000fe20000010000 */
[--C-:B------:R-:W-:Y:S02]  /*54e0*/  IMAD.MOV.U32 R83, RZ, RZ, R25.reuse ;  /* 0x000000ffff537224 */ /* 0x100fe400078e0019 */
[----:B------:R-:W-:Y:S01]  /*54f0*/  F2FP.SATFINITE.E4M3.F32.PACK_AB_MERGE_C R187, R37, R36, R40 ;  /* 0x0000002425bb723e */ /* 0x000fe20004807028 */
[----:B------:R-:W-:Y:S02]  /*5500*/  IMAD.MOV.U32 R37, RZ, RZ, R25 ;  /* 0x000000ffff257224 */ /* 0x000fe400078e0019 */
[----:B------:R-:W0:Y:S01]  /*5510*/  MUFU.EX2 R88, R88 ;  /* 0x0000005800587308 */ /* 0x000e220000000800 */
[----:B-1----:R-:W-:-:S01]  /*5520*/  FADD.FTZ R7, R85, R86 ;  /* 0x0000005655077221 */ /* 0x002fc20000010000 */
[----:B------:R-:W-:-:S02]  /*5530*/  IMAD.MOV.U32 R36, RZ, RZ, R25 ;  /* 0x000000ffff247224 */ /* 0x000fc400078e0019 */
[--C-:B------:R-:W-:Y:S02]  /*5540*/  IMAD.MOV.U32 R40, RZ, RZ, R25.reuse ;  /* 0x000000ffff287224 */ /* 0x100fe400078e0019 */
[----:B------:R-:W-:Y:S02]  /*5550*/  IMAD.MOV.U32 R84, RZ, RZ, R25 ;  /* 0x000000ffff547224 */ /* 0x000fe400078e0019 */
[----:B------:R1:W3:Y:S01]  /*5560*/  MUFU.EX2 R29, R78 ;  /* 0x0000004e001d7308 */ /* 0x0002e20000000800 */
[----:B--2---:R-:W-:-:S01]  /*5570*/  FADD.FTZ R8, R70, R41 ;  /* 0x0000002946087221 */ /* 0x004fc20000010000 */
[--C-:B------:R-:W-:Y:S02]  /*5580*/  IMAD.MOV.U32 R41, RZ, RZ, R25.reuse ;  /* 0x000000ffff297224 */ /* 0x100fe400078e0019 */
[----:B------:R-:W-:-:S04]  /*5590*/  IMAD.MOV.U32 R86, RZ, RZ, R25 ;  /* 0x000000ffff567224 */ /* 0x000fc800078e0019 */
[----:B------:R-:W2:Y:S01]  /*55a0*/  MUFU.EX2 R87, R87 ;  /* 0x0000005700577308 */ /* 0x000ea20000000800 */
[----:B0-----:R-:W-:-:S01]  /*55b0*/  FADD.FTZ R10, R88, R7 ;  /* 0x00000007580a7221 */ /* 0x001fc20000010000 */
[----:B-1----:R-:W-:-:S06]  /*55c0*/  IMAD.MOV.U32 R78, RZ, RZ, R25 ;  /* 0x000000ffff4e7224 */ /* 0x002fcc00078e0019 */
[----:B------:R-:W0:Y:S01]  /*55d0*/  MUFU.EX2 R82, R82 ;  /* 0x0000005200527308 */ /* 0x000e220000000800 */
[----:B---3--:R-:W-:-:S07]  /*55e0*/  FADD.FTZ R7, R29, R8 ;  /* 0x000000081d077221 */ /* 0x008fce0000010000 */
[----:B------:R-:W1:Y:S01]  /*55f0*/  MUFU.EX2 R90, R90 ;  /* 0x0000005a005a7308 */ /* 0x000e620000000800 */
[----:B--2---:R-:W-:-:S07]  /*5600*/  FADD.FTZ R9, R87, R10 ;  /* 0x0000000a57097221 */ /* 0x004fce0000010000 */
[----:B------:R-:W2:Y:S01]  /*5610*/  MUFU.EX2 R69, R69 ;  /* 0x0000004500457308 */ /* 0x000ea20000000800 */
[----:B0-----:R-:W-:-:S07]  /*5620*/  FADD.FTZ R6, R82, R7 ;  /* 0x0000000752067221 */ /* 0x001fce0000010000 */
[----:B------:R-:W0:Y:S01]  /*5630*/  MUFU.EX2 R89, R89 ;  /* 0x0000005900597308 */ /* 0x000e220000000800 */
[C---:B-1----:R-:W-:Y:S01]  /*5640*/  F2FP.SATFINITE.E4M3.F32.PACK_AB_MERGE_C R87, R90.reuse, R87, RZ ;  /* 0x000000575a57723e */ /* 0x042fe200048070ff */
[----:B------:R-:W-:-:S03]  /*5650*/  FADD.FTZ R90, R90, R9 ;  /* 0x000000095a5a7221 */ /* 0x000fc60000010000 */
[----:B------:R-:W-:Y:S01]  /*5660*/  F2FP.SATFINITE.E4M3.F32.PACK_AB_MERGE_C R188, R88, R85, R87 ;  /* 0x0000005558bc723e */ /* 0x000fe20004807057 */
[--C-:B------:R-:W-:Y:S02]  /*5670*/  IMAD.MOV.U32 R85, RZ, RZ, R25.reuse ;  /* 0x000000ffff557224 */ /* 0x100fe400078e0019 */
[----:B------:R-:W1:Y:S01]  /*5680*/  MUFU.EX2 R76, R76 ;  /* 0x0000004c004c7308 */ /* 0x000e620000000800 */
[C---:B--2---:R-:W-:Y:S01]  /*5690*/  F2FP.SATFINITE.E4M3.F32.PACK_AB_MERGE_C R82, R69.reuse, R82, RZ ;  /* 0x000000524552723e */ /* 0x044fe200048070ff */
[----:B------:R-:W-:Y:S01]  /*56a0*/  FADD.FTZ R69, R69, R6 ;  /* 0x0000000645457221 */ /* 0x000fe20000010000 */
[--C-:B------:R-:W-:Y:S02]  /*56b0*/  IMAD.MOV.U32 R87, RZ, RZ, R25.reuse ;  /* 0x000000ffff577224 */ /* 0x100fe400078e0019 */
[----:B------:R-:W-:Y:S01]  /*56c0*/  F2FP.SATFINITE.E4M3.F32.PACK_AB_MERGE_C R189, R29, R70, R82 ;  /* 0x000000461dbd723e */ /* 0x000fe20004807052 */
[----:B------:R-:W-:Y:S02]  /*56d0*/  IMAD.MOV.U32 R29, RZ, RZ, R25 ;  /* 0x000000ffff1d7224 */ /* 0x000fe400078e0019 */
[----:B------:R-:W2:Y:S01]  /*56e0*/  MUFU.EX2 R92, R92 ;  /* 0x0000005c005c7308 */ /* 0x000ea20000000800 */
[----:B0-----:R-:W-:-:S01]  /*56f0*/  FADD.FTZ R7, R89, R90 ;  /* 0x0000005a59077221 */ /* 0x001fc20000010000 */
[----:B------:R-:W-:-:S02]  /*5700*/  IMAD.MOV.U32 R70, RZ, RZ, R25 ;  /* 0x000000ffff467224 */ /* 0x000fc400078e0019 */
[----:B------:R-:W-:-:S04]  /*5710*/  IMAD.MOV.U32 R82, RZ, RZ, R25 ;  /* 0x000000ffff527224 */ /* 0x000fc800078e0019 */
[----:B------:R-:W0:Y:S01]  /*5720*/  MUFU.EX2 R77, R77 ;  /* 0x0000004d004d7308 */ /* 0x000e220000000800 */
[----:B-1----:R-:W-:-:S01]  /*5730*/  FADD.FTZ R6, R76, R69 ;  /* 0x000000454c067221 */ /* 0x002fc20000010000 */
[----:B------:R-:W-:-:S06]  /*5740*/  IMAD.MOV.U32 R69, RZ, RZ, R25 ;  /* 0x000000ffff457224 */ /* 0x000fcc00078e0019 */
[----:B------:R-:W-:Y:S01]  /*5750*/  MUFU.EX2 R46, R46 ;  /* 0x0000002e002e7308 */ /* 0x000fe20000000800 */
[----:B--2---:R-:W-:-:S07]  /*5760*/  FADD.FTZ R7, R92, R7 ;  /* 0x000000075c077221 */ /* 0x004fce0000010000 */
[----:B------:R-:W1:Y:S01]  /*5770*/  MUFU.EX2 R91, R91 ;  /* 0x0000005b005b7308 */ /* 0x000e620000000800 */
[----:B0-----:R-:W-:-:S07]  /*5780*/  FADD.FTZ R6, R77, R6 ;  /* 0x000000064d067221 */ /* 0x001fce0000010000 */
[----:B------:R-:W-:Y:S08]  /*5790*/  MUFU.EX2 R79, R79 ;  /* 0x0000004f004f7308 */ /* 0x000ff00000000800 */
[----:B------:R0:W2:Y:S01]  /*57a0*/  MUFU.EX2 R8, R81 ;  /* 0x0000005100087308 */ /* 0x0000a20000000800 */
[----:B-1----:R-:W-:Y:S01]  /*57b0*/  F2FP.SATFINITE.E4M3.F32.PACK_AB_MERGE_C R9, R91, R46, RZ ;  /* 0x0000002e5b09723e */ /* 0x002fe200048070ff */
[----:B------:R-:W-:-:S03]  /*57c0*/  FADD.FTZ R46, R46, R7 ;  /* 0x000000072e2e7221 */ /* 0x000fc60000010000 */
[----:B------:R-:W-:Y:S01]  /*57d0*/  F2FP.SATFINITE.E4M3.F32.PACK_AB_MERGE_C R190, R92, R89, R9 ;  /* 0x000000595cbe723e */ /* 0x000fe20004807009 */
[----:B------:R-:W-:-:S01]  /*57e0*/  FADD.FTZ R7, R91, R46 ;  /* 0x0000002e5b077221 */ /* 0x000fc20000010000 */
[--C-:B------:R-:W-:Y:S02]  /*57f0*/  IMAD.MOV.U32 R46, RZ, RZ, R25.reuse ;  /* 0x000000ffff2e7224 */ /* 0x100fe400078e0019 */
[----:B0-----:R-:W-:Y:S01]  /*5800*/  IMAD.MOV.U32 R81, RZ, RZ, R25 ;  /* 0x000000ffff517224 */ /* 0x001fe200078e0019 */
[----:B--2---:R-:W-:Y:S01]  /*5810*/  F2FP.SATFINITE.E4M3.F32.PACK_AB_MERGE_C R10, R8, R79, RZ ;  /* 0x0000004f080a723e */ /* 0x004fe200048070ff */
[----:B------:R-:W-:-:S03]  /*5820*/  FADD.FTZ R79, R79, R6 ;  /* 0x000000064f4f7221 */ /* 0x000fc60000010000 */
[----:B------:R-:W-:Y:S01]  /*5830*/  F2FP.SATFINITE.E4M3.F32.PACK_AB_MERGE_C R191, R77, R76, R10 ;  /* 0x0000004c4dbf723e */ /* 0x000fe2000480700a */
[----:B------:R-:W-:-:S01]  /*5840*/  FADD.FTZ R8, R8, R79 ;  /* 0x0000004f08087221 */ /* 0x000fc20000010000 */
[--C-:B------:R-:W-:Y:S02]  /*5850*/  IMAD.MOV.U32 R77, RZ, RZ, R25.reuse ;  /* 0x000000ffff4d7224 */ /* 0x100fe400078e0019 */
[--C-:B------:R-:W-:Y:S02]  /*5860*/  IMAD.MOV.U32 R76, RZ, RZ, R25.reuse ;  /* 0x000000ffff4c7224 */ /* 0x100fe400078e0019 */
[----:B------:R-:W-:Y:S01]  /*5870*/  IMAD.MOV.U32 R79, RZ, RZ, R25 ;  /* 0x000000ffff4f7224 */ /* 0x000fe200078e0019 */
[----:B------:R-:W-:Y:S06]  /*5880*/  @!P1 BRA `(.L_x_145) ;  /* 0x0000003800789947 */ /* 0x000fec0003800000 */
[----:B------:R-:W-:Y:S01]  /*5890*/  IMAD.MOV.U32 R9, RZ, RZ, R162 ;  /* 0x000000ffff097224 */ /* 0x000fe200078e00a2 */
[----:B------:R-:W-:Y:S01]  /*58a0*/  CS2R R86, SRZ ;  /* 0x0000000000567805 */ /* 0x000fe2000001ff00 */
[----:B------:R-:W-:Y:S01]  /*58b0*/  IMAD.MOV.U32 R6, RZ, RZ, R99 ;  /* 0x000000ffff067224 */ /* 0x000fe200078e0063 */
        /* <DEDUP_REMOVED lines=31> */
[----:B------:R-:W-:Y:S01]  /*5ab0*/  UMOV UR54, UR52 ;  /* 0x0000003400367c82 */ /* 0x000fe20008000000 */
[----:B------:R-:W-:Y:S01]  /*5ac0*/  UMOV UR55, UR45 ;  /* 0x0000002d00377c82 */ /* 0x000fe20008000000 */
[----:B------:R-:W-:-:S05]  /*5ad0*/  ULDC UR52, c[0x0][0x988] ;  /* 0x0002620000347ab9 */ /* 0x000fca0000000800 */
.L_x_155:
[----:B------:R-:W-:Y:S01]  /*5ae0*/  ISETP.NE.AND P2, PT, RZ, UR43, PT ;  /* 0x0000002bff007c0c */ /* 0x000fe2000bf45270 */
[----:B------:R-:W-:-:S04]  /*5af0*/  UISETP.NE.AND UP0, UPT, UR54, 0x1, UPT ;  /* 0x000000013600788c */ /* 0x000fc8000bf05270 */
[----:B------:R-:W-:-:S04]  /*5b00*/  USEL UR45, URZ, 0x1, UP0 ;  /* 0x000000013f2d7887 */ /* 0x000fc80008000000 */
[----:B------:R-:W-:-:S04]  /*5b10*/  ULOP3.LUT UR45, UR55, UR45, URZ, 0x3c, !UPT ;  /* 0x0000002d372d7292 */ /* 0x000fc8000f8e3c3f */
[----:B------:R-:W-:Y:S08]  /*5b20*/  @P2 BRA `(.L_x_146) ;  /* 0x0000000000442947 */ /* 0x000ff00003800000 */
[----:B------:R-:W-:Y:S05]  /*5b30*/  @!P0 BRA `(.L_x_147) ;  /* 0x0000000000048947 */ /* 0x000fea0003800000 */
[----:B------:R-:W-:Y:S01]  /*5b40*/  BPT.TRAP 0x1 ;  /* 0x000000040000795c */ /* 0x000fe20000300000 */
.L_x_147:
[----:B------:R-:W0:Y:S01]  /*5b50*/  S2UR UR10, SR_CgaCtaId ;  /* 0x00000000000a79c3 */ /* 0x000e220000008800 */
[----:B------:R-:W-:Y:S01]  /*5b60*/  UIADD3 UR6, UR54, 0x1, URZ ;  /* 0x0000000136067890 */ /* 0x000fe2000fffe03f */
[----:B------:R-:W-:Y:S01]  /*5b70*/  IMAD.U32 R4, RZ, RZ, UR45 ;  /* 0x0000002dff047e24 */ /* 0x000fe2000f8e00ff */
[----:B------:R-:W-:Y:S02]  /*5b80*/  UMOV UR7, 0x400 ;  /* 0x0000040000077882 */ /* 0x000fe40000000000 */
[----:B------:R-:W-:Y:S02]  /*5b90*/  UISETP.NE.AND UP0, UPT, UR6, 0x2, UPT ;  /* 0x000000020600788c */ /* 0x000fe4000bf05270 */
[----:B------:R-:W-:Y:S02]  /*5ba0*/  SHF.L.U32 R4, R4, 0x1f, RZ ;  /* 0x0000001f04047819 */ /* 0x000fe400000006ff */
[----:B------:R-:W-:Y:S02]  /*5bb0*/  USEL UR6, UR6, URZ, UP0 ;  /* 0x0000003f06067287 */ /* 0x000fe40008000000 */
[----:B0-----:R-:W-:-:S04]  /*5bc0*/  ULEA UR7, UR10, UR7, 0x18 ;  /* 0x000000070a077291 */ /* 0x001fc8000f8ec03f */
[----:B------:R-:W-:-:S09]  /*5bd0*/  ULEA UR6, UR6, UR7, 0x3 ;  /* 0x0000000706067291 */ /* 0x000fd2000f8e183f */
[----:B------:R0:W1:Y:S01]  /*5be0*/  SYNCS.PHASECHK.TRANS64.TRYWAIT P1, [UR6+0x29830], R4 ;  /* 0x02983004ff0075a7 */ /* 0x0000620008020146 */
[----:B------:R-:W-:Y:S05]  /*5bf0*/  @!P0 BRA `(.L_x_148) ;  /* 0x0000000000048947 */ /* 0x000fea0003800000 */
[----:B------:R-:W-:Y:S01]  /*5c00*/  BPT.TRAP 0x1 ;  /* 0x000000040000795c */ /* 0x000fe20000300000 */
.L_x_148:
[----:B-1----:R-:W-:Y:S05]  /*5c10*/  @P1 BRA `(.L_x_146) ;  /* 0x0000000000081947 */ /* 0x002fea0003800000 */
[----:B------:R-:W1:Y:S02]  /*5c20*/  SYNCS.PHASECHK.TRANS64.TRYWAIT P1, [UR6+0x29830], R4 ;  /* 0x02983004ff0075a7 */ /* 0x000e640008020146 */
[----:B-1----:R-:W-:Y:S05]  /*5c30*/  @!P1 BRA `(.L_x_149) ;  /* 0x000000d400cc9947 */ /* 0x002fea0003800000 */
.L_x_146:
[----:B-1----:R-:W1:Y:S01]  /*5c40*/  S2R R5, SR_TID.X ;  /* 0x0000000000057919 */ /* 0x002e620000002100 */
[----:B------:R-:W-:Y:S01]  /*5c50*/  UIADD3 UR53, UR54, 0x1, URZ ;  /* 0x0000000136357890 */ /* 0x000fe2000fffe03f */
[----:B------:R-:W-:Y:S01]  /*5c60*/  UMOV UR27, 0x80000020 ;  /* 0x80000020001b7882 */ /* 0x000fe20000000000 */
[----:B------:R-:W-:Y:S02]  /*5c70*/  UMOV UR28, UR24 ;  /* 0x00000018001c7c82 */ /* 0x000fe40008000000 */
[----:B------:R-:W-:Y:S01]  /*5c80*/  UISETP.NE.AND UP0, UPT, UR53, 0x2, UPT ;  /* 0x000000023500788c */ /* 0x000fe2000bf05270 */
[----:B------:R-:W-:Y:S01]  /*5c90*/  UMOV UR29, UR25 ;  /* 0x00000019001d7c82 */ /* 0x000fe20008000000 */
[----:B------:R-:W-:Y:S02]  /*5ca0*/  UMOV UR31, 0x80000020 ;  /* 0x80000020001f7882 */ /* 0x000fe40000000000 */
[----:B------:R-:W-:Y:S01]  /*5cb0*/  USEL UR53, UR53, URZ, UP0 ;  /* 0x0000003f35357287 */ /* 0x000fe20008000000 */
[----:B------:R-:W-:Y:S01]  /*5cc0*/  UMOV UR32, UR24 ;  /* 0x0000001800207c82 */ /* 0x000fe20008000000 */
[----:B------:R-:W-:-:S02]  /*5cd0*/  UMOV UR33, UR25 ;  /* 0x0000001900217c82 */ /* 0x000fc40008000000 */
[----:B------:R-:W-:Y:S01]  /*5ce0*/  UIMAD UR56, UR53, 0x780, UR48 ;  /* 0x00000780353878a4 */ /* 0x000fe2000f8e0230 */
[----:B------:R-:W-:Y:S01]  /*5cf0*/  UMOV UR35, 0x80000020 ;  /* 0x8000002000237882 */ /* 0x000fe20000000000 */
[----:B------:R-:W-:Y:S02]  /*5d00*/  UMOV UR7, 0x80000020 ;  /* 0x8000002000077882 */ /* 0x000fe40000000000 */
[----:B------:R-:W-:Y:S02]  /*5d10*/  UIADD3 UR30, UR56, 0x80, URZ ;  /* 0x00000080381e7890 */ /* 0x000fe4000fffe03f */
[----:B------:R-:W-:Y:S02]  /*5d20*/  UIADD3 UR34, UR56, 0x100, URZ ;  /* 0x0000010038227890 */ /* 0x000fe4000fffe03f */
[----:B------:R-:W-:Y:S01]  /*5d30*/  UMOV UR26, UR56 ;  /* 0x00000038001a7c82 */ /* 0x000fe20008000000 */
[----:B------:R-:W-:Y:S02]  /*5d40*/  UIADD3 UR6, UR56, 0x200, URZ ;  /* 0x0000020038067890 */ /* 0x000fe4000fffe03f */
[----:B------:R-:W-:Y:S01]  /*5d50*/  UIADD3 UR10, UR56, 0x202, URZ ;  /* 0x00000202380a7890 */ /* 0x000fe2000fffe03f */
[----:B------:R-:W-:Y:S01]  /*5d60*/  UMOV UR11, 0x80000020 ;  /* 0x80000020000b7882 */ /* 0x000fe20000000000 */
[----:B------:R-:W-:Y:S01]  /*5d70*/  UIADD3 UR14, UR56, 0x282, URZ ;  /* 0x00000282380e7890 */ /* 0x000fe2000fffe03f */
[----:B------:R-:W-:Y:S01]  /*5d80*/  UMOV UR15, 0x80000020 ;  /* 0x80000020000f7882 */ /* 0x000fe20000000000 */
[----:B------:R-:W-:Y:S01]  /*5d90*/  UIADD3 UR18, UR56, 0x500, URZ ;  /* 0x0000050038127890 */ /* 0x000fe2000fffe03f */
[----:B-1----:R-:W-:Y:S01]  /*5da0*/  SHF.R.U32.HI R5, RZ, 0x7, R5 ;  /* 0x00000007ff057819 */ /* 0x002fe20000011605 */
[----:B------:R-:W-:Y:S01]  /*5db0*/  UMOV UR19, 0x80000020 ;  /* 0x8000002000137882 */ /* 0x000fe20000000000 */
[----:B------:R-:W-:Y:S01]  /*5dc0*/  UIADD3 UR22, UR56, 0x502, URZ ;  /* 0x0000050238167890 */ /* 0x000fe2000fffe03f */
[----:B------:R-:W-:-:S02]  /*5dd0*/  UMOV UR23, 0x80000020 ;  /* 0x8000002000177882 */ /* 0x000fc40000000000 */
[----:B0-----:R-:W-:-:S05]  /*5de0*/  VIADD R4, R5, 0x8 ;  /* 0x0000000805047836 */ /* 0x001fca0000000000 */
[----:B------:R0:W-:Y:S06]  /*5df0*/  BAR.SYNC.DEFER_BLOCKING R4, 0x100 ;  /* 0x000400040000751d */ /* 0x0001ec0000010000 */
        /* <DEDUP_REMOVED lines=21> */
[----:B------:R-:W-:Y:S01]  /*5f50*/  UMOV UR26, UR6 ;  /* 0x00000006001a7c82 */ /* 0x000fe20008000000 */
[----:B------:R-:W-:Y:S01]  /*5f60*/  UMOV UR27, 0x80000020 ;  /* 0x80000020001b7882 */ /* 0x000fe20000000000 */
[----:B------:R-:W-:Y:S01]  /*5f70*/  UIADD3 UR6, UR56, 0x2, URZ ;  /* 0x0000000238067890 */ /* 0x000fe2000fffe03f */
        /* <DEDUP_REMOVED lines=120> */
[----:B------:R-:W-:Y:S01]  /*6700*/  UIADD3 UR56, UR56, 0x702, URZ ;  /* 0x0000070238387890 */ /* 0x000fe2000fffe03f */
        /* <DEDUP_REMOVED lines=18> */
.L_x_151:
[----:B------:R-:W0:Y:S01]  /*6830*/  S2UR UR7, SR_CgaCtaId ;  /* 0x00000000000779c3 */ /* 0x000e220000008800 */
[----:B------:R-:W-:Y:S01]  /*6840*/  UMOV UR6, 0x400 ;  /* 0x0000040000067882 */ /* 0x000fe20000000000 */
[----:B------:R-:W-:-:S05]  /*6850*/  IMAD.U32 R4, RZ, RZ, UR55 ;  /* 0x00000037ff047e24 */ /* 0x000fca000f8e00ff */
[----:B------:R-:W-:Y:S01]  /*6860*/  SHF.L.U32 R4, R4, 0x1f, RZ ;  /* 0x0000001f04047819 */ /* 0x000fe200000006ff */
[----:B0-----:R-:W-:-:S04]  /*6870*/  ULEA UR6, UR7, UR6, 0x18 ;  /* 0x0000000607067291 */ /* 0x001fc8000f8ec03f */
[----:B------:R-:W-:-:S09]  /*6880*/  ULEA UR6, UR54, UR6, 0x3 ;  /* 0x0000000636067291 */ /* 0x000fd2000f8e183f */
[----:B------:R0:W1:Y:S01]  /*6890*/  SYNCS.PHASECHK.TRANS64.TRYWAIT P1, [UR6+0x29850], R4 ;  /* 0x02985004ff0075a7 */ /* 0x0000620008020146 */
[----:B------:R-:W-:Y:S05]  /*68a0*/  @!P0 BRA `(.L_x_152) ;  /* 0x0000000000048947 */ /* 0x000fea0003800000 */
[----:B------:R-:W-:Y:S01]  /*68b0*/  BPT.TRAP 0x1 ;  /* 0x000000040000795c */ /* 0x000fe20000300000 */
.L_x_152:
[----:B-1----:R-:W-:Y:S05]  /*68c0*/  @P1 BRA `(.L_x_150) ;  /* 0x0000000000081947 */ /* 0x002fea0003800000 */
[----:B------:R-:W1:Y:S02]  /*68d0*/  SYNCS.PHASECHK.TRANS64.TRYWAIT P1, [UR6+0x29850], R4 ;  /* 0x02985004ff0075a7 */ /* 0x000e640008020146 */
[----:B-1----:R-:W-:Y:S05]  /*68e0*/  @!P1 BRA `(.L_x_153) ;  /* 0x000000c800b89947 */ /* 0x002fea0003800000 */
.L_x_150:
        /* <DEDUP_REMOVED lines=8> */
[C---:B------:R-:W-:Y:S01]  /*6970*/  FMUL.FTZ R152, R3.reuse, R160 ;  /* 0x000000a003987220 */ /* 0x040fe20000410000 */
[C---:B------:R-:W-:Y:S01]  /*6980*/  FMUL.FTZ R21, R3.reuse, R159 ;  /* 0x0000009f03157220 */ /* 0x040fe20000410000 */
[C---:B------:R-:W-:Y:S01]  /*6990*/  FMUL.FTZ R153, R3.reuse, R161 ;  /* 0x000000a103997220 */ /* 0x040fe20000410000 */
[C---:B------:R-:W-:Y:S01]  /*69a0*/  FMUL.FTZ R154, R3.reuse, R162 ;  /* 0x000000a2039a7220 */ /* 0x040fe20000410000 */
[C---:B------:R-:W-:Y:S01]  /*69b0*/  FMUL.FTZ R156, R3.reuse, R164 ;  /* 0x000000a4039c7220 */ /* 0x040fe20000410000 */
[C---:B------:R-:W-:Y:S01]  /*69c0*/  FMUL.FTZ R155, R3.reuse, R163 ;  /* 0x000000a3039b7220 */ /* 0x040fe20000410000 */
[----:B------:R-:W2:Y:S01]  /*69d0*/  MUFU.TANH R10, R10 ;  /* 0x0000000a000a7308 */ /* 0x000ea20000002400 */
[C---:B------:R-:W-:Y:S01]  /*69e0*/  FMUL.FTZ R157, R3.reuse, R165 ;  /* 0x000000a5039d7220 */ /* 0x040fe20000410000 */
        /* <DEDUP_REMOVED lines=84> */
[----:B------:R-:W-:Y:S01]  /*6f30*/  FMUL.FTZ R103, R3, R103 ;  /* 0x0000006703677220 */ /* 0x000fe20000410000 */
[----:B------:R-:W1:Y:S01]  /*6f40*/  S2UR UR6, SR_CgaCtaId ;  /* 0x00000000000679c3 */ /* 0x000e620000008800 */
[----:B------:R-:W3:Y:S01]  /*6f50*/  MUFU.TANH R155, R155 ;  /* 0x0000009b009b7308 */ /* 0x000ee20000002400 */
[----:B--2---:R-:W-:Y:S01]  /*6f60*/  FMNMX.FTZ R4, R154, R5, !PT ;  /* 0x000000059a047209 */ /* 0x004fe20007810000 */
[----:B------:R-:W-:Y:S01]  /*6f70*/  WARPGROUP.ARRIVE ;  /* 0x00000000000079c5 */ /* 0x000fe20000000000 */
[----:B------:R-:W-:Y:S01]  /*6f80*/  UMOV UR7, 0xc0000010 ;  /* 0xc000001000077882 */ /* 0x000fe20000000000 */
[----:B------:R-:W-:-:S04]  /*6f90*/  UMOV UR10, UR52 ;  /* 0x00000034000a7c82 */ /* 0x000fc80008000000 */
[----:B------:R-:W2:Y:S01]  /*6fa0*/  S2R R224, SR_TID.X ;  /* 0x0000000000e07919 */ /* 0x000ea20000002100 */
[----:B------:R-:W-:Y:S01]  /*6fb0*/  ISETP.NE.AND P1, PT, R0, RZ, PT ;  /* 0x000000ff0000720c */ /* 0x000fe20003f25270 */
[----:B------:R-:W4:Y:S01]  /*6fc0*/  MUFU.TANH R157, R157 ;  /* 0x0000009d009d7308 */ /* 0x000f220000002400 */
[----:B0-----:R-:W-:-:S07]  /*6fd0*/  FMNMX.FTZ R160, R156, R161, !PT ;  /* 0x000000a19ca07209 */ /* 0x001fce0007810000 */
[----:B------:R-:W0:Y:S01]  /*6fe0*/  MUFU.TANH R158, R158 ;  /* 0x0000009e009e7308 */ /* 0x000e220000002400 */
[----:B---3--:R-:W-:-:S07]  /*6ff0*/  FMNMX.FTZ R5, R155, R4, !PT ;  /* 0x000000049b057209 */ /* 0x008fce0007810000 */
[----:B------:R-:W3:Y:S01]  /*7000*/  MUFU.TANH R136, R136 ;  /* 0x0000008800887308 */ /* 0x000ee20000002400 */
[----:B----4-:R-:W-:-:S07]  /*7010*/  FMNMX.FTZ R161, R157, R160, !PT ;  /* 0x000000a09da17209 */ /* 0x010fce0007810000 */
[----:B------:R-:W4:Y:S01]  /*7020*/  MUFU.TANH R159, R159 ;  /* 0x0000009f009f7308 */ /* 0x000f220000002400 */
[----:B0-----:R-:W-:Y:S02]  /*7030*/  FMNMX.FTZ R4, R158, R5, !PT ;  /* 0x000000059e047209 */ /* 0x001fe40007810000 */
[----:B--2---:R-:W-:-:S05]  /*7040*/  SHF.R.U32.HI R224, RZ, 0x7, R224 ;  /* 0x00000007ffe07819 */ /* 0x004fca00000116e0 */
[----:B------:R-:W0:Y:S01]  /*7050*/  MUFU.TANH R137, R137 ;  /* 0x0000008900897308 */ /* 0x000e220000002400 */
[----:B---3--:R-:W-:-:S07]  /*7060*/  FMNMX.FTZ R160, R136, R161, !PT ;  /* 0x000000a188a07209 */ /* 0x008fce0007810000 */
[----:B------:R-:W2:Y:S01]  /*7070*/  MUFU.TANH R138, R138 ;  /* 0x0000008a008a7308 */ /* 0x000ea20000002400 */
[----:B----4-:R-:W-:-:S07]  /*7080*/  FMNMX.FTZ R5, R159, R4, !PT ;  /* 0x000000049f057209 */ /* 0x010fce0007810000 */
[----:B------:R-:W3:Y:S01]  /*7090*/  MUFU.TANH R140, R140 ;  /* 0x0000008c008c7308 */ /* 0x000ee20000002400 */
[----:B0-----:R-:W-:-:S07]  /*70a0*/  FMNMX.FTZ R161, R137, R160, !PT ;  /* 0x000000a089a17209 */ /* 0x001fce0007810000 */
[----:B------:R-:W0:Y:S01]  /*70b0*/  MUFU.TANH R139, R139 ;  /* 0x0000008b008b7308 */ /* 0x000e220000002400 */
[----:B--2---:R-:W-:-:S07]  /*70c0*/  FMNMX.FTZ R4, R138, R5, !PT ;  /* 0x000000058a047209 */ /* 0x004fce0007810000 */
[----:B------:R-:W2:Y:S01]  /*70d0*/  MUFU.TANH R141, R141 ;  /* 0x0000008d008d7308 */ /* 0x000ea20000002400 */
[----:B---3--:R-:W-:-:S07]  /*70e0*/  FMNMX.FTZ R160, R140, R161, !PT ;  /* 0x000000a18ca07209 */ /* 0x008fce0007810000 */
        /* <DEDUP_REMOVED lines=67> */
[----:B0-----:R-:W-:Y:S01]  /*7520*/  FMNMX.FTZ R161, R109, R160, !PT ;  /* 0x000000a06da17209 */ /* 0x001fe20007810000 */
[----:B------:R-:W-:-:S06]  /*7530*/  FMUL.FTZ R160, R3, R99 ;  /* 0x0000006303a07220 */ /* 0x000fcc0000410000 */
        /* <DEDUP_REMOVED lines=47> */
[----:B0-----:R-:W-:-:S05]  /*7830*/  FMNMX.FTZ R99, R101, R4, !PT ;  /* 0x0000000465637209 */ /* 0x001fca0007810000 */
[----:B------:R-:W0:Y:S01]  /*7840*/  SHFL.BFLY PT, R162, R99, 0x2, 0x1f ;  /* 0x0c401f0063a27f89 */ /* 0x000e2200000e0000 */
[----:B--2---:R-:W-:Y:S01]  /*7850*/  FMNMX.FTZ R4, R102, R5, !PT ;  /* 0x0000000566047209 */ /* 0x004fe20007810000 */
[----:B-1----:R-:W-:-:S03]  /*7860*/  IMAD.U32 R5, RZ, RZ, UR6 ;  /* 0x00000006ff057e24 */ /* 0x002fc6000f8e00ff */
[----:B---3--:R-:W-:-:S05]  /*7870*/  FMNMX.FTZ R161, R103, R4, !PT ;  /* 0x0000000467a17209 */ /* 0x008fca0007810000 */
[----:B------:R-:W1:Y:S01]  /*7880*/  SHFL.BFLY PT, R4, R161, 0x2, 0x1f ;  /* 0x0c401f00a1047f89 */ /* 0x000e6200000e0000 */
[----:B0-----:R-:W-:-:S05]  /*7890*/  FMNMX.FTZ R162, R99, R162, !PT ;  /* 0x000000a263a27209 */ /* 0x001fca0007810000 */
[----:B------:R-:W0:Y:S01]  /*78a0*/  SHFL.BFLY PT, R163, R162, 0x1, 0x1f ;  /* 0x0c201f00a2a37f89 */ /* 0x000e2200000e0000 */
[----:B-1----:R-:W-:Y:S02]  /*78b0*/  FMNMX.FTZ R164, R161, R4, !PT ;  /* 0x00000004a1a47209 */ /* 0x002fe40007810000 */
[----:B------:R-:W-:-:S03]  /*78c0*/  MOV R4, 0x400 ;  /* 0x0000040000047802 */ /* 0x000fc60000000f00 */
[----:B------:R-:W1:Y:S01]  /*78d0*/  SHFL.BFLY PT, R165, R164, 0x1, 0x1f ;  /* 0x0c201f00a4a57f89 */ /* 0x000e6200000e0000 */
[----:B------:R-:W-:-:S04]  /*78e0*/  LEA R4, R5, R4, 0x18 ;  /* 0x0000000405047211 */ /* 0x000fc800078ec0ff */
[----:B------:R-:W-:Y:S02]  /*78f0*/  R2UR UR6, R4 ;  /* 0x00000000040672ca */ /* 0x000fe400000e0000 */
[----:B0-----:R-:W-:Y:S01]  /*7900*/  FMNMX.FTZ R99, R162, R163, !PT ;  /* 0x000000a3a2637209 */ /* 0x001fe20007810000 */
[----:B------:R-:W-:-:S04]  /*7910*/  IMAD.U32 R163, RZ, RZ, UR10 ;  /* 0x0000000affa37e24 */ /* 0x000fc8000f8e00ff */
[----:B------:R-:W-:-:S04]  /*7920*/  FADD.FTZ R6, -R99, R6 ;  /* 0x0000000663067221 */ /* 0x000fc80000010100 */
[----:B------:R-:W-:Y:S02]  /*7930*/  FMUL.FTZ R6, R6, UR10 ;  /* 0x0000000a06067c20 */ /* 0x000fe40008410000 */
[----:B------:R-:W-:-:S04]  /*7940*/  UIADD3 UR6, UR6, 0x400, URZ ;  /* 0x0000040006067890 */ /* 0x000fc8000fffe03f */
[----:B------:R-:W-:Y:S01]  /*7950*/  USHF.R.U32.HI UR6, URZ, 0x4, UR6 ;  /* 0x000000043f067899 */ /* 0x000fe20008011606 */
[----:B------:R-:W-:Y:S01]  /*7960*/  MUFU.EX2 R6, R6 ;  /* 0x0000000600067308 */ /* 0x000fe20000000800 */
[----:B-1----:R-:W-:Y:S01]  /*7970*/  FMNMX.FTZ R162, R164, R165, !PT ;  /* 0x000000a5a4a27209 */ /* 0x002fe20007810000 */
[----:B------:R-:W-:Y:S01]  /*7980*/  IMAD.U32 R164, RZ, RZ, UR10 ;  /* 0x0000000affa47e24 */ /* 0x000fe2000f8e00ff */
[----:B------:R-:W-:-:S03]  /*7990*/  ULOP3.LUT UR6, UR6, 0x3fff, URZ, 0xc0, !UPT ;  /* 0x00003fff06067892 */ /* 0x000fc6000f8ec03f */
[----:B------:R-:W-:Y:S01]  /*79a0*/  FFMA.FTZ R161, R99, R164, -8 ;  /* 0xc100000063a17423 */ /* 0x000fe200000100a4 */
[----:B------:R-:W-:Y:S01]  /*79b0*/  ULOP3.LUT UR6, UR6, 0x10000, URZ, 0xfc, !UPT ;  /* 0x0001000006067892 */ /* 0x000fe2000f8efc3f */
[----:B------:R-:W-:Y:S02]  /*79c0*/  FADD.FTZ R9, -R162, R9 ;  /* 0x00000009a2097221 */ /* 0x000fe40000010100 */
[----:B------:R-:W-:-:S01]  /*79d0*/  FFMA.FTZ R11, R11, UR10, -R161 ;  /* 0x0000000a0b0b7c23 */ /* 0x000fc200080108a1 */
[----:B------:R-:W-:Y:S01]  /*79e0*/  UIMAD UR11, UR54, 0x500, UR6 ;  /* 0x00000500360b78a4 */ /* 0x000fe2000f8e0206 */
[----:B------:R-:W-:-:S01]  /*79f0*/  FFMA.FTZ R10, R10, UR10, -R161 ;  /* 0x0000000a0a0a7c23 */ /* 0x000fc200080108a1 */
[--C-:B------:R-:W-:Y:S01]  /*7a00*/  FFMA.FTZ R14, R14, UR10, -R161.reuse ;  /* 0x0000000a0e0e7c23 */ /* 0x100fe200080108a1 */
[----:B------:R-:W-:-:S01]  /*7a10*/  FFMA.FTZ R15, R15, UR10, -R161 ;  /* 0x0000000a0f0f7c23 */ /* 0x000fc200080108a1 */
[--C-:B------:R-:W-:Y:S01]  /*7a20*/  FFMA.FTZ R152, R152, UR10, -R161.reuse ;  /* 0x0000000a98987c23 */ /* 0x100fe200080108a1 */
[----:B------:R-:W-:-:S01]  /*7a30*/  FFMA.FTZ R153, R153, UR10, -R161 ;  /* 0x0000000a99997c23 */ /* 0x000fc200080108a1 */
[--C-:B------:R-:W-:Y:S01]  /*7a40*/  FFMA.FTZ R156, R156, UR10, -R161.reuse ;  /* 0x0000000a9c9c7c23 */ /* 0x100fe200080108a1 */
[----:B------:R-:W-:Y:S01]  /*7a50*/  UMOV UR6, UR11 ;  /* 0x0000000b00067c82 */ /* 0x000fe20008000000 */
[--C-:B------:R-:W-:Y:S01]  /*7a60*/  FFMA.FTZ R157, R157, UR10, -R161.reuse ;  /* 0x0000000a9d9d7c23 */ /* 0x100fe200080108a1 */
[----:B------:R-:W-:Y:S01]  /*7a70*/  QGMMA.64x128x32.F32.E4M3.E4M3 R24, R172, gdesc[UR4], R24, gsb0 ;  /* 0x01e00004ac187df3 */ /* 0x000fe20008000818 */
[----:B------:R-:W-:Y:S01]  /*7a80*/  UIADD3 UR6, UR11, 0x100, URZ ;  /* 0x000001000b067890 */ /* 0x000fe2000fffe03f */
[--C-:B------:R-:W-:Y:S01]  /*7a90*/  FFMA.FTZ R136, R136, UR10, -R161.reuse ;  /* 0x0000000a88887c23 */ /* 0x100fe200080108a1 */
[----:B------:R-:W-:Y:S01]  /*7aa0*/  UMOV UR7, 0xc0000010 ;  /* 0xc000001000077882 */ /* 0x000fe20000000000 */
[--C-:B------:R-:W-:Y:S01]  /*7ab0*/  FFMA.FTZ R137, R137, UR10, -R161.reuse ;  /* 0x0000000a89897c23 */ /* 0x100fe200080108a1 */
[----:B------:R-:W-:-:S01]  /*7ac0*/  FFMA.FTZ R140, R140, UR10, -R161 ;  /* 0x0000000a8c8c7c23 */ /* 0x000fc200080108a1 */
        /* <DEDUP_REMOVED lines=28> */
[----:B------:R-:W-:Y:S01]  /*7c90*/  FFMA.FTZ R101, R101, UR10, -R161 ;  /* 0x0000000a65657c23 */ /* 0x000fe200080108a1 */
[----:B------:R-:W-:-:S01]  /*7ca0*/  FFMA.FTZ R161, R162, R163, -8 ;  /* 0xc1000000a2a17423 */ /* 0x000fc200000100a3 */
[----:B------:R-:W-:Y:S01]  /*7cb0*/  FMUL.FTZ R9, R9, UR10 ;  /* 0x0000000a09097c20 */ /* 0x000fe20008410000 */
[----:B------:R-:W0:Y:S02]  /*7cc0*/  MUFU.EX2 R11, R11 ;  /* 0x0000000b000b7308 */ /* 0x000e240000000800 */
[----:B------:R-:W-:-:S01]  /*7cd0*/  FFMA.FTZ R12, R12, UR10, -R161 ;  /* 0x0000000a0c0c7c23 */ /* 0x000fc200080108a1 */
[--C-:B------:R-:W-:Y:S01]  /*7ce0*/  FFMA.FTZ R13, R13, UR10, -R161.reuse ;  /* 0x0000000a0d0d7c23 */ /* 0x100fe200080108a1 */
[----:B------:R-:W-:-:S01]  /*7cf0*/  FFMA.FTZ R20, R20, UR10, -R161 ;  /* 0x0000000a14147c23 */ /* 0x000fc200080108a1 */
[--C-:B------:R-:W-:Y:S01]  /*7d00*/  FFMA.FTZ R21, R21, UR10, -R161.reuse ;  /* 0x0000000a15157c23 */ /* 0x100fe200080108a1 */
[----:B------:R-:W-:-:S01]  /*7d10*/  FFMA.FTZ R154, R154, UR10, -R161 ;  /* 0x0000000a9a9a7c23 */ /* 0x000fc200080108a1 */
[--C-:B------:R-:W-:Y:S01]  /*7d20*/  FFMA.FTZ R155, R155, UR10, -R161.reuse ;  /* 0x0000000a9b9b7c23 */ /* 0x100fe200080108a1 */
        /* <DEDUP_REMOVED lines=8> */
[----:B------:R-:W1:Y:S01]  /*7db0*/  MUFU.EX2 R12, R12 ;  /* 0x0000000c000c7308 */ /* 0x000e620000000800 */
[----:B0-----:R-:W-:-:S01]  /*7dc0*/  FFMA.FTZ R7, R6, R7, R11 ;  /* 0x0000000706077223 */ /* 0x001fc2000001000b */
        /* <DEDUP_REMOVED lines=14> */
[----:B------:R-:W2:Y:S01]  /*7eb0*/  MUFU.EX2 R13, R13 ;  /* 0x0000000d000d7308 */ /* 0x000ea20000000800 */
[----:B-1----:R-:W-:-:S01]  /*7ec0*/  FFMA.FTZ R8, R9, R8, R12 ;  /* 0x0000000809087223 */ /* 0x002fc2000001000c */
[--C-:B------:R-:W-:Y:S01]  /*7ed0*/  FFMA.FTZ R110, R110, UR10, -R161.reuse ;  /* 0x0000000a6e6e7c23 */ /* 0x100fe200080108a1 */
[----:B------:R-:W-:-:S01]  /*7ee0*/  FFMA.FTZ R111, R111, UR10, -R161 ;  /* 0x0000000a6f6f7c23 */ /* 0x000fc200080108a1 */
[--C-:B------:R-:W-:Y:S01]  /*7ef0*/  FFMA.FTZ R114, R114, UR10, -R161.reuse ;  /* 0x0000000a72727c23 */ /* 0x100fe200080108a1 */
[----:B------:R-:W-:-:S01]  /*7f00*/  FFMA.FTZ R115, R115, UR10, -R161 ;  /* 0x0000000a73737c23 */ /* 0x000fc200080108a1 */
[--C-:B------:R-:W-:Y:S01]  /*7f10*/  FFMA.FTZ R118, R118, UR10, -R161.reuse ;  /* 0x0000000a76767c23 */ /* 0x100fe200080108a1 */
[----:B------:R-:W-:-:S01]  /*7f20*/  FFMA.FTZ R119, R119, UR10, -R161 ;  /* 0x0000000a77777c23 */ /* 0x000fc200080108a1 */
[----:B------:R-:W1:Y:S01]  /*7f30*/  MUFU.EX2 R14, R14 ;  /* 0x0000000e000e7308 */ /* 0x000e620000000800 */
[----:B0-----:R-:W-:-:S01]  /*7f40*/  FADD.FTZ R7, R10, R7 ;  /* 0x000000070a077221 */ /* 0x001fc20000010000 */
[--C-:B------:R-:W-:Y:S01]  /*7f50*/  FFMA.FTZ R90, R90, UR10, -R161.reuse ;  /* 0x0000000a5a5a7c23 */ /* 0x100fe200080108a1 */
[----:B------:R-:W-:-:S01]  /*7f60*/  FFMA.FTZ R91, R91, UR10, -R161 ;  /* 0x0000000a5b5b7c23 */ /* 0x000fc200080108a1 */
[--C-:B------:R-:W-:Y:S01]  /*7f70*/  FFMA.FTZ R94, R94, UR10, -R161.reuse ;  /* 0x0000000a5e5e7c23 */ /* 0x100fe200080108a1 */
[----:B------:R-:W-:-:S01]  /*7f80*/  FFMA.FTZ R95, R95, UR10, -R161 ;  /* 0x0000000a5f5f7c23 */ /* 0x000fc200080108a1 */
[--C-:B------:R-:W-:Y:S01]  /*7f90*/  FFMA.FTZ R98, R98, UR10, -R161.reuse ;  /* 0x0000000a62627c23 */ /* 0x100fe200080108a1 */
[----:B------:R-:W-:-:S01]  /*7fa0*/  FFMA.FTZ R102, R102, UR10, -R161 ;  /* 0x0000000a66667c23 */ /* 0x000fc200080108a1 */
[----:B------:R-:W0:Y:S01]  /*7fb0*/  MUFU.EX2 R20, R20 ;  /* 0x0000001400147308 */ /* 0x000e220000000800 */
[----:B--2---:R-:W-:-:S01]  /*7fc0*/  FADD.FTZ R163, R13, R8 ;  /* 0x000000080da37221 */ /* 0x004fc20000010000 */
[----:B------:R-:W-:-:S06]  /*7fd0*/  FFMA.FTZ R103, R103, UR10, -R161 ;  /* 0x0000000a67677c23 */ /* 0x000fcc00080108a1 */
        /* <DEDUP_REMOVED lines=13> */
[----:B------:R-:W-:Y:S02]  /*80b0*/  WARPGROUP.DEPBAR.LE gsb0, 0x0 ;  /* 0x00008000000079c5 */ /* 0x000fe40000010000 */
[----:B------:R-:W-:Y:S01]  /*80c0*/  WARPGROUP.ARRIVE ;  /* 0x00000000000079c5 */ /* 0x000fe20000000000 */
[----:B-1----:R-:W-:-:S01]  /*80d0*/  FADD.FTZ R7, R153, R8 ;  /* 0x0000000899077221 */ /* 0x002fc20000010000 */
[----:B------:R-:W-:-:S03]  /*80e0*/  IMAD.U32 R173, RZ, RZ, UR53 ;  /* 0x00000035ffad7e24 */ /* 0x000fc6000f8e00ff */
[----:B------:R-:W1:Y:S01]  /*80f0*/  MUFU.EX2 R158, R158 ;  /* 0x0000009e009e7308 */ /* 0x000e620000000800 */
[----:B------:R-:W-:Y:S01]  /*8100*/  QGMMA.64x128x32.F32.E4M3.E4M3 R24, R176, gdesc[UR4], R24, gsb0 ;  /* 0x01e00004b0187df3 */ /* 0x000fe20008000818 */
[----:B------:R-:W-:Y:S01]  /*8110*/  UIADD3 UR6, UR11, 0x200, URZ ;  /* 0x000002000b067890 */ /* 0x000fe2000fffe03f */
[----:B0-----:R-:W-:Y:S01]  /*8120*/  FADD.FTZ R163, R155, R164 ;  /* 0x000000a49ba37221 */ /* 0x001fe20000010000 */
[----:B------:R-:W-:-:S04]  /*8130*/  UMOV UR7, 0xc0000010 ;  /* 0xc000001000077882 */ /* 0x000fc80000000000 */
        /* <DEDUP_REMOVED lines=34> */
[----:B------:R-:W-:Y:S02]  /*8360*/  WARPGROUP.DEPBAR.LE gsb0, 0x0 ;  /* 0x00008000000079c5 */ /* 0x000fe40000010000 */
[----:B------:R-:W-:-:S04]  /*8370*/  WARPGROUP.ARRIVE ;  /* 0x00000000000079c5 */ /* 0x000fc80000000000 */
[----:B------:R-:W1:Y:S01]  /*8380*/  MUFU.EX2 R151, R151 ;  /* 0x0000009700977308 */ /* 0x000e620000000800 */
[----:B0-----:R-:W-:-:S01]  /*8390*/  FADD.FTZ R164, R150, R163 ;  /* 0x000000a396a47221 */ /* 0x001fc20000010000 */
[----:B------:R-:W-:Y:S01]  /*83a0*/  QGMMA.64x128x32.F32.E4M3.E4M3 R24, R180, gdesc[UR4], R24, gsb0 ;  /* 0x01e00004b4187df3 */ /* 0x000fe20008000818 */
[----:B------:R-:W-:Y:S01]  /*83b0*/  UIADD3 UR6, UR11, 0x300, URZ ;  /* 0x000003000b067890 */ /* 0x000fe2000fffe03f */
[----:B--2---:R-:W-:Y:S01]  /*83c0*/  FADD.FTZ R7, R149, R8 ;  /* 0x0000000895077221 */ /* 0x004fe20000010000 */
[----:B------:R-:W-:-:S03]  /*83d0*/  UMOV UR7, 0xc0000010 ;  /* 0xc000001000077882 */ /* 0x000fc60000000000 */
[----:B------:R-:W0:Y:S08]  /*83e0*/  MUFU.EX2 R120, R120 ;  /* 0x0000007800787308 */ /* 0x000e300000000800 */
        /* <DEDUP_REMOVED lines=34> */
[----:B------:R-:W-:Y:S02]  /*8610*/  WARPGROUP.DEPBAR.LE gsb0, 0x0 ;  /* 0x00008000000079c5 */ /* 0x000fe40000010000 */
[----:B------:R-:W-:-:S04]  /*8620*/  WARPGROUP.ARRIVE ;  /* 0x00000000000079c5 */ /* 0x000fc80000000000 */
[----:B------:R-:W0:Y:S01]  /*8630*/  MUFU.EX2 R105, R105 ;  /* 0x0000006900697308 */ /* 0x000e220000000800 */
[----:B--2---:R-:W-:-:S01]  /*8640*/  FADD.FTZ R8, R104, R7 ;  /* 0x0000000768087221 */ /* 0x004fc20000010000 */
[----:B------:R-:W-:Y:S01]  /*8650*/  QGMMA.64x128x32.F32.E4M3.E4M3 R24, R184, gdesc[UR4], R24, gsb0 ;  /* 0x01e00004b8187df3 */ /* 0x000fe20008000818 */
[----:B------:R-:W-:Y:S01]  /*8660*/  UIADD3 UR6, UR11, 0x400, URZ ;  /* 0x000004000b067890 */ /* 0x000fe2000fffe03f */
[----:B------:R-:W-:-:S04]  /*8670*/  UMOV UR7, 0xc0000010 ;  /* 0xc000001000077882 */ /* 0x000fc80000000000 */
        /* <DEDUP_REMOVED lines=16> */
[----:B------:R-:W-:-:S06]  /*8780*/  IADD3 R7, -R224, 0xb, RZ ;  /* 0x0000000be0077810 */ /* 0x000fcc0007ffe1ff */
[----:B------:R-:W0:Y:S01]  /*8790*/  MUFU.EX2 R115, R115 ;  /* 0x0000007300737308 */ /* 0x000e220000000800 */
[----:B--2---:R-:W-:-:S01]  /*87a0*/  FADD.FTZ R164, R114, R163 ;  /* 0x000000a372a47221 */ /* 0x004fc20000010000 */
[----:B------:R-:W-:-:S06]  /*87b0*/  FFMA.FTZ R163, R160, UR10, -R161 ;  /* 0x0000000aa0a37c23 */ /* 0x000fcc00080108a1 */
[----:B------:R-:W2:Y:S01]  /*87c0*/  MUFU.EX2 R116, R116 ;  /* 0x0000007400747308 */ /* 0x000ea20000000800 */
[----:B-1----:R-:W-:-:S07]  /*87d0*/  FADD.FTZ R165, R113, R8 ;  /* 0x0000000871a57221 */ /* 0x002fce0000010000 */
[----:B------:R-:W1:Y:S01]  /*87e0*/  MUFU.EX2 R118, R118 ;  /* 0x0000007600767308 */ /* 0x000e620000000800 */
[----:B0-----:R-:W-:-:S01]  /*87f0*/  FADD.FTZ R167, R115, R164 ;  /* 0x000000a473a77221 */ /* 0x001fc20000010000 */
[----:B------:R-:W-:-:S06]  /*8800*/  @!P1 IMAD R164, R173, 0x8, R4 ;  /* 0x00000008ada49824 */ /* 0x000fcc00078e0204 */
        /* <DEDUP_REMOVED lines=17> */
[----:B-1----:R-:W-:-:S05]  /*8920*/  FADD.FTZ R167, R91, R160 ;  /* 0x000000a05ba77221 */ /* 0x002fca0000010000 */
[----:B------:R-:W1:Y:S08]  /*8930*/  MUFU.EX2 R94, R94 ;  /* 0x0000005e005e7308 */ /* 0x000e700000000800 */
[----:B------:R-:W-:Y:S01]  /*8940*/  MUFU.EX2 R93, R93 ;  /* 0x0000005d005d7308 */ /* 0x000fe20000000800 */
[----:B0-----:R-:W-:-:S07]  /*8950*/  FADD.FTZ R8, R92, R165 ;  /* 0x000000a55c087221 */ /* 0x001fce0000010000 */
[----:B------:R-:W0:Y:S01]  /*8960*/  MUFU.EX2 R95, R95 ;  /* 0x0000005f005f7308 */ /* 0x000e220000000800 */
[----:B-1----:R-:W-:-:S07]  /*8970*/  FADD.FTZ R160, R94, R167 ;  /* 0x000000a75ea07221 */ /* 0x002fce0000010000 */
[----:B------:R-:W-:Y:S08]  /*8980*/  MUFU.EX2 R96, R96 ;  /* 0x0000006000607308 */ /* 0x000ff00000000800 */
[----:B------:R-:W1:Y:S01]  /*8990*/  MUFU.EX2 R98, R98 ;  /* 0x0000006200627308 */ /* 0x000e620000000800 */
[----:B0-----:R-:W-:-:S07]  /*89a0*/  FADD.FTZ R161, R95, R160 ;  /* 0x000000a05fa17221 */ /* 0x001fce0000010000 */
[----:B------:R-:W-:Y:S08]  /*89b0*/  MUFU.EX2 R97, R97 ;  /* 0x0000006100617308 */ /* 0x000ff00000000800 */
[----:B------:R-:W0:Y:S08]  /*89c0*/  MUFU.EX2 R163, R163 ;  /* 0x000000a300a37308 */ /* 0x000e300000000800 */
[----:B------:R-:W-:Y:S08]  /*89d0*/  MUFU.EX2 R100, R100 ;  /* 0x0000006400647308 */ /* 0x000ff00000000800 */
[----:B------:R1:W2:Y:S08]  /*89e0*/  MUFU.EX2 R173, R102 ;  /* 0x0000006600ad7308 */ /* 0x0002b00000000800 */
[----:B------:R-:W3:Y:S01]  /*89f0*/  MUFU.EX2 R101, R101 ;  /* 0x0000006500657308 */ /* 0x000ee20000000800 */
[----:B-1----:R-:W-:-:S04]  /*8a00*/  FADD.FTZ R102, R98, R161 ;  /* 0x000000a162667221 */ /* 0x002fc80000010000 */
[----:B0-----:R-:W-:-:S03]  /*8a10*/  FADD.FTZ R102, R163, R102 ;  /* 0x00000066a3667221 */ /* 0x001fc60000010000 */
[----:B------:R-:W0:Y:S01]  /*8a20*/  MUFU.EX2 R103, R103 ;  /* 0x0000006700677308 */ /* 0x000e220000000800 */
[----:B--2---:R-:W-:-:S01]  /*8a30*/  FADD.FTZ R102, R173, R102 ;  /* 0x00000066ad667221 */ /* 0x004fc20000010000 */
[----:B------:R-:W-:Y:S02]  /*8a40*/  WARPGROUP.DEPBAR.LE gsb0, 0x0 ;  /* 0x00008000000079c5 */ /* 0x000fe40000010000 */
[----:B------:R1:W-:Y:S06]  /*8a50*/  BAR.ARV R7, 0x100 ;  /* 0x000400070000751d */ /* 0x0003ec0000002000 */
[----:B-1----:R-:W-:-:S05]  /*8a60*/  @!P1 VIADD R7, R164, 0x29840 ;  /* 0x00029840a4079836 */ /* 0x002fca0000000000 */
[----:B------:R-:W-:-:S04]  /*8a70*/  @!P1 PRMT R7, RZ, 0x654, R7 ;  /* 0x00000654ff079816 */ /* 0x000fc80000000007 */
[----:B------:R1:W-:Y:S02]  /*8a80*/  @!P1 SYNCS.ARRIVE.TRANS64.RED.A1T0 RZ, [R7+URZ], RZ ;  /* 0x000000ff07ff99a7 */ /* 0x0003e4000810043f */
[----:B-1----:R-:W-:-:S04]  /*8a90*/  FADD.FTZ R7, R93, R8 ;  /* 0x000000085d077221 */ /* 0x002fc80000010000 */
[----:B------:R-:W-:-:S04]  /*8aa0*/  FADD.FTZ R8, R96, R7 ;  /* 0x0000000760087221 */ /* 0x000fc80000010000 */
[----:B------:R-:W-:-:S04]  /*8ab0*/  FADD.FTZ R7, R97, R8 ;  /* 0x0000000861077221 */ /* 0x000fc80000010000 */
[----:B------:R-:W-:-:S04]  /*8ac0*/  FADD.FTZ R8, R100, R7 ;  /* 0x0000000764087221 */ /* 0x000fc80000010000 */
[----:B---3--:R-:W-:Y:S01]  /*8ad0*/  FADD.FTZ R7, R101, R8 ;  /* 0x0000000865077221 */ /* 0x008fe20000010000 */
[----:B0-----:R-:W-:-:S01]  /*8ae0*/  FADD.FTZ R8, R103, R102 ;  /* 0x0000006667087221 */ /* 0x001fc20000010000 */
[----:B------:R-:W-:Y:S06]  /*8af0*/  @!P0 BRA `(.L_x_154) ;  /* 0x0000000000048947 */ /* 0x000fec0003800000 */
[----:B------:R-:W-:Y:S01]  /*8b00*/  BPT.TRAP 0x1 ;  /* 0x000000040000795c */ /* 0x000fe20000300000 */
.L_x_154:
[----:B------:R-:W-:Y:S01]  /*8b10*/  F2FP.SATFINITE.E4M3.F32.PACK_AB_MERGE_C R14, R15, R14, RZ ;  /* 0x0000000e0f0e723e */ /* 0x000fe200048070ff */
[----:B------:R-:W-:Y:S01]  /*8b20*/  UISETP.GT.AND UP0, UPT, UR49, UR41, UPT ;  /* 0x000000293100728c */ /* 0x000fe2000bf04270 */
[----:B------:R-:W-:Y:S01]  /*8b30*/  F2FP.SATFINITE.E4M3.F32.PACK_AB_MERGE_C R20, R21, R20, RZ ;  /* 0x000000141514723e */ /* 0x000fe200048070ff */
[----:B------:R-:W-:Y:S01]  /*8b40*/  UIADD3 UR49, UR49, -0x1, URZ ;  /* 0xffffffff31317890 */ /* 0x000fe2000fffe03f */
[----:B------:R-:W-:Y:S01]  /*8b50*/  F2FP.SATFINITE.E4M3.F32.PACK_AB_MERGE_C R172, R10, R11, R14 ;  /* 0x0000000b0aac723e */ /* 0x000fe2000480700e */
[----:B------:R-:W-:Y:S01]  /*8b60*/  IMAD.U32 R11, RZ, RZ, UR54 ;  /* 0x00000036ff0b7e24 */ /* 0x000fe2000f8e00ff */
[----:B------:R-:W-:Y:S01]  /*8b70*/  F2FP.SATFINITE.E4M3.F32.PACK_AB_MERGE_C R156, R157, R156, RZ ;  /* 0x0000009c9d9c723e */ /* 0x000fe200048070ff */
[----:B------:R-:W-:Y:S01]  /*8b80*/  UMOV UR55, UR45 ;  /* 0x0000002d00377c82 */ /* 0x000fe20008000000 */
[----:B------:R-:W-:Y:S01]  /*8b90*/  PLOP3.LUT P1, PT, PT, PT, UP0, 0x80, 0x0 ;  /* 0x000000000000781c */ /* 0x000fe20003f2f008 */
[----:B------:R-:W-:Y:S01]  /*8ba0*/  IMAD R10, R11, 0x8, R4 ;  /* 0x000000080b0a7824 */ /* 0x000fe200078e0204 */
[----:B------:R-:W-:Y:S01]  /*8bb0*/  F2FP.SATFINITE.E4M3.F32.PACK_AB_MERGE_C R158, R159, R158, RZ ;  /* 0x0000009e9f9e723e */ /* 0x000fe200048070ff */
[----:B------:R-:W-:Y:S01]  /*8bc0*/  UMOV UR54, UR53 ;  /* 0x0000003500367c82 */ /* 0x000fe20008000000 */
[----:B------:R-:W-:Y:S01]  /*8bd0*/  F2FP.SATFINITE.E4M3.F32.PACK_AB_MERGE_C R140, R141, R140, RZ ;  /* 0x0000008c8d8c723e */ /* 0x000fe200048070ff */
[----:B------:R-:W-:Y:S01]  /*8be0*/  VIADD R10, R10, 0x29860 ;  /* 0x000298600a0a7836 */ /* 0x000fe20000000000 */
[----:B------:R-:W-:Y:S01]  /*8bf0*/  F2FP.SATFINITE.E4M3.F32.PACK_AB_MERGE_C R142, R143, R142, RZ ;  /* 0x0000008e8f8e723e */ /* 0x000fe200048070ff */
[----:B------:R-:W-:Y:S01]  /*8c00*/  FMUL.FTZ R24, R24, R6 ;  /* 0x0000000618187220 */ /* 0x000fe20000410000 */
[----:B------:R-:W-:Y:S01]  /*8c10*/  F2FP.SATFINITE.E4M3.F32.PACK_AB_MERGE_C R148, R149, R148, RZ ;  /* 0x000000949594723e */ /* 0x000fe200048070ff */
[-C--:B------:R-:W-:Y:S01]  /*8c20*/  FMUL.FTZ R25, R25, R6.reuse ;  /* 0x0000000619197220 */ /* 0x080fe20000410000 */
[----:B------:R-:W-:Y:S01]  /*8c30*/  PRMT R10, R5, 0x654, R10 ;  /* 0x00000654050a7816 */ /* 0x000fe2000000000a */
[----:B------:R-:W-:Y:S01]  /*8c40*/  FMUL.FTZ R28, R28, R6 ;  /* 0x000000061c1c7220 */ /* 0x000fe20000410000 */
[----:B------:R-:W-:Y:S01]  /*8c50*/  F2FP.SATFINITE.E4M3.F32.PACK_AB_MERGE_C R150, R151, R150, RZ ;  /* 0x000000969796723e */ /* 0x000fe200048070ff */
[----:B------:R-:W-:Y:S01]  /*8c60*/  FMUL.FTZ R29, R29, R6 ;  /* 0x000000061d1d7220 */ /* 0x000fe20000410000 */
[----:B------:R-:W-:Y:S01]  /*8c70*/  F2FP.SATFINITE.E4M3.F32.PACK_AB_MERGE_C R124, R125, R124, RZ ;  /* 0x0000007c7d7c723e */ /* 0x000fe200048070ff */
[----:B------:R0:W-:Y:S01]  /*8c80*/  SYNCS.ARRIVE.TRANS64.RED.A1T0 RZ, [R10+URZ], RZ ;  /* 0x000000ff0aff79a7 */ /* 0x0001e2000810043f */
        /* <DEDUP_REMOVED lines=91> */
[----:B------:R-:W-:Y:S01]  /*9240*/  F2FP.SATFINITE.E4M3.F32.PACK_AB_MERGE_C R191, R163, R98, R15 ;  /* 0x00000062a3bf723e */ /* 0x000fe2000480700f */
[----:B0-----:R-:W-:Y:S06]  /*9250*/  @P1 BRA `(.L_x_155) ;  /* 0xffffffc800201947 */ /* 0x001fec000383ffff */
[----:B------:R-:W-:-:S05]  /*9260*/  UMOV UR52, UR53 ;  /* 0x0000003500347c82 */ /* 0x000fca0008000000 */
.L_x_145:
[----:B------:R-:W-:Y:S06]  /*9270*/  BAR.ARV 0x8, 0x180 ;  /* 0x0206000000007b1d */ /* 0x000fec0000002000 */
[----:B------:R-:W-:Y:S05]  /*9280*/  @!P0 BRA `(.L_x_156) ;  /* 0x0000000000048947 */ /* 0x000fea0003800000 */
[----:B------:R-:W-:Y:S01]  /*9290*/  BPT.TRAP 0x1 ;  /* 0x000000040000795c */ /* 0x000fe20000300000 */
.L_x_156:
[----:B------:R-:W-:Y:S02]  /*92a0*/  IMAD.U32 R0, RZ, RZ, UR45 ;  /* 0x0000002dff007e24 */ /* 0x000fe4000f8e00ff */
[----:B------:R-:W-:-:S03]  /*92b0*/  IMAD.U32 R21, RZ, RZ, UR52 ;  /* 0x00000034ff157e24 */ /* 0x000fc6000f8e00ff */
[----:B------:R-:W-:Y:S01]  /*92c0*/  SHF.L.U32 R0, R0, 0x1f, RZ ;  /* 0x0000001f00007819 */ /* 0x000fe200000006ff */
[----:B------:R-:W-:-:S04]  /*92d0*/  IMAD R21, R21, 0x8, R4 ;  /* 0x0000000815157824 */ /* 0x000fc800078e0204 */
[----:B------:R0:W1:Y:S01]  /*92e0*/  SYNCS.PHASECHK.TRANS64.TRYWAIT P1, [R21+URZ+0x29850], R0 ;  /* 0x02985000150075a7 */ /* 0x000062000802017f */
[----:B------:R-:W-:Y:S05]  /*92f0*/  @!P0 BRA `(.L_x_157) ;  /* 0x0000000000048947 */ /* 0x000fea0003800000 */
[----:B------:R-:W-:Y:S01]  /*9300*/  BPT.TRAP 0x1 ;  /* 0x000000040000795c */ /* 0x000fe20000300000 */
.L_x_157:
[----:B------:R-:W-:Y:S02]  /*9310*/  VIADD R4, R4, 0x400 ;  /* 0x0000040004047836 */ /* 0x000fe40000000000 */
[----:B------:R-:W-:-:S03]  /*9320*/  IMAD.U32 R11, RZ, RZ, UR52 ;  /* 0x00000034ff0b7e24 */ /* 0x000fc6000f8e00ff */
[----:B------:R-:W-:-:S04]  /*9330*/  SHF.R.U32.HI R4, RZ, 0x4, R4 ;  /* 0x00000004ff047819 */ /* 0x000fc80000011604 */
[----:B------:R-:W-:-:S04]  /*9340*/  LOP3.LUT R4, R4, 0x3fff, RZ, 0xc0, !PT ;  /* 0x00003fff04047812 */ /* 0x000fc800078ec0ff */
[----:B------:R-:W-:Y:S01]  /*9350*/  LOP3.LUT R4, R4, 0x10000, RZ, 0xfc, !PT ;  /* 0x0001000004047812 */ /* 0x000fe200078efcff */
[----:B-1----:R-:W-:Y:S06]  /*9360*/  @P1 BRA `(.L_x_158) ;  /* 0x0000000000081947 */ /* 0x002fec0003800000 */
[----:B------:R-:W1:Y:S02]  /*9370*/  SYNCS.PHASECHK.TRANS64.TRYWAIT P1, [R21+URZ+0x29850], R0 ;  /* 0x02985000150075a7 */ /* 0x000e64000802017f */
[----:B-1----:R-:W-:Y:S05]  /*9380*/  @!P1 BRA `(.L_x_159) ;  /* 0x000000a000289947 */ /* 0x002fea0003800000 */
.L_x_158:
[----:B------:R-:W-:Y:S01]  /*9390*/  IMAD R10, R11, 0x500, R4 ;  /* 0x000005000b0a7824 */ /* 0x000fe200078e0204 */
[----:B------:R-:W-:Y:S05]  /*93a0*/  WARPSYNC.ALL ;  /* 0x0000000000007948 */ /* 0x000fea0003800000 */
[----:B------:R-:W-:Y:S01]  /*93b0*/  IMAD.MOV.U32 R11, RZ, RZ, -0x3ffffff0 ;  /* 0xc0000010ff0b7424 */ /* 0x000fe200078e00ff */
[C---:B------:R-:W-:Y:S01]  /*93c0*/  R2UR UR6, R10.reuse ;  /* 0x000000000a0672ca */ /* 0x040fe200000e0000 */
[----:B------:R-:W-:Y:S01]  /*93d0*/  WARPGROUP.ARRIVE ;  /* 0x00000000000079c5 */ /* 0x000fe20000000000 */
[C---:B------:R-:W-:Y:S01]  /*93e0*/  VIADD R12, R10.reuse, 0x100 ;  /* 0x000001000a0c7836 */ /* 0x040fe20000000000 */
[----:B------:R-:W-:Y:S01]  /*93f0*/  ULDC.64 UR4, c[0x0][0x9a0] ;  /* 0x0002680000047ab9 */ /* 0x000fe20000000a00 */
[----:B------:R-:W-:Y:S01]  /*9400*/  R2UR UR7, R11 ;  /* 0x000000000b0772ca */ /* 0x000fe200000e0000 */
[----:B------:R-:W-:Y:S01]  /*9410*/  IMAD.MOV.U32 R13, RZ, RZ, -0x3ffffff0 ;  /* 0xc0000010ff0d7424 */ /* 0x000fe200078e00ff */
[----:B------:R-:W-:Y:S01]  /*9420*/  ISETP.NE.U32.AND P1, PT, RZ, UR4, PT ;  /* 0x00000004ff007c0c */ /* 0x000fe2000bf25070 */
[----:B------:R-:W-:-:S02]  /*9430*/  VIADD R88, R10, 0x200 ;  /* 0x000002000a587836 */ /* 0x000fc40000000000 */
[----:B------:R-:W-:Y:S01]  /*9440*/  IMAD.MOV.U32 R89, RZ, RZ, -0x3ffffff0 ;  /* 0xc0000010ff597424 */ /* 0x000fe200078e00ff */
[----:B------:R-:W-:Y:S01]  /*9450*/  ISETP.NE.AND.EX P1, PT, RZ, UR5, PT, P1 ;  /* 0x00000005ff007c0c */ /* 0x000fe2000bf25310 */
[----:B------:R-:W-:-:S06]  /*9460*/  IMAD.MOV.U32 R4, RZ, RZ, 0x3f800000 ;  /* 0x3f800000ff047424 */ /* 0x000fcc00078e00ff */
[----:B------:R-:W-:Y:S01]  /*9470*/  QGMMA.64x128x32.F32.E4M3.E4M3 R24, R172, gdesc[UR4], R24, gsb0 ;  /* 0x01e00004ac187df3 */ /* 0x000fe20008000818 */
[----:B------:R-:W-:Y:S02]  /*9480*/  R2UR UR6, R12 ;  /* 0x000000000c0672ca */ /* 0x000fe400000e0000 */
[----:B------:R-:W-:-:S03]  /*9490*/  R2UR UR7, R13 ;  /* 0x000000000d0772ca */ /* 0x000fc600000e0000 */
[----:B------:R-:W0:Y:S08]  /*94a0*/  @P1 LDC.64 R12, c[0x0][0x9c8] ;  /* 0x00027200ff0c1b82 */ /* 0x000e300000000a00 */
[----:B------:R-:W2:Y:S01]  /*94b0*/  @P1 LDC.64 R14, c[0x0][0x9d0] ;  /* 0x00027400ff0e1b82 */ /* 0x000ea20000000a00 */
[----:B01----:R-:W-:-:S04]  /*94c0*/  @P1 IMAD R0, R12, UR37, RZ ;  /* 0x000000250c001c24 */ /* 0x003fc8000f8e02ff */
[----:B------:R-:W-:Y:S02]  /*94d0*/  @P1 IMAD R3, R13, UR36, R0 ;  /* 0x000000240d031c24 */ /* 0x000fe4000f8e0200 */
[----:B------:R-:W-:-:S04]  /*94e0*/  @P1 IMAD.WIDE.U32 R12, R12, UR36, RZ ;  /* 0x000000240c0c1c25 */ /* 0x000fc8000f8e00ff */
[----:B------:R-:W-:Y:S02]  /*94f0*/  @P1 IMAD.IADD R13, R13, 0x1, R3 ;  /* 0x000000010d0d1824 */ /* 0x000fe400078e0203 */
[----:B--2---:R-:W-:-:S04]  /*9500*/  @P1 IMAD.WIDE.U32 R12, R14, UR39, R12 ;  /* 0x000000270e0c1c25 */ /* 0x004fc8000f8e000c */
[----:B------:R-:W-:Y:S01]  /*9510*/  @P1 IMAD R3, R15, UR39, R13 ;  /* 0x000000270f031c24 */ /* 0x000fe2000f8e020d */
[----:B------:R-:W-:-:S04]  /*9520*/  @P1 LEA R14, P2, R12, UR4, 0x2 ;  /* 0x000000040c0e1c11 */ /* 0x000fc8000f8410ff */
[----:B------:R-:W-:-:S05]  /*9530*/  @P1 LEA.HI.X R15, R12, UR5, R3, 0x2, P2 ;  /* 0x000000050c0f1c11 */ /* 0x000fca00090f1403 */
[----:B------:R0:W2:Y:S01]  /*9540*/  @P1 LDG.E R4, desc[UR50][R14.64] ;  /* 0x000000320e041981 */ /* 0x0000a2000c1e1900 */
[----:B------:R-:W-:Y:S02]  /*9550*/  WARPGROUP.DEPBAR.LE gsb0, 0x0 ;  /* 0x00008000000079c5 */ /* 0x000fe40000010000 */
[----:B------:R-:W-:-:S06]  /*9560*/  WARPGROUP.ARRIVE ;  /* 0x00000000000079c5 */ /* 0x000fcc0000000000 */
[----:B------:R-:W-:Y:S01]  /*9570*/  QGMMA.64x128x32.F32.E4M3.E4M3 R24, R176, gdesc[UR4], R24, gsb0 ;  /* 0x01e00004b0187df3 */ /* 0x000fe20008000818 */
[----:B------:R-:W-:Y:S02]  /*9580*/  R2UR UR6, R88 ;  /* 0x00000000580672ca */ /* 0x000fe400000e0000 */
[----:B------:R-:W-:Y:S01]  /*9590*/  R2UR UR7, R89 ;  /* 0x00000000590772ca */ /* 0x000fe200000e0000 */
[----:B------:R-:W-:Y:S02]  /*95a0*/  VIADD R12, R10, 0x300 ;  /* 0x000003000a0c7836 */ /* 0x000fe40000000000 */
[----:B------:R-:W-:Y:S01]  /*95b0*/  IMAD.MOV.U32 R13, RZ, RZ, -0x3ffffff0 ;  /* 0xc0000010ff0d7424 */ /* 0x000fe200078e00ff */
[----:B------:R-:W-:Y:S02]  /*95c0*/  WARPGROUP.DEPBAR.LE gsb0, 0x0 ;  /* 0x00008000000079c5 */ /* 0x000fe40000010000 */
[----:B------:R-:W-:-:S07]  /*95d0*/  WARPGROUP.ARRIVE ;  /* 0x00000000000079c5 */ /* 0x000fce0000000000 */
[----:B------:R-:W-:Y:S01]  /*95e0*/  QGMMA.64x128x32.F32.E4M3.E4M3 R24, R180, gdesc[UR4], R24, gsb0 ;  /* 0x01e00004b4187df3 */ /* 0x000fe20008000818 */
[----:B------:R-:W-:Y:S02]  /*95f0*/  R2UR UR6, R12 ;  /* 0x000000000c0672ca */ /* 0x000fe400000e0000 */
[----:B------:R-:W-:Y:S01]  /*9600*/  R2UR UR7, R13 ;  /* 0x000000000d0772ca */ /* 0x000fe200000e0000 */
[----:B------:R-:W-:Y:S02]  /*9610*/  VIADD R10, R10, 0x400 ;  /* 0x000004000a0a7836 */ /* 0x000fe40000000000 */
[----:B------:R-:W-:Y:S01]  /*9620*/  IMAD.MOV.U32 R11, RZ, RZ, -0x3ffffff0 ;  /* 0xc0000010ff0b7424 */ /* 0x000fe200078e00ff */
[----:B------:R-:W1:Y:S04]  /*9630*/  SHFL.BFLY PT, R0, R7, 0x2, 0x1f ;  /* 0x0c401f0007007f89 */ /* 0x000e6800000e0000 */
[----:B------:R-:W3:Y:S01]  /*9640*/  SHFL.BFLY PT, R9, R8, 0x2, 0x1f ;  /* 0x0c401f0008097f89 */ /* 0x000ee200000e0000 */
[----:B------:R-:W-:-:S02]  /*9650*/  WARPGROUP.DEPBAR.LE gsb0, 0x0 ;  /* 0x00008000000079c5 */ /* 0x000fc40000010000 */
[----:B------:R-:W-:-:S06]  /*9660*/  WARPGROUP.ARRIVE ;  /* 0x00000000000079c5 */ /* 0x000fcc0000000000 */
[----:B------:R-:W-:Y:S01]  /*9670*/  QGMMA.64x128x32.F32.E4M3.E4M3 R24, R184, gdesc[UR4], R24, gsb0 ;  /* 0x01e00004b8187df3 */ /* 0x000fe20008000818 */
[----:B------:R-:W-:Y:S02]  /*9680*/  R2UR UR6, R10 ;  /* 0x000000000a0672ca */ /* 0x000fe400000e0000 */
[----:B------:R-:W-:Y:S01]  /*9690*/  R2UR UR7, R11 ;  /* 0x000000000b0772ca */ /* 0x000fe200000e0000 */
[----:B-1----:R-:W-:-:S01]  /*96a0*/  FADD.FTZ R0, R0, R7 ;  /* 0x0000000700007221 */ /* 0x002fc20000010000 */
[----:B---3--:R-:W-:-:S04]  /*96b0*/  FADD.FTZ R9, R9, R8 ;  /* 0x0000000809097221 */ /* 0x008fc80000010000 */
[----:B------:R-:W1:Y:S04]  /*96c0*/  SHFL.BFLY PT, R3, R0, 0x1, 0x1f ;  /* 0x0c201f0000037f89 */ /* 0x000e6800000e0000 */
[----:B------:R-:W0:Y:S01]  /*96d0*/  SHFL.BFLY PT, R6, R9, 0x1, 0x1f ;  /* 0x0c201f0009067f89 */ /* 0x000e2200000e0000 */
[----:B------:R-:W-:Y:S02]  /*96e0*/  IMAD.MOV.U32 R7, RZ, RZ, RZ ;  /* 0x000000ffff077224 */ /* 0x000fe400078e00ff */
[----:B-1----:R-:W-:Y:S01]  /*96f0*/  FADD.FTZ R12, R0, R3 ;  /* 0x00000003000c7221 */ /* 0x002fe20000010000 */
[----:B0-----:R-:W-:-:S04]  /*9700*/  FADD.FTZ R14, R9, R6 ;  /* 0x00000006090e7221 */ /* 0x001fc80000010000 */
[C---:B------:R-:W-:Y:S01]  /*9710*/  FSETP.NE.FTZ.AND P1, PT, R12.reuse, RZ, PT ;  /* 0x000000ff0c00720b */ /* 0x040fe20003f35000 */
[----:B------:R-:W-:Y:S01]  /*9720*/  FMUL.FTZ R13, R12, 0.00390625 ;  /* 0x3b8000000c0d7820 */ /* 0x000fe20000410000 */
[----:B------:R-:W-:-:S04]  /*9730*/  FMUL.FTZ R10, R14, 0.00390625 ;  /* 0x3b8000000e0a7820 */ /* 0x000fc80000410000 */
[----:B------:R-:W-:Y:S02]  /*9740*/  FSETP.NE.FTZ.AND P2, PT, R13, RZ, PT ;  /* 0x000000ff0d00720b */ /* 0x000fe40003f55000 */
[----:B------:R-:W-:-:S05]  /*9750*/  FSETP.NE.FTZ.AND P3, PT, R10, RZ, PT ;  /* 0x000000ff0a00720b */ /* 0x000fca0003f75000 */
[----:B------:R0:W-:Y:S01]  /*9760*/  @P1 MUFU.RCP R7, R12 ;  /* 0x0000000c00071308 */ /* 0x0001e20000001000 */
[----:B------:R-:W-:Y:S01]  /*9770*/  FSETP.NE.FTZ.AND P1, PT, R14, RZ, PT ;  /* 0x000000ff0e00720b */ /* 0x000fe20003f35000 */
[----:B------:R-:W-:Y:S01]  /*9780*/  IMAD.MOV.U32 R11, RZ, RZ, RZ ;  /* 0x000000ffff0b7224 */ /* 0x000fe200078e00ff */
[----:B------:R-:W-:Y:S02]  /*9790*/  WARPGROUP.DEPBAR.LE gsb0, 0x0 ;  /* 0x00008000000079c5 */ /* 0x000fe40000010000 */
[----:B------:R-:W-:-:S06]  /*97a0*/  WARPGROUP.ARRIVE ;  /* 0x00000000000079c5 */ /* 0x000fcc0000000000 */
[----:B------:R-:W-:Y:S01]  /*97b0*/  QGMMA.64x128x32.F32.E4M3.E4M3 R24, R188, gdesc[UR4], R24, gsb0 ;  /* 0x01e00004bc187df3 */ /* 0x000fe20008000818 */
[----:B------:R-:W1:Y:S08]  /*97c0*/  @P2 MUFU.LG2 R8, R13 ;  /* 0x0000000d00082308 */ /* 0x000e700000000c00 */
[----:B------:R-:W3:Y:S01]  /*97d0*/  @P3 MUFU.LG2 R10, R10 ;  /* 0x0000000a000a3308 */ /* 0x000ee20000000c00 */
[----:B------:R-:W-:-:S07]  /*97e0*/  IMAD.U32 R9, RZ, RZ, UR10 ;  /* 0x0000000aff097e24 */ /* 0x000fce000f8e00ff */
[----:B------:R-:W4:Y:S01]  /*97f0*/  @P1 MUFU.RCP R11, R14 ;  /* 0x0000000e000b1308 */ /* 0x000f220000001000 */
[----:B------:R-:W-:Y:S02]  /*9800*/  IMAD.U32 R6, RZ, RZ, UR10 ;  /* 0x0000000aff067e24 */ /* 0x000fe4000f8e00ff */
[----:B0-----:R-:W-:Y:S01]  /*9810*/  @P3 FMUL.FTZ R12, R9, 0.69314718246459960938 ;  /* 0x3f317218090c3820 */ /* 0x001fe20000410000 */
[----:B-1----:R-:W-:Y:S01]  /*9820*/  @P2 FMUL.FTZ R9, R8, 0.69314718246459960938 ;  /* 0x3f31721808092820 */ /* 0x002fe20000410000 */
[----:B------:R-:W-:Y:S01]  /*9830*/  @P2 FMUL.FTZ R6, R6, 0.69314718246459960938 ;  /* 0x3f31721806062820 */ /* 0x000fe20000410000 */
[----:B------:R-:W-:Y:S02]  /*9840*/  IMAD.MOV.U32 R3, RZ, RZ, -0x800000 ;  /* 0xff800000ff037424 */ /* 0x000fe400078e00ff */
[----:B---3--:R-:W-:Y:S01]  /*9850*/  @P3 FMUL.FTZ R13, R10, 0.69314718246459960938 ;  /* 0x3f3172180a0d3820 */ /* 0x008fe20000410000 */
[----:B------:R-:W-:Y:S02]  /*9860*/  IMAD.MOV.U32 R0, RZ, RZ, -0x800000 ;  /* 0xff800000ff007424 */ /* 0x000fe400078e00ff */
[----:B------:R-:W-:Y:S01]  /*9870*/  @P2 FFMA.FTZ R3, R6, R99, R9 ;  /* 0x0000006306032223 */ /* 0x000fe20000010009 */
[----:B--2---:R-:W-:Y:S01]  /*9880*/  FMUL.FTZ R9, R7, R4 ;  /* 0x0000000407097220 */ /* 0x004fe20000410000 */
[----:B------:R-:W-:Y:S01]  /*9890*/  @P3 FFMA.FTZ R0, R12, R162, R13 ;  /* 0x000000a20c003223 */ /* 0x000fe2000001000d */
[----:B----4-:R-:W-:Y:S01]  /*98a0*/  FMUL.FTZ R93, R11, R4 ;  /* 0x000000040b5d7220 */ /* 0x010fe20000410000 */
[----:B------:R-:W-:-:S02]  /*98b0*/  WARPGROUP.DEPBAR.LE gsb0, 0x0 ;  /* 0x00008000000079c5 */ /* 0x000fc40000010000 */
[----:B------:R-:W-:Y:S05]  /*98c0*/  @!P0 BRA `(.L_x_160) ;  /* 0x0000000000048947 */ /* 0x000fea0003800000 */
[----:B------:R-:W-:Y:S01]  /*98d0*/  BPT.TRAP 0x1 ;  /* 0x000000040000795c */ /* 0x000fe20000300000 */
.L_x_160:
[----:B------:R-:W-:Y:S01]  /*98e0*/  VIADD R4, R21, 0x29860 ;  /* 0x0002986015047836 */ /* 0x000fe20000000000 */
[----:B------:R-:W-:Y:S01]  /*98f0*/  UIADD3 UR52, UR52, 0x1, URZ ;  /* 0x0000000134347890 */ /* 0x000fe2000fffe03f */
[-C--:B------:R-:W-:Y:S01]  /*9900*/  FMUL.FTZ R15, R40, R9.reuse ;  /* 0x00000009280f7220 */ /* 0x080fe20000410000 */
[-C--:B------:R-:W-:Y:S01]  /*9910*/  FMUL.FTZ R7, R25, R9.reuse ;  /* 0x0000000919077220 */ /* 0x080fe20000410000 */
[-C--:B------:R-:W-:Y:S01]  /*9920*/  FMUL.FTZ R8, R29, R9.reuse ;  /* 0x000000091d087220 */ /* 0x080fe20000410000 */
[----:B------:R-:W-:Y:S01]  /*9930*/  PRMT R4, R5, 0x654, R4 ;  /* 0x0000065405047816 */ /* 0x000fe20000000004 */
[----:B------:R-:W-:Y:S01]  /*9940*/  UISETP.NE.AND UP0, UPT, UR52, 0x2, UPT ;  /* 0x000000023400788c */ /* 0x000fe2000bf05270 */
[-C--:B------:R-:W-:Y:S01]  /*9950*/  FMUL.FTZ R89, R56, R9.reuse ;  /* 0x0000000938597220 */ /* 0x080fe20000410000 */
[-C--:B------:R-:W-:Y:S01]  /*9960*/  FMUL.FTZ R91, R64, R9.reuse ;  /* 0x00000009405b7220 */ /* 0x080fe20000410000 */
[----:B------:R0:W-:Y:S01]  /*9970*/  SYNCS.ARRIVE.TRANS64.RED.A1T0 RZ, [R4+URZ], RZ ;  /* 0x000000ff04ff79a7 */ /* 0x0001e2000810043f */
        /* <DEDUP_REMOVED lines=29> */
[----:B------:R-:W-:Y:S01]  /*9b50*/  USEL UR4, URZ, 0x1, UP0 ;  /* 0x000000013f047887 */ /* 0x000fe20008000000 */
        /* <DEDUP_REMOVED lines=30> */
[----:B------:R-:W-:Y:S01]  /*9d40*/  FMUL.FTZ R83, R83, R93 ;  /* 0x0000005d53537220 */ /* 0x000fe20000410000 */
[----:B------:R-:W-:-:S02]  /*9d50*/  UIADD3 UR46, UR46, 0x1, URZ ;  /* 0x000000012e2e7890 */ /* 0x000fc4000fffe03f */
[----:B------:R-:W-:Y:S02]  /*9d60*/  USEL UR52, UR52, URZ, UP0 ;  /* 0x0000003f34347287 */ /* 0x000fe40008000000 */
[----:B0-----:R-:W-:-:S12]  /*9d70*/  ULOP3.LUT UR45, UR45, UR4, URZ, 0x3c, !UPT ;  /* 0x000000042d2d7292 */ /* 0x001fd8000f8e3c3f */
.L_x_138:
[----:B------:R-:W0:Y:S01]  /*9d80*/  S2R R5, SR_CgaCtaId ;  /* 0x0000000000057919 */ /* 0x000e220000008800 */
[----:B------:R-:W-:Y:S01]  /*9d90*/  MOV R32, 0x400 ;  /* 0x0000040000207802 */ /* 0x000fe20000000f00 */
[----:B------:R-:W-:Y:S01]  /*9da0*/  UISETP.NE.AND UP0, UPT, UR44, URZ, UPT ;  /* 0x0000003f2c00728c */ /* 0x000fe2000bf05270 */
[----:B------:R-:W-:Y:S01]  /*9db0*/  BSSY B0, `(.L_x_161) ;  /* 0x00003b2000007945 */ /* 0x000fe20003800000 */
[----:B------:R-:W-:Y:S09]  /*9dc0*/  BAR.SYNC.DEFER_BLOCKING 0x5, 0x180 ;  /* 0x0146000000007b1d */ /* 0x000ff20000010000 */
[----:B------:R-:W-:Y:S01]  /*9dd0*/  @!UP0 ULDC UR44, c[0x0][0xad4] ;  /* 0x0002b500002c8ab9 */ /* 0x000fe20000000800 */
[----:B0-----:R-:W-:-:S05]  /*9de0*/  LEA R32, R5, R32, 0x18 ;  /* 0x0000002005207211 */ /* 0x001fca00078ec0ff */
[----:B------:R-:W0:Y:S02]  /*9df0*/  LDS.128 R36, [R32+0x298d0] ;  /* 0x0298d00020247984 */ /* 0x000e240000000c00 */
[----:B0-----:R-:W-:Y:S02]  /*9e00*/  R2UR UR6, R37 ;  /* 0x00000000250672ca */ /* 0x001fe400000e0000 */
[----:B------:R-:W-:Y:S01]  /*9e10*/  R2UR UR5, R38 ;  /* 0x00000000260572ca */ /* 0x000fe200000e0000 */
[----:B------:R-:W-:Y:S06]  /*9e20*/  BAR.ARV 0x4, 0x180 ;  /* 0x0106000000007b1d */ /* 0x000fec0000002000 */
[----:B------:R-:W-:Y:S08]  /*9e30*/  @P0 BRA `(.L_x_162) ;  /* 0x0000002c008c0947 */ /* 0x000ff00003800000 */
[----:B------:R-:W0:Y:S01]  /*9e40*/  S2R R27, SR_TID.X ;  /* 0x00000000001b7919 */ /* 0x000e220000002100 */
[----:B------:R-:W-:Y:S01]  /*9e50*/  ULDC.64 UR8, c[0x4][0x40] ;  /* 0x0100100000087ab9 */ /* 0x000fe20000000a00 */
[----:B------:R-:W-:Y:S01]  /*9e60*/  USHF.L.U32 UR4, UR36, 0x2, URZ ;  /* 0x0000000224047899 */ /* 0x000fe2000800063f */
[----:B------:R-:W-:Y:S01]  /*9e70*/  ULDC.64 UR10, c[0x0][0xc00] ;  /* 0x00030000000a7ab9 */ /* 0x000fe20000000a00 */
[----:B0-----:R-:W-:-:S05]  /*9e80*/  IMAD.SHL.U32 R4, R27, 0x4, RZ ;  /* 0x000000041b047824 */ /* 0x001fca00078e00ff */
[----:B------:R-:W-:Y:S01]  /*9e90*/  LOP3.LUT R4, R4, 0xc, RZ, 0xc0, !PT ;  /* 0x0000000c04047812 */ /* 0x000fe200078ec0ff */
[----:B------:R-:W-:Y:S03]  /*9ea0*/  BAR.SYNC.DEFER_BLOCKING 0x1, 0x100 ;  /* 0x0044000000007b1d */ /* 0x000fe60000010000 */
[----:B------:R-:W-:-:S05]  /*9eb0*/  IADD3 R4, P0, R4, UR8, RZ ;  /* 0x0000000804047c10 */ /* 0x000fca000ff1e0ff */
[----:B------:R-:W-:-:S05]  /*9ec0*/  IMAD.X R5, RZ, RZ, UR9, P0 ;  /* 0x00000009ff057e24 */ /* 0x000fca00080e06ff */
[----:B------:R0:W2:Y:S01]  /*9ed0*/  LDG.E.CONSTANT R26, desc[UR50][R4.64] ;  /* 0x00000032041a7981 */ /* 0x0000a2000c1e9900 */
[----:B------:R-:W-:Y:S01]  /*9ee0*/  LOP3.LUT P0, R27, R27, 0x3, RZ, 0xc0, !PT ;  /* 0x000000031b1b7812 */ /* 0x000fe2000780c0ff */
[----:B------:R-:W-:Y:S02]  /*9ef0*/  USHF.L.U64.HI UR12, UR36, 0x2, UR37 ;  /* 0x00000002240c7899 */ /* 0x000fe40008010225 */
[----:B------:R-:W-:Y:S01]  /*9f00*/  UIADD3 UR7, UP0, UR4, UR10, URZ ;  /* 0x0000000a04077290 */ /* 0x000fe2000ff1e03f */
[----:B------:R-:W-:-:S03]  /*9f10*/  ISETP.EQ.OR P0, PT, R27, 0x3, !P0 ;  /* 0x000000031b00780c */ /* 0x000fc60004702670 */
[----:B------:R-:W-:Y:S01]  /*9f20*/  UIADD3.X UR8, UR12, UR11, URZ, UP0, !UPT ;  /* 0x0000000b0c087290 */ /* 0x000fe200087fe43f */
[----:B------:R-:W-:Y:S01]  /*9f30*/  SEL R131, R88, R41, P0 ;  /* 0x0000002958837207 */ /* 0x000fe20000000000 */
[----:B0-----:R-:W0:Y:S01]  /*9f40*/  S2R R5, SR_SWINHI ;  /* 0x0000000000057919 */ /* 0x001e220000002f00 */
        /* <DEDUP_REMOVED lines=16> */
[----:B------:R-:W-:-:S02]  /*a050*/  MOV R20, R32 ;  /* 0x0000002000147202 */ /* 0x000fc40000000f00 */
[----:B0-----:R-:W-:Y:S02]  /*a060*/  MOV R21, R5 ;  /* 0x0000000500157202 */ /* 0x001fe40000000f00 */
[----:B------:R-:W-:Y:S02]  /*a070*/  SEL R69, R84, R85, P0 ;  /* 0x0000005554457207 */ /* 0x000fe40000000000 */
[----:B------:R-:W-:Y:S01]  /*a080*/  SEL R46, R85, R84, P0 ;  /* 0x00000054552e7207 */ /* 0x000fe20000000000 */
[----:B------:R-:W-:Y:S01]  /*a090*/  IMAD.WIDE R8, R220, 0x2, R20 ;  /* 0x00000002dc087825 */ /* 0x000fe200078e0214 */
[----:B------:R-:W-:Y:S02]  /*a0a0*/  SEL R53, R52, R53, P0 ;  /* 0x0000003534357207 */ /* 0x000fe40000000000 */
[----:B------:R-:W-:Y:S02]  /*a0b0*/  SEL R85, R56, R57, P0 ;  /* 0x0000003938557207 */ /* 0x000fe40000000000 */
[----:B------:R-:W-:-:S02]  /*a0c0*/  SEL R52, R57, R56, P0 ;  /* 0x0000003839347207 */ /* 0x000fc40000000000 */
[----:B------:R-:W-:Y:S02]  /*a0d0*/  IADD3 R57, P1, R8, 0x40, RZ ;  /* 0x0000004008397810 */ /* 0x000fe40007f3e0ff */
[----:B------:R-:W-:Y:S02]  /*a0e0*/  SEL R139, R12, R33, P0 ;  /* 0x000000210c8b7207 */ /* 0x000fe40000000000 */
[----:B------:R-:W-:Y:S01]  /*a0f0*/  SEL R28, R33, R12, P0 ;  /* 0x0000000c211c7207 */ /* 0x000fe20000000000 */
[----:B------:R-:W-:Y:S01]  /*a100*/  IMAD.X R11, RZ, RZ, R9, P1 ;  /* 0x000000ffff0b7224 */ /* 0x000fe200008e0609 */
[----:B------:R-:W-:Y:S02]  /*a110*/  SEL R143, R6, R7, P0 ;  /* 0x00000007068f7207 */ /* 0x000fe40000000000 */
[----:B------:R-:W-:Y:S02]  /*a120*/  SEL R27, R7, R6, P0 ;  /* 0x00000006071b7207 */ /* 0x000fe40000000000 */
[----:B------:R-:W-:-:S02]  /*a130*/  IADD3 R33, P6, R8, 0x20, RZ ;  /* 0x0000002008217810 */ /* 0x000fc40007fde0ff */
[----:B------:R-:W-:Y:S02]  /*a140*/  LOP3.LUT R6, R57, 0x380, RZ, 0xc0, !PT ;  /* 0x0000038039067812 */ /* 0x000fe400078ec0ff */
[----:B------:R-:W-:Y:S02]  /*a150*/  SEL R119, R92, R73, P0 ;  /* 0x000000495c777207 */ /* 0x000fe40000000000 */
[----:B------:R-:W-:Y:S02]  /*a160*/  SEL R42, R73, R92, P0 ;  /* 0x0000005c492a7207 */ /* 0x000fe40000000000 */
[----:B------:R-:W-:Y:S02]  /*a170*/  SEL R73, R66, R67, P0 ;  /* 0x0000004342497207 */ /* 0x000fe40000000000 */
[----:B------:R-:W-:Y:S02]  /*a180*/  SEL R95, R67, R66, P0 ;  /* 0x00000042435f7207 */ /* 0x000fe40000000000 */
[----:B------:R-:W-:-:S02]  /*a190*/  LOP3.LUT R4, R33, 0x380, RZ, 0xc0, !PT ;  /* 0x0000038021047812 */ /* 0x000fc400078ec0ff */
[----:B------:R-:W-:Y:S02]  /*a1a0*/  SEL R127, R89, R64, P0 ;  /* 0x00000040597f7207 */ /* 0x000fe40000000000 */
[----:B------:R-:W-:Y:S02]  /*a1b0*/  SEL R35, R64, R89, P0 ;  /* 0x0000005940237207 */ /* 0x000fe40000000000 */
[----:B------:R-:W-:Y:S02]  /*a1c0*/  SEL R67, R82, R83, P0 ;  /* 0x0000005352437207 */ /* 0x000fe40000000000 */
[----:B------:R-:W-:Y:S02]  /*a1d0*/  SEL R109, R83, R82, P0 ;  /* 0x00000052536d7207 */ /* 0x000fe40000000000 */
[----:B------:R-:W-:Y:S02]  /*a1e0*/  SHF.R.U64 R6, R6, 0x3, RZ ;  /* 0x0000000306067819 */ /* 0x000fe400000012ff */
[----:B------:R-:W-:-:S02]  /*a1f0*/  SEL R89, R54, R55, P0 ;  /* 0x0000003736597207 */ /* 0x000fc40000000000 */
[----:B------:R-:W-:Y:S02]  /*a200*/  IADD3 R83, P4, R8, 0x4020, RZ ;  /* 0x0000402008537810 */ /* 0x000fe40007f9e0ff */
[----:B------:R-:W-:Y:S02]  /*a210*/  SEL R123, R91, R72, P0 ;  /* 0x000000485b7b7207 */ /* 0x000fe40000000000 */
[----:B------:R-:W-:Y:S01]  /*a220*/  SEL R37, R72, R91, P0 ;  /* 0x0000005b48257207 */ /* 0x000fe20000000000 */
[----:B------:R-:W-:Y:S01]  /*a230*/  IMAD.X R7, RZ, RZ, R9, P4 ;  /* 0x000000ffff077224 */ /* 0x000fe200020e0609 */
        /* <DEDUP_REMOVED lines=13> */
[----:B------:R-:W-:Y:S02]  /*a310*/  SHF.R.U64 R4, R4, 0x3, RZ ;  /* 0x0000000304047819 */ /* 0x000fe400000012ff */
[----:B------:R-:W-:-:S02]  /*a320*/  SEL R133, R25, R90, P0 ;  /* 0x0000005a19857207 */ /* 0x000fc40000000000 */
[----:B------:R-:W-:Y:S01]  /*a330*/  SEL R40, R90, R25, P0 ;  /* 0x000000195a287207 */ /* 0x000fe20000000000 */
[----:B------:R-:W-:Y:S01]  /*a340*/  IMAD.X R25, RZ, RZ, R9, P6 ;  /* 0x000000ffff197224 */ /* 0x000fe200030e0609 */
[----:B------:R-:W-:Y:S02]  /*a350*/  SEL R65, R62, R63, P0 ;  /* 0x0000003f3e417207 */ /* 0x000fe40000000000 */
[----:B------:R-:W-:Y:S02]  /*a360*/  SEL R111, R63, R62, P0 ;  /* 0x0000003e3f6f7207 */ /* 0x000fe40000000000 */
[----:B------:R-:W-:Y:S02]  /*a370*/  SEL R77, R70, R71, P0 ;  /* 0x00000047464d7207 */ /* 0x000fe40000000000 */
[----:B------:R-:W-:Y:S02]  /*a380*/  SEL R103, R71, R70, P0 ;  /* 0x0000004647677207 */ /* 0x000fe40000000000 */
[----:B------:R-:W-:-:S02]  /*a390*/  SEL R75, R78, R79, P0 ;  /* 0x0000004f4e4b7207 */ /* 0x000fc40000000000 */
[----:B------:R-:W-:Y:S02]  /*a3a0*/  SEL R107, R79, R78, P0 ;  /* 0x0000004e4f6b7207 */ /* 0x000fe40000000000 */
[C---:B------:R-:W-:Y:S02]  /*a3b0*/  IADD3 R59, P2, R8.reuse, 0x60, RZ ;  /* 0x00000060083b7810 */ /* 0x040fe40007f5e0ff */
[----:B------:R-:W-:Y:S02]  /*a3c0*/  IADD3 R38, P5, R8, 0x4040, RZ ;  /* 0x0000404008267810 */ /* 0x000fe40007fbe0ff */
[----:B------:R-:W-:Y:S01]  /*a3d0*/  LOP3.LUT R10, R6, R57, RZ, 0x3c, !PT ;  /* 0x00000039060a7212 */ /* 0x000fe200078e3cff */
[--C-:B------:R-:W-:Y:S01]  /*a3e0*/  IMAD.X R15, RZ, RZ, R9.reuse, P2 ;  /* 0x000000ffff0f7224 */ /* 0x100fe200010e0609 */
[----:B------:R-:W-:Y:S01]  /*a3f0*/  SEL R71, R86, R87, P0 ;  /* 0x0000005756477207 */ /* 0x000fe20000000000 */
[----:B------:R-:W-:Y:S01]  /*a400*/  IMAD.X R101, RZ, RZ, R9, P5 ;  /* 0x000000ffff657224 */ /* 0x000fe200028e0609 */
[----:B------:R-:W-:-:S02]  /*a410*/  SEL R79, R87, R86, P0 ;  /* 0x00000056574f7207 */ /* 0x000fc40000000000 */
[----:B------:R-:W-:Y:S02]  /*a420*/  IADD3 R63, P3, R8, 0x4000, RZ ;  /* 0x00004000083f7810 */ /* 0x000fe40007f7e0ff */
[----:B------:R-:W-:Y:S02]  /*a430*/  LOP3.LUT R6, R83, 0x380, RZ, 0xc0, !PT ;  /* 0x0000038053067812 */ /* 0x000fe400078ec0ff */
[----:B------:R-:W-:Y:S02]  /*a440*/  SEL R99, R13, R24, P0 ;  /* 0x000000180d637207 */ /* 0x000fe40000000000 */
[----:B------:R-:W-:Y:S01]  /*a450*/  SEL R51, R24, R13, P0 ;  /* 0x0000000d18337207 */ /* 0x000fe20000000000 */
[----:B------:R-:W-:Y:S01]  /*a460*/  IMAD.X R13, RZ, RZ, R9, P3 ;  /* 0x000000ffff0d7224 */ /* 0x000fe200018e0609 */
[----:B------:R-:W-:Y:S02]  /*a470*/  IADD3 R87, P6, R8, 0x4060, RZ ;  /* 0x0000406008577810 */ /* 0x000fe40007fde0ff */
[----:B------:R-:W-:-:S02]  /*a480*/  LOP3.LUT R24, R4, R33, RZ, 0x3c, !PT ;  /* 0x0000002104187212 */ /* 0x000fc400078e3cff */
[----:B------:R-:W-:Y:S02]  /*a490*/  LOP3.LUT R12, R59, 0x380, RZ, 0xc0, !PT ;  /* 0x000003803b0c7812 */ /* 0x000fe400078ec0ff */
[----:B------:R-:W-:Y:S02]  /*a4a0*/  LOP3.LUT R33, R38, 0x380, RZ, 0xc0, !PT ;  /* 0x0000038026217812 */ /* 0x000fe400078ec0ff */
[----:B------:R-:W-:Y:S02]  /*a4b0*/  LOP3.LUT R5, R8, 0x380, RZ, 0xc0, !PT ;  /* 0x0000038008057812 */ /* 0x000fe400078ec0ff */
[----:B------:R-:W-:Y:S02]  /*a4c0*/  LOP3.LUT R4, R63, 0x380, RZ, 0xc0, !PT ;  /* 0x000003803f047812 */ /* 0x000fe400078ec0ff */
[----:B------:R-:W-:Y:S02]  /*a4d0*/  SHF.R.U64 R6, R6, 0x3, RZ ;  /* 0x0000000306067819 */ /* 0x000fe400000012ff */
[----:B------:R-:W-:-:S02]  /*a4e0*/  LOP3.LUT R56, R87, 0x380, RZ, 0xc0, !PT ;  /* 0x0000038057387812 */ /* 0x000fc400078ec0ff */
[----:B------:R-:W-:Y:S02]  /*a4f0*/  SHF.R.U64 R12, R12, 0x3, RZ ;  /* 0x000000030c0c7819 */ /* 0x000fe400000012ff */
[----:B------:R-:W-:Y:S02]  /*a500*/  SHF.R.U64 R33, R33, 0x3, RZ ;  /* 0x0000000321217819 */ /* 0x000fe400000012ff */
[----:B------:R-:W-:Y:S02]  /*a510*/  SHF.R.U64 R5, R5, 0x3, RZ ;  /* 0x0000000305057819 */ /* 0x000fe400000012ff */
[----:B------:R-:W-:Y:S02]  /*a520*/  SHF.R.U64 R4, R4, 0x3, RZ ;  /* 0x0000000304047819 */ /* 0x000fe400000012ff */
[----:B------:R-:W-:Y:S02]  /*a530*/  LOP3.LUT R6, R6, R83, RZ, 0x3c, !PT ;  /* 0x0000005306067212 */ /* 0x000fe400078e3cff */
[----:B------:R-:W-:-:S02]  /*a540*/  SEL R97, R14, R47, P0 ;  /* 0x0000002f0e617207 */ /* 0x000fc40000000000 */
[----:B------:R-:W-:Y:S02]  /*a550*/  SHF.R.U64 R56, R56, 0x3, RZ ;  /* 0x0000000338387819 */ /* 0x000fe400000012ff */
[----:B------:R-:W-:Y:S02]  /*a560*/  SEL R47, R47, R14, P0 ;  /* 0x0000000e2f2f7207 */ /* 0x000fe40000000000 */
[----:B------:R-:W-:Y:S02]  /*a570*/  LOP3.LUT R14, R12, R59, RZ, 0x3c, !PT ;  /* 0x0000003b0c0e7212 */ /* 0x000fe400078e3cff */
[----:B------:R-:W-:Y:S02]  /*a580*/  LOP3.LUT R100, R33, R38, RZ, 0x3c, !PT ;  /* 0x0000002621647212 */ /* 0x000fe400078e3cff */
[----:B------:R-:W-:Y:S01]  /*a590*/  LOP3.LUT R8, R5, R8, RZ, 0x3c, !PT ;  /* 0x0000000805087212 */ /* 0x000fe200078e3cff */
[----:B------:R-:W-:Y:S01]  /*a5a0*/  IMAD.X R5, RZ, RZ, R9, P6 ;  /* 0x000000ffff057224 */ /* 0x000fe200030e0609 */
[----:B------:R-:W-:-:S02]  /*a5b0*/  LOP3.LUT R12, R4, R63, RZ, 0x3c, !PT ;  /* 0x0000003f040c7212 */ /* 0x000fc400078e3cff */
[----:B------:R-:W-:Y:S02]  /*a5c0*/  MOV R38, R6 ;  /* 0x0000000600267202 */ /* 0x000fe40000000f00 */
[----:B------:R-:W-:Y:S02]  /*a5d0*/  LOP3.LUT R4, R56, R87, RZ, 0x3c, !PT ;  /* 0x0000005738047212 */ /* 0x000fe400078e3cff */
[----:B------:R-:W-:Y:S02]  /*a5e0*/  MOV R100, R100 ;  /* 0x0000006400647202 */ /* 0x000fe40000000f00 */
[----:B------:R-:W-:Y:S02]  /*a5f0*/  MOV R101, R4 ;  /* 0x0000000400657202 */ /* 0x000fe40000000f00 */
[----:B------:R-:W-:Y:S02]  /*a600*/  MOV R33, R12 ;  /* 0x0000000c00217202 */ /* 0x000fe40000000f00 */
[----:B------:R-:W-:-:S02]  /*a610*/  MOV R10, R10 ;  /* 0x0000000a000a7202 */ /* 0x000fc40000000f00 */
[----:B------:R-:W-:Y:S02]  /*a620*/  MOV R8, R8 ;  /* 0x0000000800087202 */ /* 0x000fe40000000f00 */
[----:B------:R-:W-:Y:S02]  /*a630*/  MOV R11, R14 ;  /* 0x0000000e000b7202 */ /* 0x000fe40000000f00 */
[----:B------:R-:W-:Y:S02]  /*a640*/  MOV R9, R24 ;  /* 0x0000001800097202 */ /* 0x000fe40000000f00 */
[----:B--2---:R-:W-:Y:S01]  /*a650*/  LOP3.LUT R6, R26, 0x2, RZ, 0x3c, !PT ;  /* 0x000000021a067812 */ /* 0x004fe200078e3cff */
[----:B------:R-:W-:Y:S04]  /*a660*/  SHFL.IDX PT, R60, R93, R26, 0x1c1f ;  /* 0x001c1f1a5d3c7589 */ /* 0x000fe800000e0000 */
[----:B------:R-:W-:Y:S04]  /*a670*/  SHFL.IDX PT, R96, R143, R26, 0x1c1f ;  /* 0x001c1f1a8f607589 */ /* 0x000fe800000e0000 */
[----:B------:R-:W-:Y:S04]  /*a680*/  SHFL.IDX PT, R92, R139, R26, 0x1c1f ;  /* 0x001c1f1a8b5c7589 */ /* 0x000fe800000e0000 */
[----:B------:R-:W-:Y:S04]  /*a690*/  SHFL.IDX PT, R62, R89, R26, 0x1c1f ;  /* 0x001c1f1a593e7589 */ /* 0x000fe800000e0000 */
[----:B------:R-:W0:Y:S04]  /*a6a0*/  SHFL.IDX PT, R27, R27, R6, 0x1c1f ;  /* 0x001c1f061b1b7589 */ /* 0x000e2800000e0000 */
[----:B------:R-:W1:Y:S04]  /*a6b0*/  SHFL.IDX PT, R93, R28, R6, 0x1c1f ;  /* 0x001c1f061c5d7589 */ /* 0x000e6800000e0000 */
[----:B------:R-:W-:Y:S04]  /*a6c0*/  SHFL.IDX PT, R4, R145, R26, 0x1c1f ;  /* 0x001c1f1a91047589 */ /* 0x000fe800000e0000 */
[----:B------:R-:W-:Y:S04]  /*a6d0*/  SHFL.IDX PT, R88, R135, R26, 0x1c1f ;  /* 0x001c1f1a87587589 */ /* 0x000fe800000e0000 */
[----:B------:R-:W-:Y:S04]  /*a6e0*/  SHFL.IDX PT, R57, R113, R26, 0x1c1f ;  /* 0x001c1f1a71397589 */ /* 0x000fe800000e0000 */
[----:B------:R-:W-:Y:S04]  /*a6f0*/  SHFL.IDX PT, R56, R115, R26, 0x1c1f ;  /* 0x001c1f1a73387589 */ /* 0x000fe800000e0000 */
[----:B------:R-:W-:Y:S01]  /*a700*/  SHFL.IDX PT, R58, R99, R26, 0x1c1f ;  /* 0x001c1f1a633a7589 */ /* 0x000fe200000e0000 */
[----:B0-----:R-:W-:-:S02]  /*a710*/  SEL R98, R96, R27, P0 ;  /* 0x0000001b60627207 */ /* 0x001fc40000000000 */
[----:B------:R-:W-:Y:S01]  /*a720*/  SEL R96, R27, R96, P0 ;  /* 0x000000601b607207 */ /* 0x000fe20000000000 */
[----:B------:R-:W-:Y:S01]  /*a730*/  SHFL.IDX PT, R63, R85, R26, 0x1c1f ;  /* 0x001c1f1a553f7589 */ /* 0x000fe200000e0000 */
[----:B-1----:R-:W-:Y:S02]  /*a740*/  SEL R94, R92, R93, P0 ;  /* 0x0000005d5c5e7207 */ /* 0x002fe40000000000 */
[----:B------:R-:W-:Y:S01]  /*a750*/  SEL R92, R93, R92, P0 ;  /* 0x0000005c5d5c7207 */ /* 0x000fe20000000000 */
[----:B------:R-:W0:Y:S04]  /*a760*/  SHFL.IDX PT, R29, R29, R6, 0x1c1f ;  /* 0x001c1f061d1d7589 */ /* 0x000e2800000e0000 */
[----:B------:R-:W1:Y:S04]  /*a770*/  SHFL.IDX PT, R89, R30, R6, 0x1c1f ;  /* 0x001c1f061e597589 */ /* 0x000e6800000e0000 */
[----:B------:R-:W-:Y:S04]  /*a780*/  SHFL.IDX PT, R48, R48, R6, 0x1c1f ;  /* 0x001c1f0630307589 */ /* 0x000fe800000e0000 */
[----:B------:R-:W-:Y:S04]  /*a790*/  SHFL.IDX PT, R49, R49, R6, 0x1c1f ;  /* 0x001c1f0631317589 */ /* 0x000fe800000e0000 */
[----:B------:R-:W2:Y:S04]  /*a7a0*/  SHFL.IDX PT, R51, R51, R6, 0x1c1f ;  /* 0x001c1f0633337589 */ /* 0x000ea800000e0000 */
[----:B------:R-:W-:Y:S04]  /*a7b0*/  SHFL.IDX PT, R5, R141, R26, 0x1c1f ;  /* 0x001c1f1a8d057589 */ /* 0x000fe800000e0000 */
[----:B------:R-:W-:Y:S01]  /*a7c0*/  SHFL.IDX PT, R84, R131, R26, 0x1c1f ;  /* 0x001c1f1a83547589 */ /* 0x000fe200000e0000 */
[----:B0-----:R-:W-:-:S03]  /*a7d0*/  SEL R99, R4, R29, P0 ;  /* 0x0000001d04637207 */ /* 0x001fc60000000000 */
[----:B------:R0:W-:Y:S01]  /*a7e0*/  SHFL.IDX PT, R59, R97, R26, 0x1c1f ;  /* 0x001c1f1a613b7589 */ /* 0x0001e200000e0000 */
[----:B-1----:R-:W-:Y:S02]  /*a7f0*/  SEL R90, R88, R89, P0 ;  /* 0x00000059585a7207 */ /* 0x002fe40000000000 */
[----:B------:R-:W-:Y:S01]  /*a800*/  SEL R88, R89, R88, P0 ;  /* 0x0000005859587207 */ /* 0x000fe20000000000 */
[----:B------:R-:W-:Y:S04]  /*a810*/  SHFL.IDX PT, R61, R61, R26, 0x1c1f ;  /* 0x001c1f1a3d3d7589 */ /* 0x000fe800000e0000 */
[----:B------:R-:W-:Y:S01]  /*a820*/  SHFL.IDX PT, R66, R81, R26, 0x1c1f ;  /* 0x001c1f1a51427589 */ /* 0x000fe200000e0000 */
[----:B0-----:R-:W-:-:S03]  /*a830*/  SEL R97, R29, R4, P0 ;  /* 0x000000041d617207 */ /* 0x001fc60000000000 */
[----:B------:R-:W0:Y:S01]  /*a840*/  SHFL.IDX PT, R12, R31, R6, 0x1c1f ;  /* 0x001c1f061f0c7589 */ /* 0x000e2200000e0000 */
[----:B------:R-:W-:-:S03]  /*a850*/  F2FP.BF16.F32.PACK_AB R4, R99, R98 ;  /* 0x000000626304723e */ /* 0x000fc600000010ff */
[----:B------:R-:W1:Y:S04]  /*a860*/  SHFL.IDX PT, R85, R34, R6, 0x1c1f ;  /* 0x001c1f0622557589 */ /* 0x000e6800000e0000 */
[----:B------:R2:W-:Y:S04]  /*a870*/  SHFL.IDX PT, R30, R47, R6, 0x1c1f ;  /* 0x001c1f062f1e7589 */ /* 0x0005e800000e0000 */
[----:B------:R-:W-:Y:S04]  /*a880*/  SHFL.IDX PT, R53, R53, R6, 0x1c1f ;  /* 0x001c1f0635357589 */ /* 0x000fe800000e0000 */
[----:B------:R-:W-:Y:S01]  /*a890*/  SHFL.IDX PT, R50, R50, R6, 0x1c1f ;  /* 0x001c1f0632327589 */ /* 0x000fe200000e0000 */
[----:B--2---:R-:W-:-:S03]  /*a8a0*/  SEL R47, R51, R58, P0 ;  /* 0x0000003a332f7207 */ /* 0x004fc60000000000 */
[----:B------:R-:W-:Y:S04]  /*a8b0*/  SHFL.IDX PT, R7, R137, R26, 0x1c1f ;  /* 0x001c1f1a89077589 */ /* 0x000fe800000e0000 */
[----:B------:R-:W-:Y:S01]  /*a8c0*/  SHFL.IDX PT, R80, R127, R26, 0x1c1f ;  /* 0x001c1f1a7f507589 */ /* 0x000fe200000e0000 */
[----:B0-----:R-:W-:-:S03]  /*a8d0*/  SEL R93, R12, R5, P0 ;  /* 0x000000050c5d7207 */ /* 0x001fc60000000000 */
[----:B------:R-:W-:Y:S01]  /*a8e0*/  SHFL.IDX PT, R65, R65, R26, 0x1c1f ;  /* 0x001c1f1a41417589 */ /* 0x000fe200000e0000 */
[----:B-1----:R-:W-:Y:S02]  /*a8f0*/  SEL R86, R84, R85, P0 ;  /* 0x0000005554567207 */ /* 0x002fe40000000000 */
[----:B------:R-:W-:Y:S01]  /*a900*/  SEL R84, R85, R84, P0 ;  /* 0x0000005455547207 */ /* 0x000fe20000000000 */
[----:B------:R-:W-:Y:S04]  /*a910*/  SHFL.IDX PT, R72, R77, R26, 0x1c1f ;  /* 0x001c1f1a4d487589 */ /* 0x000fe800000e0000 */
[----:B------:R-:W-:Y:S04]  /*a920*/  SHFL.IDX PT, R78, R71, R26, 0x1c1f ;  /* 0x001c1f1a474e7589 */ /* 0x000fe800000e0000 */
[----:B------:R-:W0:Y:S04]  /*a930*/  SHFL.IDX PT, R36, R36, R6, 0x1c1f ;  /* 0x001c1f0624247589 */ /* 0x000e2800000e0000 */
[----:B------:R-:W1:Y:S04]  /*a940*/  SHFL.IDX PT, R79, R79, R6, 0x1c1f ;  /* 0x001c1f064f4f7589 */ /* 0x000e6800000e0000 */
[----:B------:R1:W2:Y:S04]  /*a950*/  SHFL.IDX PT, R81, R35, R6, 0x1c1f ;  /* 0x001c1f0623517589 */ /* 0x0002a800000e0000 */
[----:B------:R-:W-:Y:S04]  /*a960*/  SHFL.IDX PT, R55, R55, R6, 0x1c1f ;  /* 0x001c1f0637377589 */ /* 0x000fe800000e0000 */
[----:B------:R-:W3:Y:S04]  /*a970*/  SHFL.IDX PT, R34, R52, R6, 0x1c1f ;  /* 0x001c1f0634227589 */ /* 0x000ee800000e0000 */
[----:B------:R-:W-:Y:S04]  /*a980*/  SHFL.IDX PT, R70, R111, R6, 0x1c1f ;  /* 0x001c1f066f467589 */ /* 0x000fe800000e0000 */
[----:B------:R-:W-:Y:S01]  /*a990*/  SHFL.IDX PT, R13, R133, R26, 0x1c1f ;  /* 0x001c1f1a850d7589 */ /* 0x000fe200000e0000 */
[----:B0-----:R-:W-:-:S03]  /*a9a0*/  SEL R89, R36, R7, P0 ;  /* 0x0000000724597207 */ /* 0x001fc60000000000 */
[----:B------:R-:W-:Y:S01]  /*a9b0*/  SHFL.IDX PT, R76, R123, R26, 0x1c1f ;  /* 0x001c1f1a7b4c7589 */ /* 0x000fe200000e0000 */
[----:B-1----:R-:W-:-:S03]  /*a9c0*/  SEL R35, R78, R79, P0 ;  /* 0x0000004f4e237207 */ /* 0x002fc60000000000 */
[----:B------:R-:W-:Y:S01]  /*a9d0*/  SHFL.IDX PT, R68, R117, R26, 0x1c1f ;  /* 0x001c1f1a75447589 */ /* 0x000fe200000e0000 */
[----:B--2---:R-:W-:Y:S02]  /*a9e0*/  SEL R82, R80, R81, P0 ;  /* 0x0000005150527207 */ /* 0x004fe40000000000 */
[----:B------:R-:W-:Y:S01]  /*a9f0*/  SEL R80, R81, R80, P0 ;  /* 0x0000005051507207 */ /* 0x000fe20000000000 */
[----:B------:R-:W-:Y:S04]  /*aa00*/  SHFL.IDX PT, R104, R75, R26, 0x1c1f ;  /* 0x001c1f1a4b687589 */ /* 0x000fe800000e0000 */
[----:B------:R0:W1:Y:S01]  /*aa10*/  SHFL.IDX PT, R14, R40, R6, 0x1c1f ;  /* 0x001c1f06280e7589 */ /* 0x00006200000e0000 */
[----:B---3--:R-:W-:-:S03]  /*aa20*/  SEL R52, R63, R34, P0 ;  /* 0x000000223f347207 */ /* 0x008fc60000000000 */
[----:B------:R2:W3:Y:S04]  /*aa30*/  SHFL.IDX PT, R77, R37, R6, 0x1c1f ;  /* 0x001c1f06254d7589 */ /* 0x0004e800000e0000 */
[----:B------:R4:W-:Y:S01]  /*aa40*/  SHFL.IDX PT, R71, R43, R6, 0x1c1f ;  /* 0x001c1f062b477589 */ /* 0x0009e200000e0000 */
[----:B0-----:R-:W-:-:S03]  /*aa50*/  SEL R40, R57, R48, P0 ;  /* 0x0000003039287207 */ /* 0x001fc60000000000 */
[----:B------:R-:W0:Y:S01]  /*aa60*/  SHFL.IDX PT, R103, R103, R6, 0x1c1f ;  /* 0x001c1f0667677589 */ /* 0x000e2200000e0000 */
[----:B--2---:R-:W-:-:S03]  /*aa70*/  SEL R37, R79, R78, P0 ;  /* 0x0000004e4f257207 */ /* 0x004fc60000000000 */
[----:B------:R-:W-:Y:S01]  /*aa80*/  SHFL.IDX PT, R15, R129, R26, 0x1c1f ;  /* 0x001c1f1a810f7589 */ /* 0x000fe200000e0000 */
[----:B----4-:R-:W-:-:S03]  /*aa90*/  SEL R43, R49, R56, P0 ;  /* 0x00000038312b7207 */ /* 0x010fc60000000000 */
[----:B------:R-:W-:Y:S04]  /*aaa0*/  SHFL.IDX PT, R25, R125, R26, 0x1c1f ;  /* 0x001c1f1a7d197589 */ /* 0x000fe800000e0000 */
[----:B------:R-:W-:Y:S01]  /*aab0*/  SHFL.IDX PT, R74, R119, R26, 0x1c1f ;  /* 0x001c1f1a774a7589 */ /* 0x000fe200000e0000 */
[----:B-1----:R-:W-:Y:S02]  /*aac0*/  SEL R87, R13, R14, P0 ;  /* 0x0000000e0d577207 */ /* 0x002fe40000000000 */
[----:B------:R-:W-:Y:S01]  /*aad0*/  SEL R85, R14, R13, P0 ;  /* 0x0000000d0e557207 */ /* 0x000fe20000000000 */
[----:B------:R-:W-:Y:S01]  /*aae0*/  SHFL.IDX PT, R64, R121, R26, 0x1c1f ;  /* 0x001c1f1a79407589 */ /* 0x000fe200000e0000 */
[----:B---3--:R-:W-:Y:S02]  /*aaf0*/  SEL R78, R76, R77, P0 ;  /* 0x0000004d4c4e7207 */ /* 0x008fe40000000000 */
[----:B------:R-:W-:Y:S01]  /*ab00*/  SEL R76, R77, R76, P0 ;  /* 0x0000004c4d4c7207 */ /* 0x000fe20000000000 */
[----:B------:R-:W-:Y:S01]  /*ab10*/  SHFL.IDX PT, R69, R69, R26, 0x1c1f ;  /* 0x001c1f1a45457589 */ /* 0x000fe200000e0000 */
[----:B------:R-:W-:-:S03]  /*ab20*/  F2FP.BF16.F32.PACK_AB R14, R93, R92 ;  /* 0x0000005c5d0e723e */ /* 0x000fc600000010ff */
[----:B------:R-:W-:Y:S04]  /*ab30*/  SHFL.IDX PT, R73, R73, R26, 0x1c1f ;  /* 0x001c1f1a49497589 */ /* 0x000fe800000e0000 */
[----:B------:R-:W-:Y:S04]  /*ab40*/  SHFL.IDX PT, R105, R105, R26, 0x1c1f ;  /* 0x001c1f1a69697589 */ /* 0x000fe800000e0000 */
[----:B------:R-:W-:Y:S04]  /*ab50*/  SHFL.IDX PT, R108, R67, R26, 0x1c1f ;  /* 0x001c1f1a436c7589 */ /* 0x000fe800000e0000 */
[----:B------:R1:W2:Y:S04]  /*ab60*/  SHFL.IDX PT, R24, R41, R6, 0x1c1f ;  /* 0x001c1f0629187589 */ /* 0x0002a800000e0000 */
[----:B------:R3:W4:Y:S04]  /*ab70*/  SHFL.IDX PT, R75, R42, R6, 0x1c1f ;  /* 0x001c1f062a4b7589 */ /* 0x00072800000e0000 */
[----:B------:R0:W4:Y:S01]  /*ab80*/  SHFL.IDX PT, R26, R44, R6, 0x1c1f ;  /* 0x001c1f062c1a7589 */ /* 0x00012200000e0000 */
[----:B-1----:R-:W-:-:S03]  /*ab90*/  SEL R41, R56, R49, P0 ;  /* 0x0000003138297207 */ /* 0x002fc60000000000 */
[----:B------:R1:W-:Y:S01]  /*aba0*/  SHFL.IDX PT, R28, R46, R6, 0x1c1f ;  /* 0x001c1f062e1c7589 */ /* 0x0003e200000e0000 */
[----:B------:R-:W-:Y:S02]  /*abb0*/  SEL R49, R60, R53, P0 ;  /* 0x000000353c317207 */ /* 0x000fe40000000000 */
[----:B---3--:R-:W-:Y:S01]  /*abc0*/  SEL R42, R48, R57, P0 ;  /* 0x00000039302a7207 */ /* 0x008fe20000000000 */
[----:B------:R3:W4:Y:S01]  /*abd0*/  SHFL.IDX PT, R102, R95, R6, 0x1c1f ;  /* 0x001c1f065f667589 */ /* 0x00072200000e0000 */
[----:B------:R-:W-:Y:S02]  /*abe0*/  SEL R48, R61, R50, P0 ;  /* 0x000000323d307207 */ /* 0x000fe40000000000 */
[----:B0-----:R-:W-:Y:S01]  /*abf0*/  SEL R44, R59, R30, P0 ;  /* 0x0000001e3b2c7207 */ /* 0x001fe20000000000 */
[----:B------:R0:W4:Y:S01]  /*ac00*/  SHFL.IDX PT, R31, R45, R6, 0x1c1f ;  /* 0x001c1f062d1f7589 */ /* 0x00012200000e0000 */
[----:B------:R-:W-:Y:S02]  /*ac10*/  SEL R50, R50, R61, P0 ;  /* 0x0000003d32327207 */ /* 0x000fe40000000000 */
[----:B-1----:R-:W-:Y:S01]  /*ac20*/  SEL R46, R30, R59, P0 ;  /* 0x0000003b1e2e7207 */ /* 0x002fe20000000000 */
[----:B------:R1:W4:Y:S01]  /*ac30*/  SHFL.IDX PT, R67, R54, R6, 0x1c1f ;  /* 0x001c1f0636437589 */ /* 0x00032200000e0000 */
[----:B------:R-:W-:-:S02]  /*ac40*/  SEL R57, R65, R70, P0 ;  /* 0x0000004641397207 */ /* 0x000fc40000000000 */
[----:B---3--:R-:W-:Y:S01]  /*ac50*/  SEL R95, R5, R12, P0 ;  /* 0x0000000c055f7207 */ /* 0x008fe20000000000 */
[----:B------:R-:W-:Y:S01]  /*ac60*/  SHFL.IDX PT, R107, R107, R6, 0x1c1f ;  /* 0x001c1f066b6b7589 */ /* 0x000fe200000e0000 */
[----:B------:R-:W-:Y:S02]  /*ac70*/  SEL R59, R70, R65, P0 ;  /* 0x00000041463b7207 */ /* 0x000fe40000000000 */
[----:B0-----:R-:W-:Y:S01]  /*ac80*/  SEL R45, R58, R51, P0 ;  /* 0x000000333a2d7207 */ /* 0x001fe20000000000 */
[----:B------:R0:W3:Y:S01]  /*ac90*/  SHFL.IDX PT, R106, R91, R6, 0x1c1f ;  /* 0x001c1f065b6a7589 */ /* 0x0000e200000e0000 */
[----:B------:R-:W-:Y:S02]  /*aca0*/  SEL R51, R53, R60, P0 ;  /* 0x0000003c35337207 */ /* 0x000fe40000000000 */
[----:B-1----:R-:W-:Y:S01]  /*acb0*/  SEL R54, R34, R63, P0 ;  /* 0x0000003f22367207 */ /* 0x002fe20000000000 */
[----:B------:R1:W3:Y:S01]  /*acc0*/  SHFL.IDX PT, R109, R109, R6, 0x1c1f ;  /* 0x001c1f066d6d7589 */ /* 0x0002e200000e0000 */
[----:B------:R-:W-:-:S02]  /*acd0*/  SEL R53, R62, R55, P0 ;  /* 0x000000373e357207 */ /* 0x000fc40000000000 */
[----:B------:R-:W-:Y:S02]  /*ace0*/  SEL R55, R55, R62, P0 ;  /* 0x0000003e37377207 */ /* 0x000fe40000000000 */
[----:B------:R-:W-:Y:S02]  /*acf0*/  SEL R61, R72, R103, P0 ;  /* 0x00000067483d7207 */ /* 0x000fe40000000000 */
[----:B0-----:R-:W-:Y:S02]  /*ad00*/  SEL R91, R7, R36, P0 ;  /* 0x00000024075b7207 */ /* 0x001fe40000000000 */
[----:B------:R-:W-:Y:S01]  /*ad10*/  SEL R63, R103, R72, P0 ;  /* 0x00000048673f7207 */ /* 0x000fe20000000000 */
[----:B------:R-:W-:Y:S01]  /*ad20*/  IMAD.U32 R103, RZ, RZ, UR8 ;  /* 0x00000008ff677e24 */ /* 0x000fe2000f8e00ff */
[----:B------:R-:W-:Y:S01]  /*ad30*/  SEL R70, R68, R71, P0 ;  /* 0x0000004744467207 */ /* 0x000fe20000000000 */
[----:B------:R-:W-:Y:S01]  /*ad40*/  ULDC.64 UR8, c[0x0][0xc08] ;  /* 0x0003020000087ab9 */ /* 0x000fe20000000a00 */
[----:B--2---:R-:W-:-:S02]  /*ad50*/  SEL R83, R15, R24, P0 ;  /* 0x000000180f537207 */ /* 0x004fc40000000000 */
[----:B------:R-:W-:Y:S02]  /*ad60*/  SEL R81, R24, R15, P0 ;  /* 0x0000000f18517207 */ /* 0x000fe40000000000 */
[----:B----4-:R-:W-:Y:S02]  /*ad70*/  SEL R72, R74, R75, P0 ;  /* 0x0000004b4a487207 */ /* 0x010fe40000000000 */
[----:B------:R-:W-:Y:S02]  /*ad80*/  SEL R68, R71, R68, P0 ;  /* 0x0000004447447207 */ /* 0x000fe40000000000 */
[----:B------:R-:W-:Y:S02]  /*ad90*/  F2FP.BF16.F32.PACK_AB R5, R41, R40 ;  /* 0x000000282905723e */ /* 0x000fe400000010ff */
[----:B-1----:R-:W-:Y:S02]  /*ada0*/  F2FP.BF16.F32.PACK_AB R6, R97, R96 ;  /* 0x000000606106723e */ /* 0x002fe400000010ff */
[----:B------:R-:W-:-:S02]  /*adb0*/  F2FP.BF16.F32.PACK_AB R7, R43, R42 ;  /* 0x0000002a2b07723e */ /* 0x000fc400000010ff */
[----:B------:R-:W-:Y:S02]  /*adc0*/  SEL R79, R25, R26, P0 ;  /* 0x0000001a194f7207 */ /* 0x000fe40000000000 */
[----:B------:R-:W-:Y:S01]  /*add0*/  SEL R77, R26, R25, P0 ;  /* 0x000000191a4d7207 */ /* 0x000fe20000000000 */
[----:B------:R0:W-:Y:S01]  /*ade0*/  STSM.16.M88.4 [R8], R4 ;  /* 0x0000000408007844 */ /* 0x0001e20000000200 */
[----:B------:R-:W-:Y:S02]  /*adf0*/  SEL R60, R73, R102, P0 ;  /* 0x00000066493c7207 */ /* 0x000fe40000000000 */
[----:B------:R-:W-:Y:S01]  /*ae00*/  SEL R62, R102, R73, P0 ;  /* 0x00000049663e7207 */ /* 0x000fe20000000000 */
[----:B------:R-:W-:Y:S01]  /*ae10*/  IMAD.U32 R102, RZ, RZ, UR7 ;  /* 0x00000007ff667e24 */ /* 0x000fe2000f8e00ff */
[----:B------:R-:W-:Y:S02]  /*ae20*/  SEL R74, R75, R74, P0 ;  /* 0x0000004a4b4a7207 */ /* 0x000fe40000000000 */
[----:B------:R-:W-:-:S02]  /*ae30*/  SEL R71, R69, R28, P0 ;  /* 0x0000001c45477207 */ /* 0x000fc40000000000 */
[----:B------:R-:W-:Y:S02]  /*ae40*/  F2FP.BF16.F32.PACK_AB R12, R95, R94 ;  /* 0x0000005e5f0c723e */ /* 0x000fe400000010ff */
[----:B------:R-:W-:Y:S02]  /*ae50*/  F2FP.BF16.F32.PACK_AB R13, R45, R44 ;  /* 0x0000002c2d0d723e */ /* 0x000fe400000010ff */
[----:B------:R-:W-:Y:S02]  /*ae60*/  F2FP.BF16.F32.PACK_AB R15, R47, R46 ;  /* 0x0000002e2f0f723e */ /* 0x000fe400000010ff */
[----:B------:R-:W-:Y:S02]  /*ae70*/  SEL R73, R64, R31, P0 ;  /* 0x0000001f40497207 */ /* 0x000fe40000000000 */
[----:B------:R-:W-:Y:S01]  /*ae80*/  SEL R75, R31, R64, P0 ;  /* 0x000000401f4b7207 */ /* 0x000fe20000000000 */
[----:B------:R1:W-:Y:S01]  /*ae90*/  STSM.16.M88.4 [R9], R12 ;  /* 0x0000000c09007844 */ /* 0x0003e20000000200 */
[----:B------:R-:W-:-:S02]  /*aea0*/  SEL R69, R28, R69, P0 ;  /* 0x000000451c457207 */ /* 0x000fc40000000000 */
[----:B------:R-:W-:Y:S02]  /*aeb0*/  F2FP.BF16.F32.PACK_AB R24, R91, R90 ;  /* 0x0000005a5b18723e */ /* 0x000fe400000010ff */
[----:B------:R-:W-:Y:S02]  /*aec0*/  F2FP.BF16.F32.PACK_AB R25, R49, R48 ;  /* 0x000000303119723e */ /* 0x000fe400000010ff */
[----:B------:R-:W-:Y:S02]  /*aed0*/  F2FP.BF16.F32.PACK_AB R26, R89, R88 ;  /* 0x00000058591a723e */ /* 0x000fe400000010ff */
[----:B------:R-:W-:Y:S02]  /*aee0*/  F2FP.BF16.F32.PACK_AB R27, R51, R50 ;  /* 0x00000032331b723e */ /* 0x000fe400000010ff */
[----:B------:R-:W-:Y:S02]  /*aef0*/  F2FP.BF16.F32.PACK_AB R28, R87, R86 ;  /* 0x00000056571c723e */ /* 0x000fe400000010ff */
[----:B------:R-:W-:Y:S01]  /*af00*/  F2FP.BF16.F32.PACK_AB R29, R53, R52 ;  /* 0x00000034351d723e */ /* 0x000fe200000010ff */
[----:B------:R2:W-:Y:S01]  /*af10*/  STSM.16.M88.4 [R10], R24 ;  /* 0x000000180a007844 */ /* 0x0005e20000000200 */
[----:B------:R-:W-:-:S02]  /*af20*/  F2FP.BF16.F32.PACK_AB R30, R85, R84 ;  /* 0x00000054551e723e */ /* 0x000fc400000010ff */
[----:B------:R-:W-:Y:S02]  /*af30*/  F2FP.BF16.F32.PACK_AB R31, R55, R54 ;  /* 0x00000036371f723e */ /* 0x000fe400000010ff */
[----:B------:R-:W-:Y:S02]  /*af40*/  SEL R56, R66, R67, P0 ;  /* 0x0000004342387207 */ /* 0x000fe40000000000 */
[----:B------:R-:W-:Y:S01]  /*af50*/  SEL R58, R67, R66, P0 ;  /* 0x00000042433a7207 */ /* 0x000fe20000000000 */
[----:B------:R4:W-:Y:S01]  /*af60*/  STSM.16.M88.4 [R11], R28 ;  /* 0x0000001c0b007844 */ /* 0x0009e20000000200 */
[----:B---3--:R-:W-:Y:S02]  /*af70*/  SEL R64, R105, R106, P0 ;  /* 0x0000006a69407207 */ /* 0x008fe40000000000 */
[----:B------:R-:W-:Y:S02]  /*af80*/  SEL R66, R106, R105, P0 ;  /* 0x000000696a427207 */ /* 0x000fe40000000000 */
[----:B------:R-:W-:-:S02]  /*af90*/  SEL R65, R104, R107, P0 ;  /* 0x0000006b68417207 */ /* 0x000fc40000000000 */
[----:B------:R-:W-:Y:S02]  /*afa0*/  SEL R67, R107, R104, P0 ;  /* 0x000000686b437207 */ /* 0x000fe40000000000 */
[----:B------:R-:W-:Y:S02]  /*afb0*/  SEL R34, R108, R109, P0 ;  /* 0x0000006d6c227207 */ /* 0x000fe40000000000 */
[----:B------:R-:W-:Y:S02]  /*afc0*/  SEL R36, R109, R108, P0 ;  /* 0x0000006c6d247207 */ /* 0x000fe40000000000 */
[----:B0-----:R-:W-:Y:S02]  /*afd0*/  F2FP.BF16.F32.PACK_AB R4, R83, R82 ;  /* 0x000000525304723e */ /* 0x001fe400000010ff */
[----:B------:R-:W-:Y:S02]  /*afe0*/  F2FP.BF16.F32.PACK_AB R5, R57, R56 ;  /* 0x000000383905723e */ /* 0x000fe400000010ff */
[----:B------:R-:W-:-:S02]  /*aff0*/  F2FP.BF16.F32.PACK_AB R6, R81, R80 ;  /* 0x000000505106723e */ /* 0x000fc400000010ff */
[----:B------:R-:W-:Y:S02]  /*b000*/  F2FP.BF16.F32.PACK_AB R7, R59, R58 ;  /* 0x0000003a3b07723e */ /* 0x000fe400000010ff */
[----:B------:R-:W-:Y:S02]  /*b010*/  F2FP.BF16.F32.PACK_AB R8, R79, R78 ;  /* 0x0000004e4f08723e */ /* 0x000fe400000010ff */
[----:B-1----:R-:W-:Y:S01]  /*b020*/  F2FP.BF16.F32.PACK_AB R9, R61, R60 ;  /* 0x0000003c3d09723e */ /* 0x002fe200000010ff */
[----:B------:R-:W-:Y:S01]  /*b030*/  STSM.16.M88.4 [R33], R4 ;  /* 0x0000000421007844 */ /* 0x000fe20000000200 */
[----:B--2---:R-:W-:Y:S02]  /*b040*/  F2FP.BF16.F32.PACK_AB R10, R77, R76 ;  /* 0x0000004c4d0a723e */ /* 0x004fe400000010ff */
[----:B----4-:R-:W-:Y:S02]  /*b050*/  F2FP.BF16.F32.PACK_AB R11, R63, R62 ;  /* 0x0000003e3f0b723e */ /* 0x010fe400000010ff */
[----:B------:R-:W-:-:S02]  /*b060*/  F2FP.BF16.F32.PACK_AB R12, R73, R72 ;  /* 0x00000048490c723e */ /* 0x000fc400000010ff */
[----:B------:R-:W-:Y:S01]  /*b070*/  F2FP.BF16.F32.PACK_AB R13, R65, R64 ;  /* 0x00000040410d723e */ /* 0x000fe200000010ff */
[----:B------:R0:W-:Y:S01]  /*b080*/  STSM.16.M88.4 [R38], R8 ;  /* 0x0000000826007844 */ /* 0x0001e20000000200 */
[----:B------:R-:W-:Y:S02]  /*b090*/  F2FP.BF16.F32.PACK_AB R14, R75, R74 ;  /* 0x0000004a4b0e723e */ /* 0x000fe400000010ff */
[----:B------:R-:W-:Y:S02]  /*b0a0*/  F2FP.BF16.F32.PACK_AB R15, R67, R66 ;  /* 0x00000042430f723e */ /* 0x000fe400000010ff */
[----:B------:R-:W-:Y:S02]  /*b0b0*/  F2FP.BF16.F32.PACK_AB R24, R71, R70 ;  /* 0x000000464718723e */ /* 0x000fe400000010ff */
[----:B------:R-:W-:Y:S01]  /*b0c0*/  F2FP.BF16.F32.PACK_AB R25, R35, R34 ;  /* 0x000000222319723e */ /* 0x000fe200000010ff */
[----:B------:R1:W-:Y:S01]  /*b0d0*/  STSM.16.M88.4 [R100], R12 ;  /* 0x0000000c64007844 */ /* 0x0003e20000000200 */
[----:B------:R-:W-:-:S02]  /*b0e0*/  F2FP.BF16.F32.PACK_AB R26, R69, R68 ;  /* 0x00000044451a723e */ /* 0x000fc400000010ff */
[----:B------:R-:W-:Y:S02]  /*b0f0*/  F2FP.BF16.F32.PACK_AB R27, R37, R36 ;  /* 0x00000024251b723e */ /* 0x000fe400000010ff */
[----:B------:R-:W-:-:S03]  /*b100*/  ISETP.NE.U32.AND P0, PT, RZ, UR10, PT ;  /* 0x0000000aff007c0c */ /* 0x000fc6000bf05070 */
[----:B------:R1:W-:Y:S01]  /*b110*/  STSM.16.M88.4 [R101], R24 ;  /* 0x0000001865007844 */ /* 0x0003e20000000200 */
[----:B------:R-:W-:Y:S01]  /*b120*/  BAR.SYNC.DEFER_BLOCKING 0x1, 0x100 ;  /* 0x0044000000007b1d */ /* 0x000fe20000010000 */
[----:B------:R-:W-:-:S07]  /*b130*/  ISETP.NE.AND.EX P0, PT, RZ, UR11, PT, P0 ;  /* 0x0000000bff007c0c */ /* 0x000fce000bf05300 */
[----:B0-----:R-:W0:Y:S06]  /*b140*/  LDC R38, c[0x0][0xbe8] ;  /* 0x0002fa00ff267b82 */ /* 0x001e2c0000000800 */
[----:B------:R-:W2:Y:S01]  /*b150*/  @P0 LDG.E R28, desc[UR50][R102.64] ;  /* 0x00000032661c0981 */ /* 0x000ea2000c1e1900 */
[----:B------:R-:W-:-:S04]  /*b160*/  UISETP.NE.U32.AND UP0, UPT, UR8, URZ, UPT ;  /* 0x0000003f0800728c */ /* 0x000fc8000bf05070 */
[----:B------:R-:W-:Y:S01]  /*b170*/  UISETP.NE.AND.EX UP0, UPT, UR9, URZ, UPT, UP0 ;  /* 0x0000003f0900728c */ /* 0x000fe2000bf05300 */
[----:B0-----:R-:W-:-:S05]  /*b180*/  ISETP.NE.AND P1, PT, R38, 0x1, PT ;  /* 0x000000012600780c */ /* 0x001fca0003f25270 */
[----:B------:R-:W-:-:S05]  /*b190*/  PLOP3.LUT P4, PT, PT, PT, UP0, 0x80, 0x0 ;  /* 0x000000000000781c */ /* 0x000fca0003f8f008 */
[----:B------:R-:W-:-:S03]  /*b1a0*/  @UP0 UIADD3 UR8, UP1, UR4, UR8, URZ ;  /* 0x0000000804080290 */ /* 0x000fc6000ff3e03f */
[----:B------:R-:W0:Y:S01]  /*b1b0*/  @P1 LDC R6, c[0x0][0xbec] ;  /* 0x0002fb00ff061b82 */ /* 0x000e220000000800 */
[----:B------:R-:W-:Y:S02]  /*b1c0*/  @UP0 UIADD3.X UR9, UR12, UR9, URZ, UP1, !UPT ;  /* 0x000000090c090290 */ /* 0x000fe40008ffe43f */
[----:B------:R-:W-:Y:S01]  /*b1d0*/  UISETP.GT.AND UP1, UPT, UR44, 0x1, UPT ;  /* 0x000000012c00788c */ /* 0x000fe2000bf24270 */
[----:B------:R-:W-:Y:S01]  /*b1e0*/  IMAD.U32 R4, RZ, RZ, UR8 ;  /* 0x00000008ff047e24 */ /* 0x000fe2000f8e00ff */
[----:B------:R-:W-:Y:S01]  /*b1f0*/  ULDC UR4, c[0x0][0xa88] ;  /* 0x0002a20000047ab9 */ /* 0x000fe20000000800 */
[----:B------:R-:W-:Y:S01]  /*b200*/  UMOV UR16, 0x9b8 ;  /* 0x000009b800107882 */ /* 0x000fe20000000000 */
[----:B------:R-:W-:Y:S01]  /*b210*/  IMAD.U32 R33, RZ, RZ, UR4 ;  /* 0x00000004ff217e24 */ /* 0x000fe2000f8e00ff */
[----:B------:R-:W3:Y:S01]  /*b220*/  @P1 LDC R9, c[0x0][0xbf0] ;  /* 0x0002fc00ff091b82 */ /* 0x000ee20000000800 */
[----:B------:R-:W-:Y:S01]  /*b230*/  USEL UR16, UR16, 0x978, UP1 ;  /* 0x0000097810107887 */ /* 0x000fe20008800000 */
[----:B------:R-:W-:Y:S01]  /*b240*/  IMAD.U32 R5, RZ, RZ, UR9 ;  /* 0x00000009ff057e24 */ /* 0x000fe2000f8e00ff */
[----:B------:R-:W-:-:S04]  /*b250*/  UISETP.NE.U32.AND UP0, UPT, UR10, URZ, UPT ;  /* 0x0000003f0a00728c */ /* 0x000fc8000bf05070 */
[----:B------:R4:W5:Y:S01]  /*b260*/  @P4 LDG.E R33, desc[UR50][R4.64] ;  /* 0x0000003204214981 */ /* 0x000962000c1e1900 */
[----:B------:R-:W-:Y:S01]  /*b270*/  UISETP.NE.AND.EX UP0, UPT, UR11, URZ, UPT, UP0 ;  /* 0x0000003f0b00728c */ /* 0x000fe2000bf05300 */
[----:B------:R-:W-:Y:S01]  /*b280*/  UMOV UR4, URZ ;  /* 0x0000003f00047c82 */ /* 0x000fe20008000000 */
[----:B------:R-:W-:-:S03]  /*b290*/  USEL UR7, UR40, URZ, UP1 ;  /* 0x0000003f28077287 */ /* 0x000fc60008800000 */
[----:B------:R-:W-:Y:S01]  /*b2a0*/  ULDC.64 UR10, c[0x0][UR16+0x218] ;  /* 0x00008600100a7abb */ /* 0x000fe20008000a00 */
[----:B------:R-:W-:Y:S01]  /*b2b0*/  ULDC.64 UR14, c[0x0][UR16+0x228] ;  /* 0x00008a00100e7abb */ /* 0x000fe20008000a00 */
[----:B------:R-:W-:Y:S01]  /*b2c0*/  USEL UR36, UR36, URZ, !UP0 ;  /* 0x0000003f24247287 */ /* 0x000fe2000c000000 */
[----:B----4-:R-:W-:Y:S01]  /*b2d0*/  IMAD.U32 R4, RZ, RZ, UR42 ;  /* 0x0000002aff047e24 */ /* 0x010fe2000f8e00ff */
[----:B------:R-:W-:Y:S01]  /*b2e0*/  ULDC.64 UR12, c[0x0][UR16+0x220] ;  /* 0x00008800100c7abb */ /* 0x000fe20008000a00 */
[----:B------:R-:W-:Y:S02]  /*b2f0*/  UIMAD.WIDE.U32 UR8, UR10, UR39, URZ ;  /* 0x000000270a0872a5 */ /* 0x000fe4000f8e003f */
[----:B------:R-:W-:Y:S01]  /*b300*/  IMAD R11, R4, 0x80, R219 ;  /* 0x00000080040b7824 */ /* 0x000fe200078e02db */
[----:B------:R-:W-:Y:S02]  /*b310*/  UIMAD.WIDE.U32 UR18, UR14, UR7, URZ ;  /* 0x000000070e1272a5 */ /* 0x000fe4000f8e003f */
[----:B------:R-:W-:Y:S01]  /*b320*/  UIMAD UR10, UR11, UR39, URZ ;  /* 0x000000270b0a72a4 */ /* 0x000fe2000f8e023f */
[----:B0-----:R-:W-:Y:S01]  /*b330*/  @P1 IMAD.HI.U32 R4, R11, R6, RZ ;  /* 0x000000060b041227 */ /* 0x001fe200078e00ff */
[----:B------:R-:W-:-:S02]  /*b340*/  UIMAD UR14, UR15, UR7, URZ ;  /* 0x000000070f0e72a4 */ /* 0x000fc4000f8e023f */
[----:B------:R-:W-:Y:S01]  /*b350*/  USEL UR37, UR37, URZ, !UP0 ;  /* 0x0000003f25257287 */ /* 0x000fe2000c000000 */
[----:B------:R-:W-:Y:S01]  /*b360*/  IMAD.MOV.U32 R7, RZ, RZ, R11 ;  /* 0x000000ffff077224 */ /* 0x000fe200078e000b */
[----:B------:R-:W-:Y:S01]  /*b370*/  UIMAD UR7, UR13, UR36, URZ ;  /* 0x000000240d0772a4 */ /* 0x000fe2000f8e023f */
[----:B---3--:R-:W-:Y:S01]  /*b380*/  @P1 SHF.R.U32.HI R7, RZ, R9, R4 ;  /* 0x00000009ff071219 */ /* 0x008fe20000011604 */
[----:B------:R-:W-:Y:S01]  /*b390*/  UIADD3 UR9, UR9, UR10, URZ ;  /* 0x0000000a09097290 */ /* 0x000fe2000fffe03f */
[----:B------:R-:W-:Y:S01]  /*b3a0*/  IMAD.U32 R4, RZ, RZ, UR18 ;  /* 0x00000012ff047e24 */ /* 0x000fe2000f8e00ff */
[----:B------:R-:W-:Y:S01]  /*b3b0*/  UIMAD.WIDE.U32 UR10, UR12, UR36, URZ ;  /* 0x000000240c0a72a5 */ /* 0x000fe2000f8e003f */
[----:B------:R-:W-:Y:S01]  /*b3c0*/  IMAD.U32 R5, RZ, RZ, UR19 ;  /* 0x00000013ff057e24 */ /* 0x000fe2000f8e00ff */
[----:B------:R-:W-:Y:S01]  /*b3d0*/  UIMAD UR7, UR12, UR37, UR7 ;  /* 0x000000250c0772a4 */ /* 0x000fe2000f8e0207 */
[--C-:B------:R-:W-:Y:S01]  /*b3e0*/  IMAD.MOV R9, RZ, RZ, -R7.reuse ;  /* 0x000000ffff097224 */ /* 0x100fe200078e0a07 */
[----:B------:R-:W-:Y:S01]  /*b3f0*/  UIADD3 UR14, UR19, UR14, URZ ;  /* 0x0000000e130e7290 */ /* 0x000fe2000fffe03f */
[----:B------:R-:W-:Y:S01]  /*b400*/  SHF.R.S32.HI R5, RZ, 0x1f, R7 ;  /* 0x0000001fff057819 */ /* 0x000fe20000011407 */
[----:B------:R-:W-:Y:S01]  /*b410*/  UIADD3 UR7, UR11, UR7, URZ ;  /* 0x000000070b077290 */ /* 0x000fe2000fffe03f */
[----:B------:R-:W-:-:S03]  /*b420*/  IMAD R9, R38, R9, R11 ;  /* 0x0000000926097224 */ /* 0x000fc600078e020b */
[----:B------:R-:W-:Y:S02]  /*b430*/  IMAD.U32 R8, RZ, RZ, UR14 ;  /* 0x0000000eff087e24 */ /* 0x000fe4000f8e00ff */
[----:B------:R-:W-:Y:S02]  /*b440*/  SHF.R.S32.HI R6, RZ, 0x1f, R9 ;  /* 0x0000001fff067819 */ /* 0x000fe40000011409 */
[----:B--2---:R-:W-:-:S13]  /*b450*/  @P0 R2UR UR4, R28 ;  /* 0x000000001c0402ca */ /* 0x004fda00000e0000 */
[----:B------:R-:W-:Y:S02]  /*b460*/  UIADD3 UR8, UP0, UP2, UR10, UR8, UR4 ;  /* 0x000000080a087290 */ /* 0x000fe4000fa1e004 */
[----:B------:R-:W-:Y:S01]  /*b470*/  USHF.R.S32.HI UR12, URZ, 0x1f, UR4 ;  /* 0x0000001f3f0c7899 */ /* 0x000fe20008011404 */
[----:B------:R-:W-:Y:S01]  /*b480*/  ULDC.64 UR10, c[0x0][0xba8] ;  /* 0x0002ea00000a7ab9 */ /* 0x000fe20000000a00 */
[----:B------:R-:W-:Y:S02]  /*b490*/  @!UP1 ULDC UR10, c[0x0][0xb50] ;  /* 0x0002d400000a9ab9 */ /* 0x000fe40000000800 */
[----:B------:R-:W-:Y:S01]  /*b4a0*/  UIADD3.X UR7, UR7, UR9, UR12, UP0, UP2 ;  /* 0x0000000907077290 */ /* 0x000fe200087e440c */
[----:B------:R-:W-:Y:S01]  /*b4b0*/  IADD3 R4, P2, P3, R7, UR8, R4 ;  /* 0x0000000807047c10 */ /* 0x000fe2000fb5e004 */
[----:B------:R-:W-:Y:S01]  /*b4c0*/  @!UP1 ULDC UR11, c[0x0][0xb54] ;  /* 0x0002d500000b9ab9 */ /* 0x000fe20000000800 */
[----:B------:R-:W-:Y:S02]  /*b4d0*/  ULDC.64 UR8, c[0x0][UR16+0x210] ;  /* 0x0000840010087abb */ /* 0x000fe40008000a00 */
[----:B------:R-:W-:Y:S01]  /*b4e0*/  IMAD R7, R9, UR9, RZ ;  /* 0x0000000909077c24 */ /* 0x000fe2000f8e02ff */
[----:B------:R-:W-:-:S03]  /*b4f0*/  IADD3.X R5, R5, UR7, R8, P2, P3 ;  /* 0x0000000705057c10 */ /* 0x000fc600097e6408 */
[----:B------:R-:W-:Y:S02]  /*b500*/  IMAD R7, R6, UR8, R7 ;  /* 0x0000000806077c24 */ /* 0x000fe4000f8e0207 */
[----:B------:R-:W-:-:S04]  /*b510*/  IMAD.WIDE.U32 R4, R9, UR8, R4 ;  /* 0x0000000809047c25 */ /* 0x000fc8000f8e0004 */
[----:B------:R-:W-:Y:S01]  /*b520*/  IMAD.IADD R5, R5, 0x1, R7 ;  /* 0x0000000105057824 */ /* 0x000fe200078e0207 */
[----:B------:R-:W-:-:S04]  /*b530*/  LEA R8, P2, R4, UR10, 0x2 ;  /* 0x0000000a04087c11 */ /* 0x000fc8000f8410ff */
[----:B------:R-:W-:Y:S01]  /*b540*/  LEA.HI.X R9, R4, UR11, R5, 0x2, P2 ;  /* 0x0000000b04097c11 */ /* 0x000fe200090f1405 */
[----:B-1----:R-:W-:Y:S08]  /*b550*/  @P4 BRA `(.L_x_163) ;  /* 0x0000000000104947 */ /* 0x002ff00003800000 */
[----:B------:R-:W-:Y:S05]  /*b560*/  @!P0 BRA `(.L_x_163) ;  /* 0x00000000000c8947 */ /* 0x000fea0003800000 */
[----:B------:R-:W2:Y:S04]  /*b570*/  LDG.E R4, desc[UR50][R102.64] ;  /* 0x0000003266047981 */ /* 0x000ea8000c1e1900 */
[----:B-----5:R-:W2:Y:S02]  /*b580*/  LDG.E R33, desc[UR50][R102.64+0x4] ;  /* 0x0000043266217981 */ /* 0x020ea4000c1e1900 */
[----:B--2---:R-:W-:-:S07]  /*b590*/  IMAD.IADD R33, R33, 0x1, -R4 ;  /* 0x0000000121217824 */ /* 0x004fce00078e0a04 */
.L_x_163:
[----:B------:R-:W-:Y:S01]  /*b5a0*/  IMAD.U32 R13, RZ, RZ, UR42 ;  /* 0x0000002aff0d7e24 */ /* 0x000fe2000f8e00ff */
[----:B------:R-:W-:Y:S01]  /*b5b0*/  SHFL.IDX PT, R4, R8, RZ, 0x1c1f ;  /* 0x001c1fff08047589 */ /* 0x000fe200000e0000 */
[----:B-----5:R-:W-:Y:S01]  /*b5c0*/  IMAD R33, R33, R38, RZ ;  /* 0x0000002621217224 */ /* 0x020fe200078e02ff */
[----:B------:R-:W-:Y:S01]  /*b5d0*/  LOP3.LUT P0, RZ, R201, 0x3, RZ, 0xc0, !PT ;  /* 0x00000003c9ff7812 */ /* 0x000fe2000780c0ff */
[----:B------:R-:W-:Y:S01]  /*b5e0*/  IMAD R10, R13, 0x80, R218 ;  /* 0x000000800d0a7824 */ /* 0x000fe200078e02da */
[----:B------:R-:W0:Y:S03]  /*b5f0*/  SHFL.IDX PT, R5, R9, RZ, 0x1c1f ;  /* 0x001c1fff09057589 */ /* 0x000e2600000e0000 */
[C---:B------:R-:W-:Y:S01]  /*b600*/  VIADD R24, R10.reuse, 0x8 ;  /* 0x000000080a187836 */ /* 0x040fe20000000000 */
[----:B------:R-:W-:Y:S01]  /*b610*/  SHFL.IDX PT, R6, R8, 0x1, 0x1c1f ;  /* 0x003c1f0008067f89 */ /* 0x000fe200000e0000 */
[----:B------:R-:W-:-:S03]  /*b620*/  ISETP.GE.OR P2, PT, R10, R33, P0 ;  /* 0x000000210a00720c */ /* 0x000fc60000746670 */
[----:B------:R-:W1:Y:S01]  /*b630*/  SHFL.IDX PT, R7, R9, 0x1, 0x1c1f ;  /* 0x003c1f0009077f89 */ /* 0x000e6200000e0000 */
[----:B------:R-:W-:-:S09]  /*b640*/  ISETP.GE.OR P0, PT, R24, R33, P0 ;  /* 0x000000211800720c */ /* 0x000fd20000706670 */
[----:B0-----:R0:W-:Y:S04]  /*b650*/  @!P2 ST.E desc[UR50][R4.64], R3 ;  /* 0x000000030400a985 */ /* 0x0011e8000c101932 */
[----:B-1----:R0:W-:Y:S01]  /*b660*/  @!P0 ST.E desc[UR50][R6.64], R0 ;  /* 0x0000000006008985 */ /* 0x0021e2000c101932 */
[----:B------:R-:W-:-:S13]  /*b670*/  PLOP3.LUT P0, PT, PT, PT, UP1, 0x80, 0x0 ;  /* 0x000000000000781c */ /* 0x000fda0003f0f018 */
[----:B0-----:R-:W-:Y:S05]  /*b680*/  @P0 BRA `(.L_x_164) ;  /* 0x0000000800900947 */ /* 0x001fea0003800000 */
[----:B------:R-:W-:Y:S01]  /*b690*/  IMAD R3, R200, 0x40, R2 ;  /* 0x00000040c8037824 */ /* 0x000fe200078e0202 */
[----:B------:R-:W0:Y:S01]  /*b6a0*/  @P1 LDC R35, c[0x0][0xbec] ;  /* 0x0002fb00ff231b82 */ /* 0x000e220000000800 */
[----:B------:R-:W-:Y:S02]  /*b6b0*/  ULDC.64 UR10, c[0x0][0xaa0] ;  /* 0x0002a800000a7ab9 */ /* 0x000fe40000000a00 */
[----:B------:R-:W-:-:S03]  /*b6c0*/  IMAD.WIDE R20, R3, 0x2, R20 ;  /* 0x0000000203147825 */ /* 0x000fc600078e0214 */
[C---:B------:R-:W-:Y:S02]  /*b6d0*/  IADD3 R9, P6, R20.reuse, 0x1000, RZ ;  /* 0x0000100014097810 */ /* 0x040fe40007fde0ff */
[C---:B------:R-:W-:Y:S02]  /*b6e0*/  IADD3 R13, P5, R20.reuse, 0x2000, RZ ;  /* 0x00002000140d7810 */ /* 0x040fe40007fbe0ff */
[----:B------:R-:W-:Y:S02]  /*b6f0*/  LOP3.LUT R8, R9, 0x380, RZ, 0xc0, !PT ;  /* 0x0000038009087812 */ /* 0x000fe400078ec0ff */
[C---:B------:R-:W-:Y:S02]  /*b700*/  IADD3 R25, P4, R20.reuse, 0x3000, RZ ;  /* 0x0000300014197810 */ /* 0x040fe40007f9e0ff */
[C---:B------:R-:W-:Y:S02]  /*b710*/  IADD3 R29, P3, R20.reuse, 0x4000, RZ ;  /* 0x00004000141d7810 */ /* 0x040fe40007f7e0ff */
[----:B------:R-:W-:-:S02]  /*b720*/  IADD3 R41, P2, R20, 0x5000, RZ ;  /* 0x0000500014297810 */ /* 0x000fc40007f5e0ff */
[C---:B------:R-:W-:Y:S02]  /*b730*/  IADD3 R45, P0, R20.reuse, 0x6000, RZ ;  /* 0x00006000142d7810 */ /* 0x040fe40007f1e0ff */
[----:B------:R-:W-:Y:S02]  /*b740*/  LOP3.LUT R5, R20, 0x380, RZ, 0xc0, !PT ;  /* 0x0000038014057812 */ /* 0x000fe400078ec0ff */
[----:B------:R-:W-:Y:S02]  /*b750*/  SHF.R.U64 R8, R8, 0x3, RZ ;  /* 0x0000000308087819 */ /* 0x000fe400000012ff */
[----:B------:R-:W-:Y:S02]  /*b760*/  LOP3.LUT R12, R13, 0x380, RZ, 0xc0, !PT ;  /* 0x000003800d0c7812 */ /* 0x000fe400078ec0ff */
[----:B------:R-:W-:Y:S02]  /*b770*/  LOP3.LUT R24, R25, 0x380, RZ, 0xc0, !PT ;  /* 0x0000038019187812 */ /* 0x000fe400078ec0ff */
[----:B------:R-:W-:-:S02]  /*b780*/  LOP3.LUT R28, R29, 0x380, RZ, 0xc0, !PT ;  /* 0x000003801d1c7812 */ /* 0x000fc400078ec0ff */
[----:B------:R-:W-:Y:S02]  /*b790*/  LOP3.LUT R40, R41, 0x380, RZ, 0xc0, !PT ;  /* 0x0000038029287812 */ /* 0x000fe400078ec0ff */
[----:B------:R-:W-:Y:S02]  /*b7a0*/  LOP3.LUT R44, R45, 0x380, RZ, 0xc0, !PT ;  /* 0x000003802d2c7812 */ /* 0x000fe400078ec0ff */
[----:B------:R-:W-:Y:S02]  /*b7b0*/  SHF.R.U64 R5, R5, 0x3, RZ ;  /* 0x0000000305057819 */ /* 0x000fe400000012ff */
[----:B------:R-:W-:Y:S01]  /*b7c0*/  LOP3.LUT R8, R8, R9, RZ, 0x3c, !PT ;  /* 0x0000000908087212 */ /* 0x000fe200078e3cff */
[----:B------:R-:W-:Y:S01]  /*b7d0*/  IMAD.X R9, RZ, RZ, R21, P6 ;  /* 0x000000ffff097224 */ /* 0x000fe200030e0615 */
[----:B------:R-:W-:Y:S02]  /*b7e0*/  IADD3 R3, P6, R20, 0x7000, RZ ;  /* 0x0000700014037810 */ /* 0x000fe40007fde0ff */
[----:B------:R-:W-:-:S02]  /*b7f0*/  SHF.R.U64 R12, R12, 0x3, RZ ;  /* 0x000000030c0c7819 */ /* 0x000fc400000012ff */
[----:B------:R-:W-:Y:S01]  /*b800*/  SHF.R.U64 R24, R24, 0x3, RZ ;  /* 0x0000000318187819 */ /* 0x000fe200000012ff */
[--C-:B------:R-:W-:Y:S01]  /*b810*/  IMAD.X R49, RZ, RZ, R21.reuse, P6 ;  /* 0x000000ffff317224 */ /* 0x100fe200030e0615 */
[----:B------:R-:W-:Y:S01]  /*b820*/  SHF.R.U64 R28, R28, 0x3, RZ ;  /* 0x000000031c1c7819 */ /* 0x000fe200000012ff */
[----:B------:R-:W-:Y:S01]  /*b830*/  UIMAD UR7, UR12, UR10, URZ ;  /* 0x0000000a0c0772a4 */ /* 0x000fe2000f8e023f */
[----:B------:R-:W-:Y:S01]  /*b840*/  SHF.R.U64 R40, R40, 0x3, RZ ;  /* 0x0000000328287819 */ /* 0x000fe200000012ff */
[----:B------:R-:W-:Y:S01]  /*b850*/  UIMAD.WIDE.U32 UR8, UR4, UR10, URZ ;  /* 0x0000000a040872a5 */ /* 0x000fe2000f8e003f */
[----:B------:R-:W-:Y:S01]  /*b860*/  SHF.R.U64 R44, R44, 0x3, RZ ;  /* 0x000000032c2c7819 */ /* 0x000fe200000012ff */
[----:B------:R-:W-:Y:S01]  /*b870*/  ULDC.64 UR12, c[0x0][0xaf0] ;  /* 0x0002bc00000c7ab9 */ /* 0x000fe20000000a00 */
[----:B------:R-:W-:Y:S01]  /*b880*/  LOP3.LUT R20, R5, R20, RZ, 0x3c, !PT ;  /* 0x0000001405147212 */ /* 0x000fe200078e3cff */
[----:B------:R-:W5:Y:S01]  /*b890*/  LD.E.128 R8, desc[UR50][R8.64] ;  /* 0x0000003208087980 */ /* 0x000f62000c101d00 */
[----:B------:R-:W-:Y:S01]  /*b8a0*/  LOP3.LUT R12, R12, R13, RZ, 0x3c, !PT ;  /* 0x0000000d0c0c7212 */ /* 0x000fe200078e3cff */
[--C-:B------:R-:W-:Y:S01]  /*b8b0*/  IMAD.X R13, RZ, RZ, R21.reuse, P5 ;  /* 0x000000ffff0d7224 */ /* 0x100fe200028e0615 */
[----:B------:R-:W-:Y:S01]  /*b8c0*/  LOP3.LUT R24, R24, R25, RZ, 0x3c, !PT ;  /* 0x0000001918187212 */ /* 0x000fe200078e3cff */
[--C-:B------:R-:W-:Y:S01]  /*b8d0*/  IMAD.X R25, RZ, RZ, R21.reuse, P4 ;  /* 0x000000ffff197224 */ /* 0x100fe200020e0615 */
[----:B------:R-:W-:Y:S01]  /*b8e0*/  LOP3.LUT R28, R28, R29, RZ, 0x3c, !PT ;  /* 0x0000001d1c1c7212 */ /* 0x000fe200078e3cff */
[--C-:B------:R-:W-:Y:S01]  /*b8f0*/  IMAD.X R29, RZ, RZ, R21.reuse, P3 ;  /* 0x000000ffff1d7224 */ /* 0x100fe200018e0615 */
[----:B------:R-:W-:Y:S01]  /*b900*/  LOP3.LUT R40, R40, R41, RZ, 0x3c, !PT ;  /* 0x0000002928287212 */ /* 0x000fe200078e3cff */
[--C-:B------:R-:W-:Y:S01]  /*b910*/  IMAD.X R41, RZ, RZ, R21.reuse, P2 ;  /* 0x000000ffff297224 */ /* 0x100fe200010e0615 */
[----:B------:R-:W-:Y:S01]  /*b920*/  LOP3.LUT R44, R44, R45, RZ, 0x3c, !PT ;  /* 0x0000002d2c2c7212 */ /* 0x000fe200078e3cff */
[----:B------:R-:W-:Y:S01]  /*b930*/  IMAD.X R45, RZ, RZ, R21, P0 ;  /* 0x000000ffff2d7224 */ /* 0x000fe200000e0615 */
[----:B------:R1:W5:Y:S01]  /*b940*/  LD.E.128 R4, desc[UR50][R20.64] ;  /* 0x0000003214047980 */ /* 0x000362000c101d00 */
[----:B------:R-:W-:Y:S01]  /*b950*/  LOP3.LUT R0, R3, 0x380, RZ, 0xc0, !PT ;  /* 0x0000038003007812 */ /* 0x000fe200078ec0ff */
[----:B------:R-:W-:-:S02]  /*b960*/  UIMAD UR7, UR4, UR11, UR7 ;  /* 0x0000000b040772a4 */ /* 0x000fc4000f8e0207 */
[----:B------:R-:W5:Y:S01]  /*b970*/  LD.E.128 R12, desc[UR50][R12.64] ;  /* 0x000000320c0c7980 */ /* 0x000f62000c101d00 */
[----:B------:R-:W-:-:S03]  /*b980*/  SHF.R.U64 R0, R0, 0x3, RZ ;  /* 0x0000000300007819 */ /* 0x000fc600000012ff */
[----:B------:R-:W5:Y:S01]  /*b990*/  LD.E.128 R24, desc[UR50][R24.64] ;  /* 0x0000003218187980 */ /* 0x000f62000c101d00 */
[----:B------:R-:W-:Y:S01]  /*b9a0*/  LOP3.LUT R48, R0, R3, RZ, 0x3c, !PT ;  /* 0x0000000300307212 */ /* 0x000fe200078e3cff */
[----:B-1----:R-:W1:Y:S01]  /*b9b0*/  @P1 LDC R21, c[0x0][0xbf0] ;  /* 0x0002fc00ff151b82 */ /* 0x002e620000000800 */
[----:B------:R-:W-:Y:S01]  /*b9c0*/  IMAD R0, R17, 0x20, R200 ;  /* 0x0000002011007824 */ /* 0x000fe200078e02c8 */
[----:B------:R-:W-:Y:S01]  /*b9d0*/  ULDC.64 UR10, c[0x0][0xae8] ;  /* 0x0002ba00000a7ab9 */ /* 0x000fe20000000a00 */
[----:B------:R-:W-:Y:S01]  /*b9e0*/  IMAD.U32 R3, RZ, RZ, UR42 ;  /* 0x0000002aff037e24 */ /* 0x000fe2000f8e00ff */
[----:B------:R-:W-:Y:S01]  /*b9f0*/  UIADD3 UR9, UR9, UR7, URZ ;  /* 0x0000000709097290 */ /* 0x000fe2000fffe03f */
[----:B------:R-:W5:Y:S01]  /*ba00*/  LD.E.128 R28, desc[UR50][R28.64] ;  /* 0x000000321c1c7980 */ /* 0x000f62000c101d00 */
[----:B------:R-:W-:Y:S01]  /*ba10*/  USHF.R.S32.HI UR4, URZ, 0x1f, UR36 ;  /* 0x0000001f3f047899 */ /* 0x000fe20008011424 */
[----:B------:R-:W-:Y:S01]  /*ba20*/  IMAD R34, R3, 0x80, R0 ;  /* 0x0000008003227824 */ /* 0x000fe200078e0200 */
[----:B------:R-:W-:Y:S01]  /*ba30*/  UIMAD.WIDE.U32 UR8, UR39, UR10, UR8 ;  /* 0x0000000a270872a5 */ /* 0x000fe2000f8e0008 */
[----:B------:R-:W5:Y:S01]  /*ba40*/  LD.E.128 R40, desc[UR50][R40.64] ;  /* 0x0000003228287980 */ /* 0x000f62000c101d00 */
[----:B------:R-:W-:Y:S01]  /*ba50*/  UIMAD UR4, UR4, UR12, URZ ;  /* 0x0000000c040472a4 */ /* 0x000fe2000f8e023f */
[----:B0-----:R-:W-:Y:S01]  /*ba60*/  @P1 IMAD.HI.U32 R0, R34, R35, RZ ;  /* 0x0000002322001227 */ /* 0x001fe200078e00ff */
[----:B------:R-:W-:Y:S01]  /*ba70*/  UIMAD UR9, UR39, UR11, UR9 ;  /* 0x0000000b270972a4 */ /* 0x000fe2000f8e0209 */
[----:B------:R-:W5:Y:S01]  /*ba80*/  LD.E.128 R44, desc[UR50][R44.64] ;  /* 0x000000322c2c7980 */ /* 0x000f62000c101d00 */
[----:B------:R-:W-:Y:S01]  /*ba90*/  UIMAD UR4, UR36, UR13, UR4 ;  /* 0x0000000d240472a4 */ /* 0x000fe2000f8e0204 */
[----:B------:R-:W-:Y:S01]  /*baa0*/  IMAD.MOV.U32 R3, RZ, RZ, R34 ;  /* 0x000000ffff037224 */ /* 0x000fe200078e0022 */
[----:B------:R-:W-:Y:S01]  /*bab0*/  UIMAD.WIDE.U32 UR36, UR36, UR12, UR8 ;  /* 0x0000000c242472a5 */ /* 0x000fe2000f8e0008 */
[----:B------:R-:W5:Y:S02]  /*bac0*/  LD.E.128 R48, desc[UR50][R48.64] ;  /* 0x0000003230307980 */ /* 0x000f64000c101d00 */
[----:B------:R-:W-:Y:S01]  /*bad0*/  ULDC.64 UR8, c[0x0][0xae0] ;  /* 0x0002b80000087ab9 */ /* 0x000fe20000000a00 */
[----:B-1----:R-:W-:Y:S01]  /*bae0*/  @P1 SHF.R.U32.HI R3, RZ, R21, R0 ;  /* 0x00000015ff031219 */ /* 0x002fe20000011600 */
[----:B------:R-:W-:Y:S01]  /*baf0*/  UIADD3 UR4, UR37, UR4, URZ ;  /* 0x0000000425047290 */ /* 0x000fe2000fffe03f */
[----:B------:R-:W-:Y:S01]  /*bb00*/  IMAD.U32 R20, RZ, RZ, UR36 ;  /* 0x00000024ff147e24 */ /* 0x000fe2000f8e00ff */
[----:B------:R-:W-:Y:S01]  /*bb10*/  @!PT LDS RZ, [RZ] ;  /* 0x00000000fffff984 */ /* 0x000fe20000000800 */
[----:B------:R-:W-:Y:S01]  /*bb20*/  @!PT LDS RZ, [RZ] ;  /* 0x00000000fffff984 */ /* 0x000fe20000000800 */
[----:B------:R-:W-:Y:S01]  /*bb30*/  @!PT LDS RZ, [RZ] ;  /* 0x00000000fffff984 */ /* 0x000fe20000000800 */
[----:B------:R-:W-:Y:S01]  /*bb40*/  @!PT LDS RZ, [RZ] ;  /* 0x00000000fffff984 */ /* 0x000fe20000000800 */
[----:B------:R0:W-:Y:S06]  /*bb50*/  MEMBAR.ALL.CTA ;  /* 0x0000000000007992 */ /* 0x0001ec0000008000 */
[----:B0-----:R-:W0:Y:S01]  /*bb60*/  FENCE.VIEW.ASYNC.S ;  /* 0x00000000000073c6 */ /* 0x001e220000000000 */
[--C-:B------:R-:W-:Y:S01]  /*bb70*/  SHF.R.S32.HI R0, RZ, 0x1f, R3.reuse ;  /* 0x0000001fff007819 */ /* 0x100fe20000011403 */
[----:B------:R-:W-:-:S02]  /*bb80*/  IMAD.MOV R35, RZ, RZ, -R3 ;  /* 0x000000ffff237224 */ /* 0x000fc400078e0a03 */
[----:B------:R-:W-:Y:S02]  /*bb90*/  IMAD.U32 R21, RZ, RZ, UR37 ;  /* 0x00000025ff157e24 */ /* 0x000fe4000f8e00ff */
[----:B------:R-:W-:Y:S02]  /*bba0*/  IMAD R0, R0, UR8, RZ ;  /* 0x0000000800007c24 */ /* 0x000fe4000f8e02ff */
[----:B------:R-:W-:Y:S02]  /*bbb0*/  IMAD R35, R38, R35, R34 ;  /* 0x0000002326237224 */ /* 0x000fe400078e0222 */
[----:B------:R-:W-:Y:S02]  /*bbc0*/  IMAD.U32 R21, RZ, RZ, UR4 ;  /* 0x00000004ff157e24 */ /* 0x000fe4000f8e00ff */
[C---:B------:R-:W-:Y:S01]  /*bbd0*/  IMAD R37, R3.reuse, UR9, R0 ;  /* 0x0000000903257c24 */ /* 0x040fe2000f8e0200 */
[----:B------:R-:W-:Y:S01]  /*bbe0*/  SHF.R.S32.HI R0, RZ, 0x1f, R35 ;  /* 0x0000001fff007819 */ /* 0x000fe20000011423 */
[----:B------:R-:W-:Y:S01]  /*bbf0*/  IMAD.WIDE.U32 R20, R3, UR8, R20 ;  /* 0x0000000803147c25 */ /* 0x000fe2000f8e0014 */
[----:B------:R-:W-:-:S03]  /*bc00*/  ULDC.64 UR8, c[0x0][0xad8] ;  /* 0x0002b60000087ab9 */ /* 0x000fc60000000a00 */
[----:B------:R-:W-:Y:S02]  /*bc10*/  IMAD.U32 R3, RZ, RZ, UR42 ;  /* 0x0000002aff037e24 */ /* 0x000fe4000f8e00ff */
[----:B------:R-:W-:Y:S02]  /*bc20*/  IMAD.IADD R21, R21, 0x1, R37 ;  /* 0x0000000115157824 */ /* 0x000fe400078e0225 */
[----:B------:R-:W-:Y:S02]  /*bc30*/  IMAD R34, R0, UR8, RZ ;  /* 0x0000000800227c24 */ /* 0x000fe4000f8e02ff */
[----:B------:R-:W-:Y:S02]  /*bc40*/  IMAD R38, R3, 0x80, R200 ;  /* 0x0000008003267824 */ /* 0x000fe400078e02c8 */
[C---:B------:R-:W-:Y:S02]  /*bc50*/  IMAD R3, R35.reuse, UR9, R34 ;  /* 0x0000000923037c24 */ /* 0x040fe4000f8e0222 */
[----:B------:R-:W-:Y:S01]  /*bc60*/  IMAD.WIDE.U32 R20, R35, UR8, R20 ;  /* 0x0000000823147c25 */ /* 0x000fe2000f8e0014 */
[----:B------:R-:W-:Y:S01]  /*bc70*/  ISETP.GE.AND P2, PT, R38, R33, PT ;  /* 0x000000212600720c */ /* 0x000fe20003f46270 */
[----:B------:R-:W-:-:S02]  /*bc80*/  ULDC.64 UR8, c[0x0][0xa80] ;  /* 0x0002a00000087ab9 */ /* 0x000fc40000000a00 */
[----:B------:R-:W-:Y:S01]  /*bc90*/  IMAD.IADD R3, R21, 0x1, R3 ;  /* 0x0000000115037824 */ /* 0x000fe200078e0203 */
[----:B------:R-:W-:Y:S01]  /*bca0*/  LEA R36, P3, R20, UR8, 0x1 ;  /* 0x0000000814247c11 */ /* 0x000fe2000f8608ff */
[----:B------:R-:W-:Y:S02]  /*bcb0*/  VIADD R32, R32, 0x29820 ;  /* 0x0002982020207836 */ /* 0x000fe40000000000 */
[----:B------:R-:W-:Y:S01]  /*bcc0*/  VIADD R0, R38, 0x20 ;  /* 0x0000002026007836 */ /* 0x000fe20000000000 */
[----:B------:R-:W-:Y:S02]  /*bcd0*/  LEA.HI.X R3, R20, UR9, R3, 0x1, P3 ;  /* 0x0000000914037c11 */ /* 0x000fe400098f0c03 */
[----:B------:R-:W-:Y:S02]  /*bce0*/  PRMT R32, RZ, 0x654, R32 ;  /* 0x00000654ff207816 */ /* 0x000fe40000000020 */
[-C--:B------:R-:W-:Y:S01]  /*bcf0*/  ISETP.GE.AND P0, PT, R0, R33.reuse, PT ;  /* 0x000000210000720c */ /* 0x080fe20003f06270 */
[----:B------:R-:W-:Y:S01]  /*bd00*/  VIADD R0, R38, 0x40 ;  /* 0x0000004026007836 */ /* 0x000fe20000000000 */
[----:B0-----:R0:W-:Y:S01]  /*bd10*/  SYNCS.ARRIVE.TRANS64.RED.A1T0 RZ, [R32+URZ], RZ ;  /* 0x000000ff20ff79a7 */ /* 0x0011e2000810043f */
[----:B------:R0:W1:Y:S01]  /*bd20*/  SHFL.IDX PT, R21, R36, RZ, 0x181f ;  /* 0x00181fff24157589 */ /* 0x00006200000e0000 */
[----:B------:R-:W-:Y:S03]  /*bd30*/  BSSY B1, `(.L_x_165) ;  /* 0x000000d000017945 */ /* 0x000fe60003800000 */
[----:B------:R0:W2:Y:S01]  /*bd40*/  SHFL.IDX PT, R35, R3, RZ, 0x181f ;  /* 0x00181fff03237589 */ /* 0x0000a200000e0000 */
[----:B------:R-:W-:Y:S01]  /*bd50*/  ISETP.GE.AND P1, PT, R0, R33, PT ;  /* 0x000000210000720c */ /* 0x000fe20003f26270 */
[----:B------:R-:W-:-:S12]  /*bd60*/  @P2 BRA `(.L_x_166) ;  /* 0x0000000000242947 */ /* 0x000fd80003800000 */
[----:B------:R-:W-:Y:S02]  /*bd70*/  ULDC UR4, c[0x0][0xac8] ;  /* 0x0002b20000047ab9 */ /* 0x000fe40000000800 */
[----:B------:R-:W-:Y:S02]  /*bd80*/  ISETP.GE.AND P2, PT, R2, UR4, PT ;  /* 0x0000000402007c0c */ /* 0x000fe4000bf46270 */
[----:B------:R-:W-:-:S11]  /*bd90*/  ISETP.GE.AND P3, PT, R16, UR4, PT ;  /* 0x0000000410007c0c */ /* 0x000fd6000bf66270 */
[-C--:B-1----:R-:W-:Y:S02]  /*bda0*/  @!P2 LEA R20, P4, R2, R21.reuse, 0x1 ;  /* 0x000000150214a211 */ /* 0x082fe400078808ff */
[----:B------:R-:W-:Y:S02]  /*bdb0*/  @!P3 LEA R34, P5, R16, R21, 0x1 ;  /* 0x000000151022b211 */ /* 0x000fe400078a08ff */
[-C--:B--2---:R-:W-:Y:S02]  /*bdc0*/  @!P2 LEA.HI.X R21, R2, R35.reuse, R222, 0x1, P4 ;  /* 0x000000230215a211 */ /* 0x084fe400020f0cde */
[----:B------:R-:W-:-:S03]  /*bdd0*/  @!P3 LEA.HI.X R35, R16, R35, R221, 0x1, P5 ;  /* 0x000000231023b211 */ /* 0x000fc600028f0cdd */
[----:B-----5:R3:W-:Y:S04]  /*bde0*/  @!P2 ST.E.128 desc[UR50][R20.64], R4 ;  /* 0x000000041400a985 */ /* 0x0207e8000c101d32 */
[----:B------:R3:W-:Y:S02]  /*bdf0*/  @!P3 ST.E.128 desc[UR50][R34.64], R28 ;  /* 0x0000001c2200b985 */ /* 0x0007e4000c101d32 */
.L_x_166:
[----:B------:R-:W-:Y:S05]  /*be00*/  BSYNC B1 ;  /* 0x0000000000017941 */ /* 0x000fea0003800000 */
.L_x_165:
[----:B---3-5:R3:W4:Y:S01]  /*be10*/  SHFL.IDX PT, R7, R3, 0x1, 0x181f ;  /* 0x00381f0003077f89 */ /* 0x02872200000e0000 */
[----:B------:R-:W-:Y:S03]  /*be20*/  BSSY B1, `(.L_x_167) ;  /* 0x000000c000017945 */ /* 0x000fe60003800000 */
[----:B------:R3:W0:Y:S01]  /*be30*/  SHFL.IDX PT, R5, R36, 0x1, 0x181f ;  /* 0x00381f0024057f89 */ /* 0x00062200000e0000 */
[----:B------:R-:W-:Y:S05]  /*be40*/  @P0 BRA `(.L_x_168) ;  /* 0x0000000000240947 */ /* 0x000fea0003800000 */
[----:B------:R-:W-:Y:S02]  /*be50*/  ULDC UR4, c[0x0][0xac8] ;  /* 0x0002b20000047ab9 */ /* 0x000fe40000000800 */
[----:B------:R-:W-:Y:S02]  /*be60*/  ISETP.GE.AND P3, PT, R2, UR4, PT ;  /* 0x0000000402007c0c */ /* 0x000fe4000bf66270 */
[----:B------:R-:W-:-:S11]  /*be70*/  ISETP.GE.AND P4, PT, R16, UR4, PT ;  /* 0x0000000410007c0c */ /* 0x000fd6000bf86270 */
[-C--:B0-----:R-:W-:Y:S02]  /*be80*/  @!P3 LEA R4, P0, R2, R5.reuse, 0x1 ;  /* 0x000000050204b211 */ /* 0x081fe400078008ff */
[----:B------:R-:W-:Y:S02]  /*be90*/  @!P4 LEA R6, P2, R16, R5, 0x1 ;  /* 0x000000051006c211 */ /* 0x000fe400078408ff */
[-C--:B----4-:R-:W-:Y:S02]  /*bea0*/  @!P3 LEA.HI.X R5, R2, R7.reuse, R222, 0x1, P0 ;  /* 0x000000070205b211 */ /* 0x090fe400000f0cde */
[----:B------:R-:W-:-:S03]  /*beb0*/  @!P4 LEA.HI.X R7, R16, R7, R221, 0x1, P2 ;  /* 0x000000071007c211 */ /* 0x000fc600010f0cdd */
[----:B------:R0:W-:Y:S04]  /*bec0*/  @!P3 ST.E.128 desc[UR50][R4.64], R8 ;  /* 0x000000080400b985 */ /* 0x0001e8000c101d32 */
[----:B------:R0:W-:Y:S02]  /*bed0*/  @!P4 ST.E.128 desc[UR50][R6.64], R40 ;  /* 0x000000280600c985 */ /* 0x0001e4000c101d32 */
.L_x_168:
[----:B------:R-:W-:Y:S05]  /*bee0*/  BSYNC B1 ;  /* 0x0000000000017941 */ /* 0x000fea0003800000 */
.L_x_167:
[----:B0---4-:R0:W4:Y:S01]  /*bef0*/  SHFL.IDX PT, R7, R3, 0x2, 0x181f ;  /* 0x00581f0003077f89 */ /* 0x01112200000e0000 */
        /* <DEDUP_REMOVED lines=12> */
.L_x_170:
[----:B------:R-:W-:Y:S05]  /*bfc0*/  BSYNC B1 ;  /* 0x0000000000017941 */ /* 0x000fea0003800000 */
.L_x_169:
[----:B------:R-:W-:Y:S01]  /*bfd0*/  VIADD R0, R38, 0x60 ;  /* 0x0000006026007836 */ /* 0x000fe20000000000 */
[----:B0--3--:R-:W0:Y:S04]  /*bfe0*/  SHFL.IDX PT, R3, R3, 0x3, 0x181f ;  /* 0x00781f0003037f89 */ /* 0x009e2800000e0000 */
[----:B------:R-:W-:Y:S01]  /*bff0*/  ISETP.GE.AND P0, PT, R0, R33, PT ;  /* 0x000000210000720c */ /* 0x000fe20003f06270 */
[----:B----4-:R3:W4:-:S12]  /*c000*/  SHFL.IDX PT, R7, R36, 0x3, 0x181f ;  /* 0x00781f0024077f89 */ /* 0x01071800000e0000 */
[----:B---3--:R-:W-:Y:S05]  /*c010*/  @P0 BRA `(.L_x_171) ;  /* 0x00000018002c0947 */ /* 0x008fea0003800000 */
[----:B------:R-:W-:Y:S02]  /*c020*/  ULDC UR4, c[0x0][0xac8] ;  /* 0x0002b20000047ab9 */ /* 0x000fe40000000800 */
[----:B------:R-:W-:-:S13]  /*c030*/  ISETP.GE.AND P1, PT, R2, UR4, PT ;  /* 0x0000000402007c0c */ /* 0x000fda000bf26270 */
[----:B----4-:R-:W-:-:S04]  /*c040*/  @!P1 LEA R4, P0, R2, R7, 0x1 ;  /* 0x0000000702049211 */ /* 0x010fc800078008ff */
[----:B0-----:R-:W-:Y:S02]  /*c050*/  @!P1 LEA.HI.X R5, R2, R3, R222, 0x1, P0 ;  /* 0x0000000302059211 */ /* 0x001fe400000f0cde */
[----:B------:R-:W-:-:S03]  /*c060*/  ISETP.GE.AND P0, PT, R16, UR4, PT ;  /* 0x0000000410007c0c */ /* 0x000fc6000bf06270 */
[----:B------:R0:W-:Y:S10]  /*c070*/  @!P1 ST.E.128 desc[UR50][R4.64], R24 ;  /* 0x0000001804009985 */ /* 0x0001f4000c101d32 */
[----:B------:R-:W-:Y:S05]  /*c080*/  @P0 BRA `(.L_x_171) ;  /* 0x0000001800100947 */ /* 0x000fea0003800000 */
[----:B0-----:R-:W-:-:S04]  /*c090*/  LEA R4, P0, R16, R7, 0x1 ;  /* 0x0000000710047211 */ /* 0x001fc800078008ff */
[----:B------:R-:W-:-:S05]  /*c0a0*/  LEA.HI.X R5, R16, R3, R221, 0x1, P0 ;  /* 0x0000000310057211 */ /* 0x000fca00000f0cdd */
[----:B------:R0:W-:Y:S01]  /*c0b0*/  ST.E.128 desc[UR50][R4.64], R48 ;  /* 0x0000003004007985 */ /* 0x0001e2000c101d32 */
[----:B------:R-:W-:Y:S05]  /*c0c0*/  BRA `(.L_x_171) ;  /* 0x0000001800007947 */ /* 0x000fea0003800000 */
.L_x_164:
[----:B------:R-:W-:Y:S01]  /*c0d0*/  ULDC.64 UR10, c[0x0][0xb08] ;  /* 0x0002c200000a7ab9 */ /* 0x000fe20000000a00 */
[----:B------:R-:W0:Y:S01]  /*c0e0*/  @P1 LDC R0, c[0x0][0xbec] ;  /* 0x0002fb00ff001b82 */ /* 0x000e220000000800 */
[----:B------:R-:W-:Y:S01]  /*c0f0*/  UIMAD UR7, UR12, UR10, URZ ;  /* 0x0000000a0c0772a4 */ /* 0x000fe2000f8e023f */
[----:B------:R-:W-:Y:S01]  /*c100*/  IMAD.MOV.U32 R3, RZ, RZ, R11 ;  /* 0x000000ffff037224 */ /* 0x000fe200078e000b */
[----:B------:R-:W-:Y:S01]  /*c110*/  UIMAD.WIDE.U32 UR8, UR4, UR10, URZ ;  /* 0x0000000a040872a5 */ /* 0x000fe2000f8e003f */
[----:B------:R-:W-:Y:S01]  /*c120*/  ISETP.GE.AND P0, PT, R10, R33, PT ;  /* 0x000000210a00720c */ /* 0x000fe20003f06270 */
[----:B------:R-:W-:Y:S01]  /*c130*/  UIMAD UR7, UR4, UR11, UR7 ;  /* 0x0000000b040772a4 */ /* 0x000fe2000f8e0207 */
[----:B------:R-:W-:Y:S01]  /*c140*/  VIADD R32, R32, 0x29820 ;  /* 0x0002982020207836 */ /* 0x000fe20000000000 */
[----:B------:R-:W-:Y:S01]  /*c150*/  USHF.R.S32.HI UR4, URZ, 0x1f, UR36 ;  /* 0x0000001f3f047899 */ /* 0x000fe20008011424 */
[----:B------:R-:W1:Y:S01]  /*c160*/  @P1 LDC R5, c[0x0][0xbf0] ;  /* 0x0002fc00ff051b82 */ /* 0x000e620000000800 */
[----:B------:R-:W-:Y:S01]  /*c170*/  UIADD3 UR9, UR9, UR7, URZ ;  /* 0x0000000709097290 */ /* 0x000fe2000fffe03f */
[----:B------:R-:W-:Y:S01]  /*c180*/  BSSY B1, `(.L_x_172) ;  /* 0x0000068000017945 */ /* 0x000fe20003800000 */
[----:B------:R-:W-:Y:S01]  /*c190*/  ULDC.64 UR10, c[0x0][0xb38] ;  /* 0x0002ce00000a7ab9 */ /* 0x000fe20000000a00 */
[----:B------:R-:W-:Y:S01]  /*c1a0*/  PRMT R32, RZ, 0x654, R32 ;  /* 0x00000654ff207816 */ /* 0x000fe20000000020 */
[----:B------:R-:W-:-:S03]  /*c1b0*/  UIMAD.WIDE.U32 UR8, UR39, UR10, UR8 ;  /* 0x0000000a270872a5 */ /* 0x000fc6000f8e0008 */
[----:B------:R2:W-:Y:S01]  /*c1c0*/  SYNCS.ARRIVE.TRANS64.RED.A1T0 RZ, [R32+URZ], RZ ;  /* 0x000000ff20ff79a7 */ /* 0x0005e2000810043f */
[----:B------:R-:W-:-:S03]  /*c1d0*/  UIMAD UR9, UR39, UR11, UR9 ;  /* 0x0000000b270972a4 */ /* 0x000fc6000f8e0209 */
[----:B------:R-:W-:Y:S02]  /*c1e0*/  ULDC.64 UR10, c[0x0][0xb40] ;  /* 0x0002d000000a7ab9 */ /* 0x000fe40000000a00 */
[----:B------:R-:W-:Y:S01]  /*c1f0*/  UIMAD UR4, UR4, UR10, URZ ;  /* 0x0000000a040472a4 */ /* 0x000fe2000f8e023f */
[----:B0-----:R-:W-:-:S03]  /*c200*/  @P1 IMAD.HI.U32 R0, R11, R0, RZ ;  /* 0x000000000b001227 */ /* 0x001fc600078e00ff */
[----:B------:R-:W-:Y:S02]  /*c210*/  UIMAD UR4, UR36, UR11, UR4 ;  /* 0x0000000b240472a4 */ /* 0x000fe4000f8e0204 */
[----:B------:R-:W-:-:S03]  /*c220*/  UIMAD.WIDE.U32 UR36, UR36, UR10, UR8 ;  /* 0x0000000a242472a5 */ /* 0x000fc6000f8e0008 */
[----:B------:R-:W-:Y:S01]  /*c230*/  ULDC.64 UR10, c[0x0][0xb48] ;  /* 0x0002d200000a7ab9 */ /* 0x000fe20000000a00 */
[----:B------:R-:W-:Y:S01]  /*c240*/  UIADD3 UR9, UR37, UR4, URZ ;  /* 0x0000000425097290 */ /* 0x000fe2000fffe03f */
[----:B-1----:R-:W-:Y:S02]  /*c250*/  @P1 SHF.R.U32.HI R3, RZ, R5, R0 ;  /* 0x00000005ff031219 */ /* 0x002fe40000011600 */
[----:B------:R-:W-:Y:S02]  /*c260*/  UMOV UR8, UR36 ;  /* 0x0000002400087c82 */ /* 0x000fe40008000000 */
[----:B------:R-:W-:Y:S01]  /*c270*/  UIMAD.WIDE.U32 UR8, UR40, UR10, UR8 ;  /* 0x0000000a280872a5 */ /* 0x000fe2000f8e0008 */
[--C-:B------:R-:W-:Y:S01]  /*c280*/  SHF.R.S32.HI R0, RZ, 0x1f, R3.reuse ;  /* 0x0000001fff007819 */ /* 0x100fe20000011403 */
[----:B------:R-:W-:Y:S02]  /*c290*/  IMAD.MOV R7, RZ, RZ, -R3 ;  /* 0x000000ffff077224 */ /* 0x000fe400078e0a03 */
[----:B------:R-:W-:-:S02]  /*c2a0*/  UIMAD UR40, UR40, UR11, UR9 ;  /* 0x0000000b282872a4 */ /* 0x000fc4000f8e0209 */
[----:B------:R-:W-:Y:S01]  /*c2b0*/  IMAD R7, R38, R7, R11 ;  /* 0x0000000726077224 */ /* 0x000fe200078e020b */
[----:B------:R-:W-:Y:S01]  /*c2c0*/  ULDC.64 UR10, c[0x0][0xb30] ;  /* 0x0002cc00000a7ab9 */ /* 0x000fe20000000a00 */
[----:B------:R-:W-:Y:S02]  /*c2d0*/  IMAD.U32 R5, RZ, RZ, UR9 ;  /* 0x00000009ff057e24 */ /* 0x000fe4000f8e00ff */
[----:B------:R-:W-:Y:S02]  /*c2e0*/  IMAD R0, R0, UR10, RZ ;  /* 0x0000000a00007c24 */ /* 0x000fe4000f8e02ff */
[----:B------:R-:W-:Y:S01]  /*c2f0*/  IMAD.U32 R4, RZ, RZ, UR8 ;  /* 0x00000008ff047e24 */ /* 0x000fe2000f8e00ff */
[----:B------:R-:W-:Y:S01]  /*c300*/  ULDC.64 UR8, c[0x0][0xb28] ;  /* 0x0002ca0000087ab9 */ /* 0x000fe20000000a00 */
[----:B------:R-:W-:Y:S02]  /*c310*/  IMAD.U32 R5, RZ, RZ, UR40 ;  /* 0x00000028ff057e24 */ /* 0x000fe4000f8e00ff */
[C---:B------:R-:W-:Y:S01]  /*c320*/  IMAD R9, R3.reuse, UR11, R0 ;  /* 0x0000000b03097c24 */ /* 0x040fe2000f8e0200 */
[----:B------:R-:W-:Y:S01]  /*c330*/  SHF.R.S32.HI R0, RZ, 0x1f, R7 ;  /* 0x0000001fff007819 */ /* 0x000fe20000011407 */
[----:B------:R-:W-:-:S04]  /*c340*/  IMAD.WIDE.U32 R4, R3, UR10, R4 ;  /* 0x0000000a03047c25 */ /* 0x000fc8000f8e0004 */
[----:B------:R-:W-:Y:S02]  /*c350*/  IMAD R0, R0, UR8, RZ ;  /* 0x0000000800007c24 */ /* 0x000fe4000f8e02ff */
[----:B------:R-:W-:Y:S02]  /*c360*/  IMAD.IADD R5, R5, 0x1, R9 ;  /* 0x0000000105057824 */ /* 0x000fe400078e0209 */
[C---:B------:R-:W-:Y:S02]  /*c370*/  IMAD R3, R7.reuse, UR9, R0 ;  /* 0x0000000907037c24 */ /* 0x040fe4000f8e0200 */
[----:B------:R-:W-:Y:S01]  /*c380*/  IMAD.WIDE.U32 R4, R7, UR8, R4 ;  /* 0x0000000807047c25 */ /* 0x000fe2000f8e0004 */
[----:B------:R-:W-:-:S03]  /*c390*/  ULDC.64 UR8, c[0x0][0xb00] ;  /* 0x0002c00000087ab9 */ /* 0x000fc60000000a00 */
[----:B------:R-:W-:Y:S01]  /*c3a0*/  IMAD.IADD R3, R5, 0x1, R3 ;  /* 0x0000000105037824 */ /* 0x000fe200078e0203 */
[----:B------:R-:W-:-:S04]  /*c3b0*/  LEA R0, P1, R4, UR8, 0x2 ;  /* 0x0000000804007c11 */ /* 0x000fc8000f8210ff */
[----:B------:R-:W-:Y:S01]  /*c3c0*/  LEA.HI.X R3, R4, UR9, R3, 0x2, P1 ;  /* 0x0000000904037c11 */ /* 0x000fe200088f1403 */
[----:B------:R2:W0:Y:S04]  /*c3d0*/  SHFL.IDX PT, R6, R0, RZ, 0x1c1f ;  /* 0x001c1fff00067589 */ /* 0x00042800000e0000 */
[----:B------:R2:W1:Y:S01]  /*c3e0*/  SHFL.IDX PT, R7, R3, RZ, 0x1c1f ;  /* 0x001c1fff03077589 */ /* 0x00046200000e0000 */
[----:B------:R-:W-:Y:S05]  /*c3f0*/  @P0 BRA `(.L_x_173) ;  /* 0x0000000400000947 */ /* 0x000fea0003800000 */
[----:B------:R-:W-:Y:S02]  /*c400*/  ULDC UR4, c[0x0][0xac8] ;  /* 0x0002b20000047ab9 */ /* 0x000fe40000000800 */
[----:B------:R-:W-:Y:S02]  /*c410*/  ISETP.GE.AND P3, PT, R198, UR4, PT ;  /* 0x00000004c6007c0c */ /* 0x000fe4000bf66270 */
[----:B------:R-:W-:Y:S02]  /*c420*/  ISETP.GE.AND P2, PT, R199, UR4, PT ;  /* 0x00000004c7007c0c */ /* 0x000fe4000bf46270 */
[----:B------:R-:W-:Y:S02]  /*c430*/  ISETP.GE.AND P1, PT, R197, UR4, PT ;  /* 0x00000004c5007c0c */ /* 0x000fe4000bf26270 */
[----:B------:R-:W-:Y:S02]  /*c440*/  ISETP.GE.AND P0, PT, R196, UR4, PT ;  /* 0x00000004c4007c0c */ /* 0x000fe4000bf06270 */
[----:B------:R-:W-:-:S05]  /*c450*/  ISETP.GE.AND P4, PT, R195, UR4, PT ;  /* 0x00000004c3007c0c */ /* 0x000fca000bf86270 */
[CC--:B0-----:R-:W-:Y:S02]  /*c460*/  @!P3 LEA R8, P5, R198.reuse, R6.reuse, 0x2 ;  /* 0x00000006c608b211 */ /* 0x0c1fe400078a10ff */
[----:B-1----:R-:W-:Y:S02]  /*c470*/  @!P2 IMAD.WIDE R4, R199, 0x4, R6 ;  /* 0x00000004c704a825 */ /* 0x002fe400078e0206 */
[----:B------:R-:W-:Y:S02]  /*c480*/  @!P3 LEA.HI.X R9, R198, R7, R216, 0x2, P5 ;  /* 0x00000007c609b211 */ /* 0x000fe400028f14d8 */
[-C--:B------:R-:W-:Y:S01]  /*c490*/  @!P1 LEA R10, P6, R197, R6.reuse, 0x2 ;  /* 0x00000006c50a9211 */ /* 0x080fe200078c10ff */
[----:B------:R0:W-:Y:S01]  /*c4a0*/  @!P2 ST.E.64 desc[UR50][R4.64], R98 ;  /* 0x000000620400a985 */ /* 0x0001e2000c101b32 */
[----:B------:R-:W-:Y:S02]  /*c4b0*/  ISETP.GE.AND P2, PT, R194, UR4, PT ;  /* 0x00000004c2007c0c */ /* 0x000fe4000bf46270 */
[----:B------:R-:W-:Y:S01]  /*c4c0*/  @!P0 LEA R12, P5, R196, R6, 0x2 ;  /* 0x00000006c40c8211 */ /* 0x000fe200078a10ff */
[----:B------:R1:W-:Y:S01]  /*c4d0*/  @!P3 ST.E.64 desc[UR50][R8.64], R96 ;  /* 0x000000600800b985 */ /* 0x0003e2000c101b32 */
[----:B------:R-:W-:-:S02]  /*c4e0*/  ISETP.GE.AND P3, PT, R193, UR4, PT ;  /* 0x00000004c1007c0c */ /* 0x000fc4000bf66270 */
[-C--:B------:R-:W-:Y:S02]  /*c4f0*/  @!P1 LEA.HI.X R11, R197, R7.reuse, R215, 0x2, P6 ;  /* 0x00000007c50b9211 */ /* 0x080fe400030f14d7 */
[----:B------:R-:W-:-:S03]  /*c500*/  @!P0 LEA.HI.X R13, R196, R7, R214, 0x2, P5 ;  /* 0x00000007c40d8211 */ /* 0x000fc600028f14d6 */
[----:B------:R3:W-:Y:S01]  /*c510*/  @!P1 ST.E.64 desc[UR50][R10.64], R94 ;  /* 0x0000005e0a009985 */ /* 0x0007e2000c101b32 */
[----:B0-----:R-:W-:-:S03]  /*c520*/  @!P4 LEA R4, P1, R195, R6, 0x2 ;  /* 0x00000006c304c211 */ /* 0x001fc600078210ff */
[----:B------:R0:W-:Y:S01]  /*c530*/  @!P0 ST.E.64 desc[UR50][R12.64], R92 ;  /* 0x0000005c0c008985 */ /* 0x0001e2000c101b32 */
[----:B------:R-:W-:Y:S02]  /*c540*/  ISETP.GE.AND P0, PT, R192, UR4, PT ;  /* 0x00000004c0007c0c */ /* 0x000fe4000bf06270 */
[-C--:B------:R-:W-:Y:S02]  /*c550*/  @!P4 LEA.HI.X R5, R195, R7.reuse, R213, 0x2, P1 ;  /* 0x00000007c305c211 */ /* 0x080fe400008f14d5 */
[CC--:B------:R-:W-:Y:S02]  /*c560*/  @!P2 LEA R14, P6, R194.reuse, R6.reuse, 0x2 ;  /* 0x00000006c20ea211 */ /* 0x0c0fe400078c10ff */
[----:B------:R-:W-:Y:S01]  /*c570*/  ISETP.GE.AND P1, PT, R171, UR4, PT ;  /* 0x00000004ab007c0c */ /* 0x000fe2000bf26270 */
[----:B------:R4:W-:Y:S01]  /*c580*/  @!P4 ST.E.64 desc[UR50][R4.64], R90 ;  /* 0x0000005a0400c985 */ /* 0x0009e2000c101b32 */
[----:B------:R-:W-:Y:S02]  /*c590*/  @!P3 LEA R20, P5, R193, R6, 0x2 ;  /* 0x00000006c114b211 */ /* 0x000fe400078a10ff */
[----:B------:R-:W-:-:S02]  /*c5a0*/  @!P2 LEA.HI.X R15, R194, R7, R212, 0x2, P6 ;  /* 0x00000007c20fa211 */ /* 0x000fc400030f14d4 */
[----:B------:R-:W-:Y:S02]  /*c5b0*/  ISETP.GE.AND P4, PT, R170, UR4, PT ;  /* 0x00000004aa007c0c */ /* 0x000fe4000bf86270 */
[----:B------:R-:W-:Y:S01]  /*c5c0*/  @!P3 LEA.HI.X R21, R193, R7, R211, 0x2, P5 ;  /* 0x00000007c115b211 */ /* 0x000fe200028f14d3 */
[----:B------:R5:W-:Y:S01]  /*c5d0*/  @!P2 ST.E.64 desc[UR50][R14.64], R88 ;  /* 0x000000580e00a985 */ /* 0x000be2000c101b32 */
[----:B-1----:R-:W-:-:S03]  /*c5e0*/  @!P0 LEA R8, P2, R192, R6, 0x2 ;  /* 0x00000006c0088211 */ /* 0x002fc600078410ff */
[----:B------:R-:W-:Y:S01]  /*c5f0*/  @!P3 ST.E.64 desc[UR50][R20.64], R86 ;  /* 0x000000561400b985 */ /* 0x000fe2000c101b32 */
[----:B------:R-:W-:Y:S02]  /*c600*/  ISETP.GE.AND P3, PT, R169, UR4, PT ;  /* 0x00000004a9007c0c */ /* 0x000fe4000bf66270 */
[CC--:B---3--:R-:W-:Y:S02]  /*c610*/  @!P1 LEA R10, P5, R171.reuse, R6.reuse, 0x2 ;  /* 0x00000006ab0a9211 */ /* 0x0c8fe400078a10ff */
[-C--:B------:R-:W-:Y:S02]  /*c620*/  @!P0 LEA.HI.X R9, R192, R7.reuse, R210, 0x2, P2 ;  /* 0x00000007c0098211 */ /* 0x080fe400010f14d2 */
[----:B------:R-:W-:Y:S02]  /*c630*/  ISETP.GE.AND P2, PT, R168, UR4, PT ;  /* 0x00000004a8007c0c */ /* 0x000fe4000bf46270 */
[----:B0-----:R-:W-:Y:S01]  /*c640*/  @!P4 LEA R12, P6, R170, R6, 0x2 ;  /* 0x00000006aa0cc211 */ /* 0x001fe200078c10ff */
[----:B------:R0:W-:Y:S01]  /*c650*/  @!P0 ST.E.64 desc[UR50][R8.64], R84 ;  /* 0x0000005408008985 */ /* 0x0001e2000c101b32 */
[----:B------:R-:W-:-:S02]  /*c660*/  @!P1 LEA.HI.X R11, R171, R7, R209, 0x2, P5 ;  /* 0x00000007ab0b9211 */ /* 0x000fc400028f14d1 */
[-C--:B------:R-:W-:Y:S02]  /*c670*/  @!P4 LEA.HI.X R13, R170, R7.reuse, R208, 0x2, P6 ;  /* 0x00000007aa0dc211 */ /* 0x080fe400030f14d0 */
[----:B------:R-:W-:Y:S01]  /*c680*/  ISETP.GE.AND P0, PT, R23, UR4, PT ;  /* 0x0000000417007c0c */ /* 0x000fe2000bf06270 */
[----:B------:R1:W-:Y:S01]  /*c690*/  @!P1 ST.E.64 desc[UR50][R10.64], R82 ;  /* 0x000000520a009985 */ /* 0x0003e2000c101b32 */
[C---:B----4-:R-:W-:Y:S02]  /*c6a0*/  @!P3 LEA R4, P1, R169.reuse, R6, 0x2 ;  /* 0x00000006a904b211 */ /* 0x050fe400078210ff */
[----:B------:R-:W-:Y:S01]  /*c6b0*/  ISETP.GE.AND P5, PT, R22, UR4, PT ;  /* 0x0000000416007c0c */ /* 0x000fe2000bfa6270 */
[----:B------:R3:W-:Y:S01]  /*c6c0*/  @!P4 ST.E.64 desc[UR50][R12.64], R80 ;  /* 0x000000500c00c985 */ /* 0x0007e2000c101b32 */
[----:B------:R-:W-:Y:S02]  /*c6d0*/  @!P3 LEA.HI.X R5, R169, R7, R207, 0x2, P1 ;  /* 0x00000007a905b211 */ /* 0x000fe400008f14cf */
[----:B------:R-:W-:-:S02]  /*c6e0*/  ISETP.GE.AND P4, PT, R19, UR4, PT ;  /* 0x0000000413007c0c */ /* 0x000fc4000bf86270 */
[----:B------:R-:W-:Y:S01]  /*c6f0*/  ISETP.GE.AND P1, PT, R18, UR4, PT ;  /* 0x0000000412007c0c */ /* 0x000fe2000bf26270 */
[----:B------:R4:W-:Y:S01]  /*c700*/  @!P3 ST.E.64 desc[UR50][R4.64], R78 ;  /* 0x0000004e0400b985 */ /* 0x0009e2000c101b32 */
[CC--:B-----5:R-:W-:Y:S02]  /*c710*/  @!P2 LEA R14, P6, R168.reuse, R6.reuse, 0x2 ;  /* 0x00000006a80ea211 */ /* 0x0e0fe400078c10ff */
[C---:B0-----:R-:W-:Y:S02]  /*c720*/  @!P0 LEA R8, P3, R23.reuse, R6, 0x2 ;  /* 0x0000000617088211 */ /* 0x041fe400078610ff */
[-C--:B------:R-:W-:Y:S02]  /*c730*/  @!P2 LEA.HI.X R15, R168, R7.reuse, R206, 0x2, P6 ;  /* 0x00000007a80fa211 */ /* 0x080fe400030f14ce */
[----:B------:R-:W-:-:S03]  /*c740*/  @!P0 LEA.HI.X R9, R23, R7, R205, 0x2, P3 ;  /* 0x0000000717098211 */ /* 0x000fc600018f14cd */
[----:B------:R4:W-:Y:S01]  /*c750*/  @!P2 ST.E.64 desc[UR50][R14.64], R76 ;  /* 0x0000004c0e00a985 */ /* 0x0009e2000c101b32 */
[-C--:B-1----:R-:W-:Y:S02]  /*c760*/  @!P5 LEA R10, P2, R22, R6.reuse, 0x2 ;  /* 0x00000006160ad211 */ /* 0x082fe400078410ff */
[CC--:B---3--:R-:W-:Y:S01]  /*c770*/  @!P4 LEA R12, P3, R19.reuse, R6.reuse, 0x2 ;  /* 0x00000006130cc211 */ /* 0x0c8fe200078610ff */
[----:B------:R4:W-:Y:S01]  /*c780*/  @!P0 ST.E.64 desc[UR50][R8.64], R72 ;  /* 0x0000004808008985 */ /* 0x0009e2000c101b32 */
[----:B------:R-:W-:Y:S02]  /*c790*/  @!P1 LEA R6, P6, R18, R6, 0x2 ;  /* 0x0000000612069211 */ /* 0x000fe400078c10ff */
[-C--:B------:R-:W-:Y:S02]  /*c7a0*/  @!P5 LEA.HI.X R11, R22, R7.reuse, R204, 0x2, P2 ;  /* 0x00000007160bd211 */ /* 0x080fe400010f14cc */
[-C--:B------:R-:W-:Y:S02]  /*c7b0*/  @!P4 LEA.HI.X R13, R19, R7.reuse, R203, 0x2, P3 ;  /* 0x00000007130dc211 */ /* 0x080fe400018f14cb */
[----:B------:R-:W-:Y:S01]  /*c7c0*/  @!P1 LEA.HI.X R7, R18, R7, R202, 0x2, P6 ;  /* 0x0000000712079211 */ /* 0x000fe200030f14ca */
[----:B------:R4:W-:Y:S04]  /*c7d0*/  @!P5 ST.E.64 desc[UR50][R10.64], R74 ;  /* 0x0000004a0a00d985 */ /* 0x0009e8000c101b32 */
[----:B------:R4:W-:Y:S04]  /*c7e0*/  @!P4 ST.E.64 desc[UR50][R12.64], R70 ;  /* 0x000000460c00c985 */ /* 0x0009e8000c101b32 */
[----:B------:R4:W-:Y:S02]  /*c7f0*/  @!P1 ST.E.64 desc[UR50][R6.64], R68 ;  /* 0x0000004406009985 */ /* 0x0009e4000c101b32 */
.L_x_173:
[----:B------:R-:W-:Y:S05]  /*c800*/  BSYNC B1 ;  /* 0x0000000000017941 */ /* 0x000fea0003800000 */
.L_x_172:
[----:B------:R-:W-:Y:S01]  /*c810*/  ISETP.GE.AND P0, PT, R24, R33, PT ;  /* 0x000000211800720c */ /* 0x000fe20003f06270 */
[----:B-1--4-:R1:W3:Y:S04]  /*c820*/  SHFL.IDX PT, R7, R3, 0x1, 0x1c1f ;  /* 0x003c1f0003077f89 */ /* 0x0122e800000e0000 */
[----:B0-----:R1:W0:Y:S08]  /*c830*/  SHFL.IDX PT, R6, R0, 0x1, 0x1c1f ;  /* 0x003c1f0000067f89 */ /* 0x00123000000e0000 */
[----:B-1----:R-:W-:Y:S05]  /*c840*/  @P0 BRA `(.L_x_171) ;  /* 0x0000001000200947 */ /* 0x002fea0003800000 */
[----:B------:R-:W-:Y:S02]  /*c850*/  ULDC UR4, c[0x0][0xac8] ;  /* 0x0002b20000047ab9 */ /* 0x000fe40000000800 */
[----:B------:R-:W-:Y:S02]  /*c860*/  ISETP.GE.AND P1, PT, R198, UR4, PT ;  /* 0x00000004c6007c0c */ /* 0x000fe4000bf26270 */
[----:B------:R-:W-:Y:S02]  /*c870*/  ISETP.GE.AND P6, PT, R199, UR4, PT ;  /* 0x00000004c7007c0c */ /* 0x000fe4000bfc6270 */
[----:B------:R-:W-:Y:S02]  /*c880*/  ISETP.GE.AND P0, PT, R197, UR4, PT ;  /* 0x00000004c5007c0c */ /* 0x000fe4000bf06270 */
[----:B------:R-:W-:Y:S02]  /*c890*/  ISETP.GE.AND P2, PT, R196, UR4, PT ;  /* 0x00000004c4007c0c */ /* 0x000fe4000bf46270 */
[----:B------:R-:W-:-:S05]  /*c8a0*/  ISETP.GE.AND P3, PT, R195, UR4, PT ;  /* 0x00000004c3007c0c */ /* 0x000fca000bf66270 */
[CC--:B0-----:R-:W-:Y:S02]  /*c8b0*/  @!P1 LEA R8, P4, R198.reuse, R6.reuse, 0x2 ;  /* 0x00000006c6089211 */ /* 0x0c1fe400078810ff */
[----:B---3--:R-:W-:Y:S02]  /*c8c0*/  @!P6 IMAD.WIDE R4, R199, 0x4, R6 ;  /* 0x00000004c704e825 */ /* 0x008fe400078e0206 */
[-C--:B------:R-:W-:Y:S02]  /*c8d0*/  @!P1 LEA.HI.X R9, R198, R7.reuse, R216, 0x2, P4 ;  /* 0x00000007c6099211 */ /* 0x080fe400020f14d8 */
[----:B------:R-:W-:Y:S01]  /*c8e0*/  ISETP.GE.AND P4, PT, R194, UR4, PT ;  /* 0x00000004c2007c0c */ /* 0x000fe2000bf86270 */
[----:B------:R0:W-:Y:S01]  /*c8f0*/  @!P6 ST.E.64 desc[UR50][R4.64], R40 ;  /* 0x000000280400e985 */ /* 0x0001e2000c101b32 */
[-C--:B------:R-:W-:Y:S02]  /*c900*/  @!P0 LEA R10, P5, R197, R6.reuse, 0x2 ;  /* 0x00000006c50a8211 */ /* 0x080fe400078a10ff */
[----:B------:R-:W-:Y:S01]  /*c910*/  @!P3 LEA R14, P6, R195, R6, 0x2 ;  /* 0x00000006c30eb211 */ /* 0x000fe200078c10ff */
[----:B------:R1:W-:Y:S01]  /*c920*/  @!P1 ST.E.64 desc[UR50][R8.64], R42 ;  /* 0x0000002a08009985 */ /* 0x0003e2000c101b32 */
[----:B------:R-:W-:-:S02]  /*c930*/  @!P0 LEA.HI.X R11, R197, R7, R215, 0x2, P5 ;  /* 0x00000007c50b8211 */ /* 0x000fc400028f14d7 */
[CC--:B------:R-:W-:Y:S02]  /*c940*/  @!P2 LEA R12, P1, R196.reuse, R6.reuse, 0x2 ;  /* 0x00000006c40ca211 */ /* 0x0c0fe400078210ff */
[-C--:B------:R-:W-:Y:S01]  /*c950*/  @!P3 LEA.HI.X R15, R195, R7.reuse, R213, 0x2, P6 ;  /* 0x00000007c30fb211 */ /* 0x080fe200030f14d5 */
[----:B------:R3:W-:Y:S01]  /*c960*/  @!P0 ST.E.64 desc[UR50][R10.64], R44 ;  /* 0x0000002c0a008985 */ /* 0x0007e2000c101b32 */
[----:B------:R-:W-:Y:S02]  /*c970*/  ISETP.GE.AND P0, PT, R193, UR4, PT ;  /* 0x00000004c1007c0c */ /* 0x000fe4000bf06270 */
[----:B------:R-:W-:Y:S02]  /*c980*/  @!P2 LEA.HI.X R13, R196, R7, R214, 0x2, P1 ;  /* 0x00000007c40da211 */ /* 0x000fe400008f14d6 */
[----:B------:R-:W-:Y:S02]  /*c990*/  ISETP.GE.AND P1, PT, R192, UR4, PT ;  /* 0x00000004c0007c0c */ /* 0x000fe4000bf26270 */
[----:B------:R-:W-:Y:S01]  /*c9a0*/  @!P4 LEA R20, P5, R194, R6, 0x2 ;  /* 0x00000006c214c211 */ /* 0x000fe200078a10ff */
[----:B------:R4:W-:Y:S01]  /*c9b0*/  @!P2 ST.E.64 desc[UR50][R12.64], R46 ;  /* 0x0000002e0c00a985 */ /* 0x0009e2000c101b32 */
[----:B------:R-:W-:-:S02]  /*c9c0*/  ISETP.GE.AND P2, PT, R171, UR4, PT ;  /* 0x00000004ab007c0c */ /* 0x000fc4000bf46270 */
[-C--:B------:R-:W-:Y:S01]  /*c9d0*/  @!P4 LEA.HI.X R21, R194, R7.reuse, R212, 0x2, P5 ;  /* 0x00000007c215c211 */ /* 0x080fe200028f14d4 */
[----:B------:R5:W-:Y:S02]  /*c9e0*/  @!P3 ST.E.64 desc[UR50][R14.64], R48 ;  /* 0x000000300e00b985 */ /* 0x000be4000c101b32 */
[CC--:B0-----:R-:W-:Y:S02]  /*c9f0*/  @!P0 LEA R4, P3, R193.reuse, R6.reuse, 0x2 ;  /* 0x00000006c1048211 */ /* 0x0c1fe400078610ff */
[----:B------:R-:W-:Y:S01]  /*ca00*/  @!P4 ST.E.64 desc[UR50][R20.64], R50 ;  /* 0x000000321400c985 */ /* 0x000fe2000c101b32 */
[----:B------:R-:W-:Y:S02]  /*ca10*/  ISETP.GE.AND P4, PT, R170, UR4, PT ;  /* 0x00000004aa007c0c */ /* 0x000fe4000bf86270 */
[----:B-1----:R-:W-:Y:S02]  /*ca20*/  @!P1 LEA R8, P5, R192, R6, 0x2 ;  /* 0x00000006c0089211 */ /* 0x002fe400078a10ff */
[----:B------:R-:W-:-:S02]  /*ca30*/  @!P0 LEA.HI.X R5, R193, R7, R211, 0x2, P3 ;  /* 0x00000007c1058211 */ /* 0x000fc400018f14d3 */
[----:B------:R-:W-:Y:S02]  /*ca40*/  ISETP.GE.AND P3, PT, R169, UR4, PT ;  /* 0x00000004a9007c0c */ /* 0x000fe4000bf66270 */
[CC--:B---3--:R-:W-:Y:S01]  /*ca50*/  @!P2 LEA R10, P6, R171.reuse, R6.reuse, 0x2 ;  /* 0x00000006ab0aa211 */ /* 0x0c8fe200078c10ff */
[----:B------:R0:W-:Y:S01]  /*ca60*/  @!P0 ST.E.64 desc[UR50][R4.64], R52 ;  /* 0x0000003404008985 */ /* 0x0001e2000c101b32 */
[-C--:B------:R-:W-:Y:S02]  /*ca70*/  @!P1 LEA.HI.X R9, R192, R7.reuse, R210, 0x2, P5 ;  /* 0x00000007c0099211 */ /* 0x080fe400028f14d2 */
[----:B------:R-:W-:Y:S02]  /*ca80*/  @!P2 LEA.HI.X R11, R171, R7, R209, 0x2, P6 ;  /* 0x00000007ab0ba211 */ /* 0x000fe400030f14d1 */
[----:B------:R-:W-:Y:S01]  /*ca90*/  ISETP.GE.AND P0, PT, R168, UR4, PT ;  /* 0x00000004a8007c0c */ /* 0x000fe2000bf06270 */
[----:B------:R1:W-:Y:S01]  /*caa0*/  @!P1 ST.E.64 desc[UR50][R8.64], R54 ;  /* 0x0000003608009985 */ /* 0x0003e2000c101b32 */
[----:B----4-:R-:W-:-:S02]  /*cab0*/  @!P4 LEA R12, P1, R170, R6, 0x2 ;  /* 0x00000006aa0cc211 */ /* 0x010fc400078210ff */
[----:B------:R-:W-:Y:S01]  /*cac0*/  ISETP.GE.AND P5, PT, R23, UR4, PT ;  /* 0x0000000417007c0c */ /* 0x000fe2000bfa6270 */
[----:B------:R3:W-:Y:S01]  /*cad0*/  @!P2 ST.E.64 desc[UR50][R10.64], R56 ;  /* 0x000000380a00a985 */ /* 0x0007e2000c101b32 */
[----:B------:R-:W-:Y:S02]  /*cae0*/  @!P4 LEA.HI.X R13, R170, R7, R208, 0x2, P1 ;  /* 0x00000007aa0dc211 */ /* 0x000fe400008f14d0 */
[----:B------:R-:W-:Y:S02]  /*caf0*/  ISETP.GE.AND P2, PT, R22, UR4, PT ;  /* 0x0000000416007c0c */ /* 0x000fe4000bf46270 */
[----:B------:R-:W-:Y:S01]  /*cb00*/  ISETP.GE.AND P1, PT, R19, UR4, PT ;  /* 0x0000000413007c0c */ /* 0x000fe2000bf26270 */
[----:B------:R4:W-:Y:S01]  /*cb10*/  @!P4 ST.E.64 desc[UR50][R12.64], R58 ;  /* 0x0000003a0c00c985 */ /* 0x0009e2000c101b32 */
[-C--:B-----5:R-:W-:Y:S02]  /*cb20*/  @!P3 LEA R14, P6, R169, R6.reuse, 0x2 ;  /* 0x00000006a90eb211 */ /* 0x0a0fe400078c10ff */
[----:B0-----:R-:W-:-:S02]  /*cb30*/  @!P0 LEA R4, P4, R168, R6, 0x2 ;  /* 0x00000006a8048211 */ /* 0x001fc400078810ff */
        /* <DEDUP_REMOVED lines=10> */
[----:B------:R4:W-:Y:S01]  /*cbe0*/  @!P5 ST.E.64 desc[UR50][R8.64], R64 ;  /* 0x000000400800d985 */ /* 0x0009e2000c101b32 */
[----:B------:R-:W-:-:S03]  /*cbf0*/  ISETP.GE.AND P0, PT, R18, UR4, PT ;  /* 0x0000000412007c0c */ /* 0x000fc6000bf06270 */
[----:B------:R4:W-:Y:S04]  /*cc00*/  @!P2 ST.E.64 desc[UR50][R10.64], R66 ;  /* 0x000000420a00a985 */ /* 0x0009e8000c101b32 */
[----:B------:R4:W-:Y:S06]  /*cc10*/  @!P1 ST.E.64 desc[UR50][R20.64], R34 ;  /* 0x0000002214009985 */ /* 0x0009ec000c101b32 */
[----:B------:R-:W-:Y:S05]  /*cc20*/  @P0 BRA `(.L_x_171) ;  /* 0x0000000c00280947 */ /* 0x000fea0003800000 */
[----:B----4-:R-:W-:-:S04]  /*cc30*/  LEA R4, P0, R18, R6, 0x2 ;  /* 0x0000000612047211 */ /* 0x010fc800078010ff */
[----:B------:R-:W-:-:S05]  /*cc40*/  LEA.HI.X R5, R18, R7, R202, 0x2, P0 ;  /* 0x0000000712057211 */ /* 0x000fca00000f14ca */
[----:B------:R1:W-:Y:S01]  /*cc50*/  ST.E.64 desc[UR50][R4.64], R36 ;  /* 0x0000002404007985 */ /* 0x0003e2000c101b32 */
[----:B------:R-:W-:Y:S05]  /*cc60*/  BRA `(.L_x_171) ;  /* 0x0000000c00187947 */ /* 0x000fea0003800000 */
.L_x_162:
[----:B------:R-:W-:Y:S02]  /*cc70*/  ULDC.64 UR8, c[0x0][0xc00] ;  /* 0x0003000000087ab9 */ /* 0x000fe40000000a00 */
[----:B------:R-:W-:-:S04]  /*cc80*/  UISETP.NE.U32.AND UP0, UPT, UR8, URZ, UPT ;  /* 0x0000003f0800728c */ /* 0x000fc8000bf05070 */
[----:B------:R-:W-:-:S03]  /*cc90*/  UISETP.NE.AND.EX UP0, UPT, UR9, URZ, UPT, UP0 ;  /* 0x0000003f0900728c */ /* 0x000fc6000bf05300 */
[----:B------:R-:W-:Y:S02]  /*cca0*/  ULDC.64 UR8, c[0x0][0xc00] ;  /* 0x0003000000087ab9 */ /* 0x000fe40000000a00 */
[----:B------:R-:W-:Y:S01]  /*ccb0*/  UIMAD.WIDE UR8, UR36, 0x4, UR8 ;  /* 0x00000004240878a5 */ /* 0x000fe2000f8e0208 */
[----:B------:R-:W-:-:S05]  /*ccc0*/  PLOP3.LUT P1, PT, PT, PT, UP0, 0x80, 0x0 ;  /* 0x000000000000781c */ /* 0x000fca0003f2f008 */
[----:B------:R-:W-:Y:S02]  /*ccd0*/  IMAD.U32 R4, RZ, RZ, UR8 ;  /* 0x00000008ff047e24 */ /* 0x000fe4000f8e00ff */
[----:B------:R-:W-:Y:S01]  /*cce0*/  IMAD.U32 R5, RZ, RZ, UR9 ;  /* 0x00000009ff057e24 */ /* 0x000fe2000f8e00ff */
[----:B------:R-:W-:Y:S02]  /*ccf0*/  ULDC.64 UR8, c[0x0][0xc08] ;  /* 0x0003020000087ab9 */ /* 0x000fe40000000a00 */
[----:B------:R-:W-:-:S03]  /*cd00*/  UISETP.NE.U32.AND UP1, UPT, UR8, URZ, UPT ;  /* 0x0000003f0800728c */ /* 0x000fc6000bf25070 */
[----:B------:R-:W2:Y:S01]  /*cd10*/  @P1 LDG.E R3, desc[UR50][R4.64] ;  /* 0x0000003204031981 */ /* 0x000ea2000c1e1900 */
[----:B------:R-:W-:Y:S01]  /*cd20*/  UISETP.NE.AND.EX UP1, UPT, UR9, URZ, UPT, UP1 ;  /* 0x0000003f0900728c */ /* 0x000fe2000bf25310 */
[----:B------:R-:W-:Y:S02]  /*cd30*/  ULDC UR4, c[0x0][0xa88] ;  /* 0x0002a20000047ab9 */ /* 0x000fe40000000800 */
[----:B------:R-:W-:-:S03]  /*cd40*/  IMAD.U32 R0, RZ, RZ, UR4 ;  /* 0x00000004ff007e24 */ /* 0x000fc6000f8e00ff */
[----:B------:R-:W-:-:S05]  /*cd50*/  PLOP3.LUT P2, PT, PT, PT, UP1, 0x80, 0x0 ;  /* 0x000000000000781c */ /* 0x000fca0003f4f018 */
[----:B------:R-:W-:Y:S02]  /*cd60*/  @UP1 ULDC.64 UR8, c[0x0][0xc08] ;  /* 0x0003020000081ab9 */ /* 0x000fe40000000a00 */
[----:B------:R-:W-:-:S06]  /*cd70*/  @UP1 UIMAD.WIDE UR8, UR36, 0x4, UR8 ;  /* 0x00000004240818a5 */ /* 0x000fcc000f8e0208 */
[----:B------:R-:W-:Y:S02]  /*cd80*/  IMAD.U32 R6, RZ, RZ, UR8 ;  /* 0x00000008ff067e24 */ /* 0x000fe4000f8e00ff */
[----:B------:R-:W-:-:S05]  /*cd90*/  IMAD.U32 R7, RZ, RZ, UR9 ;  /* 0x00000009ff077e24 */ /* 0x000fca000f8e00ff */
[----:B------:R0:W5:Y:S01]  /*cda0*/  @P2 LDG.E R0, desc[UR50][R6.64] ;  /* 0x0000003206002981 */ /* 0x000162000c1e1900 */
[----:B------:R-:W-:Y:S01]  /*cdb0*/  UMOV UR4, URZ ;  /* 0x0000003f00047c82 */ /* 0x000fe20008000000 */
[----:B------:R-:W-:Y:S02]  /*cdc0*/  ISETP.GT.AND P0, PT, R223, 0x7f, PT ;  /* 0x0000007fdf00780c */ /* 0x000fe40003f04270 */
[----:B--2---:R-:W-:-:S13]  /*cdd0*/  @P1 R2UR UR4, R3 ;  /* 0x00000000030412ca */ /* 0x004fda00000e0000 */
[----:B------:R-:W-:Y:S01]  /*cde0*/  USHF.R.S32.HI UR16, URZ, 0x1f, UR4 ;  /* 0x0000001f3f107899 */ /* 0x000fe20008011404 */
[----:B0-----:R-:W-:Y:S11]  /*cdf0*/  @P2 BRA `(.L_x_174) ;  /* 0x0000000000102947 */ /* 0x001ff60003800000 */
[----:B------:R-:W-:Y:S05]  /*ce00*/  @!P1 BRA `(.L_x_174) ;  /* 0x00000000000c9947 */ /* 0x000fea0003800000 */
[----:B------:R-:W2:Y:S04]  /*ce10*/  LDG.E R3, desc[UR50][R4.64] ;  /* 0x0000003204037981 */ /* 0x000ea8000c1e1900 */
[----:B-----5:R-:W2:Y:S02]  /*ce20*/  LDG.E R0, desc[UR50][R4.64+0x4] ;  /* 0x0000043204007981 */ /* 0x020ea4000c1e1900 */
[----:B--2---:R-:W-:-:S07]  /*ce30*/  IMAD.IADD R0, R0, 0x1, -R3 ;  /* 0x0000000100007824 */ /* 0x004fce00078e0a03 */
.L_x_174:
[----:B------:R-:W-:Y:S01]  /*ce40*/  USEL UR36, UR36, URZ, !UP0 ;  /* 0x0000003f24247287 */ /* 0x000fe2000c000000 */
[----:B------:R-:W-:Y:S01]  /*ce50*/  BSSY B1, `(.L_x_175) ;  /* 0x0000039000017945 */ /* 0x000fe20003800000 */
[----:B------:R-:W-:-:S03]  /*ce60*/  USEL UR37, UR37, URZ, !UP0 ;  /* 0x0000003f25257287 */ /* 0x000fc6000c000000 */
[----:B------:R-:W-:Y:S09]  /*ce70*/  @P0 BRA `(.L_x_176) ;  /* 0x0000000000d80947 */ /* 0x000ff20003800000 */
[----:B------:R-:W0:Y:S01]  /*ce80*/  S2R R4, SR_TID.X ;  /* 0x0000000000047919 */ /* 0x000e220000002100 */
[----:B------:R-:W1:Y:S01]  /*ce90*/  LDC R9, c[0x0][0xbe8] ;  /* 0x0002fa00ff097b82 */ /* 0x000e620000000800 */
[----:B------:R-:W-:-:S04]  /*cea0*/  IMAD.U32 R3, RZ, RZ, UR42 ;  /* 0x0000002aff037e24 */ /* 0x000fc8000f8e00ff */
[----:B0-----:R-:W-:Y:S02]  /*ceb0*/  IMAD R3, R3, 0x80, R4 ;  /* 0x0000008003037824 */ /* 0x001fe400078e0204 */
[----:B-1---5:R-:W-:Y:S02]  /*cec0*/  IMAD R4, R0, R9, RZ ;  /* 0x0000000900047224 */ /* 0x022fe400078e02ff */
[----:B------:R-:W-:-:S05]  /*ced0*/  VIADD R6, R3, 0xffffff80 ;  /* 0xffffff8003067836 */ /* 0x000fca0000000000 */
[----:B------:R-:W-:-:S13]  /*cee0*/  ISETP.GE.AND P0, PT, R6, R4, PT ;  /* 0x000000040600720c */ /* 0x000fda0003f06270 */
[----:B------:R-:W-:Y:S05]  /*cef0*/  @P0 BRA `(.L_x_176) ;  /* 0x0000000000b80947 */ /* 0x000fea0003800000 */
[----:B------:R-:W-:Y:S01]  /*cf00*/  ISETP.NE.AND P0, PT, R9, 0x1, PT ;  /* 0x000000010900780c */ /* 0x000fe20003f05270 */
[----:B------:R-:W-:Y:S01]  /*cf10*/  UISETP.GT.AND UP2, UPT, UR44, 0x1, UPT ;  /* 0x000000012c00788c */ /* 0x000fe2000bf44270 */
[----:B------:R-:W-:-:S03]  /*cf20*/  UMOV UR7, 0x9b8 ;  /* 0x000009b800077882 */ /* 0x000fc60000000000 */
[----:B------:R-:W-:Y:S02]  /*cf30*/  USEL UR17, UR7, 0x978, UP2 ;  /* 0x0000097807117887 */ /* 0x000fe40009000000 */
[----:B------:R-:W-:-:S06]  /*cf40*/  USEL UR19, UR40, URZ, UP2 ;  /* 0x0000003f28137287 */ /* 0x000fcc0009000000 */
[----:B------:R-:W0:Y:S04]  /*cf50*/  @P0 LDC R3, c[0x0][0xbec] ;  /* 0x0002fb00ff030b82 */ /* 0x000e280000000800 */
[----:B------:R-:W-:Y:S01]  /*cf60*/  ULDC.64 UR10, c[0x0][UR17+0x220] ;  /* 0x00008800110a7abb */ /* 0x000fe20008000a00 */
[----:B------:R-:W-:Y:S01]  /*cf70*/  ULDC.64 UR8, c[0x0][UR17+0x218] ;  /* 0x0000860011087abb */ /* 0x000fe20008000a00 */
[----:B------:R-:W-:Y:S01]  /*cf80*/  ULDC.64 UR12, c[0x0][UR17+0x228] ;  /* 0x00008a00110c7abb */ /* 0x000fe20008000a00 */
[----:B------:R-:W-:Y:S01]  /*cf90*/  UIMAD UR7, UR11, UR36, URZ ;  /* 0x000000240b0772a4 */ /* 0x000fe2000f8e023f */
[----:B------:R-:W1:Y:S01]  /*cfa0*/  @P0 LDC R5, c[0x0][0xbf0] ;  /* 0x0002fc00ff050b82 */ /* 0x000e620000000800 */
[----:B------:R-:W-:Y:S02]  /*cfb0*/  UIMAD.WIDE.U32 UR14, UR8, UR39, URZ ;  /* 0x00000027080e72a5 */ /* 0x000fe4000f8e003f */
[----:B------:R-:W-:-:S02]  /*cfc0*/  UIMAD UR18, UR9, UR39, URZ ;  /* 0x00000027091272a4 */ /* 0x000fc4000f8e023f */
[----:B------:R-:W-:Y:S02]  /*cfd0*/  UIMAD.WIDE.U32 UR8, UR10, UR36, URZ ;  /* 0x000000240a0872a5 */ /* 0x000fe4000f8e003f */
[----:B------:R-:W-:Y:S02]  /*cfe0*/  UIMAD.WIDE.U32 UR20, UR12, UR19, URZ ;  /* 0x000000130c1472a5 */ /* 0x000fe4000f8e003f */
[----:B------:R-:W-:Y:S02]  /*cff0*/  UIMAD UR12, UR13, UR19, URZ ;  /* 0x000000130d0c72a4 */ /* 0x000fe4000f8e023f */
[----:B------:R-:W-:Y:S02]  /*d000*/  UIMAD UR7, UR10, UR37, UR7 ;  /* 0x000000250a0772a4 */ /* 0x000fe4000f8e0207 */
[----:B------:R-:W-:Y:S02]  /*d010*/  UIADD3 UR14, UP0, UP1, UR8, UR14, UR4 ;  /* 0x0000000e080e7290 */ /* 0x000fe4000f91e004 */
[----:B------:R-:W-:Y:S01]  /*d020*/  UIADD3 UR8, UR12, UR21, URZ ;  /* 0x000000150c087290 */ /* 0x000fe2000fffe03f */
[----:B0-----:R-:W-:Y:S01]  /*d030*/  @P0 IMAD.HI.U32 R4, R6, R3, RZ ;  /* 0x0000000306040227 */ /* 0x001fe200078e00ff */
[----:B------:R-:W-:-:S02]  /*d040*/  UIADD3 UR11, UR18, UR15, URZ ;  /* 0x0000000f120b7290 */ /* 0x000fc4000fffe03f */
[----:B------:R-:W-:Y:S01]  /*d050*/  UIADD3 UR7, UR9, UR7, URZ ;  /* 0x0000000709077290 */ /* 0x000fe2000fffe03f */
[----:B------:R-:W-:Y:S02]  /*d060*/  IMAD.MOV.U32 R3, RZ, RZ, R6 ;  /* 0x000000ffff037224 */ /* 0x000fe400078e0006 */
[----:B------:R-:W-:Y:S01]  /*d070*/  IMAD.U32 R8, RZ, RZ, UR8 ;  /* 0x00000008ff087e24 */ /* 0x000fe2000f8e00ff */
[----:B------:R-:W-:Y:S01]  /*d080*/  UIADD3.X UR7, UR7, UR11, UR16, UP0, UP1 ;  /* 0x0000000b07077290 */ /* 0x000fe200087e2410 */
[----:B-1----:R-:W-:Y:S01]  /*d090*/  @P0 SHF.R.U32.HI R3, RZ, R5, R4 ;  /* 0x00000005ff030219 */ /* 0x002fe20000011604 */
[----:B------:R-:W-:Y:S01]  /*d0a0*/  IMAD.U32 R4, RZ, RZ, UR20 ;  /* 0x00000014ff047e24 */ /* 0x000fe2000f8e00ff */
[----:B------:R-:W-:Y:S01]  /*d0b0*/  ULDC.64 UR8, c[0x0][UR17+0x210] ;  /* 0x0000840011087abb */ /* 0x000fe20008000a00 */
[----:B------:R-:W-:Y:S01]  /*d0c0*/  IMAD.U32 R5, RZ, RZ, UR21 ;  /* 0x00000015ff057e24 */ /* 0x000fe2000f8e00ff */
[--C-:B------:R-:W-:Y:S01]  /*d0d0*/  SHF.R.S32.HI R5, RZ, 0x1f, R3.reuse ;  /* 0x0000001fff057819 */ /* 0x100fe20000011403 */
[----:B------:R-:W-:Y:S01]  /*d0e0*/  IMAD.MOV R7, RZ, RZ, -R3 ;  /* 0x000000ffff077224 */ /* 0x000fe200078e0a03 */
[----:B------:R-:W-:Y:S01]  /*d0f0*/  IADD3 R4, P0, P1, R3, UR14, R4 ;  /* 0x0000000e03047c10 */ /* 0x000fe2000f91e004 */
[----:B------:R-:W-:Y:S01]  /*d100*/  ULDC.64 UR10, c[0x0][0xba8] ;  /* 0x0002ea00000a7ab9 */ /* 0x000fe20000000a00 */
[----:B------:R-:W-:Y:S01]  /*d110*/  @!UP2 ULDC UR10, c[0x0][0xb50] ;  /* 0x0002d400000aaab9 */ /* 0x000fe20000000800 */
[----:B------:R-:W-:Y:S01]  /*d120*/  IMAD R7, R9, R7, R6 ;  /* 0x0000000709077224 */ /* 0x000fe200078e0206 */
[----:B------:R-:W-:Y:S01]  /*d130*/  IADD3.X R5, R5, UR7, R8, P0, P1 ;  /* 0x0000000705057c10 */ /* 0x000fe200087e2408 */
[----:B------:R-:W-:-:S02]  /*d140*/  @!UP2 ULDC UR11, c[0x0][0xb54] ;  /* 0x0002d500000baab9 */ /* 0x000fc40000000800 */
[C---:B------:R-:W-:Y:S01]  /*d150*/  IMAD R6, R7.reuse, UR9, RZ ;  /* 0x0000000907067c24 */ /* 0x040fe2000f8e02ff */
[----:B------:R-:W-:Y:S01]  /*d160*/  SHF.R.S32.HI R3, RZ, 0x1f, R7 ;  /* 0x0000001fff037819 */ /* 0x000fe20000011407 */
[----:B------:R-:W-:-:S04]  /*d170*/  IMAD.WIDE.U32 R4, R7, UR8, R4 ;  /* 0x0000000807047c25 */ /* 0x000fc8000f8e0004 */
[----:B------:R-:W-:Y:S01]  /*d180*/  IMAD R3, R3, UR8, R6 ;  /* 0x0000000803037c24 */ /* 0x000fe2000f8e0206 */
[----:B------:R-:W-:-:S03]  /*d190*/  LEA R6, P0, R4, UR10, 0x2 ;  /* 0x0000000a04067c11 */ /* 0x000fc6000f8010ff */
[----:B------:R-:W-:-:S05]  /*d1a0*/  IMAD.IADD R3, R5, 0x1, R3 ;  /* 0x0000000105037824 */ /* 0x000fca00078e0203 */
[----:B------:R-:W-:Y:S01]  /*d1b0*/  LEA.HI.X R7, R4, UR11, R3, 0x2, P0 ;  /* 0x0000000b04077c11 */ /* 0x000fe200080f1403 */
[----:B------:R-:W-:-:S05]  /*d1c0*/  IMAD.MOV.U32 R3, RZ, RZ, -0x800000 ;  /* 0xff800000ff037424 */ /* 0x000fca00078e00ff */
[----:B------:R0:W-:Y:S02]  /*d1d0*/  STG.E desc[UR50][R6.64], R3 ;  /* 0x0000000306007986 */ /* 0x0001e4000c101932 */
.L_x_176:
[----:B------:R-:W-:Y:S05]  /*d1e0*/  BSYNC B1 ;  /* 0x0000000000017941 */ /* 0x000fea0003800000 */
.L_x_175:
[----:B------:R-:W-:-:S06]  /*d1f0*/  UISETP.GT.AND UP0, UPT, UR44, 0x1, UPT ;  /* 0x000000012c00788c */ /* 0x000fcc000bf04270 */
[----:B------:R-:W-:-:S13]  /*d200*/  PLOP3.LUT P0, PT, PT, PT, UP0, 0x80, 0x0 ;  /* 0x000000000000781c */ /* 0x000fda0003f0f008 */
[----:B------:R-:W-:Y:S05]  /*d210*/  @P0 BRA `(.L_x_171) ;  /* 0x0000000400ac0947 */ /* 0x000fea0003800000 */
[----:B------:R-:W1:Y:S01]  /*d220*/  LDC R11, c[0x0][0xbe8] ;  /* 0x0002fa00ff0b7b82 */ /* 0x000e620000000800 */
[----:B------:R-:W-:Y:S01]  /*d230*/  ULDC.64 UR10, c[0x0][0xaa0] ;  /* 0x0002a800000a7ab9 */ /* 0x000fe20000000a00 */
[----:B0-----:R-:W-:Y:S01]  /*d240*/  IMAD R3, R17, 0x20, R200 ;  /* 0x0000002011037824 */ /* 0x001fe200078e02c8 */
[----:B------:R-:W-:Y:S01]  /*d250*/  UIMAD UR7, UR16, UR10, URZ ;  /* 0x0000000a100772a4 */ /* 0x000fe2000f8e023f */
[----:B------:R-:W-:Y:S01]  /*d260*/  IMAD.U32 R8, RZ, RZ, UR42 ;  /* 0x0000002aff087e24 */ /* 0x000fe2000f8e00ff */
[----:B------:R-:W-:Y:S01]  /*d270*/  UIMAD.WIDE.U32 UR8, UR4, UR10, URZ ;  /* 0x0000000a040872a5 */ /* 0x000fe2000f8e003f */
[----:B------:R-:W-:Y:S01]  /*d280*/  IMAD.U32 R13, RZ, RZ, UR42 ;  /* 0x0000002aff0d7e24 */ /* 0x000fe2000f8e00ff */
[----:B------:R-:W-:Y:S01]  /*d290*/  UIMAD UR7, UR4, UR11, UR7 ;  /* 0x0000000b040772a4 */ /* 0x000fe2000f8e0207 */
[----:B------:R-:W-:Y:S01]  /*d2a0*/  IMAD R8, R8, 0x80, R3 ;  /* 0x0000008008087824 */ /* 0x000fe200078e0203 */
[----:B------:R-:W-:Y:S01]  /*d2b0*/  BSSY B1, `(.L_x_177) ;  /* 0x0000037000017945 */ /* 0x000fe20003800000 */
[----:B------:R-:W-:Y:S01]  /*d2c0*/  ULDC.64 UR10, c[0x0][0xae8] ;  /* 0x0002ba00000a7ab9 */ /* 0x000fe20000000a00 */
[----:B------:R-:W-:Y:S01]  /*d2d0*/  UIADD3 UR9, UR9, UR7, URZ ;  /* 0x0000000709097290 */ /* 0x000fe2000fffe03f */
[----:B------:R-:W-:-:S03]  /*d2e0*/  IMAD.MOV.U32 R3, RZ, RZ, R8 ;  /* 0x000000ffff037224 */ /* 0x000fc600078e0008 */
[----:B------:R-:W-:-:S04]  /*d2f0*/  UIMAD.WIDE.U32 UR8, UR39, UR10, UR8 ;  /* 0x0000000a270872a5 */ /* 0x000fc8000f8e0008 */
[----:B------:R-:W-:-:S03]  /*d300*/  UIMAD UR9, UR39, UR11, UR9 ;  /* 0x0000000b270972a4 */ /* 0x000fc6000f8e0209 */
[----:B------:R-:W-:Y:S01]  /*d310*/  ULDC.64 UR10, c[0x0][0xaf0] ;  /* 0x0002bc00000a7ab9 */ /* 0x000fe20000000a00 */
[----:B-1----:R-:W-:Y:S01]  /*d320*/  ISETP.NE.AND P0, PT, R11, 0x1, PT ;  /* 0x000000010b00780c */ /* 0x002fe20003f05270 */
[----:B------:R-:W-:-:S04]  /*d330*/  UIMAD UR37, UR37, UR10, URZ ;  /* 0x0000000a252572a4 */ /* 0x000fc8000f8e023f */
[----:B------:R-:W-:Y:S02]  /*d340*/  UIMAD UR4, UR36, UR11, UR37 ;  /* 0x0000000b240472a4 */ /* 0x000fe4000f8e0225 */
[----:B------:R-:W-:-:S03]  /*d350*/  UIMAD.WIDE.U32 UR36, UR36, UR10, UR8 ;  /* 0x0000000a242472a5 */ /* 0x000fc6000f8e0008 */
[----:B------:R-:W-:Y:S01]  /*d360*/  ULDC.64 UR8, c[0x0][0xae0] ;  /* 0x0002b80000087ab9 */ /* 0x000fe20000000a00 */
[----:B------:R-:W-:Y:S02]  /*d370*/  UIADD3 UR4, UR37, UR4, URZ ;  /* 0x0000000425047290 */ /* 0x000fe4000fffe03f */
[----:B------:R-:W0:Y:S08]  /*d380*/  @P0 LDC R5, c[0x0][0xbec] ;  /* 0x0002fb00ff050b82 */ /* 0x000e300000000800 */
[----:B------:R-:W1:Y:S01]  /*d390*/  @P0 LDC R7, c[0x0][0xbf0] ;  /* 0x0002fc00ff070b82 */ /* 0x000e620000000800 */
[----:B0-----:R-:W-:-:S04]  /*d3a0*/  @P0 IMAD.HI.U32 R4, R8, R5, RZ ;  /* 0x0000000508040227 */ /* 0x001fc800078e00ff */
[----:B------:R-:W-:Y:S02]  /*d3b0*/  IMAD.U32 R5, RZ, RZ, UR37 ;  /* 0x00000025ff057e24 */ /* 0x000fe4000f8e00ff */
[----:B------:R-:W-:Y:S01]  /*d3c0*/  IMAD.U32 R5, RZ, RZ, UR4 ;  /* 0x00000004ff057e24 */ /* 0x000fe2000f8e00ff */
[----:B-1----:R-:W-:-:S04]  /*d3d0*/  @P0 SHF.R.U32.HI R3, RZ, R7, R4 ;  /* 0x00000007ff030219 */ /* 0x002fc80000011604 */
[--C-:B------:R-:W-:Y:S01]  /*d3e0*/  SHF.R.S32.HI R4, RZ, 0x1f, R3.reuse ;  /* 0x0000001fff047819 */ /* 0x100fe20000011403 */
[----:B------:R-:W-:-:S04]  /*d3f0*/  IMAD.MOV R7, RZ, RZ, -R3 ;  /* 0x000000ffff077224 */ /* 0x000fc800078e0a03 */
[----:B------:R-:W-:Y:S02]  /*d400*/  IMAD R6, R4, UR8, RZ ;  /* 0x0000000804067c24 */ /* 0x000fe4000f8e02ff */
[----:B------:R-:W-:Y:S02]  /*d410*/  IMAD.U32 R4, RZ, RZ, UR36 ;  /* 0x00000024ff047e24 */ /* 0x000fe4000f8e00ff */
[----:B------:R-:W-:Y:S02]  /*d420*/  IMAD R7, R11, R7, R8 ;  /* 0x000000070b077224 */ /* 0x000fe400078e0208 */
[C---:B------:R-:W-:Y:S02]  /*d430*/  IMAD R9, R3.reuse, UR9, R6 ;  /* 0x0000000903097c24 */ /* 0x040fe4000f8e0206 */
[----:B------:R-:W-:Y:S01]  /*d440*/  IMAD.WIDE.U32 R4, R3, UR8, R4 ;  /* 0x0000000803047c25 */ /* 0x000fe2000f8e0004 */
[----:B------:R-:W-:Y:S01]  /*d450*/  SHF.R.S32.HI R3, RZ, 0x1f, R7 ;  /* 0x0000001fff037819 */ /* 0x000fe20000011407 */
[----:B------:R-:W-:-:S02]  /*d460*/  ULDC.64 UR8, c[0x0][0xad8] ;  /* 0x0002b60000087ab9 */ /* 0x000fc40000000a00 */
[----:B------:R-:W-:Y:S02]  /*d470*/  IMAD.IADD R5, R5, 0x1, R9 ;  /* 0x0000000105057824 */ /* 0x000fe400078e0209 */
[----:B------:R-:W-:Y:S02]  /*d480*/  IMAD R6, R3, UR8, RZ ;  /* 0x0000000803067c24 */ /* 0x000fe4000f8e02ff */
[----:B------:R-:W-:Y:S02]  /*d490*/  IMAD R8, R13, 0x80, R200 ;  /* 0x000000800d087824 */ /* 0x000fe400078e02c8 */
[----:B-----5:R-:W-:Y:S02]  /*d4a0*/  IMAD R11, R0, R11, RZ ;  /* 0x0000000b000b7224 */ /* 0x020fe400078e02ff */
[C---:B------:R-:W-:Y:S02]  /*d4b0*/  IMAD R3, R7.reuse, UR9, R6 ;  /* 0x0000000907037c24 */ /* 0x040fe4000f8e0206 */
[----:B------:R-:W-:Y:S01]  /*d4c0*/  IMAD.WIDE.U32 R4, R7, UR8, R4 ;  /* 0x0000000807047c25 */ /* 0x000fe2000f8e0004 */
[----:B------:R-:W-:Y:S01]  /*d4d0*/  ISETP.GE.AND P2, PT, R8, R11, PT ;  /* 0x0000000b0800720c */ /* 0x000fe20003f46270 */
[----:B------:R-:W-:-:S02]  /*d4e0*/  ULDC.64 UR8, c[0x0][0xa80] ;  /* 0x0002a00000087ab9 */ /* 0x000fc40000000a00 */
[----:B------:R-:W-:Y:S01]  /*d4f0*/  IMAD.IADD R3, R5, 0x1, R3 ;  /* 0x0000000105037824 */ /* 0x000fe200078e0203 */
[----:B------:R-:W-:Y:S01]  /*d500*/  LEA R6, P3, R4, UR8, 0x1 ;  /* 0x0000000804067c11 */ /* 0x000fe2000f8608ff */
[----:B------:R-:W-:-:S03]  /*d510*/  VIADD R0, R8, 0x20 ;  /* 0x0000002008007836 */ /* 0x000fc60000000000 */
[----:B------:R-:W-:Y:S01]  /*d520*/  LEA.HI.X R3, R4, UR9, R3, 0x1, P3 ;  /* 0x0000000904037c11 */ /* 0x000fe200098f0c03 */
[----:B------:R0:W1:Y:S01]  /*d530*/  SHFL.IDX PT, R7, R6, RZ, 0x181f ;  /* 0x00181fff06077589 */ /* 0x00006200000e0000 */
[-C--:B------:R-:W-:Y:S01]  /*d540*/  ISETP.GE.AND P1, PT, R0, R11.reuse, PT ;  /* 0x0000000b0000720c */ /* 0x080fe20003f26270 */
[----:B------:R-:W-:Y:S02]  /*d550*/  VIADD R0, R8, 0x40 ;  /* 0x0000004008007836 */ /* 0x000fe40000000000 */
[----:B------:R0:W2:Y:S03]  /*d560*/  SHFL.IDX PT, R5, R3, RZ, 0x181f ;  /* 0x00181fff03057589 */ /* 0x0000a600000e0000 */
        /* <DEDUP_REMOVED lines=9> */
[----:B------:R3:W-:Y:S04]  /*d600*/  @!P4 ST.E.128 desc[UR50][R12.64], RZ ;  /* 0x000000ff0c00c985 */ /* 0x0007e8000c101d32 */
[----:B------:R3:W-:Y:S02]  /*d610*/  @!P5 ST.E.128 desc[UR50][R4.64], RZ ;  /* 0x000000ff0400d985 */ /* 0x0007e4000c101d32 */
.L_x_178:
[----:B------:R-:W-:Y:S05]  /*d620*/  BSYNC B1 ;  /* 0x0000000000017941 */ /* 0x000fea0003800000 */
.L_x_177:
[----:B--23--:R2:W3:Y:S01]  /*d630*/  SHFL.IDX PT, R5, R3, 0x1, 0x181f ;  /* 0x00381f0003057f89 */ /* 0x00c4e200000e0000 */
[----:B------:R-:W-:Y:S03]  /*d640*/  BSSY B1, `(.L_x_179) ;  /* 0x000000c000017945 */ /* 0x000fe60003800000 */
[----:B-1----:R2:W1:Y:S01]  /*d650*/  SHFL.IDX PT, R7, R6, 0x1, 0x181f ;  /* 0x00381f0006077f89 */ /* 0x00246200000e0000 */
[----:B------:R-:W-:Y:S05]  /*d660*/  @P1 BRA `(.L_x_180) ;  /* 0x0000000000241947 */ /* 0x000fea0003800000 */
[----:B------:R-:W-:Y:S02]  /*d670*/  ULDC UR4, c[0x0][0xac8] ;  /* 0x0002b20000047ab9 */ /* 0x000fe40000000800 */
[----:B------:R-:W-:Y:S02]  /*d680*/  ISETP.GE.AND P3, PT, R2, UR4, PT ;  /* 0x0000000402007c0c */ /* 0x000fe4000bf66270 */
[----:B------:R-:W-:-:S11]  /*d690*/  ISETP.GE.AND P4, PT, R16, UR4, PT ;  /* 0x0000000410007c0c */ /* 0x000fd6000bf86270 */
[-C--:B-1----:R-:W-:Y:S02]  /*d6a0*/  @!P3 LEA R12, P1, R2, R7.reuse, 0x1 ;  /* 0x00000007020cb211 */ /* 0x082fe400078208ff */
[----:B------:R-:W-:Y:S02]  /*d6b0*/  @!P4 LEA R4, P2, R16, R7, 0x1 ;  /* 0x000000071004c211 */ /* 0x000fe400078408ff */
[-C--:B---3--:R-:W-:Y:S02]  /*d6c0*/  @!P3 LEA.HI.X R13, R2, R5.reuse, R222, 0x1, P1 ;  /* 0x00000005020db211 */ /* 0x088fe400008f0cde */
[----:B------:R-:W-:-:S03]  /*d6d0*/  @!P4 LEA.HI.X R5, R16, R5, R221, 0x1, P2 ;  /* 0x000000051005c211 */ /* 0x000fc600010f0cdd */
[----:B------:R4:W-:Y:S04]  /*d6e0*/  @!P3 ST.E.128 desc[UR50][R12.64], RZ ;  /* 0x000000ff0c00b985 */ /* 0x0009e8000c101d32 */
[----:B------:R4:W-:Y:S02]  /*d6f0*/  @!P4 ST.E.128 desc[UR50][R4.64], RZ ;  /* 0x000000ff0400c985 */ /* 0x0009e4000c101d32 */
.L_x_180:
[----:B------:R-:W-:Y:S05]  /*d700*/  BSYNC B1 ;  /* 0x0000000000017941 */ /* 0x000fea0003800000 */
.L_x_179:
[----:B---34-:R3:W4:Y:S01]  /*d710*/  SHFL.IDX PT, R5, R3, 0x2, 0x181f ;  /* 0x00581f0003057f89 */ /* 0x01872200000e0000 */
        /* <DEDUP_REMOVED lines=8> */
[-C--:B----4-:R-:W-:Y:S02]  /*d7a0*/  @!P2 LEA.HI.X R13, R2, R5.reuse, R222, 0x1, P0 ;  /* 0x00000005020da211 */ /* 0x090fe400000f0cde */
[----:B------:R-:W-:-:S03]  /*d7b0*/  @!P3 LEA.HI.X R5, R16, R5, R221, 0x1, P1 ;  /* 0x000000051005b211 */ /* 0x000fc600008f0cdd */
[----:B------:R1:W-:Y:S04]  /*d7c0*/  @!P2 ST.E.128 desc[UR50][R12.64], RZ ;  /* 0x000000ff0c00a985 */ /* 0x0003e8000c101d32 */
[----:B------:R1:W-:Y:S02]  /*d7d0*/  @!P3 ST.E.128 desc[UR50][R4.64], RZ ;  /* 0x000000ff0400b985 */ /* 0x0003e4000c101d32 */
.L_x_182:
[----:B------:R-:W-:Y:S05]  /*d7e0*/  BSYNC B1 ;  /* 0x0000000000017941 */ /* 0x000fea0003800000 */
.L_x_181:
[----:B------:R-:W-:Y:S01]  /*d7f0*/  VIADD R0, R8, 0x60 ;  /* 0x0000006008007836 */ /* 0x000fe20000000000 */
[----:B0-23--:R-:W0:Y:S04]  /*d800*/  SHFL.IDX PT, R3, R3, 0x3, 0x181f ;  /* 0x00781f0003037f89 */ /* 0x00de2800000e0000 */
[----:B------:R-:W-:Y:S01]  /*d810*/  ISETP.GE.AND P0, PT, R0, R11, PT ;  /* 0x0000000b0000720c */ /* 0x000fe20003f06270 */
[----:B-1--4-:R1:W2:-:S12]  /*d820*/  SHFL.IDX PT, R5, R6, 0x3, 0x181f ;  /* 0x00781f0006057f89 */ /* 0x01229800000e0000 */
[----:B-1----:R-:W-:Y:S05]  /*d830*/  @P0 BRA `(.L_x_171) ;  /* 0x0000000000240947 */ /* 0x002fea0003800000 */
[----:B------:R-:W-:Y:S02]  /*d840*/  ULDC UR4, c[0x0][0xac8] ;  /* 0x0002b20000047ab9 */ /* 0x000fe40000000800 */
[----:B------:R-:W-:Y:S02]  /*d850*/  ISETP.GE.AND P2, PT, R2, UR4, PT ;  /* 0x0000000402007c0c */ /* 0x000fe4000bf46270 */
[----:B------:R-:W-:-:S11]  /*d860*/  ISETP.GE.AND P3, PT, R16, UR4, PT ;  /* 0x0000000410007c0c */ /* 0x000fd6000bf66270 */
[-C--:B--2---:R-:W-:Y:S02]  /*d870*/  @!P2 LEA R6, P0, R2, R5.reuse, 0x1 ;  /* 0x000000050206a211 */ /* 0x084fe400078008ff */
[----:B------:R-:W-:Y:S02]  /*d880*/  @!P3 LEA R4, P1, R16, R5, 0x1 ;  /* 0x000000051004b211 */ /* 0x000fe400078208ff */
[-C--:B0-----:R-:W-:Y:S02]  /*d890*/  @!P2 LEA.HI.X R7, R2, R3.reuse, R222, 0x1, P0 ;  /* 0x000000030207a211 */ /* 0x081fe400000f0cde */
[----:B------:R-:W-:-:S03]  /*d8a0*/  @!P3 LEA.HI.X R5, R16, R3, R221, 0x1, P1 ;  /* 0x000000031005b211 */ /* 0x000fc600008f0cdd */
[----:B------:R0:W-:Y:S04]  /*d8b0*/  @!P2 ST.E.128 desc[UR50][R6.64], RZ ;  /* 0x000000ff0600a985 */ /* 0x0001e8000c101d32 */
[----:B------:R0:W-:Y:S02]  /*d8c0*/  @!P3 ST.E.128 desc[UR50][R4.64], RZ ;  /* 0x000000ff0400b985 */ /* 0x0001e4000c101d32 */
.L_x_171:
[----:B------:R-:W-:Y:S05]  /*d8d0*/  BSYNC B0 ;  /* 0x0000000000007941 */ /* 0x000fea0003800000 */
.L_x_161:
[----:B------:R-:W-:Y:S02]  /*d8e0*/  ULDC UR4, c[0x0][0xc3c] ;  /* 0x00030f0000047ab9 */ /* 0x000fe40000000800 */
[----:B------:R-:W-:-:S13]  /*d8f0*/  ISETP.GE.AND P0, PT, R39, UR4, PT ;  /* 0x0000000427007c0c */ /* 0x000fda000bf06270 */
[----:B------:R-:W-:Y:S05]  /*d900*/  @!P0 BRA `(.L_x_183) ;  /* 0xffffff3400b88947 */ /* 0x000fea000383ffff */
[----:B------:R-:W-:Y:S05]  /*d910*/  EXIT ;  /* 0x000000000000794d */ /* 0x000fea0003800000 */
.L_x_134:
[----:B------:R-:W-:-:S08]  /*d920*/  NOP ;  /* 0x0000000000007918 */ /* 0x000fd00000000000 */
[----:B------:R-:W0:-:S00]  /*d930*/  USETMAXREG.DEALLOC.CTAPOOL 0x18 ;  /* 0x00000018000079c8 */ /* 0x000e0000080e0500 */
[----:B0-----:R-:W2:Y:S01]  /*d940*/  LDL.LU R2, [R1+0x8] ;  /* 0x0000080001027983 */ /* 0x001ea20000300800 */
[----:B------:R-:W-:Y:S01]  /*d950*/  LOP3.LUT R0, R0, 0x3, RZ, 0xc0, !PT ;  /* 0x0000000300007812 */ /* 0x000fe200078ec0ff */
[----:B------:R-:W-:-:S05]  /*d960*/  IMAD.MOV.U32 R6, RZ, RZ, RZ ;  /* 0x000000ffff067224 */ /* 0x000fca00078e00ff */
[----:B------:R-:W0:Y:S02]  /*d970*/  SHFL.IDX PT, R0, R0, RZ, 0x1f ;  /* 0x00001fff00007589 */ /* 0x000e2400000e0000 */
[----:B0-----:R-:W-:Y:S02]  /*d980*/  ISETP.NE.AND P0, PT, R0, RZ, PT ;  /* 0x000000ff0000720c */ /* 0x001fe40003f05270 */
[----:B--2---:R-:W-:-:S11]  /*d990*/  LOP3.LUT R2, R2, 0xfffffffd, RZ, 0xc0, !PT ;  /* 0xfffffffd02027812 */ /* 0x004fd600078ec0ff */
[----:B------:R-:W-:-:S05]  /*d9a0*/  @P0 LOP3.LUT R2, R2, 0x2, RZ, 0xfc, !PT ;  /* 0x0000000202020812 */ /* 0x000fca00078efcff */
[----:B------:R0:W-:Y:S01]  /*d9b0*/  STL [R1+0x8], R2 ;  /* 0x0000080201007387 */ /* 0x0001e20000100800 */
[----:B------:R-:W-:Y:S05]  /*d9c0*/  @!P0 BRA `(.L_x_184) ;  /* 0x00000000002c8947 */ /* 0x000fea0003800000 */
[----:B------:R-:W1:Y:S08]  /*d9d0*/  S2UR UR5, SR_CgaCtaId ;  /* 0x00000000000579c3 */ /* 0x000e700000008800 */
[----:B------:R-:W-:Y:S06]  /*d9e0*/  BAR.SYNC.DEFER_BLOCKING 0x5, 0x180 ;  /* 0x0146000000007b1d */ /* 0x000fec0000010000 */
[----:B------:R-:W-:-:S02]  /*d9f0*/  UMOV UR4, 0x400 ;  /* 0x0000040000047882 */ /* 0x000fc40000000000 */
[----:B-1----:R-:W-:-:S09]  /*da00*/  ULEA UR4, UR5, UR4, 0x18 ;  /* 0x0000000405047291 */ /* 0x002fd2000f8ec03f */
[----:B------:R-:W1:Y:S04]  /*da10*/  LDS.128 R4, [UR4+0x298d0] ;  /* 0x0298d004ff047984 */ /* 0x000e680008000c00 */
[----:B-1----:R1:W-:Y:S01]  /*da20*/  STL.64 [R1+0x10], R4 ;  /* 0x0000100401007387 */ /* 0x0023e20000100a00 */
[----:B------:R-:W-:-:S03]  /*da30*/  IMAD.MOV.U32 R0, RZ, RZ, R7 ;  /* 0x000000ffff007224 */ /* 0x000fc600078e0007 */
[----:B------:R1:W-:Y:S02]  /*da40*/  STL [R1+0x18], R6 ;  /* 0x0000180601007387 */ /* 0x0003e40000100800 */
[----:B------:R-:W-:Y:S01]  /*da50*/  R2UR UR43, R0 ;  /* 0x00000000002b72ca */ /* 0x000fe200000e0000 */
[----:B------:R-:W-:Y:S06]  /*da60*/  BAR.ARV 0x4, 0x180 ;  /* 0x0106000000007b1d */ /* 0x000fec0000002000 */
[----:B------:R-:W-:Y:S08]  /*da70*/  BRA `(.L_x_185) ;  /* 0x0000000800b07947 */ /* 0x000ff00003800000 */
.L_x_184:
[----:B------:R-:W1:Y:S01]  /*da80*/  S2R R0, SR_TID.X ;  /* 0x0000000000007919 */ /* 0x000e620000002100 */
[----:B------:R-:W-:Y:S01]  /*da90*/  ULDC UR4, c[0x0][0xc3c] ;  /* 0x00030f0000047ab9 */ /* 0x000fe20000000800 */
[----:B-1----:R-:W-:-:S04]  /*daa0*/  LOP3.LUT R0, R0, 0x1f, RZ, 0xc0, !PT ;  /* 0x0000001f00007812 */ /* 0x002fc800078ec0ff */
[----:B------:R-:W-:-:S04]  /*dab0*/  ISETP.NE.AND P0, PT, R0, 0x1f, PT ;  /* 0x0000001f0000780c */ /* 0x000fc80003f05270 */
[----:B------:R-:W-:-:S13]  /*dac0*/  ISETP.GE.OR P1, PT, R0, UR4, !P0 ;  /* 0x0000000400007c0c */ /* 0x000fda000c726670 */
[----:B0-----:R-:W0:Y:S08]  /*dad0*/  @!P1 LDC.64 R2, c[0x0][0xc80] ;  /* 0x00032000ff029b82 */ /* 0x001e300000000a00 */
[----:B------:R-:W1:Y:S01]  /*dae0*/  @!P1 LDC.64 R4, c[0x0][0xc78] ;  /* 0x00031e00ff049b82 */ /* 0x000e620000000a00 */
[----:B0-----:R-:W-:-:S05]  /*daf0*/  @!P1 IMAD.WIDE.U32 R2, R0, 0x4, R2 ;  /* 0x0000000400029825 */ /* 0x001fca00078e0002 */
[----:B------:R1:W2:Y:S02]  /*db00*/  @!P1 LDG.E R6, desc[UR50][R2.64] ;  /* 0x0000003202069981 */ /* 0x0002a4000c1e1900 */
[----:B-1----:R-:W-:-:S04]  /*db10*/  @!P1 IMAD.WIDE.U32 R2, R0, 0x4, R4 ;  /* 0x0000000400029825 */ /* 0x002fc800078e0004 */
[----:B------:R-:W-:-:S06]  /*db20*/  IMAD.MOV.U32 R5, RZ, RZ, RZ ;  /* 0x000000ffff057224 */ /* 0x000fcc00078e00ff */
[----:B------:R-:W2:Y:S01]  /*db30*/  @!P1 LDG.E R5, desc[UR50][R2.64] ;  /* 0x0000003202059981 */ /* 0x000ea2000c1e1900 */
[C---:B------:R-:W-:Y:S01]  /*db40*/  ISETP.NE.AND P1, PT, R0.reuse, RZ, PT ;  /* 0x000000ff0000720c */ /* 0x040fe20003f25270 */
[----:B------:R-:W-:Y:S01]  /*db50*/  UMOV UR43, URZ ;  /* 0x0000003f002b7c82 */ /* 0x000fe20008000000 */
[C---:B------:R-:W-:Y:S02]  /*db60*/  ISETP.GE.U32.AND P2, PT, R0.reuse, 0x2, PT ;  /* 0x000000020000780c */ /* 0x040fe40003f46070 */
[C---:B------:R-:W-:Y:S02]  /*db70*/  ISETP.GE.U32.AND P3, PT, R0.reuse, 0x4, PT ;  /* 0x000000040000780c */ /* 0x040fe40003f66070 */
[C---:B------:R-:W-:Y:S02]  /*db80*/  ISETP.GE.U32.AND P4, PT, R0.reuse, 0x8, PT ;  /* 0x000000080000780c */ /* 0x040fe40003f86070 */
[----:B------:R-:W-:Y:S01]  /*db90*/  ISETP.GE.U32.AND P5, PT, R0, 0x10, PT ;  /* 0x000000100000780c */ /* 0x000fe20003fa6070 */
[----:B--2---:R-:W-:-:S05]  /*dba0*/  IMAD R4, R6, R5, RZ ;  /* 0x0000000506047224 */ /* 0x004fca00078e02ff */
[----:B------:R-:W0:Y:S02]  /*dbb0*/  SHFL.UP PT, R7, R4, 0x1, RZ ;  /* 0x0420000004077989 */ /* 0x000e2400000e00ff */
[----:B0-----:R-:W-:-:S05]  /*dbc0*/  SEL R7, R7, RZ, P1 ;  /* 0x000000ff07077207 */ /* 0x001fca0000800000 */
[----:B------:R-:W-:-:S05]  /*dbd0*/  IMAD.IADD R7, R4, 0x1, R7 ;  /* 0x0000000104077824 */ /* 0x000fca00078e0207 */
[----:B------:R-:W0:Y:S02]  /*dbe0*/  SHFL.UP PT, R8, R7, 0x2, RZ ;  /* 0x0440000007087989 */ /* 0x000e2400000e00ff */
[----:B0-----:R-:W-:-:S05]  /*dbf0*/  SEL R8, R8, RZ, P2 ;  /* 0x000000ff08087207 */ /* 0x001fca0001000000 */
[----:B------:R-:W-:Y:S02]  /*dc00*/  IMAD.IADD R8, R7, 0x1, R8 ;  /* 0x0000000107087824 */ /* 0x000fe400078e0208 */
[----:B------:R-:W0:Y:S03]  /*dc10*/  S2R R7, SR_CTAID.X ;  /* 0x0000000000077919 */ /* 0x000e260000002500 */
[----:B------:R-:W1:Y:S02]  /*dc20*/  SHFL.UP PT, R9, R8, 0x4, RZ ;  /* 0x0480000008097989 */ /* 0x000e6400000e00ff */
[----:B-1----:R-:W-:-:S05]  /*dc30*/  SEL R9, R9, RZ, P3 ;  /* 0x000000ff09097207 */ /* 0x002fca0001800000 */
[----:B------:R-:W-:-:S05]  /*dc40*/  IMAD.IADD R3, R8, 0x1, R9 ;  /* 0x0000000108037824 */ /* 0x000fca00078e0209 */
[----:B------:R-:W1:Y:S02]  /*dc50*/  SHFL.UP PT, R2, R3, 0x8, RZ ;  /* 0x0500000003027989 */ /* 0x000e6400000e00ff */
[----:B-1----:R-:W-:-:S05]  /*dc60*/  SEL R2, R2, RZ, P4 ;  /* 0x000000ff02027207 */ /* 0x002fca0002000000 */
[----:B------:R-:W-:-:S05]  /*dc70*/  IMAD.IADD R4, R3, 0x1, R2 ;  /* 0x0000000103047824 */ /* 0x000fca00078e0202 */
[----:B------:R-:W1:Y:S02]  /*dc80*/  SHFL.UP PT, R2, R4, 0x10, RZ ;  /* 0x0600000004027989 */ /* 0x000e6400000e00ff */
[----:B-1----:R-:W-:Y:S02]  /*dc90*/  SEL R9, R2, RZ, P5 ;  /* 0x000000ff02097207 */ /* 0x002fe40002800000 */
[----:B------:R-:W1:Y:S03]  /*dca0*/  LDC R2, c[0x0][0xc38] ;  /* 0x00030e00ff027b82 */ /* 0x000e660000000800 */
[----:B------:R-:W-:-:S05]  /*dcb0*/  IMAD.IADD R9, R4, 0x1, R9 ;  /* 0x0000000104097824 */ /* 0x000fca00078e0209 */
[----:B------:R-:W1:Y:S02]  /*dcc0*/  SHFL.IDX PT, R11, R9, 0x1f, 0x1f ;  /* 0x03e01f00090b7f89 */ /* 0x000e6400000e0000 */
[----:B-1----:R-:W-:-:S04]  /*dcd0*/  IMAD R8, R11, R2, RZ ;  /* 0x000000020b087224 */ /* 0x002fc800078e02ff */
[----:B------:R-:W-:Y:S01]  /*dce0*/  IMAD.MOV.U32 R11, RZ, RZ, R8 ;  /* 0x000000ffff0b7224 */ /* 0x000fe200078e0008 */
[----:B0-----:R-:W-:-:S13]  /*dcf0*/  ISETP.GT.AND P6, PT, R8, R7, PT ;  /* 0x000000070800720c */ /* 0x001fda0003fc4270 */
[----:B------:R-:W-:Y:S05]  /*dd00*/  @P6 BRA `(.L_x_186) ;  /* 0x0000000000a46947 */ /* 0x000fea0003800000 */
[----:B------:R-:W-:Y:S01]  /*dd10*/  IMAD.MOV.U32 R8, RZ, RZ, R11 ;  /* 0x000000ffff087224 */ /* 0x000fe200078e000b */
[----:B------:R-:W-:Y:S01]  /*dd20*/  UMOV UR43, URZ ;  /* 0x0000003f002b7c82 */ /* 0x000fe20008000000 */
[----:B------:R-:W-:-:S05]  /*dd30*/  ULDC UR5, c[0x0][0xc3c] ;  /* 0x00030f0000057ab9 */ /* 0x000fca0000000800 */
.L_x_188:
[----:B------:R-:W-:-:S03]  /*dd40*/  UIADD3 UR4, UR43, 0x1f, URZ ;  /* 0x0000001f2b047890 */ /* 0x000fc6000fffe03f */
[----:B------:R-:W-:Y:S01]  /*dd50*/  ULDC UR43, c[0x0][0xc3c] ;  /* 0x00030f00002b7ab9 */ /* 0x000fe20000000800 */
[----:B------:R-:W-:-:S06]  /*dd60*/  UISETP.GE.AND UP0, UPT, UR4, UR5, UPT ;  /* 0x000000050400728c */ /* 0x000fcc000bf06270 */
[----:B------:R-:W-:-:S13]  /*dd70*/  PLOP3.LUT P6, PT, PT, PT, UP0, 0x40, 0x0 ;  /* 0x000000000000781c */ /* 0x000fda0003fce808 */
[----:B------:R-:W-:Y:S05]  /*dd80*/  @!P6 BRA `(.L_x_187) ;  /* 0x0000000400b4e947 */ /* 0x000fea0003800000 */
[----:B------:R-:W-:Y:S01]  /*dd90*/  UMOV UR43, UR4 ;  /* 0x00000004002b7c82 */ /* 0x000fe20008000000 */
[----:B------:R-:W-:Y:S02]  /*dda0*/  IMAD.MOV.U32 R6, RZ, RZ, RZ ;  /* 0x000000ffff067224 */ /* 0x000fe400078e00ff */
[----:B------:R-:W-:-:S05]  /*ddb0*/  VIADD R9, R0, UR43 ;  /* 0x0000002b00097c36 */ /* 0x000fca0008000000 */
[----:B------:R-:W-:-:S13]  /*ddc0*/  ISETP.GE.OR P6, PT, R9, UR5, !P0 ;  /* 0x0000000509007c0c */ /* 0x000fda000c7c6670 */
[----:B------:R-:W0:Y:S08]  /*ddd0*/  @!P6 LDC.64 R2, c[0x0][0xc80] ;  /* 0x00032000ff02eb82 */ /* 0x000e300000000a00 */
[----:B------:R-:W1:Y:S01]  /*dde0*/  @!P6 LDC.64 R4, c[0x0][0xc78] ;  /* 0x00031e00ff04eb82 */ /* 0x000e620000000a00 */
[----:B0-----:R-:W-:-:S05]  /*ddf0*/  @!P6 IMAD.WIDE R2, R9, 0x4, R2 ;  /* 0x000000040902e825 */ /* 0x001fca00078e0202 */
[----:B------:R1:W2:Y:S02]  /*de00*/  @!P6 LDG.E R6, desc[UR50][R2.64] ;  /* 0x000000320206e981 */ /* 0x0002a4000c1e1900 */
[----:B-1----:R-:W-:-:S04]  /*de10*/  @!P6 IMAD.WIDE R2, R9, 0x4, R4 ;  /* 0x000000040902e825 */ /* 0x002fc800078e0204 */
[----:B------:R-:W-:-:S06]  /*de20*/  IMAD.MOV.U32 R5, RZ, RZ, RZ ;  /* 0x000000ffff057224 */ /* 0x000fcc00078e00ff */
[----:B------:R-:W2:Y:S02]  /*de30*/  @!P6 LDG.E R5, desc[UR50][R2.64] ;  /* 0x000000320205e981 */ /* 0x000ea4000c1e1900 */
[----:B--2---:R-:W-:-:S05]  /*de40*/  IMAD R11, R6, R5, RZ ;  /* 0x00000005060b7224 */ /* 0x004fca00078e02ff */
[----:B------:R-:W0:Y:S02]  /*de50*/  SHFL.UP PT, R4, R11, 0x1, RZ ;  /* 0x042000000b047989 */ /* 0x000e2400000e00ff */
[----:B0-----:R-:W-:-:S05]  /*de60*/  SEL R4, R4, RZ, P1 ;  /* 0x000000ff04047207 */ /* 0x001fca0000800000 */
[----:B------:R-:W-:-:S05]  /*de70*/  IMAD.IADD R4, R11, 0x1, R4 ;  /* 0x000000010b047824 */ /* 0x000fca00078e0204 */
        /* <DEDUP_REMOVED lines=11> */
[----:B------:R-:W-:Y:S02]  /*df30*/  IMAD.IADD R9, R3, 0x1, R2 ;  /* 0x0000000103097824 */ /* 0x000fe400078e0202 */
[----:B------:R-:W0:Y:S03]  /*df40*/  LDC R2, c[0x0][0xc38] ;  /* 0x00030e00ff027b82 */ /* 0x000e260000000800 */
[----:B------:R-:W0:Y:S02]  /*df50*/  SHFL.IDX PT, R11, R9, 0x1f, 0x1f ;  /* 0x03e01f00090b7f89 */ /* 0x000e2400000e0000 */
[----:B0-----:R-:W-:-:S04]  /*df60*/  IMAD R11, R11, R2, RZ ;  /* 0x000000020b0b7224 */ /* 0x001fc800078e02ff */
[----:B------:R-:W-:-:S05]  /*df70*/  IMAD.IADD R8, R11, 0x1, R8 ;  /* 0x000000010b087824 */ /* 0x000fca00078e0208 */
[----:B------:R-:W-:-:S13]  /*df80*/  ISETP.GT.AND P6, PT, R8, R7, PT ;  /* 0x000000070800720c */ /* 0x000fda0003fc4270 */
[----:B------:R-:W-:Y:S05]  /*df90*/  @!P6 BRA `(.L_x_188) ;  /* 0xfffffffc0068e947 */ /* 0x000fea000383ffff */
.L_x_186:
[----:B------:R-:W-:Y:S02]  /*dfa0*/  IMAD.IADD R11, R8, 0x1, -R11 ;  /* 0x00000001080b7824 */ /* 0x000fe400078e0a0b */
[----:B------:R-:W-:Y:S02]  /*dfb0*/  IMAD.MOV.U32 R8, RZ, RZ, RZ ;  /* 0x000000ffff087224 */ /* 0x000fe400078e00ff */
[----:B------:R-:W-:-:S05]  /*dfc0*/  IMAD R4, R9, R2, R11 ;  /* 0x0000000209047224 */ /* 0x000fca00078e020b */
[----:B------:R-:W-:-:S13]  /*dfd0*/  ISETP.GT.AND P0, PT, R4, R7, PT ;  /* 0x000000070400720c */ /* 0x000fda0003f04270 */
[----:B------:R-:W-:Y:S02]  /*dfe0*/  VOTEU.ANY UR5, UPT, !P0 ;  /* 0x0000000000057886 */ /* 0x000fe400040e0100 */
[----:B------:R-:W-:Y:S02]  /*dff0*/  UPOPC UR4, UR5 ;  /* 0x00000005000472bf */ /* 0x000fe40008000000 */
[----:B------:R-:W-:-:S04]  /*e000*/  ISETP.NE.AND P0, PT, RZ, UR5, PT ;  /* 0x00000005ff007c0c */ /* 0x000fc8000bf05270 */
[----:B------:R-:W-:Y:S02]  /*e010*/  IMAD.U32 R13, RZ, RZ, UR4 ;  /* 0x00000004ff0d7e24 */ /* 0x000fe4000f8e00ff */
[----:B------:R-:W-:-:S03]  /*e020*/  IMAD.U32 R12, RZ, RZ, UR4 ;  /* 0x00000004ff0c7e24 */ /* 0x000fc6000f8e00ff */
[----:B------:R-:W0:Y:S04]  /*e030*/  SHFL.IDX PT, R6, R6, R13, 0x1f ;  /* 0x00001f0d06067589 */ /* 0x000e2800000e0000 */
[----:B------:R1:W2:Y:S01]  /*e040*/  SHFL.IDX PT, R5, R5, R12, 0x1f ;  /* 0x00001f0c05057589 */ /* 0x0002a200000e0000 */
[----:B0-----:R-:W-:-:S04]  /*e050*/  IABS R4, R6 ;  /* 0x0000000600047213 */ /* 0x001fc80000000000 */
[----:B------:R-:W0:Y:S08]  /*e060*/  I2F.RP R10, R4 ;  /* 0x00000004000a7306 */ /* 0x000e300000209400 */
[----:B0-----:R-:W0:Y:S02]  /*e070*/  MUFU.RCP R10, R10 ;  /* 0x0000000a000a7308 */ /* 0x001e240000001000 */
[----:B0-----:R-:W-:-:S06]  /*e080*/  VIADD R3, R10, 0xffffffe ;  /* 0x0ffffffe0a037836 */ /* 0x001fcc0000000000 */
[----:B------:R-:W0:Y:S01]  /*e090*/  F2I.FTZ.U32.TRUNC.NTZ R3, R3 ;  /* 0x0000000300037305 */ /* 0x000e22000021f000 */
[----:B-12---:R-:W-:Y:S05]  /*e0a0*/  @!P0 BRA `(.L_x_189) ;  /* 0x00000000000c8947 */ /* 0x006fea0003800000 */
[----:B------:R-:W-:-:S06]  /*e0b0*/  UIADD3 UR5, UR4, -0x1, URZ ;  /* 0xffffffff04057890 */ /* 0x000fcc000fffe03f */
[----:B------:R-:W-:-:S06]  /*e0c0*/  IMAD.U32 R8, RZ, RZ, UR5 ;  /* 0x00000005ff087e24 */ /* 0x000fcc000f8e00ff */
[----:B------:R1:W2:Y:S02]  /*e0d0*/  SHFL.IDX PT, R8, R9, R8, 0x1f ;  /* 0x00001f0809087589 */ /* 0x0002a400000e0000 */
.L_x_189:
[----:B--2---:R-:W-:Y:S01]  /*e0e0*/  IMAD R11, R8, R2, R11 ;  /* 0x00000002080b7224 */ /* 0x004fe200078e020b */
[----:B------:R-:W-:Y:S01]  /*e0f0*/  IABS R8, R5 ;  /* 0x0000000500087213 */ /* 0x000fe20000000000 */
[----:B01----:R-:W-:Y:S01]  /*e100*/  IMAD.MOV R9, RZ, RZ, -R3 ;  /* 0x000000ffff097224 */ /* 0x003fe200078e0a03 */
[----:B------:R-:W-:Y:S01]  /*e110*/  UIADD3 UR43, UR4, UR43, URZ ;  /* 0x0000002b042b7290 */ /* 0x000fe2000fffe03f */
[----:B------:R-:W-:Y:S01]  /*e120*/  IMAD.MOV.U32 R2, RZ, RZ, RZ ;  /* 0x000000ffff027224 */ /* 0x000fe200078e00ff */
[----:B------:R-:W0:Y:S01]  /*e130*/  I2F.RP R10, R8 ;  /* 0x00000008000a7306 */ /* 0x000e220000209400 */
[----:B------:R-:W-:Y:S01]  /*e140*/  IMAD R9, R9, R4, RZ ;  /* 0x0000000409097224 */ /* 0x000fe200078e02ff */
[----:B------:R1:W-:Y:S01]  /*e150*/  STL [R1+0x10], R11 ;  /* 0x0000100b01007387 */ /* 0x0003e20000100800 */
[----:B------:R-:W-:Y:S02]  /*e160*/  IMAD.IADD R7, R7, 0x1, -R11 ;  /* 0x0000000107077824 */ /* 0x000fe400078e0a0b */
[----:B------:R-:W-:Y:S01]  /*e170*/  IMAD.HI.U32 R2, R3, R9, R2 ;  /* 0x0000000903027227 */ /* 0x000fe200078e0002 */
[----:B------:R-:W-:-:S05]  /*e180*/  IABS R3, R6 ;  /* 0x0000000600037213 */ /* 0x000fca0000000000 */
[----:B------:R-:W-:Y:S01]  /*e190*/  IMAD.MOV R12, RZ, RZ, -R3 ;  /* 0x000000ffff0c7224 */ /* 0x000fe200078e0a03 */
[----:B-1----:R-:W-:Y:S01]  /*e1a0*/  IABS R11, R7 ;  /* 0x00000007000b7213 */ /* 0x002fe20000000000 */
[----:B0-----:R-:W0:Y:S04]  /*e1b0*/  MUFU.RCP R10, R10 ;  /* 0x0000000a000a7308 */ /* 0x001e280000001000 */
[----:B------:R-:W-:-:S04]  /*e1c0*/  IMAD.HI.U32 R9, R2, R11, RZ ;  /* 0x0000000b02097227 */ /* 0x000fc800078e00ff */
[----:B------:R-:W-:Y:S02]  /*e1d0*/  IMAD R11, R9, R12, R11 ;  /* 0x0000000c090b7224 */ /* 0x000fe400078e020b */
[----:B------:R-:W-:-:S03]  /*e1e0*/  IMAD.MOV.U32 R2, RZ, RZ, RZ ;  /* 0x000000ffff027224 */ /* 0x000fc600078e00ff */
[----:B------:R-:W-:Y:S01]  /*e1f0*/  ISETP.GT.U32.AND P1, PT, R4, R11, PT ;  /* 0x0000000b0400720c */ /* 0x000fe20003f24070 */
[----:B0-----:R-:W-:-:S06]  /*e200*/  VIADD R3, R10, 0xffffffe ;  /* 0x0ffffffe0a037836 */ /* 0x001fcc0000000000 */
[----:B------:R-:W0:Y:S06]  /*e210*/  F2I.FTZ.U32.TRUNC.NTZ R3, R3 ;  /* 0x0000000300037305 */ /* 0x000e2c000021f000 */
[----:B------:R-:W-:Y:S02]  /*e220*/  @!P1 IMAD.IADD R11, R11, 0x1, -R4 ;  /* 0x000000010b0b9824 */ /* 0x000fe400078e0a04 */
[----:B------:R-:W-:Y:S01]  /*e230*/  @!P1 VIADD R9, R9, 0x1 ;  /* 0x0000000109099836 */ /* 0x000fe20000000000 */
[----:B------:R-:W-:Y:S02]  /*e240*/  ISETP.NE.AND P1, PT, R6, RZ, PT ;  /* 0x000000ff0600720c */ /* 0x000fe40003f25270 */
[----:B------:R-:W-:Y:S01]  /*e250*/  ISETP.GE.U32.AND P0, PT, R11, R4, PT ;  /* 0x000000040b00720c */ /* 0x000fe20003f06070 */
[----:B0-----:R-:W-:-:S04]  /*e260*/  IMAD.MOV R11, RZ, RZ, -R3 ;  /* 0x000000ffff0b7224 */ /* 0x001fc800078e0a03 */
[----:B------:R-:W-:-:S08]  /*e270*/  IMAD R11, R11, R8, RZ ;  /* 0x000000080b0b7224 */ /* 0x000fd000078e02ff */
[----:B------:R-:W-:Y:S02]  /*e280*/  @P0 VIADD R9, R9, 0x1 ;  /* 0x0000000109090836 */ /* 0x000fe40000000000 */
[----:B------:R-:W-:Y:S01]  /*e290*/  IMAD.HI.U32 R4, R3, R11, R2 ;  /* 0x0000000b03047227 */ /* 0x000fe200078e0002 */
[----:B------:R-:W-:-:S04]  /*e2a0*/  LOP3.LUT R2, R7, R6, RZ, 0x3c, !PT ;  /* 0x0000000607027212 */ /* 0x000fc800078e3cff */
[----:B------:R-:W-:Y:S02]  /*e2b0*/  ISETP.GE.AND P2, PT, R2, RZ, PT ;  /* 0x000000ff0200720c */ /* 0x000fe40003f46270 */
[----:B------:R-:W-:-:S05]  /*e2c0*/  IABS R2, R5 ;  /* 0x0000000500027213 */ /* 0x000fca0000000000 */
[----:B------:R-:W-:-:S06]  /*e2d0*/  IMAD.MOV R2, RZ, RZ, -R2 ;  /* 0x000000ffff027224 */ /* 0x000fcc00078e0a02 */
[----:B------:R-:W-:Y:S01]  /*e2e0*/  @!P2 IMAD.MOV R9, RZ, RZ, -R9 ;  /* 0x000000ffff09a224 */ /* 0x000fe200078e0a09 */
[----:B------:R-:W-:-:S04]  /*e2f0*/  @!P1 LOP3.LUT R9, RZ, R6, RZ, 0x33, !PT ;  /* 0x00000006ff099212 */ /* 0x000fc800078e33ff */
[-C--:B------:R-:W-:Y:S01]  /*e300*/  IABS R3, R9.reuse ;  /* 0x0000000900037213 */ /* 0x080fe20000000000 */
[----:B------:R-:W-:-:S04]  /*e310*/  IMAD R6, R6, R9, RZ ;  /* 0x0000000906067224 */ /* 0x000fc800078e02ff */
[----:B------:R-:W-:-:S04]  /*e320*/  IMAD.HI.U32 R4, R4, R3, RZ ;  /* 0x0000000304047227 */ /* 0x000fc800078e00ff */
[----:B------:R-:W-:Y:S01]  /*e330*/  IMAD R3, R4, R2, R3 ;  /* 0x0000000204037224 */ /* 0x000fe200078e0203 */
[----:B------:R-:W-:-:S04]  /*e340*/  LOP3.LUT R2, R9, R5, RZ, 0x3c, !PT ;  /* 0x0000000509027212 */ /* 0x000fc800078e3cff */
[----:B------:R-:W-:Y:S02]  /*e350*/  ISETP.GT.U32.AND P1, PT, R8, R3, PT ;  /* 0x000000030800720c */ /* 0x000fe40003f24070 */
[----:B------:R-:W-:-:S11]  /*e360*/  ISETP.GE.AND P2, PT, R2, RZ, PT ;  /* 0x000000ff0200720c */ /* 0x000fd60003f46270 */
[----:B------:R-:W-:Y:S02]  /*e370*/  @!P1 IMAD.IADD R3, R3, 0x1, -R8 ;  /* 0x0000000103039824 */ /* 0x000fe400078e0a08 */
[----:B------:R-:W-:Y:S01]  /*e380*/  @!P1 VIADD R4, R4, 0x1 ;  /* 0x0000000104049836 */ /* 0x000fe20000000000 */
[----:B------:R-:W-:Y:S02]  /*e390*/  ISETP.NE.AND P1, PT, R5, RZ, PT ;  /* 0x000000ff0500720c */ /* 0x000fe40003f25270 */
[----:B------:R-:W-:Y:S01]  /*e3a0*/  ISETP.GE.U32.AND P0, PT, R3, R8, PT ;  /* 0x000000080300720c */ /* 0x000fe20003f06070 */
[----:B------:R-:W-:-:S12]  /*e3b0*/  IMAD.IADD R3, R7, 0x1, -R6 ;  /* 0x0000000107037824 */ /* 0x000fd800078e0a06 */
[----:B------:R-:W-:-:S04]  /*e3c0*/  @P0 VIADD R4, R4, 0x1 ;  /* 0x0000000104040836 */ /* 0x000fc80000000000 */
[----:B------:R-:W-:Y:S01]  /*e3d0*/  @!P2 IMAD.MOV R4, RZ, RZ, -R4 ;  /* 0x000000ffff04a224 */ /* 0x000fe200078e0a04 */
[----:B------:R-:W-:-:S05]  /*e3e0*/  @!P1 LOP3.LUT R4, RZ, R5, RZ, 0x33, !PT ;  /* 0x00000005ff049212 */ /* 0x000fca00078e33ff */
[--C-:B------:R-:W-:Y:S02]  /*e3f0*/  IMAD.MOV R2, RZ, RZ, -R4.reuse ;  /* 0x000000ffff027224 */ /* 0x100fe400078e0a04 */
[C---:B------:R-:W-:Y:S02]  /*e400*/  IMAD R4, R5.reuse, 0x1000000, R4 ;  /* 0x0100000005047824 */ /* 0x040fe400078e0204 */
[----:B------:R-:W-:-:S04]  /*e410*/  IMAD R9, R5, R2, R9 ;  /* 0x0000000205097224 */ /* 0x000fc800078e0209 */
[----:B------:R-:W-:-:S05]  /*e420*/  IMAD R2, R9, 0x10000, R4 ;  /* 0x0001000009027824 */ /* 0x000fca00078e0204 */
[----:B------:R0:W-:Y:S04]  /*e430*/  STL [R1+0x18], R2 ;  /* 0x0000180201007387 */ /* 0x0001e80000100800 */
[----:B------:R0:W-:Y:S01]  /*e440*/  STL [R1+0x14], R3 ;  /* 0x0000140301007387 */ /* 0x0001e20000100800 */
[----:B------:R-:W-:Y:S05]  /*e450*/  BRA `(.L_x_190) ;  /* 0x00000000000c7947 */ /* 0x000fea0003800000 */
.L_x_187:
[----:B------:R1:W-:Y:S04]  /*e460*/  STL [R1+0x10], R7 ;  /* 0x0000100701007387 */ /* 0x0003e80000100800 */
[----:B------:R1:W-:Y:S04]  /*e470*/  STL [R1+0x14], RZ ;  /* 0x000014ff01007387 */ /* 0x0003e80000100800 */
[----:B------:R1:W-:Y:S02]  /*e480*/  STL [R1+0x18], RZ ;  /* 0x000018ff01007387 */ /* 0x0003e40000100800 */
.L_x_190:
[----:B------:R-:W2:Y:S04]  /*e490*/  LDL R4, [R1+0x10] ;  /* 0x0000100001047983 */ /* 0x000ea80000100800 */
[----:B------:R-:W2:Y:S04]  /*e4a0*/  LDL R5, [R1+0x14] ;  /* 0x0000140001057983 */ /* 0x000ea80000100800 */
[----:B------:R-:W2:Y:S01]  /*e4b0*/  LDL R6, [R1+0x18] ;  /* 0x0000180001067983 */ /* 0x000ea20000100800 */
[----:B------:R-:W-:Y:S01]  /*e4c0*/  ISETP.NE.AND P0, PT, R0, RZ, PT ;  /* 0x000000ff0000720c */ /* 0x000fe20003f05270 */
[----:B0-----:R-:W-:-:S12]  /*e4d0*/  IMAD.U32 R2, RZ, RZ, UR43 ;  /* 0x0000002bff027e24 */ /* 0x001fd8000f8e00ff */
[----:B------:R-:W0:Y:S01]  /*e4e0*/  @!P0 S2R R3, SR_CgaCtaId ;  /* 0x0000000000038919 */ /* 0x000e220000008800 */
[----:B------:R-:W-:Y:S01]  /*e4f0*/  @!P0 MOV R0, 0x400 ;  /* 0x0000040000008802 */ /* 0x000fe20000000f00 */
[----:B-1----:R-:W-:-:S03]  /*e500*/  @!P0 IMAD.MOV.U32 R7, RZ, RZ, R2 ;  /* 0x000000ffff078224 */ /* 0x002fc600078e0002 */
[----:B0-----:R-:W-:-:S05]  /*e510*/  @!P0 LEA R0, R3, R0, 0x18 ;  /* 0x0000000003008211 */ /* 0x001fca00078ec0ff */
[----:B--2---:R0:W-:Y:S01]  /*e520*/  @!P0 STS.128 [R0+0x298d0], R4 ;  /* 0x0298d00400008388 */ /* 0x0041e20000000c00 */
[----:B------:R-:W-:Y:S06]  /*e530*/  BAR.ARV 0x5, 0x180 ;  /* 0x0146000000007b1d */ /* 0x000fec0000002000 */
.L_x_185:
[----:B0-----:R-:W-:Y:S01]  /*e540*/  IMAD.MOV.U32 R0, RZ, RZ, 0x1 ;  /* 0x00000001ff007424 */ /* 0x001fe200078e00ff */
[----:B------:R-:W-:Y:S01]  /*e550*/  ULDC UR4, c[0x0][0xc3c] ;  /* 0x00030f0000047ab9 */ /* 0x000fe20000000800 */
[----:B------:R-:W-:Y:S01]  /*e560*/  IMAD.MOV.U32 R18, RZ, RZ, RZ ;  /* 0x000000ffff127224 */ /* 0x000fe200078e00ff */
[----:B------:R-:W-:Y:S02]  /*e570*/  UISETP.GE.AND UP0, UPT, UR43, UR4, UPT ;  /* 0x000000042b00728c */ /* 0x000fe4000bf06270 */
[----:B------:R0:W-:Y:S04]  /*e580*/  STL [R1], R0 ;  /* 0x0000000001007387 */ /* 0x0001e80000100800 */
[----:B------:R0:W-:Y:S01]  /*e590*/  STL [R1+0x30], RZ ;  /* 0x000030ff01007387 */ /* 0x0001e20000100800 */
[----:B------:R-:W-:-:S13]  /*e5a0*/  PLOP3.LUT P0, PT, PT, PT, UP0, 0x80, 0x0 ;  /* 0x000000000000781c */ /* 0x000fda0003f0f008 */
[----:B0-----:R-:W-:Y:S05]  /*e5b0*/  @P0 BRA `(.L_x_191) ;  /* 0x00000048003c0947 */ /* 0x001fea0003800000 */
[----:B------:R-:W0:Y:S01]  /*e5c0*/  S2R R11, SR_TID.X ;  /* 0x00000000000b7919 */ /* 0x000e220000002100 */
[----:B------:R-:W2:Y:S01]  /*e5d0*/  S2UR UR5, SR_CgaCtaId ;  /* 0x00000000000579c3 */ /* 0x000ea20000008800 */
[----:B------:R-:W-:Y:S01]  /*e5e0*/  UMOV UR4, 0x400 ;  /* 0x0000040000047882 */ /* 0x000fe20000000000 */
[----:B------:R-:W-:Y:S01]  /*e5f0*/  IMAD.MOV.U32 R18, RZ, RZ, RZ ;  /* 0x000000ffff127224 */ /* 0x000fe200078e00ff */
[----:B------:R-:W-:Y:S01]  /*e600*/  ULDC UR41, c[0x0][0xc] ;  /* 0x0000030000297ab9 */ /* 0x000fe20000000800 */
[----:B------:R-:W-:Y:S02]  /*e610*/  ULOP3.LUT UR39, UR38, 0x1, URZ, 0xfc, !UPT ;  /* 0x0000000126277892 */ /* 0x000fe4000f8efc3f */
[----:B------:R-:W-:Y:S01]  /*e620*/  ULOP3.LUT UR42, UR38, 0x2, URZ, 0xfc, !UPT ;  /* 0x00000002262a7892 */ /* 0x000fe2000f8efc3f */
[----:B------:R-:W-:Y:S01]  /*e630*/  ULDC.64 UR52, c[0x0][0x198] ;  /* 0x0000660000347ab9 */ /* 0x000fe20000000a00 */
[----:B--2---:R-:W-:-:S06]  /*e640*/  ULEA UR4, UR5, UR4, 0x18 ;  /* 0x0000000405047291 */ /* 0x004fcc000f8ec03f */
[----:B------:R-:W-:Y:S01]  /*e650*/  IMAD.U32 R17, RZ, RZ, UR4 ;  /* 0x00000004ff117e24 */ /* 0x000fe2000f8e00ff */
[C---:B0-----:R-:W-:Y:S01]  /*e660*/  LOP3.LUT R10, R11.reuse, 0x7f, RZ, 0xc0, !PT ;  /* 0x0000007f0b0a7812 */ /* 0x041fe200078ec0ff */
[C---:B-1----:R-:W-:Y:S01]  /*e670*/  IMAD.SHL.U32 R4, R11.reuse, 0x80, RZ ;  /* 0x000000800b047824 */ /* 0x042fe200078e00ff */
[C---:B------:R-:W-:Y:S01]  /*e680*/  LOP3.LUT P0, RZ, R11.reuse, 0x4, RZ, 0xc0, !PT ;  /* 0x000000040bff7812 */ /* 0x040fe2000780c0ff */
[C---:B------:R-:W-:Y:S01]  /*e690*/  IMAD.SHL.U32 R3, R11.reuse, 0x10, RZ ;  /* 0x000000100b037824 */ /* 0x040fe200078e00ff */
[----:B------:R-:W-:Y:S01]  /*e6a0*/  SHF.R.U32.HI R5, RZ, 0x5, R10 ;  /* 0x00000005ff057819 */ /* 0x000fe2000001160a */
[C---:B------:R-:W-:Y:S01]  /*e6b0*/  IMAD.SHL.U32 R2, R11.reuse, 0x20, RZ ;  /* 0x000000200b027824 */ /* 0x040fe200078e00ff */
[----:B------:R-:W-:Y:S01]  /*e6c0*/  LOP3.LUT R6, R4, 0x380, RZ, 0xc0, !PT ;  /* 0x0000038004067812 */ /* 0x000fe200078ec0ff */
[----:B------:R-:W-:Y:S01]  /*e6d0*/  IMAD.SHL.U32 R8, R11, 0x4, RZ ;  /* 0x000000040b087824 */ /* 0x000fe200078e00ff */
[----:B------:R-:W-:Y:S01]  /*e6e0*/  LOP3.LUT R0, R3, 0x1b0, RZ, 0xc0, !PT ;  /* 0x000001b003007812 */ /* 0x000fe200078ec0ff */
[----:B------:R-:W-:-:S02]  /*e6f0*/  IMAD.SHL.U32 R7, R5, 0x200, RZ ;  /* 0x0000020005077824 */ /* 0x000fc400078e00ff */
[----:B------:R-:W-:Y:S02]  /*e700*/  IMAD R6, R5, 0x10, R6 ;  /* 0x0000001005067824 */ /* 0x000fe400078e0206 */
[----:B------:R-:W-:Y:S01]  /*e710*/  IMAD.SHL.U32 R5, R11, 0x2, RZ ;  /* 0x000000020b057824 */ /* 0x000fe200078e00ff */
[----:B------:R-:W-:-:S04]  /*e720*/  LOP3.LUT R9, R7, 0x60, R2, 0xf8, !PT ;  /* 0x0000006007097812 */ /* 0x000fc800078ef802 */
[----:B------:R-:W-:Y:S02]  /*e730*/  LOP3.LUT R0, R0, 0x30, R5, 0x78, !PT ;  /* 0x0000003000007812 */ /* 0x000fe400078e7805 */
[----:B------:R-:W-:-:S04]  /*e740*/  LOP3.LUT R5, R7, 0x40, R3, 0xf8, !PT ;  /* 0x0000004007057812 */ /* 0x000fc800078ef803 */
[----:B------:R-:W-:Y:S02]  /*e750*/  LOP3.LUT R0, R5, R0, RZ, 0xfc, !PT ;  /* 0x0000000005007212 */ /* 0x000fe400078efcff */
[----:B------:R-:W-:-:S04]  /*e760*/  LOP3.LUT R5, R2, 0x80, RZ, 0xc0, !PT ;  /* 0x0000008002057812 */ /* 0x000fc800078ec0ff */
[----:B------:R-:W-:-:S04]  /*e770*/  LOP3.LUT R5, R5, 0x10, R11, 0xf8, !PT ;  /* 0x0000001005057812 */ /* 0x000fc800078ef80b */
[----:B------:R-:W-:Y:S02]  /*e780*/  LOP3.LUT R7, R5, 0x10, R8, 0x78, !PT ;  /* 0x0000001005077812 */ /* 0x000fe400078e7808 */
[----:B------:R-:W-:Y:S02]  /*e790*/  LOP3.LUT R5, R6, 0x70, R3, 0x78, !PT ;  /* 0x0000007006057812 */ /* 0x000fe400078e7803 */
[----:B------:R-:W-:Y:S02]  /*e7a0*/  LOP3.LUT R6, R9, 0x100, R2, 0xf8, !PT ;  /* 0x0000010009067812 */ /* 0x000fe400078ef802 */
[----:B------:R-:W-:Y:S02]  /*e7b0*/  LOP3.LUT R5, R5, 0xc00, R4, 0xf8, !PT ;  /* 0x00000c0005057812 */ /* 0x000fe400078ef804 */
[----:B------:R-:W-:-:S03]  /*e7c0*/  LOP3.LUT R4, R6, R7, RZ, 0xfc, !PT ;  /* 0x0000000706047212 */ /* 0x000fc600078efcff */
[----:B------:R0:W-:Y:S04]  /*e7d0*/  STL [R1+0x24], R5 ;  /* 0x0000240501007387 */ /* 0x0001e80000100800 */
[----:B------:R1:W-:Y:S01]  /*e7e0*/  STL [R1+0x20], R4 ;  /* 0x0000200401007387 */ /* 0x0003e20000100800 */
[----:B0-----:R-:W-:Y:S02]  /*e7f0*/  SHF.R.U32.HI R5, RZ, 0x2, R10 ;  /* 0x00000002ff057819 */ /* 0x001fe4000001160a */
[----:B-1----:R-:W-:Y:S01]  /*e800*/  LOP3.LUT R4, R3, 0x30, RZ, 0xc0, !PT ;  /* 0x0000003003047812 */ /* 0x002fe200078ec0ff */
[----:B------:R-:W-:-:S05]  /*e810*/  IMAD.MOV.U32 R3, RZ, RZ, 0x40 ;  /* 0x00000040ff037424 */ /* 0x000fca00078e00ff */
[----:B------:R-:W-:Y:S02]  /*e820*/  SEL R6, R3, 0xffffffc0, !P0 ;  /* 0xffffffc003067807 */ /* 0x000fe40004000000 */
[----:B------:R-:W-:Y:S01]  /*e830*/  LOP3.LUT R3, R5, 0x60, R2, 0xf8, !PT ;  /* 0x0000006005037812 */ /* 0x000fe200078ef802 */
[----:B------:R-:W-:Y:S02]  /*e840*/  IMAD.IADD R2, R17, 0x1, R0 ;  /* 0x0000000111027824 */ /* 0x000fe400078e0200 */
[----:B------:R-:W-:Y:S01]  /*e850*/  IMAD.MOV.U32 R0, RZ, RZ, 0x1 ;  /* 0x00000001ff007424 */ /* 0x000fe200078e00ff */
[----:B------:R-:W-:Y:S04]  /*e860*/  STL [R1+0x28], R6 ;  /* 0x0000280601007387 */ /* 0x000fe80000100800 */
[----:B------:R0:W-:Y:S04]  /*e870*/  STL [R1+0x2c], R2 ;  /* 0x00002c0201007387 */ /* 0x0001e80000100800 */
[----:B------:R-:W-:Y:S04]  /*e880*/  STL [R1+0x30], RZ ;  /* 0x000030ff01007387 */ /* 0x000fe80000100800 */
[----:B------:R1:W-:Y:S01]  /*e890*/  STL [R1], R0 ;  /* 0x0000000001007387 */ /* 0x0003e20000100800 */
[----:B0-----:R-:W-:-:S02]  /*e8a0*/  LOP3.LUT R2, R4, 0x40, RZ, 0xfc, !PT ;  /* 0x0000004004027812 */ /* 0x001fc400078efcff */
[----:B-1----:R-:W-:-:S07]  /*e8b0*/  LOP3.LUT R0, R4, 0x80, RZ, 0xfc, !PT ;  /* 0x0000008004007812 */ /* 0x002fce00078efcff */
.L_x_261:
[----:B------:R-:W-:Y:S01]  /*e8c0*/  ULDC.64 UR4, c[0x0][0xc88] ;  /* 0x0003220000047ab9 */ /* 0x000fe20000000a00 */
[----:B------:R-:W-:Y:S01]  /*e8d0*/  ULDC.64 UR6, c[0x0][0xa18] ;  /* 0x0002860000067ab9 */ /* 0x000fe20000000a00 */
[----:B------:R-:W-:Y:S01]  /*e8e0*/  UIMAD.WIDE UR4, UR43, 0x4, UR4 ;  /* 0x000000042b0478a5 */ /* 0x000fe2000f8e0204 */
[----:B------:R-:W2:Y:S01]  /*e8f0*/  LDL.LU R10, [R1+0x18] ;  /* 0x00001800010a7983 */ /* 0x000ea20000300800 */
[----:B------:R-:W-:Y:S01]  /*e900*/  ULDC UR8, c[0x0][0x288] ;  /* 0x0000a20000087ab9 */ /* 0x000fe20000000800 */
[----:B0-----:R-:W0:Y:S03]  /*e910*/  LDC R9, c[0x0][0x2f0] ;  /* 0x0000bc00ff097b82 */ /* 0x001e260000000800 */
[----:B---3--:R-:W-:Y:S02]  /*e920*/  IMAD.U32 R2, RZ, RZ, UR4 ;  /* 0x00000004ff027e24 */ /* 0x008fe4000f8e00ff */
[----:B------:R-:W-:Y:S01]  /*e930*/  IMAD.U32 R3, RZ, RZ, UR5 ;  /* 0x00000005ff037e24 */ /* 0x000fe2000f8e00ff */
[----:B------:R-:W-:Y:S01]  /*e940*/  UISETP.NE.U32.AND UP0, UPT, UR6, URZ, UPT ;  /* 0x0000003f0600728c */ /* 0x000fe2000bf05070 */
[----:B------:R-:W-:Y:S01]  /*e950*/  IMAD.U32 R0, RZ, RZ, UR8 ;  /* 0x00000008ff007e24 */ /* 0x000fe2000f8e00ff */
[----:B------:R-:W-:Y:S01]  /*e960*/  ULDC.64 UR4, c[0x0][0xa28] ;  /* 0x00028a0000047ab9 */ /* 0x000fe20000000a00 */
[----:B------:R-:W-:Y:S01]  /*e970*/  ULDC.64 UR8, c[0x0][0xa08] ;  /* 0x0002820000087ab9 */ /* 0x000fe20000000a00 */
[----:B------:R-:W3:Y:S01]  /*e980*/  LDG.E R2, desc[UR50][R2.64] ;  /* 0x0000003202027981 */ /* 0x000ee2000c1e1900 */
[----:B------:R-:W-:-:S02]  /*e990*/  UISETP.NE.AND.EX UP0, UPT, UR7, URZ, UPT, UP0 ;  /* 0x0000003f0700728c */ /* 0x000fc4000bf05300 */
[----:B------:R-:W-:-:S04]  /*e9a0*/  UISETP.NE.U32.AND UP1, UPT, UR4, URZ, UPT ;  /* 0x0000003f0400728c */ /* 0x000fc8000bf25070 */
[----:B------:R-:W-:Y:S01]  /*e9b0*/  PLOP3.LUT P3, PT, PT, PT, UP0, 0x80, 0x0 ;  /* 0x000000000000781c */ /* 0x000fe20003f6f008 */
[----:B------:R-:W-:Y:S01]  /*e9c0*/  UISETP.NE.AND.EX UP1, UPT, UR5, URZ, UPT, UP1 ;  /* 0x0000003f0500728c */ /* 0x000fe2000bf25310 */
[----:B------:R-:W-:-:S05]  /*e9d0*/  ISETP.NE.U32.AND P2, PT, RZ, UR8, PT ;  /* 0x00000008ff007c0c */ /* 0x000fca000bf45070 */
[----:B------:R-:W-:Y:S02]  /*e9e0*/  PLOP3.LUT P4, PT, PT, PT, UP1, 0x80, 0x0 ;  /* 0x000000000000781c */ /* 0x000fe40003f8f018 */
[----:B---3--:R-:W-:Y:S02]  /*e9f0*/  R2UR UR47, R2 ;  /* 0x00000000022f72ca */ /* 0x008fe400000e0000 */
[----:B-1----:R-:W1:Y:S11]  /*ea00*/  LDC.64 R2, c[0x0][0x418] ;  /* 0x00010600ff027b82 */ /* 0x002e760000000a00 */
[----:B------:R-:W-:-:S02]  /*ea10*/  USHF.R.S32.HI UR46, URZ, 0x1f, UR47 ;  /* 0x0000001f3f2e7899 */ /* 0x000fc4000801142f */
[----:B------:R-:W-:Y:S02]  /*ea20*/  USHF.L.U32 UR44, UR47, 0x2, URZ ;  /* 0x000000022f2c7899 */ /* 0x000fe4000800063f */
[----:B------:R-:W-:Y:S02]  /*ea30*/  USHF.L.U64.HI UR45, UR47, 0x2, UR46 ;  /* 0x000000022f2d7899 */ /* 0x000fe4000801022e */
[----:B------:R-:W-:Y:S02]  /*ea40*/  @UP0 UIADD3 UR6, UP3, UR44, UR6, URZ ;  /* 0x000000062c060290 */ /* 0x000fe4000ff7e03f */
[----:B------:R-:W-:Y:S02]  /*ea50*/  @UP1 ULEA UR4, UP2, UR47, UR4, 0x2 ;  /* 0x000000042f041291 */ /* 0x000fe4000f84103f */
[----:B------:R-:W-:Y:S02]  /*ea60*/  @UP0 UIADD3.X UR7, UR45, UR7, URZ, UP3, !UPT ;  /* 0x000000072d070290 */ /* 0x000fe40009ffe43f */
[----:B------:R-:W-:Y:S01]  /*ea70*/  IMAD.U32 R4, RZ, RZ, UR6 ;  /* 0x00000006ff047e24 */ /* 0x000fe2000f8e00ff */
[----:B------:R-:W-:-:S03]  /*ea80*/  @UP1 ULEA.HI.X UR5, UR47, UR5, UR46, 0x2, UP2 ;  /* 0x000000052f051291 */ /* 0x000fc600090f142e */
[----:B------:R-:W-:Y:S01]  /*ea90*/  IMAD.U32 R5, RZ, RZ, UR7 ;  /* 0x00000007ff057e24 */ /* 0x000fe2000f8e00ff */
[----:B------:R-:W-:-:S04]  /*eaa0*/  ULDC.64 UR6, c[0x0][0xa00] ;  /* 0x0002800000067ab9 */ /* 0x000fc80000000a00 */
[----:B------:R3:W4:Y:S01]  /*eab0*/  @P3 LDG.E R0, desc[UR50][R4.64] ;  /* 0x0000003204003981 */ /* 0x000722000c1e1900 */
[----:B------:R-:W-:Y:S02]  /*eac0*/  ISETP.NE.U32.AND P0, PT, RZ, UR6, PT ;  /* 0x00000006ff007c0c */ /* 0x000fe4000bf05070 */
[----:B------:R-:W-:Y:S02]  /*ead0*/  ISETP.NE.AND.EX P2, PT, RZ, UR9, PT, P2 ;  /* 0x00000009ff007c0c */ /* 0x000fe4000bf45320 */
[----:B------:R-:W-:Y:S02]  /*eae0*/  ISETP.NE.AND.EX P0, PT, RZ, UR7, PT, P0 ;  /* 0x00000007ff007c0c */ /* 0x000fe4000bf05300 */
[----:B-1----:R-:W-:Y:S01]  /*eaf0*/  ISETP.NE.U32.AND P1, PT, R2, RZ, PT ;  /* 0x000000ff0200720c */ /* 0x002fe20003f25070 */
[----:B---3--:R-:W-:Y:S01]  /*eb00*/  IMAD.U32 R4, RZ, RZ, UR4 ;  /* 0x00000004ff047e24 */ /* 0x008fe2000f8e00ff */
[----:B------:R-:W-:Y:S01]  /*eb10*/  UIADD3 UR4, UP0, UR44, UR6, URZ ;  /* 0x000000062c047290 */ /* 0x000fe2000ff1e03f */
[----:B------:R-:W-:Y:S01]  /*eb20*/  IMAD.U32 R5, RZ, RZ, UR5 ;  /* 0x00000005ff057e24 */ /* 0x000fe2000f8e00ff */
[----:B------:R-:W-:-:S02]  /*eb30*/  UIADD3 UR6, UP1, UR44, UR8, URZ ;  /* 0x000000082c067290 */ /* 0x000fc4000ff3e03f */
[----:B------:R-:W-:Y:S02]  /*eb40*/  UIADD3.X UR5, UR45, UR7, URZ, UP0, !UPT ;  /* 0x000000072d057290 */ /* 0x000fe400087fe43f */
[----:B------:R-:W-:Y:S02]  /*eb50*/  UIADD3.X UR7, UR45, UR9, URZ, UP1, !UPT ;  /* 0x000000092d077290 */ /* 0x000fe40008ffe43f */
[----:B------:R-:W-:-:S04]  /*eb60*/  IMAD.U32 R6, RZ, RZ, UR6 ;  /* 0x00000006ff067e24 */ /* 0x000fc8000f8e00ff */
[----:B------:R-:W-:-:S05]  /*eb70*/  IMAD.U32 R7, RZ, RZ, UR7 ;  /* 0x00000007ff077e24 */ /* 0x000fca000f8e00ff */
[----:B------:R-:W3:Y:S04]  /*eb80*/  @P2 LDG.E R8, desc[UR50][R6.64] ;  /* 0x0000003206082981 */ /* 0x000ee8000c1e1900 */
[----:B----4-:R1:W-:Y:S04]  /*eb90*/  STL [R1+0x1c], R0 ;  /* 0x00001c0001007387 */ /* 0x0103e80000100800 */
[----:B-1----:R1:W4:Y:S02]  /*eba0*/  @P4 LDG.E R0, desc[UR50][R4.64] ;  /* 0x0000003204004981 */ /* 0x002324000c1e1900 */
[----:B-1----:R-:W-:-:S02]  /*ebb0*/  IMAD.U32 R4, RZ, RZ, UR4 ;  /* 0x00000004ff047e24 */ /* 0x002fc4000f8e00ff */
[----:B------:R-:W-:-:S05]  /*ebc0*/  IMAD.U32 R5, RZ, RZ, UR5 ;  /* 0x00000005ff057e24 */ /* 0x000fca000f8e00ff */
[----:B------:R-:W5:Y:S01]  /*ebd0*/  @P0 LDG.E R2, desc[UR50][R4.64] ;  /* 0x0000003204020981 */ /* 0x000f62000c1e1900 */
[----:B------:R-:W-:Y:S02]  /*ebe0*/  ISETP.NE.AND.EX P1, PT, R3, RZ, PT, P1 ;  /* 0x000000ff0300720c */ /* 0x000fe40003f25310 */
[----:B------:R-:W1:Y:S01]  /*ebf0*/  LDC R3, c[0x0][0x424] ;  /* 0x00010900ff037b82 */ /* 0x000e620000000800 */
[----:B------:R-:W-:Y:S01]  /*ec00*/  UMOV UR4, URZ ;  /* 0x0000003f00047c82 */ /* 0x000fe20008000000 */
[----:B------:R-:W-:Y:S01]  /*ec10*/  UMOV UR48, URZ ;  /* 0x0000003f00307c82 */ /* 0x000fe20008000000 */
[----:B------:R-:W-:Y:S01]  /*ec20*/  UMOV UR40, URZ ;  /* 0x0000003f00287c82 */ /* 0x000fe20008000000 */
[----:B---3--:R-:W-:Y:S02]  /*ec30*/  @P2 R2UR UR40, R8 ;  /* 0x00000000082822ca */ /* 0x008fe400000e0000 */
[----:B--2---:R-:W-:Y:S02]  /*ec40*/  R2UR UR36, R10 ;  /* 0x000000000a2472ca */ /* 0x004fe400000e0000 */
[----:B----4-:R-:W-:-:S02]  /*ec50*/  @P4 R2UR UR4, R0 ;  /* 0x00000000000442ca */ /* 0x010fc400000e0000 */
[----:B------:R-:W-:-:S04]  /*ec60*/  LOP3.LUT R0, R10, 0xff000000, RZ, 0xc0, !PT ;  /* 0xff0000000a007812 */ /* 0x000fc800078ec0ff */
[----:B------:R-:W-:Y:S02]  /*ec70*/  SHF.R.U32.HI R0, RZ, 0x8, R0 ;  /* 0x00000008ff007819 */ /* 0x000fe40000011600 */
[----:B-----5:R-:W-:Y:S02]  /*ec80*/  @P0 R2UR UR48, R2 ;  /* 0x00000000023002ca */ /* 0x020fe400000e0000 */
[----:B------:R-:W-:-:S04]  /*ec90*/  LOP3.LUT R2, R10, 0xff0000, RZ, 0xc0, !PT ;  /* 0x00ff00000a027812 */ /* 0x000fc800078ec0ff */
[----:B------:R-:W-:Y:S01]  /*eca0*/  LEA.HI R0, R2, R0, RZ, 0x10 ;  /* 0x0000000002007211 */ /* 0x000fe200078f80ff */
[----:B01----:R-:W-:Y:S08]  /*ecb0*/  @P3 BRA `(.L_x_192) ;  /* 0x0000000000143947 */ /* 0x003ff00003800000 */
[----:B------:R-:W-:Y:S05]  /*ecc0*/  @!P0 BRA `(.L_x_192) ;  /* 0x0000000000108947 */ /* 0x000fea0003800000 */
[----:B------:R-:W2:Y:S04]  /*ecd0*/  LDG.E R2, desc[UR50][R4.64] ;  /* 0x0000003204027981 */ /* 0x000ea8000c1e1900 */
[----:B------:R-:W2:Y:S02]  /*ece0*/  LDG.E R4, desc[UR50][R4.64+0x4] ;  /* 0x0000043204047981 */ /* 0x000ea4000c1e1900 */
[----:B--2---:R-:W-:-:S05]  /*ecf0*/  IMAD.IADD R2, R4, 0x1, -R2 ;  /* 0x0000000104027824 */ /* 0x004fca00078e0a02 */
[----:B------:R0:W-:Y:S02]  /*ed00*/  STL [R1+0x1c], R2 ;  /* 0x00001c0201007387 */ /* 0x0001e40000100800 */
.L_x_192:
[----:B------:R-:W-:Y:S01]  /*ed10*/  SEL R3, R3, 0x1, P1 ;  /* 0x0000000103037807 */ /* 0x000fe20000800000 */
[----:B------:R-:W-:Y:S01]  /*ed20*/  ULDC.64 UR6, c[0x0][0xa20] ;  /* 0x0002880000067ab9 */ /* 0x000fe20000000a00 */
[----:B------:R-:W-:Y:S01]  /*ed30*/  ULOP3.LUT UR36, UR36, 0xffff, URZ, 0xc0, !UPT ;  /* 0x0000ffff24247892 */ /* 0x000fe2000f8ec03f */
[----:B------:R-:W-:Y:S01]  /*ed40*/  ISETP.NE.U32.AND P0, PT, RZ, UR6, PT ;  /* 0x00000006ff007c0c */ /* 0x000fe2000bf05070 */
[----:B------:R-:W-:Y:S01]  /*ed50*/  UIADD3 UR40, UR40, UR4, URZ ;  /* 0x0000000428287290 */ /* 0x000fe2000fffe03f */
[----:B0-----:R-:W-:Y:S02]  /*ed60*/  IMAD R2, R3, R9, RZ ;  /* 0x0000000903027224 */ /* 0x001fe400078e02ff */
[----:B------:R-:W-:Y:S01]  /*ed70*/  IMAD.U32 R3, RZ, RZ, UR47 ;  /* 0x0000002fff037e24 */ /* 0x000fe2000f8e00ff */
[----:B------:R-:W-:-:S04]  /*ed80*/  ISETP.NE.AND.EX P0, PT, RZ, UR7, PT, P0 ;  /* 0x00000007ff007c0c */ /* 0x000fc8000bf05300 */
[----:B------:R0:W-:Y:S09]  /*ed90*/  STL [R1+0x4], R3 ;  /* 0x0000040301007387 */ /* 0x0001f20000100800 */
[----:B------:R-:W-:Y:S05]  /*eda0*/  @!P0 BRA `(.L_x_193) ;  /* 0x0000000000188947 */ /* 0x000fea0003800000 */
[----:B------:R-:W-:-:S04]  /*edb0*/  UIADD3 UR5, UP0, UR44, UR6, URZ ;  /* 0x000000062c057290 */ /* 0x000fc8000ff1e03f */
[----:B------:R-:W-:Y:S02]  /*edc0*/  UIADD3.X UR6, UR45, UR7, URZ, UP0, !UPT ;  /* 0x000000072d067290 */ /* 0x000fe400087fe43f */
[----:B------:R-:W-:-:S04]  /*edd0*/  IMAD.U32 R2, RZ, RZ, UR5 ;  /* 0x00000005ff027e24 */ /* 0x000fc8000f8e00ff */
[----:B0-----:R-:W-:-:S05]  /*ede0*/  IMAD.U32 R3, RZ, RZ, UR6 ;  /* 0x00000006ff037e24 */ /* 0x001fca000f8e00ff */
[----:B------:R1:W5:Y:S01]  /*edf0*/  LDG.E R2, desc[UR50][R2.64] ;  /* 0x0000003202027981 */ /* 0x000362000c1e1900 */
[----:B------:R-:W-:Y:S05]  /*ee00*/  BRA `(.L_x_194) ;  /* 0x0000000000107947 */ /* 0x000fea0003800000 */
.L_x_193:
[----:B------:R-:W-:Y:S05]  /*ee10*/  @!P2 BRA `(.L_x_194) ;  /* 0x00000000000ca947 */ /* 0x000fea0003800000 */
[----:B------:R-:W2:Y:S04]  /*ee20*/  LDG.E R2, desc[UR50][R6.64] ;  /* 0x0000003206027981 */ /* 0x000ea8000c1e1900 */
[----:B------:R-:W2:Y:S02]  /*ee30*/  LDG.E R6, desc[UR50][R6.64+0x4] ;  /* 0x0000043206067981 */ /* 0x000ea4000c1e1900 */
[----:B--2---:R-:W-:-:S07]  /*ee40*/  IMAD.IADD R2, R6, 0x1, -R2 ;  /* 0x0000000106027824 */ /* 0x004fce00078e0a02 */
.L_x_194:
[----:B-----5:R-:W-:-:S04]  /*ee50*/  VIADD R2, R2, -UR4 ;  /* 0x8000000402027c36 */ /* 0x020fc80008000000 */
[C---:B01----:R-:W-:Y:S01]  /*ee60*/  VIADD R3, R2.reuse, 0x9f ;  /* 0x0000009f02037836 */ /* 0x043fe20000000000 */
[----:B------:R-:W-:Y:S01]  /*ee70*/  ISETP.GE.AND P0, PT, R2, 0x1, PT ;  /* 0x000000010200780c */ /* 0x000fe20003f06270 */
[----:B------:R-:W-:Y:S02]  /*ee80*/  IMAD.MOV.U32 R2, RZ, RZ, RZ ;  /* 0x000000ffff027224 */ /* 0x000fe400078e00ff */
[----:B------:R-:W-:-:S05]  /*ee90*/  IMAD.HI R3, R3, 0x66666667, RZ ;  /* 0x6666666703037827 */ /* 0x000fca00078e02ff */
[----:B------:R-:W-:-:S04]  /*eea0*/  SHF.R.U32.HI R19, RZ, 0x1f, R3 ;  /* 0x0000001fff137819 */ /* 0x000fc80000011603 */
[----:B------:R-:W-:Y:S01]  /*eeb0*/  LEA.HI.SX32 R19, R3, R19, 0x1a ;  /* 0x0000001303137211 */ /* 0x000fe200078fd2ff */
[----:B------:R-:W-:Y:S06]  /*eec0*/  @!P0 BRA `(.L_x_195) ;  /* 0x0000000000748947 */ /* 0x000fec0003800000 */
[----:B------:R-:W-:-:S04]  /*eed0*/  SHF.R.U32.HI R4, RZ, 0x10, R0 ;  /* 0x00000010ff047819 */ /* 0x000fc80000011600 */
[----:B------:R-:W-:-:S13]  /*eee0*/  ISETP.NE.AND P0, PT, R4, RZ, PT ;  /* 0x000000ff0400720c */ /* 0x000fda0003f05270 */
[----:B------:R-:W0:Y:S02]  /*eef0*/  @!P0 LDC R4, c[0x0][0x9f0] ;  /* 0x00027c00ff048b82 */ /* 0x000e240000000800 */
[----:B0-----:R-:W-:Y:S02]  /*ef00*/  IABS R6, R4 ;  /* 0x0000000400067213 */ /* 0x001fe40000000000 */
[----:B------:R-:W-:Y:S02]  /*ef10*/  IADD3 R5, R4, -0x1, R19 ;  /* 0xffffffff04057810 */ /* 0x000fe40007ffe013 */
[----:B------:R-:W0:Y:S08]  /*ef20*/  I2F.RP R2, R6 ;  /* 0x0000000600027306 */ /* 0x000e300000209400 */
[----:B0-----:R-:W0:Y:S02]  /*ef30*/  MUFU.RCP R2, R2 ;  /* 0x0000000200027308 */ /* 0x001e240000001000 */
[----:B0-----:R-:W-:-:S06]  /*ef40*/  VIADD R2, R2, 0xffffffe ;  /* 0x0ffffffe02027836 */ /* 0x001fcc0000000000 */
[----:B------:R0:W1:Y:S02]  /*ef50*/  F2I.FTZ.U32.TRUNC.NTZ R3, R2 ;  /* 0x0000000200037305 */ /* 0x000064000021f000 */
[----:B0-----:R-:W-:-:S04]  /*ef60*/  LOP3.LUT R2, R5, R4, RZ, 0x3c, !PT ;  /* 0x0000000405027212 */ /* 0x001fc800078e3cff */
[----:B------:R-:W-:Y:S01]  /*ef70*/  ISETP.GE.AND P2, PT, R2, RZ, PT ;  /* 0x000000ff0200720c */ /* 0x000fe20003f46270 */
[----:B-1----:R-:W-:-:S04]  /*ef80*/  IMAD.MOV R2, RZ, RZ, -R3 ;  /* 0x000000ffff027224 */ /* 0x002fc800078e0a03 */
[----:B------:R-:W-:Y:S02]  /*ef90*/  IMAD R7, R2, R6, RZ ;  /* 0x0000000602077224 */ /* 0x000fe400078e02ff */
[----:B------:R-:W-:-:S04]  /*efa0*/  IMAD.MOV.U32 R2, RZ, RZ, RZ ;  /* 0x000000ffff027224 */ /* 0x000fc800078e00ff */
[----:B------:R-:W-:Y:S01]  /*efb0*/  IMAD.HI.U32 R7, R3, R7, R2 ;  /* 0x0000000703077227 */ /* 0x000fe200078e0002 */
[----:B------:R-:W-:Y:S02]  /*efc0*/  IABS R2, R5 ;  /* 0x0000000500027213 */ /* 0x000fe40000000000 */
[----:B------:R-:W-:-:S03]  /*efd0*/  IABS R3, R4 ;  /* 0x0000000400037213 */ /* 0x000fc60000000000 */
[----:B------:R-:W-:-:S04]  /*efe0*/  IMAD.HI.U32 R7, R7, R2, RZ ;  /* 0x0000000207077227 */ /* 0x000fc800078e00ff */
[----:B------:R-:W-:-:S04]  /*eff0*/  IMAD.MOV R3, RZ, RZ, -R3 ;  /* 0x000000ffff037224 */ /* 0x000fc800078e0a03 */
[----:B------:R-:W-:-:S05]  /*f000*/  IMAD R2, R7, R3, R2 ;  /* 0x0000000307027224 */ /* 0x000fca00078e0202 */
[----:B------:R-:W-:-:S13]  /*f010*/  ISETP.GT.U32.AND P1, PT, R6, R2, PT ;  /* 0x000000020600720c */ /* 0x000fda0003f24070 */
[----:B------:R-:W-:Y:S02]  /*f020*/  @!P1 IMAD.IADD R2, R2, 0x1, -R6 ;  /* 0x0000000102029824 */ /* 0x000fe400078e0a06 */
[----:B------:R-:W-:Y:S01]  /*f030*/  @!P1 VIADD R7, R7, 0x1 ;  /* 0x0000000107079836 */ /* 0x000fe20000000000 */
[----:B------:R-:W-:Y:S02]  /*f040*/  ISETP.NE.AND P1, PT, R4, RZ, PT ;  /* 0x000000ff0400720c */ /* 0x000fe40003f25270 */
[----:B------:R-:W-:-:S13]  /*f050*/  ISETP.GE.U32.AND P0, PT, R2, R6, PT ;  /* 0x000000060200720c */ /* 0x000fda0003f06070 */
[----:B------:R-:W-:-:S04]  /*f060*/  @P0 VIADD R7, R7, 0x1 ;  /* 0x0000000107070836 */ /* 0x000fc80000000000 */
[----:B------:R-:W-:-:S04]  /*f070*/  IMAD.MOV.U32 R2, RZ, RZ, R7 ;  /* 0x000000ffff027224 */ /* 0x000fc800078e0007 */
[----:B------:R-:W-:Y:S01]  /*f080*/  @!P2 IMAD.MOV R2, RZ, RZ, -R2 ;  /* 0x000000ffff02a224 */ /* 0x000fe200078e0a02 */
[----:B------:R-:W-:-:S07]  /*f090*/  @!P1 LOP3.LUT R2, RZ, R4, RZ, 0x33, !PT ;  /* 0x00000004ff029212 */ /* 0x000fce00078e33ff */
.L_x_195:
[----:B------:R-:W-:Y:S01]  /*f0a0*/  LOP3.LUT R0, R0, 0xff, RZ, 0xc0, !PT ;  /* 0x000000ff00007812 */ /* 0x000fe200078ec0ff */
[----:B------:R-:W-:Y:S04]  /*f0b0*/  BSSY B7, `(.L_x_196) ;  /* 0x000031a000077945 */ /* 0x000fe80003800000 */
[----:B------:R-:W-:-:S05]  /*f0c0*/  IMAD R3, R0, R2, RZ ;  /* 0x0000000200037224 */ /* 0x000fca00078e02ff */
[----:B------:R0:W-:Y:S01]  /*f0d0*/  STL [R1+0xc], R3 ;  /* 0x00000c0301007387 */ /* 0x0001e20000100800 */
[----:B------:R-:W-:-:S04]  /*f0e0*/  VIADDMNMX R19, R3, R2, R19, PT ;  /* 0x0000000203137246 */ /* 0x000fc80003800113 */
[----:B------:R-:W-:-:S13]  /*f0f0*/  ISETP.GT.AND P0, PT, R19, R3, PT ;  /* 0x000000031300720c */ /* 0x000fda0003f04270 */
[----:B0-----:R-:W-:Y:S05]  /*f100*/  @P0 BRA `(.L_x_197) ;  /* 0x0000000000480947 */ /* 0x001fea0003800000 */
[----:B------:R-:W0:Y:S02]  /*f110*/  S2R R3, SR_TID.X ;  /* 0x0000000000037919 */ /* 0x000e240000002100 */
[----:B0-----:R-:W-:-:S04]  /*f120*/  LOP3.LUT R3, R3, 0x7f, RZ, 0xc0, !PT ;  /* 0x0000007f03037812 */ /* 0x001fc800078ec0ff */
[----:B------:R-:W-:-:S13]  /*f130*/  ISETP.NE.AND P0, PT, R3, RZ, PT ;  /* 0x000000ff0300720c */ /* 0x000fda0003f05270 */
[----:B------:R-:W-:Y:S05]  /*f140*/  @P0 BRA `(.L_x_198) ;  /* 0x0000003000400947 */ /* 0x000fea0003800000 */
[----:B------:R-:W0:Y:S01]  /*f150*/  S2R R3, SR_LANEID ;  /* 0x0000000000037919 */ /* 0x000e220000000000 */
[----:B------:R-:W-:Y:S02]  /*f160*/  VOTEU.ANY UR4, UPT, PT ;  /* 0x0000000000047886 */ /* 0x000fe400038e0100 */
[----:B------:R-:W0:Y:S08]  /*f170*/  FLO.U32 R0, UR4 ;  /* 0x0000000400007d00 */ /* 0x000e3000080e0000 */
[----:B------:R-:W1:Y:S01]  /*f180*/  POPC R5, UR4 ;  /* 0x0000000400057d09 */ /* 0x000e620008000000 */
[----:B0-----:R-:W-:-:S02]  /*f190*/  ISETP.EQ.U32.AND P0, PT, R0, R3, PT ;  /* 0x000000030000720c */ /* 0x001fc40003f02070 */
[----:B------:R-:W1:Y:S11]  /*f1a0*/  LDC.64 R2, c[0x0][0xc60] ;  /* 0x00031800ff027b82 */ /* 0x000e760000000a00 */
[----:B-1----:R-:W2:Y:S01]  /*f1b0*/  @P0 ATOMG.E.ADD.STRONG.GPU PT, R3, desc[UR50][R2.64], R5 ;  /* 0x00000005020309a8 */ /* 0x002ea200081ee1f2 */
[----:B------:R-:W0:Y:S02]  /*f1c0*/  S2R R4, SR_LTMASK ;  /* 0x0000000000047919 */ /* 0x000e240000003900 */
[----:B0-----:R-:W-:-:S04]  /*f1d0*/  LOP3.LUT R4, R4, UR4, RZ, 0xc0, !PT ;  /* 0x0000000404047c12 */ /* 0x001fc8000f8ec0ff */
[----:B------:R-:W0:Y:S01]  /*f1e0*/  POPC R7, R4 ;  /* 0x0000000400077309 */ /* 0x000e220000000000 */
[----:B--2---:R-:W0:Y:S02]  /*f1f0*/  SHFL.IDX PT, R0, R3, R0, 0x1f ;  /* 0x00001f0003007589 */ /* 0x004e2400000e0000 */
[----:B0-----:R-:W-:-:S05]  /*f200*/  IADD3 R0, R0, UR41, R7 ;  /* 0x0000002900007c10 */ /* 0x001fca000fffe007 */
[----:B------:R0:W-:Y:S01]  /*f210*/  STL [R1+0x10], R0 ;  /* 0x0000100001007387 */ /* 0x0001e20000100800 */
[----:B------:R-:W-:Y:S05]  /*f220*/  BRA `(.L_x_198) ;  /* 0x0000003000087947 */ /* 0x000fea0003800000 */
.L_x_197:
[----:B------:R-:W-:Y:S01]  /*f230*/  VIADD R0, R17, 0x1a400 ;  /* 0x0001a40011007836 */ /* 0x000fe20000000000 */
[----:B------:R-:W-:Y:S04]  /*f240*/  BSSY B6, `(.L_x_199) ;  /* 0x0000013000067945 */ /* 0x000fe80003800000 */
[----:B------:R-:W-:-:S13]  /*f250*/  LOP3.LUT P0, RZ, R0, 0x1bf, RZ, 0xc0, !PT ;  /* 0x000001bf00ff7812 */ /* 0x000fda000780c0ff */
        /* <DEDUP_REMOVED lines=17> */
.L_x_200:
[----:B------:R-:W-:Y:S05]  /*f370*/  BSYNC B6 ;  /* 0x0000000000067941 */ /* 0x000fea0003800000 */
.L_x_199:
[----:B------:R-:W2:Y:S01]  /*f380*/  LDL.LU R16, [R1+0x8] ;  /* 0x0000080001107983 */ /* 0x000ea20000300800 */
[----:B------:R-:W-:Y:S01]  /*f390*/  VIADD R0, R17, 0xa400 ;  /* 0x0000a40011007836 */ /* 0x000fe20000000000 */
[----:B------:R-:W-:Y:S04]  /*f3a0*/  BSSY B6, `(.L_x_201) ;  /* 0x0000016000067945 */ /* 0x000fe80003800000 */
[----:B------:R-:W-:Y:S02]  /*f3b0*/  LOP3.LUT P0, RZ, R0, 0x3ff, RZ, 0xc0, !PT ;  /* 0x000003ff00ff7812 */ /* 0x000fe4000780c0ff */
[----:B--2---:R-:W-:-:S11]  /*f3c0*/  LOP3.LUT R16, R16, 0xfffffffe, RZ, 0xc0, !PT ;  /* 0xfffffffe10107812 */ /* 0x004fd600078ec0ff */
[----:B------:R-:W-:-:S05]  /*f3d0*/  @P0 LOP3.LUT R16, R16, 0x1, RZ, 0xfc, !PT ;  /* 0x0000000110100812 */ /* 0x000fca00078efcff */
[----:B------:R0:W-:Y:S01]  /*f3e0*/  STL [R1+0x8], R16 ;  /* 0x0000081001007387 */ /* 0x0001e20000100800 */
[----:B------:R-:W-:Y:S05]  /*f3f0*/  @!P0 BRA `(.L_x_202) ;  /* 0x0000000000408947 */ /* 0x000fea0003800000 */
[----:B------:R-:W-:Y:S01]  /*f400*/  MOV R2, 0x0 ;  /* 0x0000000000027802 */ /* 0x000fe20000000f00 */
[----:B------:R-:W-:Y:S01]  /*f410*/  ULDC.64 UR6, c[0x4][0xc8] ;  /* 0x0100320000067ab9 */ /* 0x000fe20000000a00 */
[----:B------:R-:W-:Y:S01]  /*f420*/  ULDC.64 UR8, c[0x4][0xd0] ;  /* 0x0100340000087ab9 */ /* 0x000fe20000000a00 */
[----:B------:R-:W-:Y:S01]  /*f430*/  ULDC.64 UR4, c[0x4][0x10] ;  /* 0x0100040000047ab9 */ /* 0x000fe20000000a00 */
[----:B------:R-:W-:Y:S02]  /*f440*/  IMAD.U32 R4, RZ, RZ, UR6 ;  /* 0x00000006ff047e24 */ /* 0x000fe4000f8e00ff */
[----:B------:R-:W1:Y:S01]  /*f450*/  LDC.64 R2, c[0x4][R2] ;  /* 0x0100000002027b82 */ /* 0x000e620000000a00 */
        /* <DEDUP_REMOVED lines=9> */
[----:B01----:R-:W-:Y:S05]  /*f4f0*/  CALL.ABS.NOINC R2 ;  /* 0x0000000002007343 */ /* 0x003fea0003c00000 */
.L_x_202:
[----:B------:R-:W-:Y:S05]  /*f500*/  BSYNC B6 ;  /* 0x0000000000067941 */ /* 0x000fea0003800000 */
.L_x_201:
        /* <DEDUP_REMOVED lines=20> */
.L_x_204:
[----:B------:R-:W-:Y:S05]  /*f650*/  BSYNC B6 ;  /* 0x0000000000067941 */ /* 0x000fea0003800000 */
.L_x_203:
[----:B------:R-:W-:Y:S01]  /*f660*/  LOP3.LUT P6, RZ, R16, 0x1, RZ, 0xc0, !PT ;  /* 0x0000000110ff7812 */ /* 0x000fe200078cc0ff */
[----:B------:R-:W-:-:S12]  /*f670*/  BSSY B6, `(.L_x_205) ;  /* 0x0000012000067945 */ /* 0x000fd80003800000 */
        /* <DEDUP_REMOVED lines=17> */
.L_x_206:
[----:B------:R-:W-:Y:S05]  /*f790*/  BSYNC B6 ;  /* 0x0000000000067941 */ /* 0x000fea0003800000 */
.L_x_205:
[----:B------:R-:W2:Y:S01]  /*f7a0*/  LDL R8, [R1+0x4] ;  /* 0x0000040001087983 */ /* 0x000ea20000100800 */
[----:B------:R-:W-:Y:S02]  /*f7b0*/  ULDC.64 UR4, c[0x0][0x9f8] ;  /* 0x00027e0000047ab9 */ /* 0x000fe40000000a00 */
[----:B------:R-:W-:-:S04]  /*f7c0*/  UISETP.NE.U32.AND UP0, UPT, UR4, URZ, UPT ;  /* 0x0000003f0400728c */ /* 0x000fc8000bf05070 */
[----:B------:R-:W-:-:S06]  /*f7d0*/  UISETP.NE.AND.EX UP0, UPT, UR5, URZ, UPT, UP0 ;  /* 0x0000003f0500728c */ /* 0x000fcc000bf05300 */
[----:B------:R-:W-:-:S05]  /*f7e0*/  PLOP3.LUT P0, PT, PT, PT, UP0, 0x80, 0x0 ;  /* 0x000000000000781c */ /* 0x000fca0003f0f008 */
[----:B------:R-:W-:-:S04]  /*f7f0*/  @UP0 UIADD3 UR4, UP1, UR44, UR4, URZ ;  /* 0x000000042c040290 */ /* 0x000fc8000ff3e03f */
[----:B------:R-:W-:Y:S02]  /*f800*/  @UP0 UIADD3.X UR5, UR45, UR5, URZ, UP1, !UPT ;  /* 0x000000052d050290 */ /* 0x000fe40008ffe43f */
[----:B------:R-:W-:-:S04]  /*f810*/  IMAD.U32 R2, RZ, RZ, UR4 ;  /* 0x00000004ff027e24 */ /* 0x000fc8000f8e00ff */
[----:B------:R-:W-:Y:S01]  /*f820*/  IMAD.U32 R3, RZ, RZ, UR5 ;  /* 0x00000005ff037e24 */ /* 0x000fe2000f8e00ff */
[----:B------:R-:W1:Y:S01]  /*f830*/  S2R R0, SR_TID.X ;  /* 0x0000000000007919 */ /* 0x000e620000002100 */
[----:B------:R-:W-:-:S03]  /*f840*/  ULDC.64 UR4, c[0x0][0xa08] ;  /* 0x0002820000047ab9 */ /* 0x000fc60000000a00 */
[----:B--2---:R2:W3:Y:S01]  /*f850*/  @P0 LDG.E R8, desc[UR50][R2.64] ;  /* 0x0000003202080981 */ /* 0x0044e2000c1e1900 */
[----:B-1----:R-:W-:-:S04]  /*f860*/  SHF.R.U32.HI R0, RZ, 0x5, R0 ;  /* 0x00000005ff007819 */ /* 0x002fc80000011600 */
[----:B------:R-:W-:Y:S01]  /*f870*/  LOP3.LUT R0, R0, 0x3, RZ, 0xc0, !PT ;  /* 0x0000000300007812 */ /* 0x000fe200078ec0ff */
[----:B--2---:R-:W1:Y:S01]  /*f880*/  LDC.64 R2, c[0x0][0x418] ;  /* 0x00010600ff027b82 */ /* 0x004e620000000a00 */
[----:B---3--:R-:W-:Y:S01]  /*f890*/  SHF.R.S32.HI R9, RZ, 0x1f, R8 ;  /* 0x0000001fff097819 */ /* 0x008fe20000011408 */
[----:B------:R2:W-:Y:S01]  /*f8a0*/  @P0 STL [R1+0x4], R8 ;  /* 0x0000040801000387 */ /* 0x0005e20000100800 */
[----:B-1----:R-:W-:Y:S01]  /*f8b0*/  LOP3.LUT P0, RZ, R2, UR4, RZ, 0xfc, !PT ;  /* 0x0000000402ff7c12 */ /* 0x002fe2000f80fcff */
[----:B------:R-:W-:Y:S02]  /*f8c0*/  UMOV UR4, 0xffffffff ;  /* 0xffffffff00047882 */ /* 0x000fe40000000000 */
[----:B------:R2:W-:Y:S01]  /*f8d0*/  STL [R1+0x18], R9 ;  /* 0x0000180901007387 */ /* 0x0005e20000100800 */
[----:B------:R-:W-:-:S04]  /*f8e0*/  LOP3.LUT P0, RZ, R3, UR5, RZ, 0xfc, P0 ;  /* 0x0000000503ff7c12 */ /* 0x000fc8000800fcff */
[----:B0-----:R-:W-:Y:S01]  /*f8f0*/  SEL R16, R8, RZ, !P0 ;  /* 0x000000ff08107207 */ /* 0x001fe20004000000 */
[----:B------:R-:W-:Y:S08]  /*f900*/  BRA.DIV UR4, `(.L_x_207) ;  /* 0x0000003a04dc7947 */ /* 0x000ff0000b800000 */
[----:B------:R0:W1:Y:S02]  /*f910*/  SHFL.IDX PT, R14, R0, RZ, 0x1f ;  /* 0x00001fff000e7589 */ /* 0x00006400000e0000 */
.L_x_280:
[----:B0-----:R-:W3:Y:S01]  /*f920*/  LDL.LU R0, [R1+0x8] ;  /* 0x0000080001007983 */ /* 0x001ee20000300800 */
[----:B------:R-:W-:Y:S02]  /*f930*/  PLOP3.LUT P1, PT, PT, PT, PT, 0x8, 0x0 ;  /* 0x000000000000781c */ /* 0x000fe40003f2e170 */
[----:B-1----:R-:W-:Y:S02]  /*f940*/  ISETP.NE.AND P0, PT, R14, RZ, PT ;  /* 0x000000ff0e00720c */ /* 0x002fe40003f05270 */
[----:B---3--:R-:W-:-:S09]  /*f950*/  LOP3.LUT R0, R0, 0xfffffffe, RZ, 0xc0, !PT ;  /* 0xfffffffe00007812 */ /* 0x008fd200078ec0ff */
[----:B------:R-:W-:-:S05]  /*f960*/  @P1 LOP3.LUT R0, R0, 0x1, RZ, 0xfc, !PT ;  /* 0x0000000100001812 */ /* 0x000fca00078efcff */
[----:B------:R0:W-:Y:S01]  /*f970*/  STL [R1+0x8], R0 ;  /* 0x0000080001007387 */ /* 0x0001e20000100800 */
[----:B------:R-:W-:Y:S05]  /*f980*/  @P0 BRA `(.L_x_208) ;  /* 0x0000000400900947 */ /* 0x000fea0003800000 */
[----:B------:R-:W-:Y:S01]  /*f990*/  UMOV UR4, 0xffffffff ;  /* 0xffffffff00047882 */ /* 0x000fe20000000000 */
[----:B0-----:R-:W-:Y:S02]  /*f9a0*/  VIADD R0, R19, 0xffffffff ;  /* 0xffffffff13007836 */ /* 0x001fe40000000000 */
[----:B------:R-:W-:Y:S05]  /*f9b0*/  BRA.DIV UR4, `(.L_x_209) ;  /* 0x0000003a04d07947 */ /* 0x000fea000b800000 */
[----:B------:R-:W-:-:S13]  /*f9c0*/  ELECT P6, URZ, PT ;  /* 0x00000000003f782f */ /* 0x000fda00038c0000 */
.L_x_283:
[----:B------:R-:W-:Y:S05]  /*f9d0*/  @!P6 BRA `(.L_x_208) ;  /* 0x00000004007ce947 */ /* 0x000fea0003800000 */
[----:B------:R-:W-:-:S04]  /*f9e0*/  ISETP.NE.U32.AND P0, PT, R2, RZ, PT ;  /* 0x000000ff0200720c */ /* 0x000fc80003f05070 */
[----:B------:R-:W-:-:S13]  /*f9f0*/  ISETP.NE.AND.EX P0, PT, R3, RZ, PT, P0 ;  /* 0x000000ff0300720c */ /* 0x000fda0003f05300 */
[----:B------:R-:W-:Y:S05]  /*fa00*/  @!P0 BRA `(.L_x_210) ;  /* 0x0000000000448947 */ /* 0x000fea0003800000 */
[----:B------:R-:W0:Y:S01]  /*fa10*/  LDC R7, c[0x0][0x43c] ;  /* 0x00010f00ff077b82 */ /* 0x000e220000000800 */
[----:B------:R-:W-:Y:S01]  /*fa20*/  ULDC.64 UR4, c[0x0][0x428] ;  /* 0x00010a0000047ab9 */ /* 0x000fe20000000a00 */
[----:B0-----:R-:W-:-:S13]  /*fa30*/  ISETP.NE.AND P0, PT, R7, 0x1, PT ;  /* 0x000000010700780c */ /* 0x001fda0003f05270 */
[----:B------:R-:W0:Y:S02]  /*fa40*/  @P0 LDC.64 R4, c[0x0][0x440] ;  /* 0x00011000ff040b82 */ /* 0x000e240000000a00 */
[----:B0-----:R-:W-:-:S04]  /*fa50*/  @P0 IMAD.HI.U32 R6, R0, R4, RZ ;  /* 0x0000000400060227 */ /* 0x001fc800078e00ff */
        /* <DEDUP_REMOVED lines=12> */
.L_x_210:
[----:B0-----:R-:W3:Y:S01]  /*fb20*/  LDL R3, [R1] ;  /* 0x0000000001037983 */ /* 0x001ee20000100800 */
[----:B------:R-:W-:Y:S01]  /*fb30*/  IMAD R2, R18, 0x8, R17 ;  /* 0x0000000812027824 */ /* 0x000fe200078e0211 */
[----:B--2---:R-:W0:Y:S02]  /*fb40*/  S2R R8, SR_TID.X ;  /* 0x0000000000087919 */ /* 0x004e240000002100 */
[----:B0-----:R-:W-:-:S04]  /*fb50*/  LOP3.LUT R8, R8, 0x7f, RZ, 0xc0, !PT ;  /* 0x0000007f08087812 */ /* 0x001fc800078ec0ff */
[----:B------:R-:W-:Y:S02]  /*fb60*/  ISETP.NE.AND P1, PT, R8, RZ, PT ;  /* 0x000000ff0800720c */ /* 0x000fe40003f25270 */
[----:B---3--:R-:W-:-:S04]  /*fb70*/  SHF.L.U32 R3, R3, 0x1f, RZ ;  /* 0x0000001f03037819 */ /* 0x008fc800000006ff */
[----:B------:R-:W0:Y:S02]  /*fb80*/  SYNCS.PHASECHK.TRANS64.TRYWAIT P0, [R2+URZ+0x29880], R3 ;  /* 0x02988003020075a7 */ /* 0x000e24000800017f */
[----:B0-----:R-:W-:Y:S05]  /*fb90*/  @!P0 BRA `(.L_x_211) ;  /* 0x0000003800788947 */ /* 0x001fea0003800000 */
.L_x_284:
[----:B------:R-:W-:Y:S05]  /*fba0*/  @P1 BRA `(.L_x_212) ;  /* 0x00000000001c1947 */ /* 0x000fea0003800000 */
[----:B------:R-:W1:Y:S02]  /*fbb0*/  S2R R4, SR_TID.X ;  /* 0x0000000000047919 */ /* 0x000e640000002100 */
[----:B-1----:R-:W-:Y:S01]  /*fbc0*/  LOP3.LUT R5, R4, 0x1f, RZ, 0xc0, !PT ;  /* 0x0000001f04057812 */ /* 0x002fe200078ec0ff */
[----:B------:R-:W-:-:S03]  /*fbd0*/  IMAD.MOV.U32 R4, RZ, RZ, 0x5000 ;  /* 0x00005000ff047424 */ /* 0x000fc600078e00ff */
[----:B------:R-:W-:Y:S01]  /*fbe0*/  ISETP.NE.AND P0, PT, R5, RZ, PT ;  /* 0x000000ff0500720c */ /* 0x000fe20003f05270 */
[----:B------:R1:W-:-:S12]  /*fbf0*/  SYNCS.ARRIVE.TRANS64 RZ, [R2+URZ+0x29870], R4 ;  /* 0x0298700402ff79a7 */ /* 0x0003d8000800003f */
[----:B-1----:R-:W-:Y:S05]  /*fc00*/  @!P0 BRA `(.L_x_212) ;  /* 0x0000000000048947 */ /* 0x002fea0003800000 */
[----:B------:R-:W-:Y:S01]  /*fc10*/  BPT.TRAP 0x1 ;  /* 0x000000040000795c */ /* 0x000fe20000300000 */
.L_x_212:
[----:B------:R-:W-:Y:S01]  /*fc20*/  IMAD.MOV.U32 R4, RZ, RZ, 0xa0 ;  /* 0x000000a0ff047424 */ /* 0x000fe200078e00ff */
[----:B------:R-:W-:Y:S01]  /*fc30*/  R2UR UR33, R2 ;  /* 0x00000000022172ca */ /* 0x000fe200000e0000 */
[----:B------:R-:W-:Y:S01]  /*fc40*/  UIADD3 UR4, UP0, UR52, 0x470, URZ ;  /* 0x0000047034047890 */ /* 0x000fe2000ff1e03f */
[----:B-----5:R-:W-:Y:S01]  /*fc50*/  R2UR UR37, R16 ;  /* 0x00000000102572ca */ /* 0x020fe200000e0000 */
[----:B------:R-:W-:Y:S01]  /*fc60*/  IMAD R0, R0, R4, UR40 ;  /* 0x0000002800007e24 */ /* 0x000fe2000f8e0204 */
[----:B------:R-:W-:Y:S01]  /*fc70*/  UMOV UR6, 0x0 ;  /* 0x0000000000067882 */ /* 0x000fe20000000000 */
[----:B------:R-:W-:Y:S01]  /*fc80*/  IMAD R4, R18, 0x5000, R17 ;  /* 0x0000500012047824 */ /* 0x000fe200078e0211 */
[----:B------:R-:W-:Y:S02]  /*fc90*/  UIADD3.X UR5, URZ, UR53, URZ, UP0, !UPT ;  /* 0x000000353f057290 */ /* 0x000fe400087fe43f */
[----:B------:R-:W-:Y:S01]  /*fca0*/  R2UR UR35, R0 ;  /* 0x00000000002372ca */ /* 0x000fe200000e0000 */
[----:B------:R-:W-:Y:S01]  /*fcb0*/  UMOV UR7, 0x14f00000 ;  /* 0x14f0000000077882 */ /* 0x000fe20000000000 */
[----:B------:R-:W-:Y:S01]  /*fcc0*/  R2UR UR32, R4 ;  /* 0x00000000042072ca */ /* 0x000fe200000e0000 */
[----:B------:R-:W-:-:S02]  /*fcd0*/  UMOV UR34, URZ ;  /* 0x0000003f00227c82 */ /* 0x000fc40008000000 */
[----:B------:R-:W-:-:S10]  /*fce0*/  UIADD3 UR33, UR33, 0x29870, URZ ;  /* 0x0002987021217890 */ /* 0x000fd4000fffe03f */
[----:B------:R-:W-:-:S09]  /*fcf0*/  UIADD3 UR32, UR32, 0xa400, URZ ;  /* 0x0000a40020207890 */ /* 0x000fd2000fffe03f */
[----:B------:R1:W-:Y:S01]  /*fd00*/  UTMALDG.4D [UR32], [UR4], desc[UR6] ;  /* 0x00000620040075b4 */ /* 0x0003e20008019000 */
[----:B------:R-:W2:Y:S02]  /*fd10*/  SYNCS.PHASECHK.TRANS64.TRYWAIT P0, [R2+URZ+0x29840], R3 ;  /* 0x02984003020075a7 */ /* 0x000ea4000800017f */
[----:B-12---:R-:W-:Y:S05]  /*fd20*/  @!P0 BRA `(.L_x_213) ;  /* 0x0000003800288947 */ /* 0x006fea0003800000 */
.L_x_285:
[----:B------:R-:W-:Y:S05]  /*fd30*/  @P1 BRA `(.L_x_214) ;  /* 0x00000000001c1947 */ /* 0x000fea0003800000 */
[----:B------:R-:W2:Y:S01]  /*fd40*/  S2R R4, SR_TID.X ;  /* 0x0000000000047919 */ /* 0x000ea20000002100 */
[----:B01----:R-:W-:-:S04]  /*fd50*/  IMAD.MOV.U32 R3, RZ, RZ, 0x7800 ;  /* 0x00007800ff037424 */ /* 0x003fc800078e00ff */
[----:B------:R3:W-:Y:S01]  /*fd60*/  SYNCS.ARRIVE.TRANS64 RZ, [R2+URZ+0x29830], R3 ;  /* 0x0298300302ff79a7 */ /* 0x0007e2000800003f */
[----:B--2---:R-:W-:-:S04]  /*fd70*/  LOP3.LUT R4, R4, 0x1f, RZ, 0xc0, !PT ;  /* 0x0000001f04047812 */ /* 0x004fc800078ec0ff */
[----:B------:R-:W-:-:S13]  /*fd80*/  ISETP.NE.AND P0, PT, R4, RZ, PT ;  /* 0x000000ff0400720c */ /* 0x000fda0003f05270 */
[----:B---3--:R-:W-:Y:S05]  /*fd90*/  @!P0 BRA `(.L_x_214) ;  /* 0x0000000000048947 */ /* 0x008fea0003800000 */
[----:B------:R-:W-:Y:S01]  /*fda0*/  BPT.TRAP 0x1 ;  /* 0x000000040000795c */ /* 0x000fe20000300000 */
.L_x_214:
[----:B01----:R-:W2:Y:S01]  /*fdb0*/  LDL.LU R3, [R1+0x8] ;  /* 0x0000080001037983 */ /* 0x003ea20000300800 */
[----:B------:R-:W-:Y:S01]  /*fdc0*/  R2UR UR27, R0 ;  /* 0x00000000001b72ca */ /* 0x000fe200000e0000 */
[----:B------:R-:W-:Y:S01]  /*fdd0*/  IMAD R0, R18, 0x7800, R17 ;  /* 0x0000780012007824 */ /* 0x000fe200078e0211 */
[----:B------:R-:W-:Y:S01]  /*fde0*/  R2UR UR25, R2 ;  /* 0x00000000021972ca */ /* 0x000fe200000e0000 */
[----:B------:R-:W-:Y:S01]  /*fdf0*/  UIADD3 UR4, UP0, UR52, 0x370, URZ ;  /* 0x0000037034047890 */ /* 0x000fe2000ff1e03f */
[----:B------:R-:W-:Y:S01]  /*fe00*/  PLOP3.LUT P0, PT, PT, PT, PT, 0x80, 0x0 ;  /* 0x000000000000781c */ /* 0x000fe20003f0f070 */
[----:B------:R-:W-:Y:S01]  /*fe10*/  UMOV UR6, 0x0 ;  /* 0x0000000000067882 */ /* 0x000fe20000000000 */
[----:B------:R-:W-:Y:S01]  /*fe20*/  R2UR UR8, R0 ;  /* 0x00000000000872ca */ /* 0x000fe200000e0000 */
[----:B------:R-:W-:Y:S01]  /*fe30*/  UIADD3.X UR5, URZ, UR53, URZ, UP0, !UPT ;  /* 0x000000353f057290 */ /* 0x000fe200087fe43f */
[----:B------:R-:W-:Y:S01]  /*fe40*/  R2UR UR29, R16 ;  /* 0x00000000101d72ca */ /* 0x000fe200000e0000 */
[----:B------:R-:W-:Y:S01]  /*fe50*/  UMOV UR7, 0x14f00000 ;  /* 0x14f0000000077882 */ /* 0x000fe20000000000 */
[----:B------:R-:W-:Y:S01]  /*fe60*/  UMOV UR26, URZ ;  /* 0x0000003f001a7c82 */ /* 0x000fe20008000000 */
[----:B------:R-:W-:Y:S01]  /*fe70*/  UMOV UR28, UR36 ;  /* 0x00000024001c7c82 */ /* 0x000fe20008000000 */
[----:B------:R-:W-:Y:S01]  /*fe80*/  UMOV UR18, 0x40 ;  /* 0x0000004000127882 */ /* 0x000fe20000000000 */
[----:B------:R-:W-:Y:S01]  /*fe90*/  UMOV UR20, UR36 ;  /* 0x0000002400147c82 */ /* 0x000fe20008000000 */
[----:B------:R-:W-:Y:S01]  /*fea0*/  UMOV UR19, UR27 ;  /* 0x0000001b00137c82 */ /* 0x000fe20008000000 */
[----:B------:R-:W-:Y:S01]  /*feb0*/  UIADD3 UR25, UR25, 0x29830, URZ ;  /* 0x0002983019197890 */ /* 0x000fe2000fffe03f */
[----:B------:R-:W-:Y:S01]  /*fec0*/  UMOV UR10, 0x80 ;  /* 0x00000080000a7882 */ /* 0x000fe20000000000 */
[----:B------:R-:W-:-:S02]  /*fed0*/  UMOV UR12, UR36 ;  /* 0x00000024000c7c82 */ /* 0x000fc40008000000 */
[----:B------:R-:W-:Y:S02]  /*fee0*/  UIADD3 UR24, UR8, 0x1a400, URZ ;  /* 0x0001a40008187890 */ /* 0x000fe4000fffe03f */
[----:B------:R-:W-:Y:S02]  /*fef0*/  UIADD3 UR16, UR8, 0x1cc00, URZ ;  /* 0x0001cc0008107890 */ /* 0x000fe4000fffe03f */
[----:B------:R-:W-:Y:S01]  /*ff00*/  UIADD3 UR8, UR8, 0x1f400, URZ ;  /* 0x0001f40008087890 */ /* 0x000fe2000fffe03f */
[----:B------:R-:W-:Y:S01]  /*ff10*/  UMOV UR21, UR29 ;  /* 0x0000001d00157c82 */ /* 0x000fe20008000000 */
[----:B------:R-:W-:Y:S01]  /*ff20*/  UMOV UR17, UR25 ;  /* 0x0000001900117c82 */ /* 0x000fe20008000000 */
[----:B------:R-:W-:Y:S01]  /*ff30*/  UMOV UR11, UR27 ;  /* 0x0000001b000b7c82 */ /* 0x000fe20008000000 */
[----:B------:R-:W-:Y:S01]  /*ff40*/  UMOV UR13, UR29 ;  /* 0x0000001d000d7c82 */ /* 0x000fe20008000000 */
[----:B------:R1:W-:Y:S01]  /*ff50*/  UTMALDG.4D [UR24], [UR4], desc[UR6] ;  /* 0x00000618040075b4 */ /* 0x0003e20008019000 */
[----:B------:R-:W-:Y:S01]  /*ff60*/  UMOV UR9, UR25 ;  /* 0x0000001900097c82 */ /* 0x000fe20008000000 */
[----:B------:R1:W-:Y:S02]  /*ff70*/  UTMALDG.4D [UR16], [UR4], desc[UR6] ;  /* 0x00000610040075b4 */ /* 0x0003e40008019000 */
[----:B------:R1:W-:Y:S01]  /*ff80*/  UTMALDG.4D [UR8], [UR4], desc[UR6] ;  /* 0x00000608040075b4 */ /* 0x0003e20008019000 */
[----:B--2---:R-:W-:-:S04]  /*ff90*/  LOP3.LUT R3, R3, 0xfffffffe, RZ, 0xc0, !PT ;  /* 0xfffffffe03037812 */ /* 0x004fc800078ec0ff */
[----:B------:R-:W-:-:S05]  /*ffa0*/  @P0 LOP3.LUT R3, R3, 0x1, RZ, 0xfc, !PT ;  /* 0x0000000103030812 */ /* 0x000fca00078efcff */
[----:B------:R1:W-:Y:S01]  /*ffb0*/  STL [R1+0x8], R3 ;  /* 0x0000080301007387 */ /* 0x0003e20000100800 */
[----:B------:R-:W-:Y:S01]  /*ffc0*/  NOP ;  /* 0x0000000000007918 */ /* 0x000fe20000000000 */
.L_x_208:
[----:B------:R-:W-:Y:S05]  /*ffd0*/  WARPSYNC.ALL ;  /* 0x0000000000007948 */ /* 0x000fea0003800000 */
[----:B0-----:R-:W-:Y:S01]  /*ffe0*/  VIADD R0, R17, 0x14400 ;  /* 0x0001440011007836 */ /* 0x001fe20000000000 */
[----:B-1----:R-:W-:Y:S01]  /*fff0*/  USHF.R.S32.HI UR4, URZ, 0x1f, UR48 ;  /* 0x0000001f3f047899 */ /* 0x002fe20008011430 */
[----:B------:R-:W-:Y:S03]  /*10000*/  BAR.SYNC.DEFER_BLOCKING 0x8, 0x180 ;  /* 0x0206000000007b1d */ /* 0x000fe60000010000 */
[----:B------:R-:W-:-:S03]  /*10010*/  LOP3.LUT P0, RZ, R0, 0x1bf, RZ, 0xc0, !PT ;  /* 0x000001bf00ff7812 */ /* 0x000fc6000780c0ff */
[----:B------:R-:W-:Y:S01]  /*10020*/  ULDC.64 UR6, c[0x0][0x298] ;  /* 0x0000a60000067ab9 */ /* 0x000fe20000000a00 */
[----:B------:R-:W-:Y:S01]  /*10030*/  ULDC.64 UR8, c[0x0][0xa00] ;  /* 0x0002800000087ab9 */ /* 0x000fe20000000a00 */
[----:B------:R-:W-:Y:S01]  /*10040*/  UIMAD UR4, UR4, UR6, URZ ;  /* 0x00000006040472a4 */ /* 0x000fe2000f8e023f */
[----:B------:R-:W-:Y:S01]  /*10050*/  BSSY B6, `(.L_x_215) ;  /* 0x0000019000067945 */ /* 0x000fe20003800000 */
[----:B------:R-:W-:Y:S02]  /*10060*/  UISETP.NE.U32.AND UP0, UPT, UR8, URZ, UPT ;  /* 0x0000003f0800728c */ /* 0x000fe4000bf05070 */
[----:B------:R-:W-:Y:S02]  /*10070*/  UIMAD.WIDE.U32 UR44, UR48, UR6, URZ ;  /* 0x00000006302c72a5 */ /* 0x000fe4000f8e003f */
[----:B------:R-:W-:Y:S02]  /*10080*/  UIMAD UR4, UR48, UR7, UR4 ;  /* 0x00000007300472a4 */ /* 0x000fe4000f8e0204 */
[----:B------:R-:W-:-:S02]  /*10090*/  UISETP.NE.AND.EX UP0, UPT, UR9, URZ, UPT, UP0 ;  /* 0x0000003f0900728c */ /* 0x000fc4000bf05300 */
[----:B------:R-:W-:Y:S02]  /*100a0*/  UIADD3 UR37, UR45, UR4, URZ ;  /* 0x000000042d257290 */ /* 0x000fe4000fffe03f */
[----:B------:R-:W-:Y:S02]  /*100b0*/  USEL UR47, UR47, URZ, !UP0 ;  /* 0x0000003f2f2f7287 */ /* 0x000fe4000c000000 */
[----:B------:R-:W-:Y:S01]  /*100c0*/  USEL UR46, UR46, URZ, !UP0 ;  /* 0x0000003f2e2e7287 */ /* 0x000fe2000c000000 */
[----:B------:R-:W-:Y:S11]  /*100d0*/  @!P0 BRA `(.L_x_216) ;  /* 0x0000000000408947 */ /* 0x000ff60003800000 */
        /* <DEDUP_REMOVED lines=11> */
[----:B--2---:R-:W-:Y:S02]  /*10190*/  IMAD.MOV.U32 R8, RZ, RZ, 0x70 ;  /* 0x00000070ff087424 */ /* 0x004fe400078e00ff */
[----:B------:R-:W-:Y:S02]  /*101a0*/  IMAD.MOV.U32 R12, RZ, RZ, 0x1 ;  /* 0x00000001ff0c7424 */ /* 0x000fe400078e00ff */
[----:B------:R-:W-:-:S07]  /*101b0*/  IMAD.MOV.U32 R13, RZ, RZ, RZ ;  /* 0x000000ffff0d7224 */ /* 0x000fce00078e00ff */
[----:B------:R-:W-:-:S07]  /*101c0*/  LEPC R20, `(.L_x_216) ;  /* 0x000000001014794e */ /* 0x000fce0000000000 */
[----:B0-----:R-:W-:Y:S05]  /*101d0*/  CALL.ABS.NOINC R2 ;  /* 0x0000000002007343 */ /* 0x001fea0003c00000 */
.L_x_216:
[----:B------:R-:W-:Y:S05]  /*101e0*/  BSYNC B6 ;  /* 0x0000000000067941 */ /* 0x000fea0003800000 */
.L_x_215:
[----:B------:R-:W3:Y:S01]  /*101f0*/  LDL.LU R3, [R1+0x14] ;  /* 0x0000140001037983 */ /* 0x000ee20000300800 */
[----:B------:R-:W0:Y:S01]  /*10200*/  LDC R6, c[0x0][0x448] ;  /* 0x00011200ff067b82 */ /* 0x000e220000000800 */
[----:B------:R-:W-:Y:S01]  /*10210*/  ULDC.64 UR6, c[0x0][0x2d8] ;  /* 0x0000b60000067ab9 */ /* 0x000fe20000000a00 */
[----:B------:R-:W1:Y:S01]  /*10220*/  S2R R2, SR_TID.X ;  /* 0x0000000000027919 */ /* 0x000e620000002100 */
[----:B------:R-:W4:Y:S01]  /*10230*/  S2R R0, SR_TID.X ;  /* 0x0000000000007919 */ /* 0x000f220000002100 */
[----:B------:R-:W-:Y:S01]  /*10240*/  UMOV UR4, UR44 ;  /* 0x0000002c00047c82 */ /* 0x000fe20008000000 */
[----:B------:R-:W-:Y:S01]  /*10250*/  UMOV UR5, UR37 ;  /* 0x0000002500057c82 */ /* 0x000fe20008000000 */
[----:B------:R-:W-:Y:S01]  /*10260*/  ULDC.64 UR8, c[0x0][0x2e0] ;  /* 0x0000b80000087ab9 */ /* 0x000fe20000000a00 */
[----:B0-----:R-:W-:Y:S02]  /*10270*/  ISETP.NE.AND P0, PT, R6, 0x1, PT ;  /* 0x000000010600780c */ /* 0x001fe40003f05270 */
[----:B-1----:R-:W-:-:S11]  /*10280*/  LOP3.LUT R2, R2, 0x7f, RZ, 0xc0, !PT ;  /* 0x0000007f02027812 */ /* 0x002fd600078ec0ff */
[----:B------:R-:W0:Y:S01]  /*10290*/  @P0 LDC R4, c[0x0][0x450] ;  /* 0x00011400ff040b82 */ /* 0x000e220000000800 */
[----:B------:R-:W-:Y:S01]  /*102a0*/  SHF.R.U32.HI R2, RZ, 0x2, R2 ;  /* 0x00000002ff027819 */ /* 0x000fe20000011602 */
[----:B----4-:R-:W-:-:S05]  /*102b0*/  IMAD.SHL.U32 R0, R0, 0x20, RZ ;  /* 0x0000002000007824 */ /* 0x010fca00078e00ff */
[----:B------:R-:W-:Y:S02]  /*102c0*/  LOP3.LUT R0, R2, 0x60, R0, 0xf8, !PT ;  /* 0x0000006002007812 */ /* 0x000fe400078ef800 */
[----:B------:R-:W1:Y:S01]  /*102d0*/  @P0 LDC R2, c[0x0][0x44c] ;  /* 0x00011300ff020b82 */ /* 0x000e620000000800 */
[----:B--2---:R-:W2:Y:S01]  /*102e0*/  S2R R8, SR_TID.X ;  /* 0x0000000000087919 */ /* 0x004ea20000002100 */
[----:B------:R-:W-:Y:S02]  /*102f0*/  UIMAD.WIDE.U32 UR4, UR36, UR6, UR4 ;  /* 0x00000006240472a5 */ /* 0x000fe4000f8e0004 */
[----:B------:R-:W-:Y:S02]  /*10300*/  UIMAD UR6, UR46, UR8, URZ ;  /* 0x000000082e0672a4 */ /* 0x000fe4000f8e023f */
[----:B------:R-:W-:Y:S02]  /*10310*/  UIMAD UR5, UR36, UR7, UR5 ;  /* 0x00000007240572a4 */ /* 0x000fe4000f8e0205 */
[----:B------:R-:W-:-:S02]  /*10320*/  UIMAD UR6, UR47, UR9, UR6 ;  /* 0x000000092f0672a4 */ /* 0x000fc4000f8e0206 */
[----:B------:R-:W-:-:S03]  /*10330*/  UIMAD.WIDE.U32 UR4, UR47, UR8, UR4 ;  /* 0x000000082f0472a5 */ /* 0x000fc6000f8e0004 */
[----:B------:R-:W-:Y:S01]  /*10340*/  ULDC.64 UR8, c[0x0][0x2d0] ;  /* 0x0000b40000087ab9 */ /* 0x000fe20000000a00 */
[----:B------:R-:W-:Y:S01]  /*10350*/  UIADD3 UR5, UR5, UR6, URZ ;  /* 0x0000000605057290 */ /* 0x000fe2000fffe03f */
[----:B--2---:R-:W-:-:S05]  /*10360*/  IMAD.SHL.U32 R8, R8, 0x10, RZ ;  /* 0x0000001008087824 */ /* 0x004fca00078e00ff */
[----:B------:R-:W-:-:S04]  /*10370*/  LOP3.LUT R8, R8, 0x30, RZ, 0xc0, !PT ;  /* 0x0000003008087812 */ /* 0x000fc800078ec0ff */
[----:B------:R-:W-:Y:S01]  /*10380*/  LOP3.LUT R9, R8, 0x40, RZ, 0xfc, !PT ;  /* 0x0000004008097812 */ /* 0x000fe200078efcff */
[----:B---3--:R-:W-:-:S05]  /*10390*/  IMAD.SHL.U32 R5, R3, 0x80, RZ ;  /* 0x0000008003057824 */ /* 0x008fca00078e00ff */
[----:B------:R-:W-:-:S05]  /*103a0*/  LOP3.LUT R0, R0, R5, RZ, 0xfc, !PT ;  /* 0x0000000500007212 */ /* 0x000fca00078efcff */
[----:B-1----:R-:W-:-:S04]  /*103b0*/  @P0 IMAD.HI.U32 R3, R0, R2, RZ ;  /* 0x0000000200030227 */ /* 0x002fc800078e00ff */
[----:B------:R-:W-:Y:S01]  /*103c0*/  IMAD.MOV.U32 R2, RZ, RZ, R0 ;  /* 0x000000ffff027224 */ /* 0x000fe200078e0000 */
[----:B0-----:R-:W-:-:S04]  /*103d0*/  @P0 SHF.R.U32.HI R2, RZ, R4, R3 ;  /* 0x00000004ff020219 */ /* 0x001fc80000011603 */
[--C-:B------:R-:W-:Y:S01]  /*103e0*/  SHF.R.S32.HI R4, RZ, 0x1f, R2.reuse ;  /* 0x0000001fff047819 */ /* 0x100fe20000011402 */
[----:B------:R-:W-:-:S04]  /*103f0*/  IMAD.MOV R3, RZ, RZ, -R2 ;  /* 0x000000ffff037224 */ /* 0x000fc800078e0a02 */
[----:B------:R-:W-:Y:S02]  /*10400*/  IMAD R0, R6, R3, R0 ;  /* 0x0000000306007224 */ /* 0x000fe400078e0200 */
[----:B------:R-:W-:Y:S02]  /*10410*/  IMAD R4, R4, UR8, RZ ;  /* 0x0000000804047c24 */ /* 0x000fe4000f8e02ff */
[----:B------:R-:W-:Y:S02]  /*10420*/  IMAD.U32 R3, RZ, RZ, UR8 ;  /* 0x00000008ff037e24 */ /* 0x000fe4000f8e00ff */
[C---:B------:R-:W-:Y:S02]  /*10430*/  IMAD R4, R2.reuse, UR9, R4 ;  /* 0x0000000902047c24 */ /* 0x040fe4000f8e0204 */
[----:B------:R-:W-:Y:S01]  /*10440*/  IMAD.WIDE.U32 R2, R2, R3, UR4 ;  /* 0x0000000402027e25 */ /* 0x000fe2000f8e0003 */
        /* <DEDUP_REMOVED lines=8> */
[----:B------:R-:W-:Y:S02]  /*104d0*/  ULDC UR4, c[0x0][0x2b8] ;  /* 0x0000ae0000047ab9 */ /* 0x000fe40000000800 */
[----:B------:R-:W-:Y:S02]  /*104e0*/  ISETP.GE.AND P1, PT, R9, UR4, PT ;  /* 0x0000000409007c0c */ /* 0x000fe4000bf26270 */
[----:B------:R0:W5:Y:S01]  /*104f0*/  LDL R9, [R1+0x2c] ;  /* 0x00002c0001097983 */ /* 0x0001620000100800 */
[----:B------:R-:W1:Y:S01]  /*10500*/  S2R R7, SR_TID.X ;  /* 0x0000000000077919 */ /* 0x000e620000002100 */
[----:B------:R-:W-:-:S02]  /*10510*/  LOP3.LUT R8, R8, 0x80, RZ, 0xfc, !PT ;  /* 0x0000008008087812 */ /* 0x000fc400078efcff */
[----:B------:R-:W-:Y:S02]  /*10520*/  IADD3.X R0, R3, UR5, R0, P0, !PT ;  /* 0x0000000503007c10 */ /* 0x000fe400087fe400 */
[----:B------:R-:W-:Y:S01]  /*10530*/  ISETP.GE.AND P2, PT, R8, UR4, PT ;  /* 0x0000000408007c0c */ /* 0x000fe2000bf46270 */
[----:B-1----:R-:W-:-:S05]  /*10540*/  IMAD.SHL.U32 R10, R7, 0x10, RZ ;  /* 0x00000010070a7824 */ /* 0x002fca00078e00ff */
[----:B------:R-:W-:-:S04]  /*10550*/  LOP3.LUT R10, R10, 0x30, RZ, 0xc0, !PT ;  /* 0x000000300a0a7812 */ /* 0x000fc800078ec0ff */
[----:B------:R-:W-:Y:S01]  /*10560*/  ISETP.GE.AND P0, PT, R10, UR4, PT ;  /* 0x000000040a007c0c */ /* 0x000fe2000bf06270 */
[----:B------:R-:W-:-:S03]  /*10570*/  UMOV UR4, 0xffffffff ;  /* 0xffffffff00047882 */ /* 0x000fc60000000000 */
[----:B0-----:R-:W-:Y:S09]  /*10580*/  BRA.DIV UR4, `(.L_x_217) ;  /* 0x0000003204247947 */ /* 0x001ff2000b800000 */
[----:B------:R-:W0:Y:S02]  /*10590*/  S2R R7, SR_TID.X ;  /* 0x0000000000077919 */ /* 0x000e240000002100 */
[----:B0-----:R-:W-:Y:S02]  /*105a0*/  LOP3.LUT R8, R7, 0x7f, RZ, 0xc0, !PT ;  /* 0x0000007f07087812 */ /* 0x001fe400078ec0ff */
[----:B------:R-:W2:Y:S02]  /*105b0*/  LDL.LU R7, [R1+0x1c] ;  /* 0x00001c0001077983 */ /* 0x000ea40000300800 */
[----:B------:R-:W-:-:S05]  /*105c0*/  SHF.R.U32.HI R8, RZ, 0x2, R8 ;  /* 0x00000002ff087819 */ /* 0x000fca0000011608 */
[----:B------:R-:W-:-:S04]  /*105d0*/  IMAD.IADD R2, R8, 0x1, R5 ;  /* 0x0000000108027824 */ /* 0x000fc800078e0205 */
[C---:B------:R-:W-:Y:S02]  /*105e0*/  VIADD R5, R2.reuse, 0x20 ;  /* 0x0000002002057836 */ /* 0x040fe40000000000 */
[----:B--2---:R-:W-:Y:S02]  /*105f0*/  IMAD R3, R7, R6, RZ ;  /* 0x0000000607037224 */ /* 0x004fe400078e02ff */
[----:B------:R-:W0:Y:S03]  /*10600*/  SHFL.IDX PT, R7, R4, RZ, 0x1c1f ;  /* 0x001c1fff04077589 */ /* 0x000e2600000e0000 */
[----:B------:R-:W-:Y:S01]  /*10610*/  ISETP.GE.AND P4, PT, R2, R3, PT ;  /* 0x000000030200720c */ /* 0x000fe20003f86270 */
[----:B------:R-:W1:-:S12]  /*10620*/  SHFL.IDX PT, R6, R0, RZ, 0x1c1f ;  /* 0x001c1fff00067589 */ /* 0x000e5800000e0000 */
[----:B0-----:R-:W-:-:S05]  /*10630*/  @!P4 IADD3 R7, P3, R10, R7, RZ ;  /* 0x000000070a07c210 */ /* 0x001fca0007f7e0ff */
[----:B-1----:R-:W-:Y:S01]  /*10640*/  @!P4 IMAD.X R6, RZ, RZ, R6, P3 ;  /* 0x000000ffff06c224 */ /* 0x002fe200018e0606 */
[----:B------:R-:W-:Y:S02]  /*10650*/  ISETP.GE.AND P3, PT, R5, R3, PT ;  /* 0x000000030500720c */ /* 0x000fe40003f66270 */
[----:B------:R-:W-:Y:S02]  /*10660*/  SHFL.IDX PT, R5, R0, 0x1, 0x1c1f ;  /* 0x003c1f0000057f89 */ /* 0x000fe400000e0000 */
[----:B------:R-:W-:-:S04]  /*10670*/  @!P4 LOP3.LUT R7, R7, R6, RZ, 0x3c, !PT ;  /* 0x000000060707c212 */ /* 0x000fc800078e3cff */
[----:B------:R-:W-:-:S04]  /*10680*/  @!P4 LOP3.LUT R6, R7, R6, RZ, 0x3c, !PT ;  /* 0x000000060706c212 */ /* 0x000fc800078e3cff */
[----:B------:R-:W-:-:S05]  /*10690*/  @!P4 LOP3.LUT R7, R7, R6, RZ, 0x3c, !PT ;  /* 0x000000060707c212 */ /* 0x000fca00078e3cff */
[----:B-----5:R-:W-:Y:S04]  /*106a0*/  @!P4 LDGSTS.E.BYPASS.LTC128B.128 [R9+0x14400], desc[UR50][R6.64], !P0 ;  /* 0x144000000609cfae */ /* 0x020fe8000c101d72 */
[----:B------:R-:W-:Y:S04]  /*106b0*/  @!P4 LDGSTS.E.BYPASS.LTC128B.128 [R9+0x16400], desc[UR50][R6.64+0x40], !P1 ;  /* 0x164000400609cfae */ /* 0x000fe8000c901d72 */
[----:B------:R0:W-:Y:S04]  /*106c0*/  @!P4 LDGSTS.E.BYPASS.LTC128B.128 [R9+0x18400], desc[UR50][R6.64+0x80], !P2 ;  /* 0x184000800609cfae */ /* 0x0001e8000d101d72 */
[----:B0-----:R-:W0:Y:S02]  /*106d0*/  SHFL.IDX PT, R6, R4, 0x1, 0x1c1f ;  /* 0x003c1f0004067f89 */ /* 0x001e2400000e0000 */
[----:B0-----:R-:W-:-:S05]  /*106e0*/  @!P3 IADD3 R6, P4, R10, R6, RZ ;  /* 0x000000060a06b210 */ /* 0x001fca0007f9e0ff */
[----:B------:R-:W-:-:S04]  /*106f0*/  @!P3 IMAD.X R5, RZ, RZ, R5, P4 ;  /* 0x000000ffff05b224 */ /* 0x000fc800020e0605 */
[----:B------:R-:W-:Y:S02]  /*10700*/  @!P3 IMAD.MOV.U32 R7, RZ, RZ, R5 ;  /* 0x000000ffff07b224 */ /* 0x000fe400078e0005 */
[----:B------:R-:W-:-:S03]  /*10710*/  VIADD R5, R2, 0x40 ;  /* 0x0000004002057836 */ /* 0x000fc60000000000 */
[----:B------:R-:W-:Y:S04]  /*10720*/  @!P3 LDGSTS.E.BYPASS.LTC128B.128 [R9+0x14c00], desc[UR50][R6.64], !P0 ;  /* 0x14c000000609bfae */ /* 0x000fe8000c101d72 */
[----:B------:R-:W-:Y:S04]  /*10730*/  @!P3 LDGSTS.E.BYPASS.LTC128B.128 [R9+0x16c00], desc[UR50][R6.64+0x40], !P1 ;  /* 0x16c000400609bfae */ /* 0x000fe8000c901d72 */
[----:B------:R0:W-:Y:S01]  /*10740*/  @!P3 LDGSTS.E.BYPASS.LTC128B.128 [R9+0x18c00], desc[UR50][R6.64+0x80], !P2 ;  /* 0x18c000800609bfae */ /* 0x0001e2000d101d72 */
[----:B------:R-:W-:-:S03]  /*10750*/  ISETP.GE.AND P3, PT, R5, R3, PT ;  /* 0x000000030500720c */ /* 0x000fc60003f66270 */
[----:B------:R-:W-:Y:S04]  /*10760*/  SHFL.IDX PT, R5, R0, 0x2, 0x1c1f ;  /* 0x005c1f0000057f89 */ /* 0x000fe800000e0000 */
[----:B------:R-:W-:Y:S04]  /*10770*/  SHFL.IDX PT, R0, R0, 0x3, 0x1c1f ;  /* 0x007c1f0000007f89 */ /* 0x000fe800000e0000 */
[----:B0-----:R-:W0:Y:S04]  /*10780*/  SHFL.IDX PT, R6, R4, 0x2, 0x1c1f ;  /* 0x005c1f0004067f89 */ /* 0x001e2800000e0000 */
[----:B------:R-:W1:Y:S01]  /*10790*/  SHFL.IDX PT, R4, R4, 0x3, 0x1c1f ;  /* 0x007c1f0004047f89 */ /* 0x000e6200000e0000 */
[----:B0-----:R-:W-:-:S05]  /*107a0*/  @!P3 IADD3 R6, P4, R10, R6, RZ ;  /* 0x000000060a06b210 */ /* 0x001fca0007f9e0ff */
[----:B------:R-:W-:-:S04]  /*107b0*/  @!P3 IMAD.X R5, RZ, RZ, R5, P4 ;  /* 0x000000ffff05b224 */ /* 0x000fc800020e0605 */
[----:B------:R-:W-:-:S05]  /*107c0*/  @!P3 IMAD.MOV.U32 R7, RZ, RZ, R5 ;  /* 0x000000ffff07b224 */ /* 0x000fca00078e0005 */
[----:B------:R0:W-:Y:S04]  /*107d0*/  @!P3 LDGSTS.E.BYPASS.LTC128B.128 [R9+0x15400], desc[UR50][R6.64], !P0 ;  /* 0x154000000609bfae */ /* 0x0001e8000c101d72 */
[----:B------:R0:W-:Y:S04]  /*107e0*/  @!P3 LDGSTS.E.BYPASS.LTC128B.128 [R9+0x17400], desc[UR50][R6.64+0x40], !P1 ;  /* 0x174000400609bfae */ /* 0x0001e8000c901d72 */
[----:B-1----:R0:W-:Y:S02]  /*107f0*/  @!P3 LDGSTS.E.BYPASS.LTC128B.128 [R9+0x19400], desc[UR50][R6.64+0x80], !P2 ;  /* 0x194000800609bfae */ /* 0x0021e4000d101d72 */
.L_x_294:
[----:B------:R-:W-:Y:S01]  /*10800*/  VIADD R2, R2, 0x60 ;  /* 0x0000006002027836 */ /* 0x000fe20000000000 */
[----:B------:R-:W-:Y:S04]  /*10810*/  BSSY B0, `(.L_x_218) ;  /* 0x000000b000007945 */ /* 0x000fe80003800000 */
[----:B------:R-:W-:-:S13]  /*10820*/  ISETP.GE.AND P3, PT, R2, R3, PT ;  /* 0x000000030200720c */ /* 0x000fda0003f66270 */
[----:B------:R-:W-:Y:S05]  /*10830*/  @P3 BRA `(.L_x_219) ;  /* 0x0000000000203947 */ /* 0x000fea0003800000 */
[----:B------:R-:W-:-:S05]  /*10840*/  IADD3 R2, P3, R10, R4, RZ ;  /* 0x000000040a027210 */ /* 0x000fca0007f7e0ff */
[----:B------:R-:W-:-:S05]  /*10850*/  IMAD.X R3, RZ, RZ, R0, P3 ;  /* 0x000000ffff037224 */ /* 0x000fca00018e0600 */
[----:B------:R-:W-:Y:S01]  /*10860*/  @!PT LDS RZ, [RZ] ;  /* 0x00000000fffff984 */ /* 0x000fe20000000800 */
[----:B------:R-:W-:Y:S01]  /*10870*/  @!PT LDS RZ, [RZ] ;  /* 0x00000000fffff984 */ /* 0x000fe20000000800 */
[----:B------:R-:W-:Y:S01]  /*10880*/  @!PT LDS RZ, [RZ] ;  /* 0x00000000fffff984 */ /* 0x000fe20000000800 */
[----:B------:R1:W-:Y:S04]  /*10890*/  LDGSTS.E.BYPASS.LTC128B.128 [R9+0x15c00], desc[UR50][R2.64], !P0 ;  /* 0x15c0000002097fae */ /* 0x0003e8000c101d72 */
[----:B------:R1:W-:Y:S04]  /*108a0*/  LDGSTS.E.BYPASS.LTC128B.128 [R9+0x17c00], desc[UR50][R2.64+0x40], !P1 ;  /* 0x17c0004002097fae */ /* 0x0003e8000c901d72 */
[----:B------:R1:W-:Y:S02]  /*108b0*/  LDGSTS.E.BYPASS.LTC128B.128 [R9+0x19c00], desc[UR50][R2.64+0x80], !P2 ;  /* 0x19c0008002097fae */ /* 0x0003e4000d101d72 */
.L_x_219:
[----:B------:R-:W-:Y:S05]  /*108c0*/  BSYNC B0 ;  /* 0x0000000000007941 */ /* 0x000fea0003800000 */
.L_x_218:
[----:B------:R-:W-:Y:S01]  /*108d0*/  NOP ;  /* 0x0000000000007918 */ /* 0x000fe20000000000 */
[----:B------:R-:W-:-:S13]  /*108e0*/  PLOP3.LUT P0, PT, PT, PT, PT, 0x80, 0x0 ;  /* 0x000000000000781c */ /* 0x000fda0003f0f070 */
.L_x_220:
[----:B------:R-:W-:Y:S02]  /*108f0*/  PLOP3.LUT P1, PT, P1, P0, PT, 0xa2, 0x0 ;  /* 0x000000000000781c */ /* 0x000fe40000f21472 */
[----:B------:R-:W-:-:S08]  /*10900*/  @P0 R2UR P1, UR4, R17 ;  /* 0x00000000110402ca */ /* 0x000fd00000020000 */
[----:B------:R-:W-:-:S05]  /*10910*/  @P0 PLOP3.LUT P0, PT, P1, PT, PT, 0x80, 0x0 ;  /* 0x000000000000081c */ /* 0x000fca0000f0f070 */
[----:B------:R-:W-:Y:S01]  /*10920*/  @!P1 SYNCS.ARRIVE.TRANS64.RED.A0T1 RZ, [UR4+0x29800], RZ ;  /* 0x029800ffffff99a7 */ /* 0x000fe20008200404 */
[----:B------:R-:W-:Y:S07]  /*10930*/  @!P1 ARRIVES.LDGSTSBAR.64.TRANSCNT [UR4+0x29800] ;  /* 0x02980000ff0099b0 */ /* 0x000fee0008000a84 */
[----:B------:R-:W-:Y:S05]  /*10940*/  @P0 BRA.U.ANY `(.L_x_220) ;  /* 0xfffffffd00e80947 */ /* 0x000fea000393ffff */
[----:B-1----:R-:W2:Y:S02]  /*10950*/  LDL.LU R2, [R1+0x30] ;  /* 0x0000300001027983 */ /* 0x002ea40000300800 */
[----:B--2---:R-:W-:-:S05]  /*10960*/  VIADD R2, R2, 0x1 ;  /* 0x0000000102027836 */ /* 0x004fca0000000000 */
[----:B------:R1:W-:Y:S01]  /*10970*/  STL [R1+0x30], R2 ;  /* 0x0000300201007387 */ /* 0x0003e20000100800 */
[----:B------:R-:W-:-:S04]  /*10980*/  LEA.HI R0, R2, R2, RZ, 0x1 ;  /* 0x0000000202007211 */ /* 0x000fc800078f08ff */
[----:B------:R-:W-:-:S05]  /*10990*/  LOP3.LUT R0, R0, 0xfffffffe, RZ, 0xc0, !PT ;  /* 0xfffffffe00007812 */ /* 0x000fca00078ec0ff */
[----:B------:R-:W-:-:S05]  /*109a0*/  IMAD.IADD R0, R2, 0x1, -R0 ;  /* 0x0000000102007824 */ /* 0x000fca00078e0a00 */
[----:B------:R-:W-:Y:S01]  /*109b0*/  SHF.L.U32 R0, R0, 0x1f, RZ ;  /* 0x0000001f00007819 */ /* 0x000fe200000006ff */
[----:B------:R-:W-:Y:S01]  /*109c0*/  NOP ;  /* 0x0000000000007918 */ /* 0x000fe20000000000 */
[----:B------:R1:W-:Y:S01]  /*109d0*/  SYNCS.ARRIVE.TRANS64.A1T0 RZ, [R17+URZ+0x29800], RZ ;  /* 0x029800ff11ff79a7 */ /* 0x0003e2000810003f */
[----:B------:R-:W-:Y:S01]  /*109e0*/  BSSY B0, `(.L_x_221) ;  /* 0x0000003000007945 */ /* 0x000fe20003800000 */
[----:B------:R-:W2:Y:S03]  /*109f0*/  SYNCS.PHASECHK.TRANS64.TRYWAIT P0, [R17+URZ+0x29820], R0 ;  /* 0x02982000110075a7 */ /* 0x000ea6000800017f */
[----:B-12---:R-:W-:Y:S05]  /*10a00*/  @!P0 BRA `(.L_x_222) ;  /* 0x00000030005c8947 */ /* 0x006fea0003800000 */
.L_x_295:
[----:B------:R-:W-:Y:S05]  /*10a10*/  BSYNC B0 ;  /* 0x0000000000007941 */ /* 0x000fea0003800000 */
.L_x_221:
[----:B------:R-:W2:Y:S01]  /*10a20*/  LDL R3, [R1+0xc] ;  /* 0x00000c0001037983 */ /* 0x000ea20000100800 */
[----:B------:R-:W-:-:S05]  /*10a30*/  VIADD R2, R19, 0xfffffffe ;  /* 0xfffffffe13027836 */ /* 0x000fca0000000000 */
[----:B--2---:R-:W-:-:S13]  /*10a40*/  ISETP.GE.AND P0, PT, R2, R3, PT ;  /* 0x000000030200720c */ /* 0x004fda0003f06270 */
[----:B------:R-:W-:Y:S05]  /*10a50*/  @!P0 BRA `(.L_x_223) ;  /* 0x0000000c00f88947 */ /* 0x000fea0003800000 */
[----:B-1----:R1:W5:Y:S01]  /*10a60*/  LDL.LU R0, [R1] ;  /* 0x0000000001007983 */ /* 0x0023620000300800 */
[----:B------:R-:W-:-:S07]  /*10a70*/  IMAD.MOV.U32 R3, RZ, RZ, R18 ;  /* 0x000000ffff037224 */ /* 0x000fce00078e0012 */
.L_x_245:
[----:B0-----:R-:W2:Y:S01]  /*10a80*/  LDL R4, [R1+0x8] ;  /* 0x0000080001047983 */ /* 0x001ea20000100800 */
[----:B------:R-:W-:Y:S01]  /*10a90*/  VIADD R18, R3, 0x1 ;  /* 0x0000000103127836 */ /* 0x000fe20000000000 */
[----:B------:R-:W-:Y:S05]  /*10aa0*/  YIELD ;  /* 0x0000000000007946 */ /* 0x000fea0003800000 */
[C---:B------:R-:W-:Y:S01]  /*10ab0*/  ISETP.NE.AND P0, PT, R18.reuse, 0x2, PT ;  /* 0x000000021200780c */ /* 0x040fe20003f05270 */
[----:B------:R-:W-:Y:S03]  /*10ac0*/  BSSY B0, `(.L_x_224) ;  /* 0x0000089000007945 */ /* 0x000fe60003800000 */
[----:B------:R-:W-:-:S02]  /*10ad0*/  SEL R18, R18, RZ, P0 ;  /* 0x000000ff12127207 */ /* 0x000fc40000000000 */
[----:B--2---:R-:W-:Y:S02]  /*10ae0*/  LOP3.LUT P1, RZ, R4, 0x1, RZ, 0xc0, !PT ;  /* 0x0000000104ff7812 */ /* 0x004fe4000782c0ff */
[----:B------:R-:W-:-:S04]  /*10af0*/  SEL R4, RZ, 0x1, P0 ;  /* 0x00000001ff047807 */ /* 0x000fc80000000000 */
[----:B0----5:R-:W-:-:S05]  /*10b00*/  LOP3.LUT R9, R0, R4, RZ, 0x3c, !PT ;  /* 0x0000000400097212 */ /* 0x021fca00078e3cff */
[----:B------:R0:W-:Y:S02]  /*10b10*/  STL [R1], R9 ;  /* 0x0000000901007387 */ /* 0x0001e40000100800 */
[----:B------:R-:W-:Y:S05]  /*10b20*/  @!P1 BRA `(.L_x_225) ;  /* 0x0000000800089947 */ /* 0x000fea0003800000 */
[----:B------:R-:W-:Y:S01]  /*10b30*/  ULDC.64 UR4, c[0x0][0x418] ;  /* 0x0001060000047ab9 */ /* 0x000fe20000000a00 */
[----:B------:R-:W-:Y:S01]  /*10b40*/  IMAD.MOV.U32 R8, RZ, RZ, R2 ;  /* 0x000000ffff087224 */ /* 0x000fe200078e0002 */
[----:B------:R-:W-:-:S04]  /*10b50*/  ISETP.NE.U32.AND P0, PT, RZ, UR4, PT ;  /* 0x00000004ff007c0c */ /* 0x000fc8000bf05070 */
[----:B------:R-:W-:-:S13]  /*10b60*/  ISETP.NE.AND.EX P0, PT, RZ, UR5, PT, P0 ;  /* 0x00000005ff007c0c */ /* 0x000fda000bf05300 */
[----:B------:R-:W-:Y:S05]  /*10b70*/  @!P0 BRA `(.L_x_226) ;  /* 0x00000000004c8947 */ /* 0x000fea0003800000 */
[----:B------:R-:W2:Y:S01]  /*10b80*/  LDL R10, [R1+0x18] ;  /* 0x00001800010a7983 */ /* 0x000ea20000100800 */
[----:B------:R-:W3:Y:S01]  /*10b90*/  LDC R8, c[0x0][0x43c] ;  /* 0x00010f00ff087b82 */ /* 0x000ee20000000800 */
[----:B------:R-:W-:Y:S02]  /*10ba0*/  ULDC.64 UR6, c[0x0][0x428] ;  /* 0x00010a0000067ab9 */ /* 0x000fe40000000a00 */
[----:B------:R-:W4:Y:S01]  /*10bb0*/  LDL R7, [R1+0x4] ;  /* 0x0000040001077983 */ /* 0x000f220000100800 */
[----:B---3--:R-:W-:-:S13]  /*10bc0*/  ISETP.NE.AND P0, PT, R8, 0x1, PT ;  /* 0x000000010800780c */ /* 0x008fda0003f05270 */
[----:B------:R-:W3:Y:S02]  /*10bd0*/  @P0 LDC.64 R4, c[0x0][0x440] ;  /* 0x00011000ff040b82 */ /* 0x000ee40000000a00 */
[----:B---3--:R-:W-:-:S04]  /*10be0*/  @P0 IMAD.HI.U32 R6, R2, R4, RZ ;  /* 0x0000000402060227 */ /* 0x008fc800078e00ff */
[----:B------:R-:W-:Y:S01]  /*10bf0*/  IMAD.MOV.U32 R4, RZ, RZ, R2 ;  /* 0x000000ffff047224 */ /* 0x000fe200078e0002 */
[----:B------:R-:W-:-:S05]  /*10c00*/  @P0 SHF.R.U32.HI R4, RZ, R5, R6 ;  /* 0x00000005ff040219 */ /* 0x000fca0000011606 */
[----:B------:R-:W-:-:S04]  /*10c10*/  IMAD.MOV R5, RZ, RZ, -R4 ;  /* 0x000000ffff057224 */ /* 0x000fc800078e0a04 */
[----:B------:R-:W-:Y:S01]  /*10c20*/  IMAD R8, R8, R5, R2 ;  /* 0x0000000508087224 */ /* 0x000fe200078e0202 */
[----:B------:R-:W-:Y:S01]  /*10c30*/  SHF.R.S32.HI R5, RZ, 0x1f, R4 ;  /* 0x0000001fff057819 */ /* 0x000fe20000011404 */
[----:B--2---:R-:W-:-:S04]  /*10c40*/  IMAD R6, R10, UR6, RZ ;  /* 0x000000060a067c24 */ /* 0x004fc8000f8e02ff */
[C---:B----4-:R-:W-:Y:S02]  /*10c50*/  IMAD R6, R7.reuse, UR7, R6 ;  /* 0x0000000707067c24 */ /* 0x050fe4000f8e0206 */
[----:B------:R-:W-:-:S04]  /*10c60*/  IMAD.WIDE.U32 R4, R7, UR6, R4 ;  /* 0x0000000607047c25 */ /* 0x000fc8000f8e0004 */
[----:B------:R-:W-:Y:S01]  /*10c70*/  IMAD.IADD R5, R6, 0x1, R5 ;  /* 0x0000000106057824 */ /* 0x000fe200078e0205 */
[----:B------:R-:W-:-:S04]  /*10c80*/  LEA R6, P0, R4, UR4, 0x2 ;  /* 0x0000000404067c11 */ /* 0x000fc8000f8010ff */
[----:B------:R-:W-:-:S05]  /*10c90*/  LEA.HI.X R7, R4, UR5, R5, 0x2, P0 ;  /* 0x0000000504077c11 */ /* 0x000fca00080f1405 */
[----:B------:R2:W5:Y:S04]  /*10ca0*/  LDG.E R16, desc[UR50][R6.64] ;  /* 0x0000003206107981 */ /* 0x000568000c1e1900 */
.L_x_226:
[----:B------:R-:W2:Y:S01]  /*10cb0*/  S2R R4, SR_TID.X ;  /* 0x0000000000047919 */ /* 0x000ea20000002100 */
[----:B------:R-:W-:Y:S01]  /*10cc0*/  IMAD R5, R18, 0x8, R17 ;  /* 0x0000000812057824 */ /* 0x000fe200078e0211 */
[----:B------:R-:W-:Y:S01]  /*10cd0*/  BSSY B1, `(.L_x_227) ;  /* 0x0000006000017945 */ /* 0x000fe20003800000 */
[----:B--2---:R-:W-:Y:S02]  /*10ce0*/  LOP3.LUT R6, R4, 0x7f, RZ, 0xc0, !PT ;  /* 0x0000007f04067812 */ /* 0x004fe400078ec0ff */
[----:B------:R-:W-:Y:S02]  /*10cf0*/  SHF.L.U32 R4, R9, 0x1f, RZ ;  /* 0x0000001f09047819 */ /* 0x000fe400000006ff */
[----:B------:R-:W-:Y:S02]  /*10d00*/  ISETP.NE.AND P1, PT, R6, RZ, PT ;  /* 0x000000ff0600720c */ /* 0x000fe40003f25270 */
[----:B------:R-:W2:Y:S02]  /*10d10*/  SYNCS.PHASECHK.TRANS64.TRYWAIT P0, [R5+URZ+0x29880], R4 ;  /* 0x02988004050075a7 */ /* 0x000ea4000800017f */
[----:B--2---:R-:W-:Y:S09]  /*10d20*/  @!P0 BRA `(.L_x_228) ;  /* 0x0000002c00a88947 */ /* 0x004ff20003800000 */
.L_x_296:
[----:B------:R-:W-:Y:S05]  /*10d30*/  BSYNC B1 ;  /* 0x0000000000017941 */ /* 0x000fea0003800000 */
.L_x_227:
[----:B------:R-:W-:Y:S04]  /*10d40*/  BSSY B1, `(.L_x_229) ;  /* 0x0000009000017945 */ /* 0x000fe80003800000 */
[----:B------:R-:W-:Y:S05]  /*10d50*/  @P1 BRA `(.L_x_230) ;  /* 0x00000000001c1947 */ /* 0x000fea0003800000 */
[----:B------:R-:W3:Y:S02]  /*10d60*/  S2R R6, SR_TID.X ;  /* 0x0000000000067919 */ /* 0x000ee40000002100 */
[----:B---3--:R-:W-:Y:S01]  /*10d70*/  LOP3.LUT R7, R6, 0x1f, RZ, 0xc0, !PT ;  /* 0x0000001f06077812 */ /* 0x008fe200078ec0ff */
[----:B------:R-:W-:-:S03]  /*10d80*/  IMAD.MOV.U32 R6, RZ, RZ, 0x5000 ;  /* 0x00005000ff067424 */ /* 0x000fc600078e00ff */
[----:B------:R-:W-:Y:S01]  /*10d90*/  ISETP.NE.AND P0, PT, R7, RZ, PT ;  /* 0x000000ff0700720c */ /* 0x000fe20003f05270 */
[----:B------:R3:W-:-:S12]  /*10da0*/  SYNCS.ARRIVE.TRANS64 RZ, [R5+URZ+0x29870], R6 ;  /* 0x0298700605ff79a7 */ /* 0x0007d8000800003f */
[----:B---3--:R-:W-:Y:S05]  /*10db0*/  @!P0 BRA `(.L_x_230) ;  /* 0x0000000000048947 */ /* 0x008fea0003800000 */
[----:B------:R-:W-:Y:S01]  /*10dc0*/  BPT.TRAP 0x1 ;  /* 0x000000040000795c */ /* 0x000fe20000300000 */
.L_x_230:
[----:B------:R-:W-:Y:S05]  /*10dd0*/  BSYNC B1 ;  /* 0x0000000000017941 */ /* 0x000fea0003800000 */
.L_x_229:
[----:B------:R-:W-:Y:S01]  /*10de0*/  IMAD.MOV.U32 R10, RZ, RZ, RZ ;  /* 0x000000ffff0a7224 */ /* 0x000fe200078e00ff */
[----:B------:R-:W-:Y:S01]  /*10df0*/  UIADD3 UR4, UP0, UR52, 0x470, URZ ;  /* 0x0000047034047890 */ /* 0x000fe2000ff1e03f */
[----:B------:R-:W-:Y:S01]  /*10e00*/  IMAD.MOV.U32 R6, RZ, RZ, 0xa0 ;  /* 0x000000a0ff067424 */ /* 0x000fe200078e00ff */
[----:B------:R-:W-:Y:S01]  /*10e10*/  PLOP3.LUT P0, PT, PT, PT, PT, 0x80, 0x0 ;  /* 0x000000000000781c */ /* 0x000fe20003f0f070 */
[----:B------:R-:W-:Y:S01]  /*10e20*/  IMAD R7, R18, 0x5000, R17 ;  /* 0x0000500012077824 */ /* 0x000fe200078e0211 */
[----:B------:R-:W-:Y:S01]  /*10e30*/  R2UR UR10, R10 ;  /* 0x000000000a0a72ca */ /* 0x000fe200000e0000 */
[----:B------:R-:W-:Y:S01]  /*10e40*/  IMAD R6, R8, R6, UR40 ;  /* 0x0000002808067e24 */ /* 0x000fe2000f8e0206 */
[----:B------:R-:W-:Y:S01]  /*10e50*/  UIADD3.X UR5, URZ, UR53, URZ, UP0, !UPT ;  /* 0x000000353f057290 */ /* 0x000fe200087fe43f */
[----:B------:R-:W-:Y:S01]  /*10e60*/  VIADD R7, R7, 0xa400 ;  /* 0x0000a40007077836 */ /* 0x000fe20000000000 */
[----:B------:R-:W-:Y:S01]  /*10e70*/  UMOV UR6, 0x0 ;  /* 0x0000000000067882 */ /* 0x000fe20000000000 */
[----:B------:R-:W-:Y:S01]  /*10e80*/  VIADD R8, R5, 0x29870 ;  /* 0x0002987005087836 */ /* 0x000fe20000000000 */
[----:B------:R-:W-:-:S09]  /*10e90*/  UMOV UR7, 0x14f00000 ;  /* 0x14f0000000077882 */ /* 0x000fd20000000000 */
.L_x_231:
[----:B------:R-:W-:-:S13]  /*10ea0*/  @P0 ELECT P2, URZ, PT ;  /* 0x00000000003f082f */ /* 0x000fda0003840000 */
[----:B-----5:R-:W-:Y:S01]  /*10eb0*/  @P2 R2UR UR13, R16 ;  /* 0x00000000100d22ca */ /* 0x020fe200000e0000 */
[----:B------:R-:W-:Y:S01]  /*10ec0*/  UMOV UR12, UR36 ;  /* 0x00000024000c7c82 */ /* 0x000fe20008000000 */
[----:B------:R-:W-:Y:S02]  /*10ed0*/  @P2 R2UR UR11, R6 ;  /* 0x00000000060b22ca */ /* 0x000fe400000e0000 */
[----:B------:R-:W-:Y:S02]  /*10ee0*/  @P2 R2UR UR9, R8 ;  /* 0x00000000080922ca */ /* 0x000fe400000e0000 */
[----:B------:R-:W-:Y:S02]  /*10ef0*/  @P2 R2UR UR8, R7 ;  /* 0x00000000070822ca */ /* 0x000fe400000e0000 */
[----:B------:R-:W-:Y:S02]  /*10f00*/  @P2 PLOP3.LUT P0, PT, P2, PT, PT, 0x8, 0x0 ;  /* 0x000000000000281c */ /* 0x000fe4000170e170 */
[----:B------:R-:W-:-:S09]  /*10f10*/  PLOP3.LUT P2, PT, PT, PT, PT, 0x8, 0x0 ;  /* 0x000000000000781c */ /* 0x000fd20003f4e170 */
[----:B------:R3:W-:Y:S02]  /*10f20*/  UTMALDG.4D [UR8], [UR4], desc[UR6] ;  /* 0x00000608040075b4 */ /* 0x0007e40008019000 */
[----:B---3--:R-:W-:Y:S05]  /*10f30*/  @P0 BRA.U.ANY `(.L_x_231) ;  /* 0xfffffffd00d80947 */ /* 0x008fea000393ffff */
[----:B------:R-:W3:Y:S01]  /*10f40*/  SYNCS.PHASECHK.TRANS64.TRYWAIT P0, [R5+URZ+0x29840], R4 ;  /* 0x02984004050075a7 */ /* 0x000ee2000800017f */
[----:B------:R-:W-:Y:S04]  /*10f50*/  BSSY B1, `(.L_x_232) ;  /* 0x0000002000017945 */ /* 0x000fe80003800000 */
[----:B---3--:R-:W-:Y:S05]  /*10f60*/  @!P0 BRA `(.L_x_233) ;  /* 0x0000002c002c8947 */ /* 0x008fea0003800000 */
.L_x_297:
[----:B------:R-:W-:Y:S05]  /*10f70*/  BSYNC B1 ;  /* 0x0000000000017941 */ /* 0x000fea0003800000 */
.L_x_232:
[----:B------:R-:W-:Y:S01]  /*10f80*/  BSSY B1, `(.L_x_234) ;  /* 0x000000b000017945 */ /* 0x000fe20003800000 */
[----:B------:R-:W-:Y:S02]  /*10f90*/  IMAD.MOV.U32 R8, RZ, RZ, 0x0 ;  /* 0x00000000ff087424 */ /* 0x000fe400078e00ff */
[----:B0-----:R-:W-:Y:S01]  /*10fa0*/  IMAD.MOV.U32 R9, RZ, RZ, 0x14f00000 ;  /* 0x14f00000ff097424 */ /* 0x001fe200078e00ff */
[----:B------:R-:W-:Y:S06]  /*10fb0*/  @P1 BRA `(.L_x_235) ;  /* 0x00000000001c1947 */ /* 0x000fec0003800000 */
[----:B------:R-:W0:Y:S01]  /*10fc0*/  S2R R7, SR_TID.X ;  /* 0x0000000000077919 */ /* 0x000e220000002100 */
[----:B--23--:R-:W-:-:S04]  /*10fd0*/  IMAD.MOV.U32 R4, RZ, RZ, 0x7800 ;  /* 0x00007800ff047424 */ /* 0x00cfc800078e00ff */
[----:B------:R4:W-:Y:S01]  /*10fe0*/  SYNCS.ARRIVE.TRANS64 RZ, [R5+URZ+0x29830], R4 ;  /* 0x0298300405ff79a7 */ /* 0x0009e2000800003f */
[----:B0-----:R-:W-:-:S04]  /*10ff0*/  LOP3.LUT R7, R7, 0x1f, RZ, 0xc0, !PT ;  /* 0x0000001f07077812 */ /* 0x001fc800078ec0ff */
[----:B------:R-:W-:-:S13]  /*11000*/  ISETP.NE.AND P0, PT, R7, RZ, PT ;  /* 0x000000ff0700720c */ /* 0x000fda0003f05270 */
[----:B----4-:R-:W-:Y:S05]  /*11010*/  @!P0 BRA `(.L_x_235) ;  /* 0x0000000000048947 */ /* 0x010fea0003800000 */
[----:B------:R-:W-:Y:S01]  /*11020*/  BPT.TRAP 0x1 ;  /* 0x000000040000795c */ /* 0x000fe20000300000 */
.L_x_235:
[----:B------:R-:W-:Y:S05]  /*11030*/  BSYNC B1 ;  /* 0x0000000000017941 */ /* 0x000fea0003800000 */
.L_x_234:
[----:B------:R-:W-:Y:S01]  /*11040*/  R2UR UR10, R10 ;  /* 0x000000000a0a72ca */ /* 0x000fe200000e0000 */
[----:B--23--:R-:W-:Y:S01]  /*11050*/  IMAD R4, R18, 0x7800, R17 ;  /* 0x0000780012047824 */ /* 0x00cfe200078e0211 */
[----:B------:R-:W-:Y:S01]  /*11060*/  R2UR UR6, R8 ;  /* 0x00000000080672ca */ /* 0x000fe200000e0000 */
[----:B------:R-:W-:Y:S01]  /*11070*/  UIADD3 UR4, UP0, UR52, 0x370, URZ ;  /* 0x0000037034047890 */ /* 0x000fe2000ff1e03f */
[----:B------:R-:W-:Y:S01]  /*11080*/  R2UR UR7, R9 ;  /* 0x00000000090772ca */ /* 0x000fe200000e0000 */
[----:B------:R-:W-:Y:S01]  /*11090*/  VIADD R5, R5, 0x29830 ;  /* 0x0002983005057836 */ /* 0x000fe20000000000 */
[----:B------:R-:W-:Y:S01]  /*110a0*/  PLOP3.LUT P0, PT, PT, PT, PT, 0x80, 0x0 ;  /* 0x000000000000781c */ /* 0x000fe20003f0f070 */
[----:B------:R-:W-:Y:S01]  /*110b0*/  VIADD R7, R4, 0x1a400 ;  /* 0x0001a40004077836 */ /* 0x000fe20000000000 */
[----:B------:R-:W-:-:S12]  /*110c0*/  UIADD3.X UR5, URZ, UR53, URZ, UP0, !UPT ;  /* 0x000000353f057290 */ /* 0x000fd800087fe43f */
.L_x_236:
[----:B------:R-:W-:-:S13]  /*110d0*/  @P0 ELECT P1, URZ, PT ;  /* 0x00000000003f082f */ /* 0x000fda0003820000 */
[----:B------:R-:W-:Y:S01]  /*110e0*/  @P1 R2UR UR13, R16 ;  /* 0x00000000100d12ca */ /* 0x000fe200000e0000 */
[----:B------:R-:W-:Y:S01]  /*110f0*/  UMOV UR12, UR36 ;  /* 0x00000024000c7c82 */ /* 0x000fe20008000000 */
[----:B------:R-:W-:Y:S02]  /*11100*/  @P1 R2UR UR11, R6 ;  /* 0x00000000060b12ca */ /* 0x000fe400000e0000 */
[----:B------:R-:W-:Y:S02]  /*11110*/  @P1 R2UR UR9, R5 ;  /* 0x00000000050912ca */ /* 0x000fe400000e0000 */
[----:B------:R-:W-:Y:S02]  /*11120*/  @P1 R2UR UR8, R7 ;  /* 0x00000000070812ca */ /* 0x000fe400000e0000 */
[----:B------:R-:W-:Y:S02]  /*11130*/  @P1 PLOP3.LUT P0, PT, P1, PT, PT, 0x8, 0x0 ;  /* 0x000000000000181c */ /* 0x000fe40000f0e170 */
[----:B------:R-:W-:-:S09]  /*11140*/  PLOP3.LUT P1, PT, PT, PT, PT, 0x8, 0x0 ;  /* 0x000000000000781c */ /* 0x000fd20003f2e170 */
[----:B------:R0:W-:Y:S02]  /*11150*/  UTMALDG.4D [UR8], [UR4], desc[UR6] ;  /* 0x00000608040075b4 */ /* 0x0001e40008019000 */
[----:B0-----:R-:W-:Y:S05]  /*11160*/  @P0 BRA.U.ANY `(.L_x_236) ;  /* 0xfffffffd00d80947 */ /* 0x001fea000393ffff */
[----:B------:R-:W-:Y:S01]  /*11170*/  R2UR UR6, R8 ;  /* 0x00000000080672ca */ /* 0x000fe200000e0000 */
[----:B------:R-:W-:Y:S01]  /*11180*/  VIADD R7, R4, 0x1cc00 ;  /* 0x0001cc0004077836 */ /* 0x000fe20000000000 */
[----:B------:R-:W-:Y:S01]  /*11190*/  R2UR UR7, R9 ;  /* 0x00000000090772ca */ /* 0x000fe200000e0000 */
[----:B------:R-:W-:Y:S01]  /*111a0*/  UMOV UR10, 0x40 ;  /* 0x00000040000a7882 */ /* 0x000fe20000000000 */
[----:B------:R-:W-:-:S13]  /*111b0*/  PLOP3.LUT P0, PT, PT, PT, PT, 0x80, 0x0 ;  /* 0x000000000000781c */ /* 0x000fda0003f0f070 */
.L_x_237:
        /* <DEDUP_REMOVED lines=15> */
.L_x_238:
        /* <DEDUP_REMOVED lines=9> */
[----:B--2---:R-:W-:Y:S05]  /*11340*/  @P0 BRA.U.ANY `(.L_x_238) ;  /* 0xfffffffd00d80947 */ /* 0x004fea000393ffff */
.L_x_225:
[----:B------:R-:W-:Y:S05]  /*11350*/  BSYNC B0 ;  /* 0x0000000000007941 */ /* 0x000fea0003800000 */
.L_x_224:
[----:B------:R-:W-:-:S06]  /*11360*/  UISETP.NE.AND UP0, UPT, UR39, 0x3, UPT ;  /* 0x000000032700788c */ /* 0x000fcc000bf05270 */
[----:B------:R-:W-:-:S13]  /*11370*/  PLOP3.LUT P0, PT, PT, PT, UP0, 0x80, 0x0 ;  /* 0x000000000000781c */ /* 0x000fda0003f0f008 */
[----:B------:R-:W-:Y:S05]  /*11380*/  @!P0 BRA `(.L_x_239) ;  /* 0x0000000000048947 */ /* 0x000fea0003800000 */
[----:B------:R-:W-:Y:S01]  /*11390*/  BPT.TRAP 0x1 ;  /* 0x000000040000795c */ /* 0x000fe20000300000 */
.L_x_239:
[----:B------:R-:W-:Y:S01]  /*113a0*/  IMAD.U32 R4, RZ, RZ, UR42 ;  /* 0x0000002aff047e24 */ /* 0x000fe2000f8e00ff */
[----:B------:R-:W-:Y:S01]  /*113b0*/  BSSY B0, `(.L_x_240) ;  /* 0x0000007000007945 */ /* 0x000fe20003800000 */
[----:B------:R-:W-:-:S03]  /*113c0*/  IMAD R19, R3, 0x8, R17 ;  /* 0x0000000803137824 */ /* 0x000fc600078e0211 */
[----:B------:R-:W-:Y:S02]  /*113d0*/  ISETP.NE.AND P1, PT, R4, 0x3, PT ;  /* 0x000000030400780c */ /* 0x000fe40003f25270 */
[----:B------:R-:W-:-:S04]  /*113e0*/  LOP3.LUT R4, R0, 0x1, RZ, 0x3c, !PT ;  /* 0x0000000100047812 */ /* 0x000fc800078e3cff */
[----:B------:R-:W-:-:S04]  /*113f0*/  SHF.L.U32 R4, R4, 0x1f, RZ ;  /* 0x0000001f04047819 */ /* 0x000fc800000006ff */
[----:B------:R-:W2:Y:S02]  /*11400*/  SYNCS.PHASECHK.TRANS64.TRYWAIT P0, [R19+URZ+0x29870], R4 ;  /* 0x02987004130075a7 */ /* 0x000ea4000800017f */
[----:B--2---:R-:W-:Y:S05]  /*11410*/  @!P0 BRA `(.L_x_241) ;  /* 0x0000002800148947 */ /* 0x004fea0003800000 */
.L_x_298:
[----:B------:R-:W-:Y:S05]  /*11420*/  BSYNC B0 ;  /* 0x0000000000007941 */ /* 0x000fea0003800000 */
.L_x_240:
[----:B------:R-:W-:Y:S05]  /*11430*/  @!P1 BRA `(.L_x_242) ;  /* 0x0000000000049947 */ /* 0x000fea0003800000 */
[----:B------:R-:W-:Y:S01]  /*11440*/  BPT.TRAP 0x1 ;  /* 0x000000040000795c */ /* 0x000fe20000300000 */
.L_x_242:
[----:B------:R-:W-:Y:S01]  /*11450*/  SHF.L.U32 R0, R0, 0x1f, RZ ;  /* 0x0000001f00007819 */ /* 0x000fe200000006ff */
[----:B------:R-:W-:-:S03]  /*11460*/  IMAD R12, R3, 0x5000, RZ ;  /* 0x00005000030c7824 */ /* 0x000fc600078e02ff */
[----:B------:R-:W3:Y:S02]  /*11470*/  SYNCS.PHASECHK.TRANS64.TRYWAIT P0, [R19+URZ+0x29860], R0 ;  /* 0x02986000130075a7 */ /* 0x000ee4000800017f */
[----:B---3--:R-:W-:Y:S05]  /*11480*/  @!P0 BRA `(.L_x_243) ;  /* 0x00000028000c8947 */ /* 0x008fea0003800000 */
.L_x_299:
[----:B--2---:R-:W3:Y:S04]  /*11490*/  LDL R4, [R1+0x24] ;  /* 0x0000240001047983 */ /* 0x004ee80000100800 */
[----:B------:R-:W2:Y:S04]  /*114a0*/  LDL R3, [R1+0x28] ;  /* 0x0000280001037983 */ /* 0x000ea80000100800 */
[----:B------:R-:W4:Y:S01]  /*114b0*/  LDL R13, [R1+0x20] ;  /* 0x00002000010d7983 */ /* 0x000f220000100800 */
[----:B------:R-:W-:Y:S05]  /*114c0*/  WARPSYNC.ALL ;  /* 0x0000000000007948 */ /* 0x000fea0003800000 */
[----:B---3--:R-:W-:-:S05]  /*114d0*/  LOP3.LUT R0, R12, R4, RZ, 0xfc, !PT ;  /* 0x000000040c007212 */ /* 0x008fca00078efcff */
[----:B------:R-:W-:Y:S01]  /*114e0*/  IMAD.IADD R0, R17, 0x1, R0 ;  /* 0x0000000111007824 */ /* 0x000fe200078e0200 */
[----:B----4-:R-:W-:-:S03]  /*114f0*/  LOP3.LUT R20, R12, R13, RZ, 0xfc, !PT ;  /* 0x0000000d0c147212 */ /* 0x010fc600078efcff */
[----:B--2---:R-:W-:Y:S01]  /*11500*/  IMAD.IADD R3, R3, 0x1, R0 ;  /* 0x0000000103037824 */ /* 0x004fe200078e0200 */
[----:B0-----:R-:W0:Y:S01]  /*11510*/  LDSM.16.MT88.4 R8, [R0+0xa400] ;  /* 0x00a400000008783b */ /* 0x001e220000004200 */
[----:B------:R-:W-:Y:S01]  /*11520*/  IMAD.IADD R20, R17, 0x1, R20 ;  /* 0x0000000111147824 */ /* 0x000fe200078e0214 */
[C-C-:B0-----:R-:W-:Y:S02]  /*11530*/  PRMT R4, R8.reuse, 0x6420, R9.reuse ;  /* 0x0000642008047816 */ /* 0x141fe40000000009 */
[----:B------:R-:W-:Y:S02]  /*11540*/  PRMT R5, R8, 0x7531, R9 ;  /* 0x0000753108057816 */ /* 0x000fe40000000009 */
        /* <DEDUP_REMOVED lines=9> */
[----:B------:R-:W0:Y:S02]  /*115e0*/  LDSM.16.MT88.4 R8, [R0+0xb400] ;  /* 0x00b400000008783b */ /* 0x000e240000004200 */
        /* <DEDUP_REMOVED lines=52> */
[----:B--2---:R-:W2:Y:S01]  /*11930*/  FENCE.VIEW.ASYNC.S ;  /* 0x00000000000073c6 */ /* 0x004ea20000000000 */
[----:B------:R-:W-:Y:S05]  /*11940*/  @!P1 BRA `(.L_x_244) ;  /* 0x0000000000049947 */ /* 0x000fea0003800000 */
[----:B------:R-:W-:Y:S01]  /*11950*/  BPT.TRAP 0x1 ;  /* 0x000000040000795c */ /* 0x000fe20000300000 */
.L_x_244:
[----:B------:R-:W3:Y:S01]  /*11960*/  S2R R0, SR_TID.X ;  /* 0x0000000000007919 */ /* 0x000ee20000002100 */
[----:B--2---:R2:W-:Y:S01]  /*11970*/  SYNCS.ARRIVE.TRANS64.A1T0 RZ, [R19+URZ+0x29850], RZ ;  /* 0x029850ff13ff79a7 */ /* 0x0045e2000810003f */
[----:B---3--:R-:W-:Y:S02]  /*11980*/  LOP3.LUT R3, R0, 0x7f, RZ, 0xc0, !PT ;  /* 0x0000007f00037812 */ /* 0x008fe400078ec0ff */
[----:B------:R-:W3:Y:S01]  /*11990*/  LDL R0, [R1+0xc] ;  /* 0x00000c0001007983 */ /* 0x000ee20000100800 */
[----:B------:R-:W-:Y:S01]  /*119a0*/  BAR.SYNC.DEFER_BLOCKING 0x2, 0x80 ;  /* 0x0082000000007b1d */ /* 0x000fe20000010000 */
[----:B------:R-:W-:-:S13]  /*119b0*/  ISETP.NE.AND P0, PT, R3, RZ, PT ;  /* 0x000000ff0300720c */ /* 0x000fda0003f05270 */
[----:B--2---:R-:W-:-:S05]  /*119c0*/  @!P0 VIADD R19, R19, 0x29880 ;  /* 0x0002988013138836 */ /* 0x004fca0000000000 */
[----:B------:R-:W-:-:S04]  /*119d0*/  @!P0 PRMT R19, RZ, 0x654, R19 ;  /* 0x00000654ff138816 */ /* 0x000fc80000000013 */
[----:B------:R2:W-:Y:S01]  /*119e0*/  @!P0 SYNCS.ARRIVE.TRANS64.RED.A1T0 RZ, [R19+URZ], RZ ;  /* 0x000000ff13ff89a7 */ /* 0x0005e2000810043f */
[C---:B---3--:R-:W-:Y:S01]  /*119f0*/  ISETP.GT.AND P0, PT, R2.reuse, R0, PT ;  /* 0x000000000200720c */ /* 0x048fe20003f04270 */
[----:B------:R-:W-:Y:S01]  /*11a00*/  VIADD R2, R2, 0xffffffff ;  /* 0xffffffff02027836 */ /* 0x000fe20000000000 */
[----:B------:R2:W5:Y:S01]  /*11a10*/  LDL R0, [R1] ;  /* 0x0000000001007983 */ /* 0x0005620000100800 */
[----:B------:R-:W-:-:S10]  /*11a20*/  IMAD.MOV.U32 R3, RZ, RZ, R18 ;  /* 0x000000ffff037224 */ /* 0x000fd400078e0012 */
[----:B--2---:R-:W-:Y:S05]  /*11a30*/  @P0 BRA `(.L_x_245) ;  /* 0xfffffff000100947 */ /* 0x004fea000383ffff */
.L_x_223:
[----:B0-----:R-:W0:Y:S01]  /*11a40*/  S2R R4, SR_TID.X ;  /* 0x0000000000047919 */ /* 0x001e220000002100 */
[----:B------:R-:W-:Y:S01]  /*11a50*/  BSSY B0, `(.L_x_246) ;  /* 0x0000011000007945 */ /* 0x000fe20003800000 */
[----:B0-----:R-:W-:-:S04]  /*11a60*/  LOP3.LUT R4, R4, 0x7f, RZ, 0xc0, !PT ;  /* 0x0000007f04047812 */ /* 0x001fc800078ec0ff */
[----:B------:R-:W-:-:S13]  /*11a70*/  ISETP.NE.AND P0, PT, R4, RZ, PT ;  /* 0x000000ff0400720c */ /* 0x000fda0003f05270 */
[----:B------:R-:W-:Y:S05]  /*11a80*/  @P0 BRA `(.L_x_247) ;  /* 0x0000000000340947 */ /* 0x000fea0003800000 */
[----:B------:R-:W0:Y:S01]  /*11a90*/  S2R R3, SR_LANEID ;  /* 0x0000000000037919 */ /* 0x000e220000000000 */
[----:B------:R-:W-:Y:S02]  /*11aa0*/  VOTEU.ANY UR4, UPT, PT ;  /* 0x0000000000047886 */ /* 0x000fe400038e0100 */
[----:B-1---5:R-:W0:Y:S08]  /*11ab0*/  FLO.U32 R0, UR4 ;  /* 0x0000000400007d00 */ /* 0x022e3000080e0000 */
        /* <DEDUP_REMOVED lines=9> */
[----:B------:R0:W-:Y:S02]  /*11b50*/  STL [R1+0x10], R0 ;  /* 0x0000100001007387 */ /* 0x0001e40000100800 */
.L_x_247:
[----:B------:R-:W-:Y:S05]  /*11b60*/  BSYNC B0 ;  /* 0x0000000000007941 */ /* 0x000fea0003800000 */
.L_x_246:
[----:B------:R-:W-:-:S06]  /*11b70*/  UISETP.NE.AND UP0, UPT, UR39, 0x3, UPT ;  /* 0x000000032700788c */ /* 0x000fcc000bf05270 */
[----:B------:R-:W-:-:S13]  /*11b80*/  PLOP3.LUT P1, PT, PT, PT, UP0, 0x80, 0x0 ;  /* 0x000000000000781c */ /* 0x000fda0003f2f008 */
[----:B------:R-:W-:Y:S05]  /*11b90*/  @!P1 BRA `(.L_x_248) ;  /* 0x0000000000049947 */ /* 0x000fea0003800000 */
[----:B------:R-:W-:Y:S01]  /*11ba0*/  BPT.TRAP 0x1 ;  /* 0x000000040000795c */ /* 0x000fe20000300000 */
.L_x_248:
[----:B------:R-:W2:Y:S01]  /*11bb0*/  LDL R2, [R1] ;  /* 0x0000000001027983 */ /* 0x000ea20000100800 */
[----:B------:R-:W-:Y:S01]  /*11bc0*/  IMAD R16, R18, 0x8, R17 ;  /* 0x0000000812107824 */ /* 0x000fe200078e0211 */
[----:B------:R-:W-:Y:S01]  /*11bd0*/  BSSY B0, `(.L_x_249) ;  /* 0x0000007000007945 */ /* 0x000fe20003800000 */
[----:B01---5:R-:W-:-:S05]  /*11be0*/  IMAD.U32 R0, RZ, RZ, UR42 ;  /* 0x0000002aff007e24 */ /* 0x023fca000f8e00ff */
[----:B------:R-:W-:Y:S02]  /*11bf0*/  ISETP.NE.AND P2, PT, R0, 0x3, PT ;  /* 0x000000030000780c */ /* 0x000fe40003f45270 */
[----:B--2---:R-:W-:-:S04]  /*11c00*/  LOP3.LUT R3, R2, 0x1, RZ, 0x3c, !PT ;  /* 0x0000000102037812 */ /* 0x004fc800078e3cff */
[----:B------:R-:W-:-:S04]  /*11c10*/  SHF.L.U32 R3, R3, 0x1f, RZ ;  /* 0x0000001f03037819 */ /* 0x000fc800000006ff */
[----:B------:R-:W0:Y:S02]  /*11c20*/  SYNCS.PHASECHK.TRANS64.TRYWAIT P1, [R16+URZ+0x29870], R3 ;  /* 0x02987003100075a7 */ /* 0x000e24000802017f */
[----:B0-----:R-:W-:Y:S05]  /*11c30*/  @!P1 BRA `(.L_x_250) ;  /* 0x0000002000349947 */ /* 0x001fea0003800000 */
.L_x_300:
[----:B------:R-:W-:Y:S05]  /*11c40*/  BSYNC B0 ;  /* 0x0000000000007941 */ /* 0x000fea0003800000 */
.L_x_249:
[----:B------:R-:W-:Y:S05]  /*11c50*/  @!P2 BRA `(.L_x_251) ;  /* 0x000000000004a947 */ /* 0x000fea0003800000 */
[----:B------:R-:W-:Y:S01]  /*11c60*/  BPT.TRAP 0x1 ;  /* 0x000000040000795c */ /* 0x000fe20000300000 */
.L_x_251:
[----:B------:R-:W0:Y:S02]  /*11c70*/  LDL R0, [R1] ;  /* 0x0000000001007983 */ /* 0x000e240000100800 */
[----:B0-----:R-:W-:-:S04]  /*11c80*/  SHF.L.U32 R3, R0, 0x1f, RZ ;  /* 0x0000001f00037819 */ /* 0x001fc800000006ff */
[----:B------:R-:W0:Y:S02]  /*11c90*/  SYNCS.PHASECHK.TRANS64.TRYWAIT P1, [R16+URZ+0x29860], R3 ;  /* 0x02986003100075a7 */ /* 0x000e24000802017f */
[----:B0-----:R-:W-:Y:S05]  /*11ca0*/  @!P1 BRA `(.L_x_252) ;  /* 0x00000020002c9947 */ /* 0x001fea0003800000 */
.L_x_301:
[----:B------:R-:W2:Y:S04]  /*11cb0*/  LDL R2, [R1+0x24] ;  /* 0x0000240001027983 */ /* 0x000ea80000100800 */
[----:B------:R-:W0:Y:S04]  /*11cc0*/  LDL R13, [R1+0x28] ;  /* 0x00002800010d7983 */ /* 0x000e280000100800 */
[----:B------:R-:W3:Y:S01]  /*11cd0*/  LDL R12, [R1+0x20] ;  /* 0x00002000010c7983 */ /* 0x000ee20000100800 */
[----:B------:R-:W-:Y:S01]  /*11ce0*/  IMAD R0, R18, 0x5000, RZ ;  /* 0x0000500012007824 */ /* 0x000fe200078e02ff */
[----:B------:R-:W-:Y:S05]  /*11cf0*/  WARPSYNC.ALL ;  /* 0x0000000000007948 */ /* 0x000fea0003800000 */
[----:B--2---:R-:W-:-:S05]  /*11d00*/  LOP3.LUT R2, R0, R2, RZ, 0xfc, !PT ;  /* 0x0000000200027212 */ /* 0x004fca00078efcff */
[----:B------:R-:W-:Y:S01]  /*11d10*/  IMAD.IADD R2, R17, 0x1, R2 ;  /* 0x0000000111027824 */ /* 0x000fe200078e0202 */
[----:B---3--:R-:W-:-:S03]  /*11d20*/  LOP3.LUT R0, R0, R12, RZ, 0xfc, !PT ;  /* 0x0000000c00007212 */ /* 0x008fc600078efcff */
[----:B0-----:R-:W-:Y:S01]  /*11d30*/  IMAD.IADD R3, R13, 0x1, R2 ;  /* 0x000000010d037824 */ /* 0x001fe200078e0202 */
[----:B------:R-:W0:Y:S01]  /*11d40*/  LDSM.16.MT88.4 R4, [R2+0xa400] ;  /* 0x00a400000204783b */ /* 0x000e220000004200 */
[----:B------:R-:W-:Y:S01]  /*11d50*/  IMAD.IADD R0, R17, 0x1, R0 ;  /* 0x0000000111007824 */ /* 0x000fe200078e0200 */
[C-C-:B0-----:R-:W-:Y:S02]  /*11d60*/  PRMT R8, R4.reuse, 0x6420, R5.reuse ;  /* 0x0000642004087816 */ /* 0x141fe40000000005 */
[----:B------:R-:W-:Y:S02]  /*11d70*/  PRMT R9, R4, 0x7531, R5 ;  /* 0x0000753104097816 */ /* 0x000fe40000000005 */
[C-C-:B------:R-:W-:Y:S02]  /*11d80*/  PRMT R10, R6.reuse, 0x6420, R7.reuse ;  /* 0x00006420060a7816 */ /* 0x140fe40000000007 */
[----:B------:R-:W-:Y:S02]  /*11d90*/  PRMT R11, R6, 0x7531, R7 ;  /* 0x00007531060b7816 */ /* 0x000fe40000000007 */
[----:B------:R-:W0:Y:S04]  /*11da0*/  LDSM.16.MT88.4 R4, [R3+0xa400] ;  /* 0x00a400000304783b */ /* 0x000e280000004200 */
[----:B------:R0:W-:Y:S02]  /*11db0*/  STSM.16.M88.4 [R0+0x400], R8 ;  /* 0x0004000800007844 */ /* 0x0001e40000000200 */
        /* <DEDUP_REMOVED lines=47> */
[----:B------:R1:W-:Y:S01]  /*120b0*/  STSM.16.M88.4 [R0+0x4400], R12 ;  /* 0x0044000c00007844 */ /* 0x0003e20000000200 */
[C-C-:B0-----:R-:W-:Y:S02]  /*120c0*/  PRMT R8, R4.reuse, 0x6420, R5.reuse ;  /* 0x0000642004087816 */ /* 0x141fe40000000005 */
[----:B------:R-:W-:Y:S02]  /*120d0*/  PRMT R9, R4, 0x7531, R5 ;  /* 0x0000753104097816 */ /* 0x000fe40000000005 */
[----:B------:R-:W-:-:S02]  /*120e0*/  PRMT R10, R6, 0x6420, R7 ;  /* 0x00006420060a7816 */ /* 0x000fc40000000007 */
[----:B------:R-:W-:-:S05]  /*120f0*/  PRMT R11, R6, 0x7531, R7 ;  /* 0x00007531060b7816 */ /* 0x000fca0000000007 */
[----:B------:R1:W-:Y:S01]  /*12100*/  STSM.16.M88.4 [R0+0x4c00], R8 ;  /* 0x004c000800007844 */ /* 0x0003e20000000200 */
[----:B------:R-:W-:Y:S01]  /*12110*/  @!PT LDS RZ, [RZ] ;  /* 0x00000000fffff984 */ /* 0x000fe20000000800 */
[----:B------:R-:W-:Y:S01]  /*12120*/  @!PT LDS RZ, [RZ] ;  /* 0x00000000fffff984 */ /* 0x000fe20000000800 */
[----:B------:R-:W-:Y:S01]  /*12130*/  @!PT LDS RZ, [RZ] ;  /* 0x00000000fffff984 */ /* 0x000fe20000000800 */
[----:B------:R-:W-:Y:S01]  /*12140*/  @!PT LDS RZ, [RZ] ;  /* 0x00000000fffff984 */ /* 0x000fe20000000800 */
[----:B------:R0:W-:Y:S06]  /*12150*/  MEMBAR.ALL.CTA ;  /* 0x0000000000007992 */ /* 0x0001ec0000008000 */
[----:B0-----:R-:W0:Y:S01]  /*12160*/  FENCE.VIEW.ASYNC.S ;  /* 0x00000000000073c6 */ /* 0x001e220000000000 */
[----:B------:R-:W-:Y:S05]  /*12170*/  @!P2 BRA `(.L_x_253) ;  /* 0x000000000004a947 */ /* 0x000fea0003800000 */
[----:B------:R-:W-:Y:S01]  /*12180*/  BPT.TRAP 0x1 ;  /* 0x000000040000795c */ /* 0x000fe20000300000 */
.L_x_253:
[----:B------:R-:W2:Y:S01]  /*12190*/  LDL.LU R2, [R1] ;  /* 0x0000000001027983 */ /* 0x000ea20000300800 */
[----:B0-----:R0:W-:Y:S01]  /*121a0*/  SYNCS.ARRIVE.TRANS64.A1T0 RZ, [R16+URZ+0x29850], RZ ;  /* 0x029850ff10ff79a7 */ /* 0x0011e2000810003f */
[----:B------:R-:W-:Y:S02]  /*121b0*/  VIADD R18, R18, 0x1 ;  /* 0x0000000112127836 */ /* 0x000fe40000000000 */
[----:B0-----:R-:W-:-:S05]  /*121c0*/  @!P0 VIADD R16, R16, 0x29880 ;  /* 0x0002988010108836 */ /* 0x001fca0000000000 */
[----:B------:R-:W-:Y:S01]  /*121d0*/  @!P0 PRMT R16, RZ, 0x654, R16 ;  /* 0x00000654ff108816 */ /* 0x000fe20000000010 */
[----:B------:R-:W-:Y:S06]  /*121e0*/  BAR.SYNC.DEFER_BLOCKING 0x2, 0x80 ;  /* 0x0082000000007b1d */ /* 0x000fec0000010000 */
[----:B------:R3:W-:Y:S01]  /*121f0*/  @!P0 SYNCS.ARRIVE.TRANS64.RED.A1T0 RZ, [R16+URZ], RZ ;  /* 0x000000ff10ff89a7 */ /* 0x0007e2000810043f */
[----:B------:R-:W-:-:S04]  /*12200*/  ISETP.NE.AND P0, PT, R18, 0x2, PT ;  /* 0x000000021200780c */ /* 0x000fc80003f05270 */
[----:B-1----:R-:W-:Y:S02]  /*12210*/  SEL R0, RZ, 0x1, P0 ;  /* 0x00000001ff007807 */ /* 0x002fe40000000000 */
[----:B------:R-:W-:Y:S02]  /*12220*/  SEL R18, R18, RZ, P0 ;  /* 0x000000ff12127207 */ /* 0x000fe40000000000 */
[----:B--2---:R-:W-:-:S05]  /*12230*/  LOP3.LUT R2, R2, R0, RZ, 0x3c, !PT ;  /* 0x0000000002027212 */ /* 0x004fca00078e3cff */
[----:B------:R3:W-:Y:S02]  /*12240*/  STL [R1], R2 ;  /* 0x0000000201007387 */ /* 0x0007e40000100800 */
.L_x_198:
[----:B------:R-:W-:Y:S05]  /*12250*/  BSYNC B7 ;  /* 0x0000000000077941 */ /* 0x000fea0003800000 */
.L_x_196:
[----:B0-----:R-:W2:Y:S02]  /*12260*/  LDL R0, [R1+0x8] ;  /* 0x0000080001007983 */ /* 0x001ea40000100800 */
[----:B--2---:R-:W-:-:S13]  /*12270*/  LOP3.LUT P0, RZ, R0, 0x2, RZ, 0xc0, !PT ;  /* 0x0000000200ff7812 */ /* 0x004fda000780c0ff */
[----:B------:R-:W-:Y:S05]  /*12280*/  @!P0 BRA `(.L_x_254) ;  /* 0x0000000000308947 */ /* 0x000fea0003800000 */
[----:B------:R-:W0:Y:S08]  /*12290*/  S2UR UR5, SR_CgaCtaId ;  /* 0x00000000000579c3 */ /* 0x000e300000008800 */
[----:B------:R-:W-:Y:S06]  /*122a0*/  BAR.SYNC.DEFER_BLOCKING 0x5, 0x180 ;  /* 0x0146000000007b1d */ /* 0x000fec0000010000 */
[----:B------:R-:W-:-:S02]  /*122b0*/  UMOV UR4, 0x400 ;  /* 0x0000040000047882 */ /* 0x000fc40000000000 */
[----:B0-----:R-:W-:-:S06]  /*122c0*/  ULEA UR4, UR5, UR4, 0x18 ;  /* 0x0000000405047291 */ /* 0x001fcc000f8ec03f */
[----:B------:R-:W-:-:S05]  /*122d0*/  IMAD.U32 R17, RZ, RZ, UR4 ;  /* 0x00000004ff117e24 */ /* 0x000fca000f8e00ff */
[----:B------:R-:W0:Y:S04]  /*122e0*/  LDS.128 R4, [R17+0x298d0] ;  /* 0x0298d00011047984 */ /* 0x000e280000000c00 */
[----:B0-----:R0:W-:Y:S01]  /*122f0*/  STL.64 [R1+0x10], R4 ;  /* 0x0000100401007387 */ /* 0x0011e20000100a00 */
[----:B------:R-:W-:-:S03]  /*12300*/  IMAD.MOV.U32 R0, RZ, RZ, R7 ;  /* 0x000000ffff007224 */ /* 0x000fc600078e0007 */
[----:B------:R0:W-:Y:S02]  /*12310*/  STL [R1+0x18], R6 ;  /* 0x0000180601007387 */ /* 0x0001e40000100800 */
[----:B------:R-:W-:Y:S01]  /*12320*/  R2UR UR43, R0 ;  /* 0x00000000002b72ca */ /* 0x000fe200000e0000 */
[----:B------:R-:W-:Y:S06]  /*12330*/  BAR.ARV 0x4, 0x180 ;  /* 0x0106000000007b1d */ /* 0x000fec0000002000 */
[----:B------:R-:W-:Y:S08]  /*12340*/  BRA `(.L_x_255) ;  /* 0x0000000800c87947 */ /* 0x000ff00003800000 */
.L_x_254:
[----:B------:R-:W2:Y:S01]  /*12350*/  LDL.LU R0, [R1+0x10] ;  /* 0x0000100001007983 */ /* 0x000ea20000300800 */
[----:B------:R-:W-:Y:S01]  /*12360*/  ULDC UR4, c[0x0][0xc3c] ;  /* 0x00030f0000047ab9 */ /* 0x000fe20000000800 */
[----:B---3--:R-:W0:Y:S02]  /*12370*/  S2R R2, SR_TID.X ;  /* 0x0000000000027919 */ /* 0x008e240000002100 */
[----:B0-----:R-:W-:-:S04]  /*12380*/  LOP3.LUT R8, R2, 0x1f, RZ, 0xc0, !PT ;  /* 0x0000001f02087812 */ /* 0x001fc800078ec0ff */
[C---:B------:R-:W-:Y:S01]  /*12390*/  ISETP.NE.AND P0, PT, R8.reuse, 0x1f, PT ;  /* 0x0000001f0800780c */ /* 0x040fe20003f05270 */
[----:B------:R-:W-:-:S05]  /*123a0*/  VIADD R6, R8, UR43 ;  /* 0x0000002b08067c36 */ /* 0x000fca0008000000 */
[----:B------:R-:W-:Y:S01]  /*123b0*/  ISETP.GE.OR P1, PT, R6, UR4, !P0 ;  /* 0x0000000406007c0c */ /* 0x000fe2000c726670 */
[----:B------:R-:W-:-:S12]  /*123c0*/  ULDC UR4, c[0x0][0xc3c] ;  /* 0x00030f0000047ab9 */ /* 0x000fd80000000800 */
[----:B------:R-:W0:Y:S08]  /*123d0*/  @!P1 LDC.64 R2, c[0x0][0xc80] ;  /* 0x00032000ff029b82 */ /* 0x000e300000000a00 */
[----:B------:R-:W1:Y:S01]  /*123e0*/  @!P1 LDC.64 R4, c[0x0][0xc78] ;  /* 0x00031e00ff049b82 */ /* 0x000e620000000a00 */
[----:B0-----:R-:W-:-:S04]  /*123f0*/  @!P1 IMAD.WIDE R2, R6, 0x4, R2 ;  /* 0x0000000406029825 */ /* 0x001fc800078e0202 */
[----:B--2---:R-:W-:Y:S02]  /*12400*/  IMAD.MOV.U32 R9, RZ, RZ, R0 ;  /* 0x000000ffff097224 */ /* 0x004fe400078e0000 */
[----:B------:R-:W-:-:S06]  /*12410*/  IMAD.MOV.U32 R0, RZ, RZ, RZ ;  /* 0x000000ffff007224 */ /* 0x000fcc00078e00ff */
[----:B------:R1:W2:Y:S02]  /*12420*/  @!P1 LDG.E R0, desc[UR50][R2.64] ;  /* 0x0000003202009981 */ /* 0x0002a4000c1e1900 */
[----:B-1----:R-:W-:Y:S01]  /*12430*/  @!P1 IMAD.WIDE R2, R6, 0x4, R4 ;  /* 0x0000000406029825 */ /* 0x002fe200078e0204 */
[----:B------:R-:W-:-:S06]  /*12440*/  CS2R R6, SRZ ;  /* 0x0000000000067805 */ /* 0x000fcc000001ff00 */
[----:B------:R-:W2:Y:S01]  /*12450*/  @!P1 LDG.E R7, desc[UR50][R2.64] ;  /* 0x0000003202079981 */ /* 0x000ea2000c1e1900 */
[C---:B------:R-:W-:Y:S02]  /*12460*/  ISETP.NE.AND P1, PT, R8.reuse, RZ, PT ;  /* 0x000000ff0800720c */ /* 0x040fe40003f25270 */
[C---:B------:R-:W-:Y:S01]  /*12470*/  ISETP.GE.U32.AND P2, PT, R8.reuse, 0x2, PT ;  /* 0x000000020800780c */ /* 0x040fe20003f46070 */
[----:B------:R-:W-:Y:S01]  /*12480*/  SHFL.IDX PT, R5, R9, 0x1, 0x1f ;  /* 0x00201f0009057f89 */ /* 0x000fe200000e0000 */
[C---:B------:R-:W-:Y:S02]  /*12490*/  ISETP.GE.U32.AND P3, PT, R8.reuse, 0x4, PT ;  /* 0x000000040800780c */ /* 0x040fe40003f66070 */
[C---:B------:R-:W-:Y:S01]  /*124a0*/  ISETP.GE.U32.AND P4, PT, R8.reuse, 0x8, PT ;  /* 0x000000080800780c */ /* 0x040fe20003f86070 */
[----:B------:R-:W-:Y:S01]  /*124b0*/  SHFL.IDX PT, R4, R9, RZ, 0x1f ;  /* 0x00001fff09047589 */ /* 0x000fe200000e0000 */
[----:B------:R-:W-:Y:S01]  /*124c0*/  ISETP.GE.U32.AND P5, PT, R8, 0x10, PT ;  /* 0x000000100800780c */ /* 0x000fe20003fa6070 */
        /* <DEDUP_REMOVED lines=21> */
[----:B------:R-:W-:Y:S05]  /*12620*/  @P6 BRA `(.L_x_256) ;  /* 0x0000000000986947 */ /* 0x000fea0003800000 */
.L_x_258:
[----:B------:R-:W-:-:S04]  /*12630*/  UIADD3 UR43, UR43, 0x1f, URZ ;  /* 0x0000001f2b2b7890 */ /* 0x000fc8000fffe03f */
[----:B------:R-:W-:-:S06]  /*12640*/  UISETP.GE.AND UP0, UPT, UR43, UR4, UPT ;  /* 0x000000042b00728c */ /* 0x000fcc000bf06270 */
[----:B------:R-:W-:-:S13]  /*12650*/  PLOP3.LUT P6, PT, PT, PT, UP0, 0x40, 0x0 ;  /* 0x000000000000781c */ /* 0x000fda0003fce808 */
[----:B------:R-:W-:Y:S05]  /*12660*/  @!P6 BRA `(.L_x_257) ;  /* 0x0000000400b0e947 */ /* 0x000fea0003800000 */
[----:B------:R-:W0:Y:S02]  /*12670*/  S2R R0, SR_TID.X ;  /* 0x0000000000007919 */ /* 0x000e240000002100 */
[----:B0-----:R-:W-:-:S05]  /*12680*/  LOP3.LUT R0, R0, 0x1f, RZ, 0xc0, !PT ;  /* 0x0000001f00007812 */ /* 0x001fca00078ec0ff */
[----:B------:R-:W-:Y:S02]  /*12690*/  VIADD R7, R0, UR43 ;  /* 0x0000002b00077c36 */ /* 0x000fe40008000000 */
[----:B------:R-:W-:-:S03]  /*126a0*/  IMAD.MOV.U32 R0, RZ, RZ, RZ ;  /* 0x000000ffff007224 */ /* 0x000fc600078e00ff */
[----:B------:R-:W-:-:S13]  /*126b0*/  ISETP.GE.OR P6, PT, R7, UR4, !P0 ;  /* 0x0000000407007c0c */ /* 0x000fda000c7c6670 */
[----:B------:R-:W0:Y:S02]  /*126c0*/  @!P6 LDC.64 R2, c[0x0][0xc80] ;  /* 0x00032000ff02eb82 */ /* 0x000e240000000a00 */
[----:B0-----:R-:W-:-:S05]  /*126d0*/  @!P6 IMAD.WIDE R2, R7, 0x4, R2 ;  /* 0x000000040702e825 */ /* 0x001fca00078e0202 */
[----:B------:R0:W2:Y:S02]  /*126e0*/  @!P6 LDG.E R0, desc[UR50][R2.64] ;  /* 0x000000320200e981 */ /* 0x0000a4000c1e1900 */
[----:B0-----:R-:W0:Y:S02]  /*126f0*/  @!P6 LDC.64 R2, c[0x0][0xc78] ;  /* 0x00031e00ff02eb82 */ /* 0x001e240000000a00 */
[----:B0-----:R-:W-:-:S04]  /*12700*/  @!P6 IMAD.WIDE R2, R7, 0x4, R2 ;  /* 0x000000040702e825 */ /* 0x001fc800078e0202 */
        /* <DEDUP_REMOVED lines=24> */
.L_x_256:
[----:B------:R-:W-:-:S04]  /*12890*/  IMAD.IADD R5, R5, 0x1, -R8 ;  /* 0x0000000105057824 */ /* 0x000fc800078e0a08 */
[----:B------:R-:W-:-:S05]  /*128a0*/  IMAD R8, R2, R3, R5 ;  /* 0x0000000302087224 */ /* 0x000fca00078e0205 */
[----:B------:R-:W-:-:S13]  /*128b0*/  ISETP.GT.AND P0, PT, R8, R4, PT ;  /* 0x000000040800720c */ /* 0x000fda0003f04270 */
[----:B------:R-:W-:Y:S02]  /*128c0*/  VOTEU.ANY UR5, UPT, !P0 ;  /* 0x0000000000057886 */ /* 0x000fe400040e0100 */
[----:B------:R-:W-:Y:S01]  /*128d0*/  ISETP.NE.AND P0, PT, RZ, UR5, PT ;  /* 0x00000005ff007c0c */ /* 0x000fe2000bf05270 */
[----:B------:R-:W-:-:S06]  /*128e0*/  UPOPC UR4, UR5 ;  /* 0x00000005000472bf */ /* 0x000fcc0008000000 */
[----:B------:R-:W-:-:S05]  /*128f0*/  IMAD.U32 R8, RZ, RZ, UR4 ;  /* 0x00000004ff087e24 */ /* 0x000fca000f8e00ff */
[----:B------:R0:W1:Y:S04]  /*12900*/  SHFL.IDX PT, R0, R0, R8, 0x1f ;  /* 0x00001f0800007589 */ /* 0x00006800000e0000 */
[----:B------:R0:W2:Y:S01]  /*12910*/  SHFL.IDX PT, R7, R7, R8, 0x1f ;  /* 0x00001f0807077589 */ /* 0x0000a200000e0000 */
[----:B------:R-:W-:Y:S05]  /*12920*/  @!P0 BRA `(.L_x_259) ;  /* 0x00000000000c8947 */ /* 0x000fea0003800000 */
[----:B------:R-:W-:-:S06]  /*12930*/  UIADD3 UR5, UR4, -0x1, URZ ;  /* 0xffffffff04057890 */ /* 0x000fcc000fffe03f */
[----:B------:R-:W-:-:S06]  /*12940*/  IMAD.U32 R6, RZ, RZ, UR5 ;  /* 0x00000005ff067e24 */ /* 0x000fcc000f8e00ff */
[----:B------:R3:W4:Y:S02]  /*12950*/  SHFL.IDX PT, R6, R2, R6, 0x1f ;  /* 0x00001f0602067589 */ /* 0x00072400000e0000 */
.L_x_259:
[----:B0---4-:R-:W-:Y:S01]  /*12960*/  IMAD R8, R6, R3, R5 ;  /* 0x0000000306087224 */ /* 0x011fe200078e0205 */
[-C--:B-1----:R-:W-:Y:S01]  /*12970*/  IABS R5, R0.reuse ;  /* 0x0000000000057213 */ /* 0x082fe20000000000 */
[----:B------:R-:W-:Y:S02]  /*12980*/  UIADD3 UR43, UR4, UR43, URZ ;  /* 0x0000002b042b7290 */ /* 0x000fe4000fffe03f */
[----:B------:R-:W-:Y:S01]  /*12990*/  IMAD.IADD R4, R4, 0x1, -R8 ;  /* 0x0000000104047824 */ /* 0x000fe200078e0a08 */
[----:B---3--:R-:W0:Y:S01]  /*129a0*/  I2F.RP R2, R5 ;  /* 0x0000000500027306 */ /* 0x008e220000209400 */
[----:B------:R1:W-:Y:S02]  /*129b0*/  STL [R1+0x10], R8 ;  /* 0x0000100801007387 */ /* 0x0003e40000100800 */
[----:B-1----:R-:W-:-:S05]  /*129c0*/  IABS R8, R0 ;  /* 0x0000000000087213 */ /* 0x002fca0000000000 */
[----:B0-----:R-:W0:Y:S01]  /*129d0*/  MUFU.RCP R2, R2 ;  /* 0x0000000200027308 */ /* 0x001e220000001000 */
[----:B------:R-:W-:Y:S02]  /*129e0*/  IMAD.MOV R8, RZ, RZ, -R8 ;  /* 0x000000ffff087224 */ /* 0x000fe400078e0a08 */
[----:B0-----:R-:W-:-:S05]  /*129f0*/  VIADD R2, R2, 0xffffffe ;  /* 0x0ffffffe02027836 */ /* 0x001fca0000000000 */
[----:B------:R-:W0:Y:S02]  /*12a00*/  F2I.FTZ.U32.TRUNC.NTZ R3, R2 ;  /* 0x0000000200037305 */ /* 0x000e24000021f000 */
[----:B0-----:R-:W-:-:S04]  /*12a10*/  IMAD.MOV R2, RZ, RZ, -R3 ;  /* 0x000000ffff027224 */ /* 0x001fc800078e0a03 */
[----:B------:R-:W-:Y:S02]  /*12a20*/  IMAD R6, R2, R5, RZ ;  /* 0x0000000502067224 */ /* 0x000fe400078e02ff */
[----:B------:R-:W-:-:S04]  /*12a30*/  IMAD.MOV.U32 R2, RZ, RZ, RZ ;  /* 0x000000ffff027224 */ /* 0x000fc800078e00ff */
[----:B------:R-:W-:Y:S01]  /*12a40*/  IMAD.HI.U32 R2, R3, R6, R2 ;  /* 0x0000000603027227 */ /* 0x000fe200078e0002 */
[----:B------:R-:W-:-:S05]  /*12a50*/  IABS R3, R4 ;  /* 0x0000000400037213 */ /* 0x000fca0000000000 */
[----:B------:R-:W-:-:S04]  /*12a60*/  IMAD.HI.U32 R6, R2, R3, RZ ;  /* 0x0000000302067227 */ /* 0x000fc800078e00ff */
[----:B------:R-:W-:-:S05]  /*12a70*/  IMAD R3, R6, R8, R3 ;  /* 0x0000000806037224 */ /* 0x000fca00078e0203 */
[----:B------:R-:W-:-:S13]  /*12a80*/  ISETP.GT.U32.AND P1, PT, R5, R3, PT ;  /* 0x000000030500720c */ /* 0x000fda0003f24070 */
[----:B------:R-:W-:Y:S02]  /*12a90*/  @!P1 IMAD.IADD R3, R3, 0x1, -R5 ;  /* 0x0000000103039824 */ /* 0x000fe400078e0a05 */
[----:B------:R-:W-:Y:S01]  /*12aa0*/  @!P1 VIADD R6, R6, 0x1 ;  /* 0x0000000106069836 */ /* 0x000fe20000000000 */
[----:B------:R-:W-:Y:S02]  /*12ab0*/  ISETP.NE.AND P1, PT, R0, RZ, PT ;  /* 0x000000ff0000720c */ /* 0x000fe40003f25270 */
[----:B------:R-:W-:Y:S02]  /*12ac0*/  ISETP.GE.U32.AND P0, PT, R3, R5, PT ;  /* 0x000000050300720c */ /* 0x000fe40003f06070 */
[----:B--2---:R-:W-:-:S04]  /*12ad0*/  IABS R5, R7 ;  /* 0x0000000700057213 */ /* 0x004fc80000000000 */
[----:B------:R-:W0:Y:S07]  /*12ae0*/  I2F.RP R2, R5 ;  /* 0x0000000500027306 */ /* 0x000e2e0000209400 */
[----:B------:R-:W-:Y:S01]  /*12af0*/  @P0 VIADD R6, R6, 0x1 ;  /* 0x0000000106060836 */ /* 0x000fe20000000000 */
[----:B0-----:R-:W0:Y:S02]  /*12b00*/  MUFU.RCP R2, R2 ;  /* 0x0000000200027308 */ /* 0x001e240000001000 */
[----:B0-----:R-:W-:-:S06]  /*12b10*/  VIADD R2, R2, 0xffffffe ;  /* 0x0ffffffe02027836 */ /* 0x001fcc0000000000 */
[----:B------:R-:W0:Y:S02]  /*12b20*/  F2I.FTZ.U32.TRUNC.NTZ R3, R2 ;  /* 0x0000000200037305 */ /* 0x000e24000021f000 */
[----:B0-----:R-:W-:-:S04]  /*12b30*/  IMAD.MOV R2, RZ, RZ, -R3 ;  /* 0x000000ffff027224 */ /* 0x001fc800078e0a03 */
[----:B------:R-:W-:Y:S02]  /*12b40*/  IMAD R8, R2, R5, RZ ;  /* 0x0000000502087224 */ /* 0x000fe400078e02ff */
[----:B------:R-:W-:-:S04]  /*12b50*/  IMAD.MOV.U32 R2, RZ, RZ, RZ ;  /* 0x000000ffff027224 */ /* 0x000fc800078e00ff */
[----:B------:R-:W-:Y:S01]  /*12b60*/  IMAD.HI.U32 R2, R3, R8, R2 ;  /* 0x0000000803027227 */ /* 0x000fe200078e0002 */
[----:B------:R-:W-:Y:S02]  /*12b70*/  LOP3.LUT R3, R4, R0, RZ, 0x3c, !PT ;  /* 0x0000000004037212 */ /* 0x000fe400078e3cff */
[----:B------:R-:W-:Y:S02]  /*12b80*/  IABS R8, R7 ;  /* 0x0000000700087213 */ /* 0x000fe40000000000 */
[----:B------:R-:W-:-:S03]  /*12b90*/  ISETP.GE.AND P2, PT, R3, RZ, PT ;  /* 0x000000ff0300720c */ /* 0x000fc60003f46270 */
[----:B------:R-:W-:-:S10]  /*12ba0*/  IMAD.MOV R8, RZ, RZ, -R8 ;  /* 0x000000ffff087224 */ /* 0x000fd400078e0a08 */
[----:B------:R-:W-:Y:S01]  /*12bb0*/  @!P2 IMAD.MOV R6, RZ, RZ, -R6 ;  /* 0x000000ffff06a224 */ /* 0x000fe200078e0a06 */
[----:B------:R-:W-:-:S04]  /*12bc0*/  @!P1 LOP3.LUT R6, RZ, R0, RZ, 0x33, !PT ;  /* 0x00000000ff069212 */ /* 0x000fc800078e33ff */
[-C--:B------:R-:W-:Y:S01]  /*12bd0*/  IABS R3, R6.reuse ;  /* 0x0000000600037213 */ /* 0x080fe20000000000 */
[----:B------:R-:W-:-:S04]  /*12be0*/  IMAD R0, R0, R6, RZ ;  /* 0x0000000600007224 */ /* 0x000fc800078e02ff */
[----:B------:R-:W-:-:S04]  /*12bf0*/  IMAD.HI.U32 R2, R2, R3, RZ ;  /* 0x0000000302027227 */ /* 0x000fc800078e00ff */
[----:B------:R-:W-:Y:S02]  /*12c00*/  IMAD R3, R2, R8, R3 ;  /* 0x0000000802037224 */ /* 0x000fe400078e0203 */
[----:B------:R-:W-:-:S03]  /*12c10*/  IMAD.IADD R4, R4, 0x1, -R0 ;  /* 0x0000000104047824 */ /* 0x000fc600078e0a00 */
[----:B------:R-:W-:-:S13]  /*12c20*/  ISETP.GT.U32.AND P1, PT, R5, R3, PT ;  /* 0x000000030500720c */ /* 0x000fda0003f24070 */
[----:B------:R-:W-:Y:S02]  /*12c30*/  @!P1 IMAD.IADD R3, R3, 0x1, -R5 ;  /* 0x0000000103039824 */ /* 0x000fe400078e0a05 */
[----:B------:R-:W-:Y:S01]  /*12c40*/  @!P1 VIADD R2, R2, 0x1 ;  /* 0x0000000102029836 */ /* 0x000fe20000000000 */
[----:B------:R-:W-:Y:S02]  /*12c50*/  ISETP.NE.AND P1, PT, R7, RZ, PT ;  /* 0x000000ff0700720c */ /* 0x000fe40003f25270 */
[----:B------:R-:W-:Y:S02]  /*12c60*/  ISETP.GE.U32.AND P0, PT, R3, R5, PT ;  /* 0x000000050300720c */ /* 0x000fe40003f06070 */
[----:B------:R-:W-:-:S04]  /*12c70*/  LOP3.LUT R3, R6, R7, RZ, 0x3c, !PT ;  /* 0x0000000706037212 */ /* 0x000fc800078e3cff */
[----:B------:R-:W-:-:S07]  /*12c80*/  ISETP.GE.AND P2, PT, R3, RZ, PT ;  /* 0x000000ff0300720c */ /* 0x000fce0003f46270 */
[----:B------:R-:W-:-:S06]  /*12c90*/  @P0 VIADD R2, R2, 0x1 ;  /* 0x0000000102020836 */ /* 0x000fcc0000000000 */
        /* <DEDUP_REMOVED lines=9> */
.L_x_257:
[----:B------:R0:W-:Y:S01]  /*12d30*/  STL [R1+0x10], R4 ;  /* 0x0000100401007387 */ /* 0x0001e20000100800 */
[----:B------:R-:W-:-:S03]  /*12d40*/  ULDC UR43, c[0x0][0xc3c] ;  /* 0x00030f00002b7ab9 */ /* 0x000fc60000000800 */
[----:B------:R0:W-:Y:S04]  /*12d50*/  STL [R1+0x14], RZ ;  /* 0x000014ff01007387 */ /* 0x0001e80000100800 */
[----:B------:R0:W-:Y:S02]  /*12d60*/  STL [R1+0x18], RZ ;  /* 0x000018ff01007387 */ /* 0x0001e40000100800 */
.L_x_260:
[----:B------:R-:W2:Y:S04]  /*12d70*/  LDL R2, [R1+0x18] ;  /* 0x0000180001027983 */ /* 0x000ea80000100800 */
[----:B------:R-:W3:Y:S04]  /*12d80*/  LDL R3, [R1+0x14] ;  /* 0x0000140001037983 */ /* 0x000ee80000100800 */
[----:B01----:R-:W4:Y:S01]  /*12d90*/  LDL R4, [R1+0x10] ;  /* 0x0000100001047983 */ /* 0x003f220000100800 */
[----:B------:R-:W0:Y:S02]  /*12da0*/  S2R R0, SR_TID.X ;  /* 0x0000000000007919 */ /* 0x000e240000002100 */
[----:B0-----:R-:W-:Y:S01]  /*12db0*/  LOP3.LUT R0, R0, 0x1f, RZ, 0xc0, !PT ;  /* 0x0000001f00007812 */ /* 0x001fe200078ec0ff */
[----:B------:R-:W-:Y:S03]  /*12dc0*/  BAR.SYNC.DEFER_BLOCKING 0x4, 0x180 ;  /* 0x0106000000007b1d */ /* 0x000fe60000010000 */
[----:B------:R-:W-:-:S13]  /*12dd0*/  ISETP.NE.AND P0, PT, R0, RZ, PT ;  /* 0x000000ff0000720c */ /* 0x000fda0003f05270 */
[----:B------:R-:W0:Y:S01]  /*12de0*/  @!P0 S2R R0, SR_CgaCtaId ;  /* 0x0000000000008919 */ /* 0x000e220000008800 */
[----:B--2---:R-:W-:Y:S01]  /*12df0*/  IMAD.MOV.U32 R6, RZ, RZ, R2 ;  /* 0x000000ffff067224 */ /* 0x004fe200078e0002 */
[----:B------:R-:W-:-:S04]  /*12e00*/  @!P0 MOV R2, 0x400 ;  /* 0x0000040000028802 */ /* 0x000fc80000000f00 */
[----:B0-----:R-:W-:Y:S01]  /*12e10*/  @!P0 LEA R17, R0, R2, 0x18 ;  /* 0x0000000200118211 */ /* 0x001fe200078ec0ff */
[----:B------:R-:W-:Y:S02]  /*12e20*/  IMAD.U32 R0, RZ, RZ, UR43 ;  /* 0x0000002bff007e24 */ /* 0x000fe4000f8e00ff */
[----:B---3--:R-:W-:Y:S02]  /*12e30*/  IMAD.MOV.U32 R5, RZ, RZ, R3 ;  /* 0x000000ffff057224 */ /* 0x008fe400078e0003 */
[----:B------:R-:W-:-:S05]  /*12e40*/  @!P0 IMAD.MOV.U32 R7, RZ, RZ, R0 ;  /* 0x000000ffff078224 */ /* 0x000fca00078e0000 */
[----:B----4-:R1:W-:Y:S01]  /*12e50*/  @!P0 STS.128 [R17+0x298d0], R4 ;  /* 0x0298d00411008388 */ /* 0x0103e20000000c00 */
[----:B------:R-:W-:Y:S06]  /*12e60*/  BAR.ARV 0x5, 0x180 ;  /* 0x0146000000007b1d */ /* 0x000fec0000002000 */
.L_x_255:
[----:B------:R-:W-:Y:S02]  /*12e70*/  ULDC UR4, c[0x0][0xc3c] ;  /* 0x00030f0000047ab9 */ /* 0x000fe40000000800 */
[----:B------:R-:W-:-:S06]  /*12e80*/  UISETP.GE.AND UP0, UPT, UR43, UR4, UPT ;  /* 0x000000042b00728c */ /* 0x000fcc000bf06270 */
[----:B------:R-:W-:-:S13]  /*12e90*/  PLOP3.LUT P0, PT, PT, PT, UP0, 0x80, 0x0 ;  /* 0x000000000000781c */ /* 0x000fda0003f0f008 */
[----:B------:R-:W-:Y:S05]  /*12ea0*/  @!P0 BRA `(.L_x_261) ;  /* 0xffffffb800848947 */ /* 0x000fea000383ffff */
.L_x_191:
[----:B------:R-:W2:Y:S01]  /*12eb0*/  LDL.LU R0, [R1+0x30] ;  /* 0x0000300001007983 */ /* 0x000ea20000300800 */
[----:B------:R-:W-:Y:S01]  /*12ec0*/  BSSY B0, `(.L_x_262) ;  /* 0x000000b000007945 */ /* 0x000fe20003800000 */
[----:B01----:R-:W0:Y:S01]  /*12ed0*/  S2R R4, SR_CgaCtaId ;  /* 0x0000000000047919 */ /* 0x003e220000008800 */
[----:B--2---:R-:W-:-:S05]  /*12ee0*/  VIADD R0, R0, 0x1 ;  /* 0x0000000100007836 */ /* 0x004fca0000000000 */
[----:B---3--:R-:W-:-:S04]  /*12ef0*/  LEA.HI R2, R0, R0, RZ, 0x1 ;  /* 0x0000000000027211 */ /* 0x008fc800078f08ff */
[----:B------:R-:W-:-:S05]  /*12f00*/  LOP3.LUT R3, R2, 0xfffffffe, RZ, 0xc0, !PT ;  /* 0xfffffffe02037812 */ /* 0x000fca00078ec0ff */
[----:B------:R-:W-:Y:S01]  /*12f10*/  IMAD.IADD R0, R0, 0x1, -R3 ;  /* 0x0000000100007824 */ /* 0x000fe200078e0a03 */
[----:B------:R-:W-:-:S04]  /*12f20*/  MOV R3, 0x400 ;  /* 0x0000040000037802 */ /* 0x000fc80000000f00 */
[----:B0-----:R-:W-:Y:S02]  /*12f30*/  LEA R3, R4, R3, 0x18 ;  /* 0x0000000304037211 */ /* 0x001fe400078ec0ff */
[----:B------:R-:W-:-:S04]  /*12f40*/  SHF.L.U32 R0, R0, 0x1f, RZ ;  /* 0x0000001f00007819 */ /* 0x000fc800000006ff */
[----:B------:R-:W0:Y:S02]  /*12f50*/  SYNCS.PHASECHK.TRANS64.TRYWAIT P0, [R3+URZ+0x29820], R0 ;  /* 0x02982000030075a7 */ /* 0x000e24000800017f */
[----:B0-----:R-:W-:Y:S05]  /*12f60*/  @!P0 BRA `(.L_x_263) ;  /* 0x0000000c00908947 */ /* 0x001fea0003800000 */
.L_x_302:
[----:B------:R-:W-:Y:S05]  /*12f70*/  BSYNC B0 ;  /* 0x0000000000007941 */ /* 0x000fea0003800000 */
.L_x_262:
[----:B------:R-:W-:-:S03]  /*12f80*/  UMOV UR4, 0xffffffff ;  /* 0xffffffff00047882 */ /* 0x000fc60000000000 */
[----:B------:R-:W-:Y:S05]  /*12f90*/  BRA.DIV UR4, `(.L_x_264) ;  /* 0x0000000e04987947 */ /* 0x000fea000b800000 */
[----:B0-----:R-:W0:Y:S02]  /*12fa0*/  S2R R0, SR_TID.X ;  /* 0x0000000000007919 */ /* 0x001e240000002100 */
[----:B0-----:R-:W-:-:S04]  /*12fb0*/  SHF.R.U32.HI R0, RZ, 0x5, R0 ;  /* 0x00000005ff007819 */ /* 0x001fc80000011600 */
[----:B------:R-:W-:-:S05]  /*12fc0*/  LOP3.LUT R0, R0, 0x3, RZ, 0xc0, !PT ;  /* 0x0000000300007812 */ /* 0x000fca00078ec0ff */
[----:B------:R0:W1:Y:S02]  /*12fd0*/  SHFL.IDX PT, R14, R0, RZ, 0x1f ;  /* 0x00001fff000e7589 */ /* 0x00006400000e0000 */
.L_x_305:
[----:B-1----:R-:W-:Y:S01]  /*12fe0*/  ISETP.NE.AND P0, PT, R14, RZ, PT ;  /* 0x000000ff0e00720c */ /* 0x002fe20003f05270 */
[----:B------:R-:W-:-:S12]  /*12ff0*/  BSSY B0, `(.L_x_265) ;  /* 0x000002c000007945 */ /* 0x000fd80003800000 */
[----:B------:R-:W-:Y:S05]  /*13000*/  @P0 BRA `(.L_x_266) ;  /* 0x0000000000a80947 */ /* 0x000fea0003800000 */
[----:B------:R-:W-:-:S03]  /*13010*/  UMOV UR4, 0xffffffff ;  /* 0xffffffff00047882 */ /* 0x000fc60000000000 */
[----:B------:R-:W-:Y:S05]  /*13020*/  BRA.DIV UR4, `(.L_x_267) ;  /* 0x0000000e04a87947 */ /* 0x000fea000b800000 */
[----:B------:R-:W-:-:S13]  /*13030*/  ELECT P6, URZ, PT ;  /* 0x00000000003f782f */ /* 0x000fda00038c0000 */
.L_x_308:
[----:B------:R-:W-:Y:S05]  /*13040*/  @!P6 BRA `(.L_x_266) ;  /* 0x000000000098e947 */ /* 0x000fea0003800000 */
[----:B------:R-:W-:-:S06]  /*13050*/  ULOP3.LUT UR4, UR38, 0x2, URZ, 0xfc, !UPT ;  /* 0x0000000226047892 */ /* 0x000fcc000f8efc3f */
[----:B0-----:R-:W-:-:S05]  /*13060*/  IMAD.U32 R0, RZ, RZ, UR4 ;  /* 0x00000004ff007e24 */ /* 0x001fca000f8e00ff */
[----:B------:R-:W-:-:S13]  /*13070*/  ISETP.NE.AND P0, PT, R0, 0x3, PT ;  /* 0x000000030000780c */ /* 0x000fda0003f05270 */
[----:B------:R-:W-:Y:S05]  /*13080*/  @!P0 BRA `(.L_x_268) ;  /* 0x0000000000048947 */ /* 0x000fea0003800000 */
[----:B------:R-:W-:Y:S01]  /*13090*/  BPT.TRAP 0x1 ;  /* 0x000000040000795c */ /* 0x000fe20000300000 */
.L_x_268:
[----:B------:R-:W2:Y:S01]  /*130a0*/  LDL.LU R6, [R1] ;  /* 0x0000000001067983 */ /* 0x000ea20000300800 */
[----:B------:R-:W-:Y:S02]  /*130b0*/  VIADD R5, R3, 0x29840 ;  /* 0x0002984003057836 */ /* 0x000fe40000000000 */
[C---:B------:R-:W-:Y:S02]  /*130c0*/  VIADD R0, R18.reuse, 0x1 ;  /* 0x0000000112007836 */ /* 0x040fe40000000000 */
[----:B------:R-:W-:-:S03]  /*130d0*/  IMAD R7, R18, 0x8, R5 ;  /* 0x0000000812077824 */ /* 0x000fc600078e0205 */
[----:B------:R-:W-:-:S04]  /*130e0*/  ISETP.NE.AND P2, PT, R0, 0x2, PT ;  /* 0x000000020000780c */ /* 0x000fc80003f45270 */
[----:B------:R-:W-:Y:S02]  /*130f0*/  SEL R2, RZ, 0x1, P2 ;  /* 0x00000001ff027807 */ /* 0x000fe40001000000 */
[C---:B--2---:R-:W-:Y:S02]  /*13100*/  SHF.L.U32 R4, R6.reuse, 0x1f, RZ ;  /* 0x0000001f06047819 */ /* 0x044fe400000006ff */
[----:B------:R-:W-:Y:S02]  /*13110*/  LOP3.LUT R6, R6, R2, RZ, 0x3c, !PT ;  /* 0x0000000206067212 */ /* 0x000fe400078e3cff */
[----:B------:R-:W0:Y:S01]  /*13120*/  SYNCS.PHASECHK.TRANS64.TRYWAIT P1, [R7+URZ], R4 ;  /* 0x00000004070075a7 */ /* 0x000e22000802017f */
[----:B------:R-:W-:Y:S02]  /*13130*/  SEL R2, R0, RZ, P2 ;  /* 0x000000ff00027207 */ /* 0x000fe40001000000 */
[----:B------:R-:W-:-:S03]  /*13140*/  SHF.L.U32 R0, R6, 0x1f, RZ ;  /* 0x0000001f06007819 */ /* 0x000fc600000006ff */
[----:B------:R-:W-:Y:S01]  /*13150*/  IMAD R5, R2, 0x8, R5 ;  /* 0x0000000802057824 */ /* 0x000fe200078e0205 */
[----:B0-----:R-:W-:Y:S06]  /*13160*/  @!P1 BRA `(.L_x_269) ;  /* 0x0000000c00789947 */ /* 0x001fec0003800000 */
.L_x_309:
[----:B------:R-:W1:Y:S02]  /*13170*/  SYNCS.PHASECHK.TRANS64.TRYWAIT P1, [R5+URZ], R0 ;  /* 0x00000000050075a7 */ /* 0x000e64000802017f */
[----:B-1----:R-:W-:Y:S05]  /*13180*/  @!P1 BRA `(.L_x_270) ;  /* 0x0000000c00849947 */ /* 0x002fea0003800000 */
.L_x_310:
[----:B------:R-:W-:Y:S05]  /*13190*/  @!P0 BRA `(.L_x_271) ;  /* 0x0000000000048947 */ /* 0x000fea0003800000 */
[----:B------:R-:W-:Y:S01]  /*131a0*/  BPT.TRAP 0x1 ;  /* 0x000000040000795c */ /* 0x000fe20000300000 */
.L_x_271:
[----:B-1----:R-:W-:-:S04]  /*131b0*/  IMAD R5, R18, 0x8, R3 ;  /* 0x0000000812057824 */ /* 0x002fc800078e0203 */
[----:B------:R-:W1:Y:S02]  /*131c0*/  SYNCS.PHASECHK.TRANS64.TRYWAIT P1, [R5+URZ+0x29860], R4 ;  /* 0x02986004050075a7 */ /* 0x000e64000802017f */
[----:B-1----:R-:W-:Y:S05]  /*131d0*/  @!P1 BRA `(.L_x_272) ;  /* 0x0000000c00849947 */ /* 0x002fea0003800000 */
.L_x_311:
[----:B------:R-:W-:Y:S05]  /*131e0*/  @!P0 BRA `(.L_x_273) ;  /* 0x0000000000048947 */ /* 0x000fea0003800000 */
[----:B------:R-:W-:Y:S01]  /*131f0*/  BPT.TRAP 0x1 ;  /* 0x000000040000795c */ /* 0x000fe20000300000 */
.L_x_273:
[----:B------:R-:W-:-:S04]  /*13200*/  IMAD R3, R2, 0x8, R3 ;  /* 0x0000000802037824 */ /* 0x000fc800078e0203 */
[----:B------:R-:W2:Y:S02]  /*13210*/  SYNCS.PHASECHK.TRANS64.TRYWAIT P1, [R3+URZ+0x29860], R0 ;  /* 0x02986000030075a7 */ /* 0x000ea4000802017f */
[----:B--2---:R-:W-:Y:S05]  /*13220*/  @!P1 BRA `(.L_x_274) ;  /* 0x0000000c00849947 */ /* 0x004fea0003800000 */
.L_x_312:
[----:B------:R-:W-:Y:S05]  /*13230*/  @!P0 BRA `(.L_x_275) ;  /* 0x0000000000048947 */ /* 0x000fea0003800000 */
[----:B------:R-:W-:Y:S01]  /*13240*/  BPT.TRAP 0x1 ;  /* 0x000000040000795c */ /* 0x000fe20000300000 */
.L_x_275:
[----:B------:R-:W3:Y:S02]  /*13250*/  SYNCS.PHASECHK.TRANS64.TRYWAIT P0, [R5+URZ+0x29880], R4 ;  /* 0x02988004050075a7 */ /* 0x000ee4000800017f */
[----:B---3--:R-:W-:Y:S05]  /*13260*/  @!P0 BRA `(.L_x_276) ;  /* 0x0000000c00888947 */ /* 0x008fea0003800000 */
.L_x_277:
[----:B----4-:R4:W0:Y:S02]  /*13270*/  SYNCS.PHASECHK.TRANS64.TRYWAIT P0, [R3+URZ+0x29880], R0 ;  /* 0x02988000030075a7 */ /* 0x010824000800017f */
[----:B0-----:R-:W-:Y:S05]  /*13280*/  @!P0 NANOSLEEP.SYNCS 0x989680 ;  /* 0x009896800000895d */ /* 0x001fea0003900000 */
[----:B------:R-:W0:Y:S02]  /*13290*/  @!P0 SYNCS.PHASECHK.TRANS64 P0, [R3+URZ+0x29880], R0 ;  /* 0x02988000030085a7 */ /* 0x000e24000800007f */
[----:B0-----:R-:W-:Y:S05]  /*132a0*/  @!P0 BRA `(.L_x_277) ;  /* 0xfffffffc00f08947 */ /* 0x001fea000383ffff */
.L_x_266:
[----:B------:R-:W-:Y:S05]  /*132b0*/  BSYNC B0 ;  /* 0x0000000000007941 */ /* 0x000fea0003800000 */
.L_x_265:
[----:B------:R-:W-:Y:S05]  /*132c0*/  EXIT ;  /* 0x000000000000794d */ /* 0x000fea0003800000 */
.L_x_140:
[----:B0-----:R0:W1:Y:S02]  /*132d0*/  SYNCS.PHASECHK.TRANS64.TRYWAIT P1, [R4+URZ+0x29800], R9 ;  /* 0x02980009040075a7 */ /* 0x001064000802017f */
[----:B-1----:R-:W-:Y:S05]  /*132e0*/  @!P1 NANOSLEEP.SYNCS 0x989680 ;  /* 0x009896800000995d */ /* 0x002fea0003900000 */
[----:B------:R-:W1:Y:S02]  /*132f0*/  @!P1 SYNCS.PHASECHK.TRANS64 P1, [R4+URZ+0x29800], R9 ;  /* 0x02980009040095a7 */ /* 0x000e64000802007f */
[----:B-1----:R-:W-:Y:S05]  /*13300*/  @!P1 BRA `(.L_x_140) ;  /* 0xfffffffc00f09947 */ /* 0x002fea000383ffff */
[----:B------:R-:W-:Y:S05]  /*13310*/  BRA `(.L_x_278) ;  /* 0xfffffee800b07947 */ /* 0x000fea000383ffff */
.L_x_144:
[----:B--2---:R2:W3:Y:S02]  /*13320*/  SYNCS.PHASECHK.TRANS64.TRYWAIT P2, [R6+URZ+0x29830], R7 ;  /* 0x02983007060075a7 */ /* 0x0044e4000804017f */
[----:B---3--:R-:W-:Y:S05]  /*13330*/  @!P2 NANOSLEEP.SYNCS 0x989680 ;  /* 0x009896800000a95d */ /* 0x008fea0003900000 */
[----:B------:R-:W3:Y:S02]  /*13340*/  @!P2 SYNCS.PHASECHK.TRANS64 P2, [R6+URZ+0x29830], R7 ;  /* 0x029830070600a5a7 */ /* 0x000ee4000804007f */
[----:B---3--:R-:W-:Y:S05]  /*13350*/  @!P2 BRA `(.L_x_144) ;  /* 0xfffffffc00f0a947 */ /* 0x008fea000383ffff */
[----:B------:R-:W-:Y:S05]  /*13360*/  BRA `(.L_x_143) ;  /* 0xfffffee800d87947 */ /* 0x000fea000383ffff */
.L_x_149:
[----:B-1----:R-:W-:-:S04]  /*13370*/  IMAD.U32 R5, RZ, RZ, UR6 ;  /* 0x00000006ff057e24 */ /* 0x002fc8000f8e00ff */
[----:B------:R1:W2:Y:S03]  /*13380*/  SYNCS.PHASECHK.TRANS64.TRYWAIT P1, [R5+URZ+0x29830], R4 ;  /* 0x02983004050075a7 */ /* 0x0002a6000802017f */
[----:B--2---:R-:W-:Y:S05]  /*13390*/  @!P1 NANOSLEEP.SYNCS 0x989680 ;  /* 0x009896800000995d */ /* 0x004fea0003900000 */
[----:B------:R-:W2:Y:S02]  /*133a0*/  @!P1 SYNCS.PHASECHK.TRANS64 P1, [R5+URZ+0x29830], R4 ;  /* 0x02983004050095a7 */ /* 0x000ea4000802007f */
[----:B--2---:R-:W-:Y:S05]  /*133b0*/  @!P1 BRA `(.L_x_149) ;  /* 0xfffffffc00ec9947 */ /* 0x004fea000383ffff */
[----:B------:R-:W-:Y:S05]  /*133c0*/  BRA `(.L_x_146) ;  /* 0xffffff28001c7947 */ /* 0x000fea000383ffff */
.L_x_153:
[----:B-1----:R-:W-:-:S04]  /*133d0*/  IMAD.U32 R5, RZ, RZ, UR6 ;  /* 0x00000006ff057e24 */ /* 0x002fc8000f8e00ff */
[----:B------:R1:W2:Y:S03]  /*133e0*/  SYNCS.PHASECHK.TRANS64.TRYWAIT P1, [R5+URZ+0x29850], R4 ;  /* 0x02985004050075a7 */ /* 0x0002a6000802017f */
[----:B--2---:R-:W-:Y:S05]  /*133f0*/  @!P1 NANOSLEEP.SYNCS 0x989680 ;  /* 0x009896800000995d */ /* 0x004fea0003900000 */
[----:B------:R-:W2:Y:S02]  /*13400*/  @!P1 SYNCS.PHASECHK.TRANS64 P1, [R5+URZ+0x29850], R4 ;  /* 0x02985004050095a7 */ /* 0x000ea4000802007f */
[----:B--2---:R-:W-:Y:S05]  /*13410*/  @!P1 BRA `(.L_x_153) ;  /* 0xfffffffc00ec9947 */ /* 0x004fea000383ffff */
[----:B------:R-:W-:Y:S05]  /*13420*/  BRA `(.L_x_150) ;  /* 0xffffff3400307947 */ /* 0x000fea000383ffff */
.L_x_159:
[----:B-1----:R1:W2:Y:S02]  /*13430*/  SYNCS.PHASECHK.TRANS64.TRYWAIT P1, [R21+URZ+0x29850], R0 ;  /* 0x02985000150075a7 */ /* 0x0022a4000802017f */
[----:B--2---:R-:W-:Y:S05]  /*13440*/  @!P1 NANOSLEEP.SYNCS 0x989680 ;  /* 0x009896800000995d */ /* 0x004fea0003900000 */
[----:B------:R-:W2:Y:S02]  /*13450*/  @!P1 SYNCS.PHASECHK.TRANS64 P1, [R21+URZ+0x29850], R0 ;  /* 0x02985000150095a7 */ /* 0x000ea4000802007f */
[----:B--2---:R-:W-:Y:S05]  /*13460*/  @!P1 BRA `(.L_x_159) ;  /* 0xfffffffc00f09947 */ /* 0x004fea000383ffff */
[----:B------:R-:W-:Y:S05]  /*13470*/  BRA `(.L_x_158) ;  /* 0xffffff5c00c47947 */ /* 0x000fea000383ffff */
.L_x_207:
[----:B------:R-:W-:Y:S02]  /*13480*/  IMAD.MOV.U32 R13, RZ, RZ, R0 ;  /* 0x000000ffff0d7224 */ /* 0x000fe400078e0000 */
[----:B------:R-:W-:Y:S02]  /*13490*/  IMAD.MOV.U32 R12, RZ, RZ, RZ ;  /* 0x000000ffff0c7224 */ /* 0x000fe400078e00ff */
[----:B------:R-:W-:Y:S02]  /*134a0*/  IMAD.MOV.U32 R11, RZ, RZ, 0x1f ;  /* 0x0000001fff0b7424 */ /* 0x000fe400078e00ff */
[----:B------:R-:W-:-:S07]  /*134b0*/  IMAD.MOV.U32 R15, RZ, RZ, -0x1 ;  /* 0xffffffffff0f7424 */ /* 0x000fce00078e00ff */
[----:B--2---:R-:W-:Y:S05]  /*134c0*/  WARPSYNC.COLLECTIVE R15, `(.L_x_279) ;  /* 0x000000000f087348 */ /* 0x004fea0003c00000 */
[----:B------:R0:W1:Y:S02]  /*134d0*/  SHFL.IDX P6, R14, R13, R12, R11 ;  /* 0x0000000c0d0e7389 */ /* 0x00006400000c000b */
[----:B012---:R-:W-:Y:S01]  /*134e0*/  ENDCOLLECTIVE ;  /* 0x000000000000791b */ /* 0x007fe20003800000 */
.L_x_279:
[----:B------:R-:W-:Y:S05]  /*134f0*/  BRA `(.L_x_280) ;  /* 0xffffffc400087947 */ /* 0x000fea000383ffff */
.L_x_209:
[----:B------:R-:W-:Y:S01]  /*13500*/  BSSY B0, `(.L_x_281) ;  /* 0x0000006000007945 */ /* 0x000fe20003800000 */
[----:B------:R-:W-:-:S07]  /*13510*/  IMAD.MOV.U32 R15, RZ, RZ, -0x1 ;  /* 0xffffffffff0f7424 */ /* 0x000fce00078e00ff */
[----:B--2---:R-:W-:Y:S05]  /*13520*/  WARPSYNC.COLLECTIVE R15, `(.L_x_282) ;  /* 0x000000000f0c7348 */ /* 0x004fea0003c00000 */
[----:B------:R-:W-:Y:S02]  /*13530*/  ELECT P6, UR62, PT ;  /* 0x00000000003e782f */ /* 0x000fe400038c0000 */
[----:B------:R-:W-:Y:S01]  /*13540*/  MOV R14, UR62 ;  /* 0x0000003e000e7c02 */ /* 0x000fe20008000f00 */
[----:B--2---:R-:W-:Y:S10]  /*13550*/  ENDCOLLECTIVE ;  /* 0x000000000000791b */ /* 0x004ff40003800000 */
.L_x_282:
[----:B------:R-:W-:Y:S05]  /*13560*/  BSYNC B0 ;  /* 0x0000000000007941 */ /* 0x000fea0003800000 */
.L_x_281:
[----:B------:R-:W-:Y:S05]  /*13570*/  BRA `(.L_x_283) ;  /* 0xffffffc400147947 */ /* 0x000fea000383ffff */
.L_x_211:
[----:B0-----:R0:W1:Y:S02]  /*13580*/  SYNCS.PHASECHK.TRANS64.TRYWAIT P0, [R2+URZ+0x29880], R3 ;  /* 0x02988003020075a7 */ /* 0x001064000800017f */
[----:B-1----:R-:W-:Y:S05]  /*13590*/  @!P0 NANOSLEEP.SYNCS 0x989680 ;  /* 0x009896800000895d */ /* 0x002fea0003900000 */
[----:B------:R-:W1:Y:S02]  /*135a0*/  @!P0 SYNCS.PHASECHK.TRANS64 P0, [R2+URZ+0x29880], R3 ;  /* 0x02988003020085a7 */ /* 0x000e64000800007f */
[----:B-1----:R-:W-:Y:S05]  /*135b0*/  @!P0 BRA `(.L_x_211) ;  /* 0xfffffffc00f08947 */ /* 0x002fea000383ffff */
[----:B------:R-:W-:Y:S05]  /*135c0*/  BRA `(.L_x_284) ;  /* 0xffffffc400747947 */ /* 0x000fea000383ffff */
.L_x_213:
[----:B-1----:R1:W2:Y:S02]  /*135d0*/  SYNCS.PHASECHK.TRANS64.TRYWAIT P0, [R2+URZ+0x29840], R3 ;  /* 0x02984003020075a7 */ /* 0x0022a4000800017f */
[----:B--2---:R-:W-:Y:S05]  /*135e0*/  @!P0 NANOSLEEP.SYNCS 0x989680 ;  /* 0x009896800000895d */ /* 0x004fea0003900000 */
[----:B------:R-:W2:Y:S02]  /*135f0*/  @!P0 SYNCS.PHASECHK.TRANS64 P0, [R2+URZ+0x29840], R3 ;  /* 0x02984003020085a7 */ /* 0x000ea4000800007f */
[----:B--2---:R-:W-:Y:S05]  /*13600*/  @!P0 BRA `(.L_x_213) ;  /* 0xfffffffc00f08947 */ /* 0x004fea000383ffff */
[----:B------:R-:W-:Y:S05]  /*13610*/  BRA `(.L_x_285) ;  /* 0xffffffc400c47947 */ /* 0x000fea000383ffff */
.L_x_217:
[----:B------:R0:W5:Y:S01]  /*13620*/  LDL.LU R8, [R1+0x1c] ;  /* 0x00001c0001087983 */ /* 0x0001620000300800 */
[----:B------:R-:W-:Y:S01]  /*13630*/  IMAD.MOV.U32 R13, RZ, RZ, R0 ;  /* 0x000000ffff0d7224 */ /* 0x000fe200078e0000 */
[----:B------:R-:W-:Y:S01]  /*13640*/  LOP3.LUT R7, R7, 0x7f, RZ, 0xc0, !PT ;  /* 0x0000007f07077812 */ /* 0x000fe200078ec0ff */
[----:B------:R-:W-:Y:S02]  /*13650*/  IMAD.MOV.U32 R12, RZ, RZ, RZ ;  /* 0x000000ffff0c7224 */ /* 0x000fe400078e00ff */
[----:B------:R-:W-:Y:S01]  /*13660*/  IMAD.MOV.U32 R11, RZ, RZ, 0x1c1f ;  /* 0x00001c1fff0b7424 */ /* 0x000fe200078e00ff */
[----:B------:R-:W-:Y:S01]  /*13670*/  SHF.R.U32.HI R2, RZ, 0x2, R7 ;  /* 0x00000002ff027819 */ /* 0x000fe20000011607 */
[----:B------:R-:W-:-:S04]  /*13680*/  IMAD.MOV.U32 R15, RZ, RZ, -0x1 ;  /* 0xffffffffff0f7424 */ /* 0x000fc800078e00ff */
[----:B0-----:R-:W-:-:S07]  /*13690*/  IMAD.IADD R2, R2, 0x1, R5 ;  /* 0x0000000102027824 */ /* 0x001fce00078e0205 */
[----:B-----5:R-:W-:Y:S05]  /*136a0*/  WARPSYNC.COLLECTIVE R15, `(.L_x_286) ;  /* 0x000000000f087348 */ /* 0x020fea0003c00000 */
[----:B------:R0:W1:Y:S02]  /*136b0*/  SHFL.IDX P6, R14, R13, R12, R11 ;  /* 0x0000000c0d0e7389 */ /* 0x00006400000c000b */
[----:B01---5:R-:W-:Y:S01]  /*136c0*/  ENDCOLLECTIVE ;  /* 0x000000000000791b */ /* 0x023fe20003800000 */
.L_x_286:
[----:B------:R-:W-:Y:S02]  /*136d0*/  IMAD.MOV.U32 R13, RZ, RZ, R4 ;  /* 0x000000ffff0d7224 */ /* 0x000fe400078e0004 */
[----:B------:R-:W-:Y:S02]  /*136e0*/  IMAD R3, R8, R6, RZ ;  /* 0x0000000608037224 */ /* 0x000fe400078e02ff */
[----:B------:R-:W-:-:S07]  /*136f0*/  IMAD.MOV.U32 R6, RZ, RZ, R14 ;  /* 0x000000ffff067224 */ /* 0x000fce00078e000e */
[----:B------:R-:W-:Y:S05]  /*13700*/  WARPSYNC.COLLECTIVE R15, `(.L_x_287) ;  /* 0x000000000f087348 */ /* 0x000fea0003c00000 */
[----:B------:R0:W1:Y:S02]  /*13710*/  SHFL.IDX P6, R14, R13, R12, R11 ;  /* 0x0000000c0d0e7389 */ /* 0x00006400000c000b */
[----:B01----:R-:W-:Y:S01]  /*13720*/  ENDCOLLECTIVE ;  /* 0x000000000000791b */ /* 0x003fe20003800000 */
.L_x_287:
[C---:B------:R-:W-:Y:S01]  /*13730*/  ISETP.GE.AND P4, PT, R2.reuse, R3, PT ;  /* 0x000000030200720c */ /* 0x040fe20003f86270 */
[----:B------:R-:W-:Y:S02]  /*13740*/  VIADD R8, R2, 0x20 ;  /* 0x0000002002087836 */ /* 0x000fe40000000000 */
[----:B------:R-:W-:Y:S02]  /*13750*/  IMAD.MOV.U32 R13, RZ, RZ, R0 ;  /* 0x000000ffff0d7224 */ /* 0x000fe400078e0000 */
[----:B------:R-:W-:Y:S02]  /*13760*/  IMAD.MOV.U32 R12, RZ, RZ, 0x1 ;  /* 0x00000001ff0c7424 */ /* 0x000fe400078e00ff */
[----:B------:R-:W-:-:S07]  /*13770*/  IMAD.MOV.U32 R7, RZ, RZ, R14 ;  /* 0x000000ffff077224 */ /* 0x000fce00078e000e */
[----:B------:R-:W-:Y:S05]  /*13780*/  WARPSYNC.COLLECTIVE R15, `(.L_x_288) ;  /* 0x000000000f087348 */ /* 0x000fea0003c00000 */
[----:B------:R0:W1:Y:S02]  /*13790*/  SHFL.IDX P6, R14, R13, R12, R11 ;  /* 0x0000000c0d0e7389 */ /* 0x00006400000c000b */
[----:B01----:R-:W-:Y:S01]  /*137a0*/  ENDCOLLECTIVE ;  /* 0x000000000000791b */ /* 0x003fe20003800000 */
.L_x_288:
[----:B------:R-:W-:-:S05]  /*137b0*/  @!P4 IADD3 R7, P3, R10, R7, RZ ;  /* 0x000000070a07c210 */ /* 0x000fca0007f7e0ff */
[----:B------:R-:W-:Y:S01]  /*137c0*/  @!P4 IMAD.X R6, RZ, RZ, R6, P3 ;  /* 0x000000ffff06c224 */ /* 0x000fe200018e0606 */
[----:B------:R-:W-:-:S04]  /*137d0*/  ISETP.GE.AND P3, PT, R8, R3, PT ;  /* 0x000000030800720c */ /* 0x000fc80003f66270 */
[----:B------:R-:W-:Y:S01]  /*137e0*/  @!P4 LOP3.LUT R7, R7, R6, RZ, 0x3c, !PT ;  /* 0x000000060707c212 */ /* 0x000fe200078e3cff */
[----:B------:R-:W-:-:S03]  /*137f0*/  IMAD.MOV.U32 R13, RZ, RZ, R4 ;  /* 0x000000ffff0d7224 */ /* 0x000fc600078e0004 */
[----:B------:R-:W-:-:S04]  /*13800*/  @!P4 LOP3.LUT R6, R7, R6, RZ, 0x3c, !PT ;  /* 0x000000060706c212 */ /* 0x000fc800078e3cff */
[----:B------:R-:W-:Y:S01]  /*13810*/  @!P4 LOP3.LUT R7, R7, R6, RZ, 0x3c, !PT ;  /* 0x000000060707c212 */ /* 0x000fe200078e3cff */
[----:B------:R-:W-:-:S07]  /*13820*/  IMAD.MOV.U32 R5, RZ, RZ, R14 ;  /* 0x000000ffff057224 */ /* 0x000fce00078e000e */
[----:B------:R-:W-:Y:S05]  /*13830*/  WARPSYNC.COLLECTIVE R15, `(.L_x_289) ;  /* 0x000000000f087348 */ /* 0x000fea0003c00000 */
[----:B------:R0:W1:Y:S02]  /*13840*/  SHFL.IDX P6, R14, R13, R12, R11 ;  /* 0x0000000c0d0e7389 */ /* 0x00006400000c000b */
[----:B01----:R-:W-:Y:S01]  /*13850*/  ENDCOLLECTIVE ;  /* 0x000000000000791b */ /* 0x003fe20003800000 */
.L_x_289:
[----:B------:R-:W-:Y:S01]  /*13860*/  @!PT LDS RZ, [RZ] ;  /* 0x00000000fffff984 */ /* 0x000fe20000000800 */
[----:B------:R-:W-:Y:S01]  /*13870*/  @!PT LDS RZ, [RZ] ;  /* 0x00000000fffff984 */ /* 0x000fe20000000800 */
[----:B------:R-:W-:Y:S01]  /*13880*/  @!PT LDS RZ, [RZ] ;  /* 0x00000000fffff984 */ /* 0x000fe20000000800 */
[----:B------:R-:W-:Y:S04]  /*13890*/  @!P4 LDGSTS.E.BYPASS.LTC128B.128 [R9+0x14400], desc[UR50][R6.64], !P0 ;  /* 0x144000000609cfae */ /* 0x000fe8000c101d72 */
[----:B------:R-:W-:Y:S04]  /*138a0*/  @!P4 LDGSTS.E.BYPASS.LTC128B.128 [R9+0x16400], desc[UR50][R6.64+0x40], !P1 ;  /* 0x164000400609cfae */ /* 0x000fe8000c901d72 */
[----:B------:R0:W-:Y:S01]  /*138b0*/  @!P4 LDGSTS.E.BYPASS.LTC128B.128 [R9+0x18400], desc[UR50][R6.64+0x80], !P2 ;  /* 0x184000800609cfae */ /* 0x0001e2000d101d72 */
[----:B------:R-:W-:Y:S02]  /*138c0*/  IMAD.MOV.U32 R13, RZ, RZ, R0 ;  /* 0x000000ffff0d7224 */ /* 0x000fe400078e0000 */
[----:B------:R-:W-:-:S02]  /*138d0*/  IMAD.MOV.U32 R12, RZ, RZ, 0x2 ;  /* 0x00000002ff0c7424 */ /* 0x000fc400078e00ff */
[----:B0-----:R-:W-:-:S07]  /*138e0*/  IMAD.MOV.U32 R6, RZ, RZ, R14 ;  /* 0x000000ffff067224 */ /* 0x001fce00078e000e */
[----:B------:R-:W-:Y:S05]  /*138f0*/  WARPSYNC.COLLECTIVE R15, `(.L_x_290) ;  /* 0x000000000f087348 */ /* 0x000fea0003c00000 */
[----:B------:R0:W1:Y:S02]  /*13900*/  SHFL.IDX P6, R14, R13, R12, R11 ;  /* 0x0000000c0d0e7389 */ /* 0x00006400000c000b */
[----:B01----:R-:W-:Y:S01]  /*13910*/  ENDCOLLECTIVE ;  /* 0x000000000000791b */ /* 0x003fe20003800000 */
.L_x_290:
[----:B------:R-:W-:-:S05]  /*13920*/  @!P3 IADD3 R6, P4, R10, R6, RZ ;  /* 0x000000060a06b210 */ /* 0x000fca0007f9e0ff */
[----:B------:R-:W-:-:S04]  /*13930*/  @!P3 IMAD.X R5, RZ, RZ, R5, P4 ;  /* 0x000000ffff05b224 */ /* 0x000fc800020e0605 */
[----:B------:R-:W-:Y:S02]  /*13940*/  @!P3 IMAD.MOV.U32 R7, RZ, RZ, R5 ;  /* 0x000000ffff07b224 */ /* 0x000fe400078e0005 */
[----:B------:R-:W-:Y:S02]  /*13950*/  VIADD R5, R2, 0x40 ;  /* 0x0000004002057836 */ /* 0x000fe40000000000 */
[----:B------:R-:W-:Y:S01]  /*13960*/  IMAD.MOV.U32 R13, RZ, RZ, R4 ;  /* 0x000000ffff0d7224 */ /* 0x000fe200078e0004 */
[----:B------:R-:W-:Y:S01]  /*13970*/  @!PT LDS RZ, [RZ] ;  /* 0x00000000fffff984 */ /* 0x000fe20000000800 */
[----:B------:R-:W-:Y:S01]  /*13980*/  @!PT LDS RZ, [RZ] ;  /* 0x00000000fffff984 */ /* 0x000fe20000000800 */
[----:B------:R-:W-:Y:S01]  /*13990*/  @!PT LDS RZ, [RZ] ;  /* 0x00000000fffff984 */ /* 0x000fe20000000800 */
[----:B------:R0:W-:Y:S04]  /*139a0*/  @!P3 LDGSTS.E.BYPASS.LTC128B.128 [R9+0x14c00], desc[UR50][R6.64], !P0 ;  /* 0x14c000000609bfae */ /* 0x0001e8000c101d72 */
[----:B------:R0:W-:Y:S04]  /*139b0*/  @!P3 LDGSTS.E.BYPASS.LTC128B.128 [R9+0x16c00], desc[UR50][R6.64+0x40], !P1 ;  /* 0x16c000400609bfae */ /* 0x0001e8000c901d72 */
[----:B------:R0:W-:Y:S01]  /*139c0*/  @!P3 LDGSTS.E.BYPASS.LTC128B.128 [R9+0x18c00], desc[UR50][R6.64+0x80], !P2 ;  /* 0x18c000800609bfae */ /* 0x0001e2000d101d72 */
[----:B------:R-:W-:Y:S01]  /*139d0*/  ISETP.GE.AND P3, PT, R5, R3, PT ;  /* 0x000000030500720c */ /* 0x000fe20003f66270 */
[----:B------:R-:W-:-:S12]  /*139e0*/  IMAD.MOV.U32 R5, RZ, RZ, R14 ;  /* 0x000000ffff057224 */ /* 0x000fd800078e000e */
[----:B0-----:R-:W-:Y:S05]  /*139f0*/  WARPSYNC.COLLECTIVE R15, `(.L_x_291) ;  /* 0x000000000f087348 */ /* 0x001fea0003c00000 */
[----:B------:R1:W2:Y:S02]  /*13a00*/  SHFL.IDX P6, R14, R13, R12, R11 ;  /* 0x0000000c0d0e7389 */ /* 0x0002a400000c000b */
[----:B012---:R-:W-:Y:S01]  /*13a10*/  ENDCOLLECTIVE ;  /* 0x000000000000791b */ /* 0x007fe20003800000 */
.L_x_291:
[----:B------:R-:W-:Y:S02]  /*13a20*/  IMAD.MOV.U32 R13, RZ, RZ, R0 ;  /* 0x000000ffff0d7224 */ /* 0x000fe400078e0000 */
[----:B------:R-:W-:Y:S02]  /*13a30*/  IMAD.MOV.U32 R12, RZ, RZ, 0x3 ;  /* 0x00000003ff0c7424 */ /* 0x000fe400078e00ff */
[----:B------:R-:W-:-:S07]  /*13a40*/  IMAD.MOV.U32 R6, RZ, RZ, R14 ;  /* 0x000000ffff067224 */ /* 0x000fce00078e000e */
[----:B------:R-:W-:Y:S05]  /*13a50*/  WARPSYNC.COLLECTIVE R15, `(.L_x_292) ;  /* 0x000000000f087348 */ /* 0x000fea0003c00000 */
[----:B------:R0:W1:Y:S02]  /*13a60*/  SHFL.IDX P6, R14, R13, R12, R11 ;  /* 0x0000000c0d0e7389 */ /* 0x00006400000c000b */
[----:B01----:R-:W-:Y:S01]  /*13a70*/  ENDCOLLECTIVE ;  /* 0x000000000000791b */ /* 0x003fe20003800000 */
.L_x_292:
[----:B------:R-:W-:-:S05]  /*13a80*/  @!P3 IADD3 R6, P4, R10, R6, RZ ;  /* 0x000000060a06b210 */ /* 0x000fca0007f9e0ff */
[----:B------:R-:W-:-:S04]  /*13a90*/  @!P3 IMAD.X R5, RZ, RZ, R5, P4 ;  /* 0x000000ffff05b224 */ /* 0x000fc800020e0605 */
[----:B------:R-:W-:Y:S02]  /*13aa0*/  @!P3 IMAD.MOV.U32 R7, RZ, RZ, R5 ;  /* 0x000000ffff07b224 */ /* 0x000fe400078e0005 */
[----:B------:R-:W-:-:S03]  /*13ab0*/  IMAD.MOV.U32 R13, RZ, RZ, R4 ;  /* 0x000000ffff0d7224 */ /* 0x000fc600078e0004 */
[----:B------:R-:W-:Y:S01]  /*13ac0*/  @!PT LDS RZ, [RZ] ;  /* 0x00000000fffff984 */ /* 0x000fe20000000800 */
[----:B------:R-:W-:Y:S01]  /*13ad0*/  @!PT LDS RZ, [RZ] ;  /* 0x00000000fffff984 */ /* 0x000fe20000000800 */
[----:B------:R-:W-:Y:S01]  /*13ae0*/  @!PT LDS RZ, [RZ] ;  /* 0x00000000fffff984 */ /* 0x000fe20000000800 */
[----:B------:R0:W-:Y:S04]  /*13af0*/  @!P3 LDGSTS.E.BYPASS.LTC128B.128 [R9+0x15400], desc[UR50][R6.64], !P0 ;  /* 0x154000000609bfae */ /* 0x0001e8000c101d72 */
[----:B------:R0:W-:Y:S01]  /*13b00*/  @!P3 LDGSTS.E.BYPASS.LTC128B.128 [R9+0x17400], desc[UR50][R6.64+0x40], !P1 ;  /* 0x174000400609bfae */ /* 0x0001e2000c901d72 */
[----:B------:R-:W-:-:S03]  /*13b10*/  IMAD.MOV.U32 R0, RZ, RZ, R14 ;  /* 0x000000ffff007224 */ /* 0x000fc600078e000e */
[----:B------:R0:W-:Y:S04]  /*13b20*/  @!P3 LDGSTS.E.BYPASS.LTC128B.128 [R9+0x19400], desc[UR50][R6.64+0x80], !P2 ;  /* 0x194000800609bfae */ /* 0x0001e8000d101d72 */
[----:B0-----:R-:W-:Y:S05]  /*13b30*/  WARPSYNC.COLLECTIVE R15, `(.L_x_293) ;  /* 0x000000000f087348 */ /* 0x001fea0003c00000 */
[----:B------:R1:W2:Y:S02]  /*13b40*/  SHFL.IDX P6, R14, R13, R12, R11 ;  /* 0x0000000c0d0e7389 */ /* 0x0002a400000c000b */
[----:B012---:R-:W-:Y:S01]  /*13b50*/  ENDCOLLECTIVE ;  /* 0x000000000000791b */ /* 0x007fe20003800000 */
.L_x_293:
[----:B------:R-:W-:Y:S01]  /*13b60*/  IMAD.MOV.U32 R4, RZ, RZ, R14 ;  /* 0x000000ffff047224 */ /* 0x000fe200078e000e */
[----:B------:R-:W-:Y:S06]  /*13b70*/  BRA `(.L_x_294) ;  /* 0xffffffcc00207947 */ /* 0x000fec000383ffff */
.L_x_222:
[----:B-1----:R1:W2:Y:S02]  /*13b80*/  SYNCS.PHASECHK.TRANS64.TRYWAIT P0, [R17+URZ+0x29820], R0 ;  /* 0x02982000110075a7 */ /* 0x0022a4000800017f */
[----:B--2---:R-:W-:Y:S05]  /*13b90*/  @!P0 NANOSLEEP.SYNCS 0x989680 ;  /* 0x009896800000895d */ /* 0x004fea0003900000 */
[----:B------:R-:W2:Y:S02]  /*13ba0*/  @!P0 SYNCS.PHASECHK.TRANS64 P0, [R17+URZ+0x29820], R0 ;  /* 0x02982000110085a7 */ /* 0x000ea4000800007f */
[----:B--2---:R-:W-:Y:S05]  /*13bb0*/  @!P0 BRA `(.L_x_222) ;  /* 0xfffffffc00f08947 */ /* 0x004fea000383ffff */
[----:B------:R-:W-:Y:S05]  /*13bc0*/  BRA `(.L_x_295) ;  /* 0xffffffcc00907947 */ /* 0x000fea000383ffff */
.L_x_228:
[----:B--2---:R2:W3:Y:S02]  /*13bd0*/  SYNCS.PHASECHK.TRANS64.TRYWAIT P0, [R5+URZ+0x29880], R4 ;  /* 0x02988004050075a7 */ /* 0x0044e4000800017f */
[----:B---3--:R-:W-:Y:S05]  /*13be0*/  @!P0 NANOSLEEP.SYNCS 0x989680 ;  /* 0x009896800000895d */ /* 0x008fea0003900000 */
[----:B------:R-:W3:Y:S02]  /*13bf0*/  @!P0 SYNCS.PHASECHK.TRANS64 P0, [R5+URZ+0x29880], R4 ;  /* 0x02988004050085a7 */ /* 0x000ee4000800007f */
[----:B---3--:R-:W-:Y:S05]  /*13c00*/  @!P0 BRA `(.L_x_228) ;  /* 0xfffffffc00f08947 */ /* 0x008fea000383ffff */
[----:B------:R-:W-:Y:S05]  /*13c10*/  BRA `(.L_x_296) ;  /* 0xffffffd000447947 */ /* 0x000fea000383ffff */
.L_x_233:
[----:B---3--:R3:W4:Y:S02]  /*13c20*/  SYNCS.PHASECHK.TRANS64.TRYWAIT P0, [R5+URZ+0x29840], R4 ;  /* 0x02984004050075a7 */ /* 0x008724000800017f */
[----:B----4-:R-:W-:Y:S05]  /*13c30*/  @!P0 NANOSLEEP.SYNCS 0x989680 ;  /* 0x009896800000895d */ /* 0x010fea0003900000 */
[----:B------:R-:W4:Y:S02]  /*13c40*/  @!P0 SYNCS.PHASECHK.TRANS64 P0, [R5+URZ+0x29840], R4 ;  /* 0x02984004050085a7 */ /* 0x000f24000800007f */
[----:B----4-:R-:W-:Y:S05]  /*13c50*/  @!P0 BRA `(.L_x_233) ;  /* 0xfffffffc00f08947 */ /* 0x010fea000383ffff */
[----:B------:R-:W-:Y:S05]  /*13c60*/  BRA `(.L_x_297) ;  /* 0xffffffd000c07947 */ /* 0x000fea000383ffff */
.L_x_241:
[----:B--2---:R2:W3:Y:S02]  /*13c70*/  SYNCS.PHASECHK.TRANS64.TRYWAIT P0, [R19+URZ+0x29870], R4 ;  /* 0x02987004130075a7 */ /* 0x0044e4000800017f */
[----:B---3--:R-:W-:Y:S05]  /*13c80*/  @!P0 NANOSLEEP.SYNCS 0x989680 ;  /* 0x009896800000895d */ /* 0x008fea0003900000 */
[----:B------:R-:W3:Y:S02]  /*13c90*/  @!P0 SYNCS.PHASECHK.TRANS64 P0, [R19+URZ+0x29870], R4 ;  /* 0x02987004130085a7 */ /* 0x000ee4000800007f */
[----:B---3--:R-:W-:Y:S05]  /*13ca0*/  @!P0 BRA `(.L_x_241) ;  /* 0xfffffffc00f08947 */ /* 0x008fea000383ffff */
[----:B------:R-:W-:Y:S05]  /*13cb0*/  BRA `(.L_x_298) ;  /* 0xffffffd400d87947 */ /* 0x000fea000383ffff */
.L_x_243:
[----:B---3--:R3:W4:Y:S02]  /*13cc0*/  SYNCS.PHASECHK.TRANS64.TRYWAIT P0, [R19+URZ+0x29860], R0 ;  /* 0x02986000130075a7 */ /* 0x008724000800017f */
[----:B----4-:R-:W-:Y:S05]  /*13cd0*/  @!P0 NANOSLEEP.SYNCS 0x989680 ;  /* 0x009896800000895d */ /* 0x010fea0003900000 */
[----:B------:R-:W4:Y:S02]  /*13ce0*/  @!P0 SYNCS.PHASECHK.TRANS64 P0, [R19+URZ+0x29860], R0 ;  /* 0x02986000130085a7 */ /* 0x000f24000800007f */
[----:B----4-:R-:W-:Y:S05]  /*13cf0*/  @!P0 BRA `(.L_x_243) ;  /* 0xfffffffc00f08947 */ /* 0x010fea000383ffff */
[----:B------:R-:W-:Y:S05]  /*13d00*/  BRA `(.L_x_299) ;  /* 0xffffffd400e07947 */ /* 0x000fea000383ffff */
.L_x_250:
[----:B0-----:R0:W1:Y:S02]  /*13d10*/  SYNCS.PHASECHK.TRANS64.TRYWAIT P1, [R16+URZ+0x29870], R3 ;  /* 0x02987003100075a7 */ /* 0x001064000802017f */
[----:B-1----:R-:W-:Y:S05]  /*13d20*/  @!P1 NANOSLEEP.SYNCS 0x989680 ;  /* 0x009896800000995d */ /* 0x002fea0003900000 */
[----:B------:R-:W1:Y:S02]  /*13d30*/  @!P1 SYNCS.PHASECHK.TRANS64 P1, [R16+URZ+0x29870], R3 ;  /* 0x02987003100095a7 */ /* 0x000e64000802007f */
[----:B-1----:R-:W-:Y:S05]  /*13d40*/  @!P1 BRA `(.L_x_250) ;  /* 0xfffffffc00f09947 */ /* 0x002fea000383ffff */
[----:B------:R-:W-:Y:S05]  /*13d50*/  BRA `(.L_x_300) ;  /* 0xffffffdc00b87947 */ /* 0x000fea000383ffff */
.L_x_252:
[----:B0-----:R0:W1:Y:S02]  /*13d60*/  SYNCS.PHASECHK.TRANS64.TRYWAIT P1, [R16+URZ+0x29860], R3 ;  /* 0x02986003100075a7 */ /* 0x001064000802017f */
[----:B-1----:R-:W-:Y:S05]  /*13d70*/  @!P1 NANOSLEEP.SYNCS 0x989680 ;  /* 0x009896800000995d */ /* 0x002fea0003900000 */
[----:B------:R-:W1:Y:S02]  /*13d80*/  @!P1 SYNCS.PHASECHK.TRANS64 P1, [R16+URZ+0x29860], R3 ;  /* 0x02986003100095a7 */ /* 0x000e64000802007f */
[----:B-1----:R-:W-:Y:S05]  /*13d90*/  @!P1 BRA `(.L_x_252) ;  /* 0xfffffffc00f09947 */ /* 0x002fea000383ffff */
[----:B------:R-:W-:Y:S05]  /*13da0*/  BRA `(.L_x_301) ;  /* 0xffffffdc00c07947 */ /* 0x000fea000383ffff */
.L_x_263:
[----:B0-----:R0:W1:Y:S02]  /*13db0*/  SYNCS.PHASECHK.TRANS64.TRYWAIT P0, [R3+URZ+0x29820], R0 ;  /* 0x02982000030075a7 */ /* 0x001064000800017f */
[----:B-1----:R-:W-:Y:S05]  /*13dc0*/  @!P0 NANOSLEEP.SYNCS 0x989680 ;  /* 0x009896800000895d */ /* 0x002fea0003900000 */
[----:B------:R-:W1:Y:S02]  /*13dd0*/  @!P0 SYNCS.PHASECHK.TRANS64 P0, [R3+URZ+0x29820], R0 ;  /* 0x02982000030085a7 */ /* 0x000e64000800007f */
[----:B-1----:R-:W-:Y:S05]  /*13de0*/  @!P0 BRA `(.L_x_263) ;  /* 0xfffffffc00f08947 */ /* 0x002fea000383ffff */
[----:B------:R-:W-:Y:S05]  /*13df0*/  BRA `(.L_x_302) ;  /* 0xfffffff0005c7947 */ /* 0x000fea000383ffff */
.L_x_264:
[----:B------:R-:W1:Y:S01]  /*13e00*/  S2R R2, SR_TID.X ;  /* 0x0000000000027919 */ /* 0x000e620000002100 */
[----:B------:R-:W-:Y:S01]  /*13e10*/  BSSY B0, `(.L_x_303) ;  /* 0x000000a000007945 */ /* 0x000fe20003800000 */
[----:B------:R-:W-:Y:S02]  /*13e20*/  IMAD.MOV.U32 R12, RZ, RZ, RZ ;  /* 0x000000ffff0c7224 */ /* 0x000fe400078e00ff */
[----:B------:R-:W-:Y:S02]  /*13e30*/  IMAD.MOV.U32 R11, RZ, RZ, 0x1f ;  /* 0x0000001fff0b7424 */ /* 0x000fe400078e00ff */
[----:B------:R-:W-:Y:S01]  /*13e40*/  IMAD.MOV.U32 R15, RZ, RZ, -0x1 ;  /* 0xffffffffff0f7424 */ /* 0x000fe200078e00ff */
[----:B-1----:R-:W-:-:S04]  /*13e50*/  SHF.R.U32.HI R2, RZ, 0x5, R2 ;  /* 0x00000005ff027819 */ /* 0x002fc80000011602 */
[----:B------:R-:W-:-:S05]  /*13e60*/  LOP3.LUT R2, R2, 0x3, RZ, 0xc0, !PT ;  /* 0x0000000302027812 */ /* 0x000fca00078ec0ff */
[----:B------:R-:W-:-:S07]  /*13e70*/  IMAD.MOV.U32 R13, RZ, RZ, R2 ;  /* 0x000000ffff0d7224 */ /* 0x000fce00078e0002 */
[----:B0-----:R-:W-:Y:S05]  /*13e80*/  WARPSYNC.COLLECTIVE R15, `(.L_x_304) ;  /* 0x000000000f087348 */ /* 0x001fea0003c00000 */
[----:B------:R1:W2:Y:S02]  /*13e90*/  SHFL.IDX P6, R14, R13, R12, R11 ;  /* 0x0000000c0d0e7389 */ /* 0x0002a400000c000b */
[----:B012---:R-:W-:Y:S01]  /*13ea0*/  ENDCOLLECTIVE ;  /* 0x000000000000791b */ /* 0x007fe20003800000 */
.L_x_304:
[----:B------:R-:W-:Y:S05]  /*13eb0*/  BSYNC B0 ;  /* 0x0000000000007941 */ /* 0x000fea0003800000 */
.L_x_303:
[----:B------:R-:W-:Y:S05]  /*13ec0*/  BRA `(.L_x_305) ;  /* 0xfffffff000447947 */ /* 0x000fea000383ffff */
.L_x_267:
[----:B------:R-:W-:Y:S01]  /*13ed0*/  BSSY B1, `(.L_x_306) ;  /* 0x0000006000017945 */ /* 0x000fe20003800000 */
[----:B------:R-:W-:-:S07]  /*13ee0*/  IMAD.MOV.U32 R15, RZ, RZ, -0x1 ;  /* 0xffffffffff0f7424 */ /* 0x000fce00078e00ff */
[----:B0-----:R-:W-:Y:S05]  /*13ef0*/  WARPSYNC.COLLECTIVE R15, `(.L_x_307) ;  /* 0x000000000f0c7348 */ /* 0x001fea0003c00000 */
[----:B------:R-:W-:Y:S02]  /*13f00*/  ELECT P6, UR62, PT ;  /* 0x00000000003e782f */ /* 0x000fe400038c0000 */
[----:B------:R-:W-:Y:S01]  /*13f10*/  MOV R14, UR62 ;  /* 0x0000003e000e7c02 */ /* 0x000fe20008000f00 */
[----:B0-----:R-:W-:Y:S10]  /*13f20*/  ENDCOLLECTIVE ;  /* 0x000000000000791b */ /* 0x001ff40003800000 */
.L_x_307:
[----:B------:R-:W-:Y:S05]  /*13f30*/  BSYNC B1 ;  /* 0x0000000000017941 */ /* 0x000fea0003800000 */
.L_x_306:
[----:B------:R-:W-:Y:S05]  /*13f40*/  BRA `(.L_x_308) ;  /* 0xfffffff0003c7947 */ /* 0x000fea000383ffff */
.L_x_269:
[----:B0-----:R0:W1:Y:S02]  /*13f50*/  SYNCS.PHASECHK.TRANS64.TRYWAIT P1, [R7+URZ], R4 ;  /* 0x00000004070075a7 */ /* 0x001064000802017f */
[----:B-1----:R-:W-:Y:S05]  /*13f60*/  @!P1 NANOSLEEP.SYNCS 0x989680 ;  /* 0x009896800000995d */ /* 0x002fea0003900000 */
[----:B------:R-:W1:Y:S02]  /*13f70*/  @!P1 SYNCS.PHASECHK.TRANS64 P1, [R7+URZ], R4 ;  /* 0x00000004070095a7 */ /* 0x000e64000802007f */
[----:B-1----:R-:W-:Y:S05]  /*13f80*/  @!P1 BRA `(.L_x_269) ;  /* 0xfffffffc00f09947 */ /* 0x002fea000383ffff */
[----:B------:R-:W-:Y:S05]  /*13f90*/  BRA `(.L_x_309) ;  /* 0xfffffff000747947 */ /* 0x000fea000383ffff */
.L_x_270:
[----:B-1----:R1:W2:Y:S02]  /*13fa0*/  SYNCS.PHASECHK.TRANS64.TRYWAIT P1, [R5+URZ], R0 ;  /* 0x00000000050075a7 */ /* 0x0022a4000802017f */
[----:B--2---:R-:W-:Y:S05]  /*13fb0*/  @!P1 NANOSLEEP.SYNCS 0x989680 ;  /* 0x009896800000995d */ /* 0x004fea0003900000 */
[----:B------:R-:W2:Y:S02]  /*13fc0*/  @!P1 SYNCS.PHASECHK.TRANS64 P1, [R5+URZ], R0 ;  /* 0x00000000050095a7 */ /* 0x000ea4000802007f */
[----:B--2---:R-:W-:Y:S05]  /*13fd0*/  @!P1 BRA `(.L_x_270) ;  /* 0xfffffffc00f09947 */ /* 0x004fea000383ffff */
[----:B------:R-:W-:Y:S05]  /*13fe0*/  BRA `(.L_x_310) ;  /* 0xfffffff000687947 */ /* 0x000fea000383ffff */
.L_x_272:
[----:B-1----:R1:W2:Y:S02]  /*13ff0*/  SYNCS.PHASECHK.TRANS64.TRYWAIT P1, [R5+URZ+0x29860], R4 ;  /* 0x02986004050075a7 */ /* 0x0022a4000802017f */
[----:B--2---:R-:W-:Y:S05]  /*14000*/  @!P1 NANOSLEEP.SYNCS 0x989680 ;  /* 0x009896800000995d */ /* 0x004fea0003900000 */
[----:B------:R-:W2:Y:S02]  /*14010*/  @!P1 SYNCS.PHASECHK.TRANS64 P1, [R5+URZ+0x29860], R4 ;  /* 0x02986004050095a7 */ /* 0x000ea4000802007f */
[----:B--2---:R-:W-:Y:S05]  /*14020*/  @!P1 BRA `(.L_x_272) ;  /* 0xfffffffc00f09947 */ /* 0x004fea000383ffff */
[----:B------:R-:W-:Y:S05]  /*14030*/  BRA `(.L_x_311) ;  /* 0xfffffff000687947 */ /* 0x000fea000383ffff */
.L_x_274:
[----:B--2---:R2:W3:Y:S02]  /*14040*/  SYNCS.PHASECHK.TRANS64.TRYWAIT P1, [R3+URZ+0x29860], R0 ;  /* 0x02986000030075a7 */ /* 0x0044e4000802017f */
[----:B---3--:R-:W-:Y:S05]  /*14050*/  @!P1 NANOSLEEP.SYNCS 0x989680 ;  /* 0x009896800000995d */ /* 0x008fea0003900000 */
[----:B------:R-:W3:Y:S02]  /*14060*/  @!P1 SYNCS.PHASECHK.TRANS64 P1, [R3+URZ+0x29860], R0 ;  /* 0x02986000030095a7 */ /* 0x000ee4000802007f */
[----:B---3--:R-:W-:Y:S05]  /*14070*/  @!P1 BRA `(.L_x_274) ;  /* 0xfffffffc00f09947 */ /* 0x008fea000383ffff */
[----:B------:R-:W-:Y:S05]  /*14080*/  BRA `(.L_x_312) ;  /* 0xfffffff000687947 */ /* 0x000fea000383ffff */
.L_x_276:
[----:B---3--:R3:W4:Y:S02]  /*14090*/  SYNCS.PHASECHK.TRANS64.TRYWAIT P0, [R5+URZ+0x29880], R4 ;  /* 0x02988004050075a7 */ /* 0x008724000800017f */
[----:B----4-:R-:W-:Y:S05]  /*140a0*/  @!P0 NANOSLEEP.SYNCS 0x989680 ;  /* 0x009896800000895d */ /* 0x010fea0003900000 */
[----:B------:R-:W4:Y:S02]  /*140b0*/  @!P0 SYNCS.PHASECHK.TRANS64 P0, [R5+URZ+0x29880], R4 ;  /* 0x02988004050085a7 */ /* 0x000f24000800007f */
[----:B----4-:R-:W-:Y:S05]  /*140c0*/  @!P0 BRA `(.L_x_276) ;  /* 0xfffffffc00f08947 */ /* 0x010fea000383ffff */
[----:B------:R-:W-:Y:S05]  /*140d0*/  BRA `(.L_x_277) ;  /* 0xfffffff000647947 */ /* 0x000fea000383ffff */
.L_x_313:
        /* <DEDUP_REMOVED lines=10> */
.L_x_2801:


//--------------------- .text._ZN7cutlass13device_kernelIN5flash11enable_sm90INS1_16FlashAttnFwdSm90INS1_25CollectiveMainloopFwdSm90ILi2EN4cute5tupleIJNS5_1CILi1EEES8_S8_EEENS6_IJNS7_ILi128EEENS7_ILi160EEENS7_ILi192EEEEEELi128ENS_12float_e4m3_tEfNS_4arch4Sm90ELb0ELb0ELb1ELb1ELb0ELb1ELb0ELb1ELb1ELb1ELb1ELb0EEENS1_21CollectiveEpilogueFwdINS6_IJSA_SA_SB_EEES9_NS_10bfloat16_tESG_Li256ELb1ELb1ELb1ELb1EEENS1_36VarlenDynamicPersistentTileSchedulerILi128ELi160ELi256ELi128ELb1ELb1ELb1ELb0ELb1ELb1EEEEEEEEEvNT_6ParamsE --------------------------
	.section	.text._ZN7cutlass13device_kernelIN5flash11enable_sm90INS1_16FlashAttnFwdSm90INS1_25CollectiveMainloopFwdSm90ILi2EN4cute5tupleIJNS5_1CILi1EEES8_S8_EEENS6_IJNS7_ILi128EEENS7_ILi160EEENS7_ILi192EEEEEELi128ENS_12float_e4m3_tEfNS_4arch4Sm90ELb0ELb0ELb1ELb1ELb0ELb1ELb0ELb1ELb1ELb1ELb1ELb0EEENS1_21CollectiveEpilogueFwdINS6_IJSA_SA_SB_EEES9_NS_10bfloat16_tESG_Li256ELb1ELb1ELb1ELb1EEENS1_36VarlenDynamicPersistentTileSchedulerILi128ELi160ELi256ELi128ELb1ELb1ELb1ELb0ELb1ELb1EEEEEEEEEvNT_6ParamsE,"ax",@progbits
	.align	128
.text._ZN7cutlass13device_kernelIN5flash11enable_sm90INS1_16FlashAttnFwdSm90INS1_25CollectiveMainloopFwdSm90ILi2EN4cute5tupleIJNS5_1CILi1EEES8_S8_EEENS6_IJNS7_ILi128EEENS7_ILi160EEENS7_ILi192EEEEEELi128ENS_12float_e4m3_tEfNS_4arch4Sm90ELb0ELb0ELb1ELb1ELb0ELb1ELb0ELb1ELb1ELb1ELb1ELb0EEENS1_21CollectiveEpilogueFwdINS6_IJSA_SA_SB_EEES9_NS_10bfloat16_tESG_Li256ELb1ELb1ELb1ELb1EEENS1_36VarlenDynamicPersistentTileSchedulerILi128ELi160ELi256ELi128ELb1ELb1ELb1ELb0ELb1ELb1EEEEEEEEEvNT_6ParamsE:
        .type           _ZN7cutlass13device_kernelIN5flash11enable_sm90INS1_16FlashAttnFwdSm90INS1_25CollectiveMainloopFwdSm90ILi2EN4cute5tupleIJNS5_1CILi1EEES8_S8_EEENS6_IJNS7_ILi128EEENS7_ILi160EEENS7_ILi192EEEEEELi128ENS_12float_e4m3_tEfNS_4arch4Sm90ELb0ELb0ELb1ELb1ELb0ELb1ELb0ELb1ELb1ELb1ELb1ELb0EEENS1_21CollectiveEpilogueFwdINS6_IJSA_SA_SB_EEES9_NS_10bfloat16_tESG_Li256ELb1ELb1ELb1ELb1EEENS1_36VarlenDynamicPersistentTileSchedulerILi128ELi160ELi256ELi128ELb1ELb1ELb1ELb0ELb1ELb1EEEEEEEEEvNT_6ParamsE,@function
        .size           _ZN7cutlass13device_kernelIN5flash11enable_sm90INS1_16FlashAttnFwdSm90INS1_25CollectiveMainloopFwdSm90ILi2EN4cute5tupleIJNS5_1CILi1EEES8_S8_EEENS6_IJNS7_ILi128EEENS7_ILi160EEENS7_ILi192EEEEEELi128ENS_12float_e4m3_tEfNS_4arch4Sm90ELb0ELb0ELb1ELb1ELb0ELb1ELb0ELb1ELb1ELb1ELb1ELb0EEENS1_21CollectiveEpilogueFwdINS6_IJSA_SA_SB_EEES9_NS_10bfloat16_tESG_Li256ELb1ELb1ELb1ELb1EEENS1_36VarlenDynamicPersistentTileSchedulerILi128ELi160ELi256ELi128ELb1ELb1ELb1ELb0ELb1ELb1EEEEEEEEEvNT_6ParamsE,(.L_x_2802 - _ZN7cutlass13device_kernelIN5flash11enable_sm90INS1_16FlashAttnFwdSm90INS1_25CollectiveMainloopFwdSm90ILi2EN4cute5tupleIJNS5_1CILi1EEES8_S8_EEENS6_IJNS7_ILi128EEENS7_ILi160EEENS7_ILi192EEEEEELi128ENS_12float_e4m3_tEfNS_4arch4Sm90ELb0ELb0ELb1ELb1ELb0ELb1ELb0ELb1ELb1ELb1ELb1ELb0EEENS1_21CollectiveEpilogueFwdINS6_IJSA_SA_SB_EEES9_NS_10bfloat16_tESG_Li256ELb1ELb1ELb1ELb1EEENS1_36VarlenDynamicPersistentTileSchedulerILi128ELi160ELi256ELi128ELb1ELb1ELb1ELb0ELb1ELb1EEEEEEEEEvNT_6ParamsE)
        .other          _ZN7cutlass13device_kernelIN5flash11enable_sm90INS1_16FlashAttnFwdSm90INS1_25CollectiveMainloopFwdSm90ILi2EN4cute5tupleIJNS5_1CILi1EEES8_S8_EEENS6_IJNS7_ILi128EEENS7_ILi160EEENS7_ILi192EEEEEELi128ENS_12float_e4m3_tEfNS_4arch4Sm90ELb0ELb0ELb1ELb1ELb0ELb1ELb0ELb1ELb1ELb1ELb1ELb0EEENS1_21CollectiveEpilogueFwdINS6_IJSA_SA_SB_EEES9_NS_10bfloat16_tESG_Li256ELb1ELb1ELb1ELb1EEENS1_36VarlenDynamicPersistentTileSchedulerILi128ELi160ELi256ELi128ELb1ELb1ELb1ELb0ELb1ELb1EEEEEEEEEvNT_6ParamsE,@"STO_CUDA_ENTRY STV_DEFAULT"
_ZN7cutlass13device_kernelIN5flash11enable_sm90INS1_16FlashAttnFwdSm90INS1_25CollectiveMainloopFwdSm90ILi2EN4cute5tupleIJNS5_1CILi1EEES8_S8_EEENS6_IJNS7_ILi128EEENS7_ILi160EEENS7_ILi192EEEEEELi128ENS_12float_e4m3_tEfNS_4arch4Sm90ELb0ELb0ELb1ELb1ELb0ELb1ELb0ELb1ELb1ELb1ELb1ELb0EEENS1_21CollectiveEpilogueFwdINS6_IJSA_SA_SB_EEES9_NS_10bfloat16_tESG_Li256ELb1ELb1ELb1ELb1EEENS1_36VarlenDynamicPersistentTileSchedulerILi128ELi160ELi256ELi128ELb1ELb1ELb1ELb0ELb1ELb1EEEEEEEEEvNT_6ParamsE:
        /* <DEDUP_REMOVED lines=13> */
[----:B------:R-:W-:Y:S02]  /*00d0*/  UIADD3 UR10, UP2, UR4, 0x570, URZ ;  /* 0x00000570040a7890 */ /* 0x000fe4000ff5e03f */
[----:B------:R-:W-:Y:S02]  /*00e0*/  UIADD3 UR4, UP3, UR4, 0x670, URZ ;  /* 0x0000067004047890 */ /* 0x000fe4000ff7e03f */
[----:B------:R-:W-:-:S02]  /*00f0*/  UIADD3.X UR7, URZ, UR5, URZ, UP0, !UPT ;  /* 0x000000053f077290 */ /* 0x000fc400087fe43f */
[----:B------:R-:W-:Y:S02]  /*0100*/  UIADD3.X UR9, URZ, UR5, URZ, UP1, !UPT ;  /* 0x000000053f097290 */ /* 0x000fe40008ffe43f */
[----:B------:R-:W-:Y:S02]  /*0110*/  UIADD3.X UR11, URZ, UR5, URZ, UP2, !UPT ;  /* 0x000000053f0b7290 */ /* 0x000fe400097fe43f */
[----:B------:R-:W-:-:S03]  /*0120*/  UIADD3.X UR5, URZ, UR5, URZ, UP3, !UPT ;  /* 0x000000053f057290 */ /* 0x000fc60009ffe43f */
[----:B------:R0:W-:Y:S02]  /*0130*/  UTMACCTL.PF [UR6] ;  /* 0x00000000060079b9 */ /* 0x0001e40008040000 */
[----:B------:R0:W-:Y:S02]  /*0140*/  UTMACCTL.PF [UR8] ;  /* 0x00000000080079b9 */ /* 0x0001e40008040000 */
[----:B------:R0:W-:Y:S02]  /*0150*/  UTMACCTL.PF [UR10] ;  /* 0x000000000a0079b9 */ /* 0x0001e40008040000 */
[----:B------:R0:W-:Y:S02]  /*0160*/  UTMACCTL.PF [UR4] ;  /* 0x00000000040079b9 */ /* 0x0001e40008040000 */
[----:B0-----:R-:W-:Y:S01]  /*0170*/  NOP ;  /* 0x0000000000007918 */ /* 0x001fe20000000000 */
.L_x_315:
[----:B------:R-:W-:Y:S05]  /*0180*/  BSYNC B0 ;  /* 0x0000000000007941 */ /* 0x000fea0003800000 */
.L_x_314:
        /* <DEDUP_REMOVED lines=41> */
.L_x_316:
        /* <DEDUP_REMOVED lines=22> */
.L_x_317:
        /* <DEDUP_REMOVED lines=18> */
.L_x_318:
        /* <DEDUP_REMOVED lines=22> */
.L_x_319:
        /* <DEDUP_REMOVED lines=22> */
.L_x_320:
[----:B------:R-:W-:Y:S01]  /*0960*/  PLOP3.LUT P0, PT, PT, PT, UP0, 0x80, 0x0 ;  /* 0x000000000000781c */ /* 0x000fe20003f0f008 */
[----:B------:R-:W-:Y:S01]  /*0970*/  UMOV UR36, 0x1 ;  /* 0x0000000100247882 */ /* 0x000fe20000000000 */
[----:B------:R-:W-:Y:S01]  /*0980*/  NOP ;  /* 0x0000000000007918 */ /* 0x000fe20000000000 */
[----:B------:R-:W-:Y:S01]  /*0990*/  USEL UR36, UR36, 0x2, !UP0 ;  /* 0x0000000224247887 */ /* 0x000fe2000c000000 */
[----:B------:R-:W-:Y:S01]  /*09a0*/  BSSY B8, `(.L_x_321) ;  /* 0x0002a74000087945 */ /* 0x000fe20003800000 */
[----:B------:R-:W-:Y:S01]  /*09b0*/  ULDC.64 UR54, c[0x0][0x208] ;  /* 0x0000820000367ab9 */ /* 0x000fe20000000a00 */
[----:B012-4-:R-:W-:Y:S07]  /*09c0*/  BAR.SYNC.DEFER_BLOCKING 0x0 ;  /* 0x0000000000007b1d */ /* 0x017fee0000010000 */
[----:B------:R-:W-:Y:S05]  /*09d0*/  @!P0 BRA `(.L_x_322) ;  /* 0x00000234009c8947 */ /* 0x000fea0003800000 */
.L_x_323:
[----:B------:R-:W-:-:S08]  /*09e0*/  NOP ;  /* 0x0000000000007918 */ /* 0x000fd00000000000 */
[----:B------:R-:W0:Y:S02]  /*09f0*/  USETMAXREG.TRY_ALLOC.CTAPOOL UP0, 0xf0 ;  /* 0x000000f0000079c8 */ /* 0x000e240008000600 */
[----:B0-----:R-:W-:-:S13]  /*0a00*/  PLOP3.LUT P0, PT, PT, PT, UP0, 0x80, 0x0 ;  /* 0x000000000000781c */ /* 0x001fda0003f0f008 */
[----:B------:R-:W-:Y:S05]  /*0a10*/  @!P0 BRA `(.L_x_323) ;  /* 0xfffffffc00f08947 */ /* 0x000fea000383ffff */
[----:B------:R-:W2:Y:S01]  /*0a20*/  LDL.LU R0, [R1+0x10] ;  /* 0x0000100001007983 */ /* 0x000ea20000300800 */
[----:B------:R-:W0:Y:S01]  /*0a30*/  S2R R2, SR_TID.X ;  /* 0x0000000000027919 */ /* 0x000e220000002100 */
[----:B------:R-:W1:Y:S01]  /*0a40*/  S2UR UR37, SR_CgaCtaId ;  /* 0x00000000002579c3 */ /* 0x000e620000008800 */
[----:B------:R-:W-:Y:S01]  /*0a50*/  UMOV UR4, 0x400 ;  /* 0x0000040000047882 */ /* 0x000fe20000000000 */
[----:B0-----:R-:W-:-:S06]  /*0a60*/  SHF.R.U32.HI R2, RZ, 0x7, R2 ;  /* 0x00000007ff027819 */ /* 0x001fcc0000011602 */
[----:B------:R-:W-:Y:S06]  /*0a70*/  BAR.ARV 0x8, 0x180 ;  /* 0x0206000000007b1d */ /* 0x000fec0000002000 */
[----:B------:R-:W-:-:S13]  /*0a80*/  ISETP.NE.AND P0, PT, R2, 0x1, PT ;  /* 0x000000010200780c */ /* 0x000fda0003f05270 */
[----:B------:R-:W-:Y:S08]  /*0a90*/  @!P0 BAR.ARV 0x9, 0x100 ;  /* 0x0244000000008b1d */ /* 0x000ff00000002000 */
[----:B------:R-:W-:Y:S01]  /*0aa0*/  BAR.SYNC.DEFER_BLOCKING 0x5, 0x180 ;  /* 0x0146000000007b1d */ /* 0x000fe20000010000 */
[----:B-1----:R-:W-:-:S06]  /*0ab0*/  ULEA UR4, UR37, UR4, 0x18 ;  /* 0x0000000425047291 */ /* 0x002fcc000f8ec03f */
[----:B------:R-:W-:Y:S01]  /*0ac0*/  IMAD.U32 R16, RZ, RZ, UR4 ;  /* 0x00000004ff107e24 */ /* 0x000fe2000f8e00ff */
[----:B------:R-:W-:-:S04]  /*0ad0*/  ULDC UR4, c[0x0][0xc3c] ;  /* 0x00030f0000047ab9 */ /* 0x000fc80000000800 */
[----:B------:R-:W0:Y:S01]  /*0ae0*/  LDS.128 R144, [R16+0x298d0] ;  /* 0x0298d00010907984 */ /* 0x000e220000000c00 */
[----:B------:R-:W-:Y:S06]  /*0af0*/  BAR.ARV 0x4, 0x180 ;  /* 0x0106000000007b1d */ /* 0x000fec0000002000 */
[----:B--2---:R-:W-:-:S04]  /*0b00*/  LOP3.LUT R0, R0, 0xfffffffb, RZ, 0xc0, !PT ;  /* 0xfffffffb00007812 */ /* 0x004fc800078ec0ff */
[----:B------:R-:W-:-:S05]  /*0b10*/  @P0 LOP3.LUT R0, R0, 0x4, RZ, 0xfc, !PT ;  /* 0x0000000400000812 */ /* 0x000fca00078efcff */
[----:B------:R1:W-:Y:S01]  /*0b20*/  STL [R1+0x10], R0 ;  /* 0x0000100001007387 */ /* 0x0003e20000100800 */
[----:B0-----:R-:W-:-:S13]  /*0b30*/  ISETP.GE.AND P0, PT, R147, UR4, PT ;  /* 0x0000000493007c0c */ /* 0x001fda000bf06270 */
[----:B-1----:R-:W-:Y:S05]  /*0b40*/  @P0 BRA `(.L_x_324) ;  /* 0x000002a400640947 */ /* 0x002fea0003800000 */
[----:B------:R-:W0:Y:S01]  /*0b50*/  S2R R0, SR_TID.X ;  /* 0x0000000000007919 */ /* 0x000e220000002100 */
[----:B------:R-:W-:Y:S01]  /*0b60*/  R2UR UR52, R16 ;  /* 0x00000000103472ca */ /* 0x000fe200000e0000 */
[----:B------:R-:W-:Y:S01]  /*0b70*/  IMAD.MOV.U32 R234, RZ, RZ, 0x20 ;  /* 0x00000020ffea7424 */ /* 0x000fe200078e00ff */
[----:B------:R-:W-:Y:S01]  /*0b80*/  MOV R198, RZ ;  /* 0x000000ff00c67202 */ /* 0x000fe20000000f00 */
[----:B------:R-:W-:Y:S01]  /*0b90*/  IMAD.MOV.U32 R169, RZ, RZ, RZ ;  /* 0x000000ffffa97224 */ /* 0x000fe200078e00ff */
[----:B------:R-:W-:Y:S01]  /*0ba0*/  ULOP3.LUT UR53, UR36, 0x1, URZ, 0xfc, !UPT ;  /* 0x0000000124357892 */ /* 0x000fe2000f8efc3f */
[----:B------:R-:W-:Y:S01]  /*0bb0*/  IMAD.MOV.U32 R148, RZ, RZ, RZ ;  /* 0x000000ffff947224 */ /* 0x000fe200078e00ff */
[----:B------:R-:W-:-:S07]  /*0bc0*/  UMOV UR43, URZ ;  /* 0x0000003f002b7c82 */ /* 0x000fce0008000000 */
[----:B------:R-:W-:Y:S01]  /*0bd0*/  UIADD3 UR52, UR52, 0x14400, URZ ;  /* 0x0001440034347890 */ /* 0x000fe2000fffe03f */
[----:B0-----:R-:W-:-:S05]  /*0be0*/  VIADD R25, R0, 0xffffff80 ;  /* 0xffffff8000197836 */ /* 0x001fca0000000000 */
[----:B------:R-:W-:-:S04]  /*0bf0*/  SHF.R.S32.HI R0, RZ, 0x1f, R25 ;  /* 0x0000001fff007819 */ /* 0x000fc80000011419 */
[CC--:B------:R-:W-:Y:S02]  /*0c00*/  LEA.HI R6, R0.reuse, R25.reuse, RZ, 0x2 ;  /* 0x0000001900067211 */ /* 0x0c0fe400078f10ff */
[CC--:B------:R-:W-:Y:S02]  /*0c10*/  LEA.HI R2, R0.reuse, R25.reuse, RZ, 0x4 ;  /* 0x0000001900027211 */ /* 0x0c0fe400078f20ff */
[----:B------:R-:W-:Y:S02]  /*0c20*/  LEA.HI R3, R0, R25, RZ, 0x5 ;  /* 0x0000001900037211 */ /* 0x000fe400078f28ff */
[--C-:B------:R-:W-:Y:S02]  /*0c30*/  SHF.R.S32.HI R8, RZ, 0x2, R6.reuse ;  /* 0x00000002ff087819 */ /* 0x100fe40000011406 */
[----:B------:R-:W-:Y:S01]  /*0c40*/  SHF.R.S32.HI R7, RZ, 0x1f, R6 ;  /* 0x0000001fff077819 */ /* 0x000fe20000011406 */
[----:B------:R-:W-:Y:S01]  /*0c50*/  IMAD.SHL.U32 R4, R3, 0x20, RZ ;  /* 0x0000002003047824 */ /* 0x000fe200078e00ff */
[----:B------:R-:W-:-:S02]  /*0c60*/  SHF.R.S32.HI R5, RZ, 0x4, R2 ;  /* 0x00000004ff057819 */ /* 0x000fc40000011402 */
[----:B------:R-:W-:Y:S02]  /*0c70*/  LEA.HI R7, R7, R8, RZ, 0x2 ;  /* 0x0000000807077211 */ /* 0x000fe400078f10ff */
[C---:B------:R-:W-:Y:S02]  /*0c80*/  LOP3.LUT R3, R2.reuse, 0x3fffff0, RZ, 0xc0, !PT ;  /* 0x03fffff002037812 */ /* 0x040fe400078ec0ff */
[----:B------:R-:W-:Y:S02]  /*0c90*/  LEA.HI R2, R2, R5, RZ, 0x1 ;  /* 0x0000000502027211 */ /* 0x000fe400078f08ff */
[----:B------:R-:W-:Y:S02]  /*0ca0*/  LOP3.LUT R9, R7, 0xfffffffc, RZ, 0xc0, !PT ;  /* 0xfffffffc07097812 */ /* 0x000fe400078ec0ff */
[C---:B------:R-:W-:Y:S02]  /*0cb0*/  LEA.HI R7, R25.reuse, R25, RZ, 0x1 ;  /* 0x0000001919077211 */ /* 0x040fe400078f08ff */
[----:B------:R-:W-:Y:S01]  /*0cc0*/  LOP3.LUT R4, R4, 0xfffffc00, RZ, 0xc0, !PT ;  /* 0xfffffc0004047812 */ /* 0x000fe200078ec0ff */
[----:B------:R-:W-:Y:S01]  /*0cd0*/  IMAD.IADD R9, R8, 0x1, -R9 ;  /* 0x0000000108097824 */ /* 0x000fe200078e0a09 */
[----:B------:R-:W-:-:S02]  /*0ce0*/  IADD3 R3, R25, -R3, RZ ;  /* 0x8000000319037210 */ /* 0x000fc40007ffe0ff */
[----:B------:R-:W-:Y:S01]  /*0cf0*/  LOP3.LUT R2, R2, 0x1ffffffe, RZ, 0xc0, !PT ;  /* 0x1ffffffe02027812 */ /* 0x000fe200078ec0ff */
[----:B------:R-:W-:Y:S01]  /*0d00*/  IMAD.SHL.U32 R175, R9, 0x80, RZ ;  /* 0x0000008009af7824 */ /* 0x000fe200078e00ff */
[----:B------:R-:W-:Y:S01]  /*0d10*/  SHF.R.S32.HI R168, RZ, 0x1, R7 ;  /* 0x00000001ffa87819 */ /* 0x000fe20000011407 */
[----:B------:R-:W-:Y:S01]  /*0d20*/  IMAD R3, R3, 0x40, R4 ;  /* 0x0000004003037824 */ /* 0x000fe200078e0204 */
[----:B------:R-:W-:Y:S01]  /*0d30*/  LOP3.LUT R6, R6, 0xfffffffc, RZ, 0xc0, !PT ;  /* 0xfffffffc06067812 */ /* 0x000fe200078ec0ff */
[----:B------:R-:W-:Y:S01]  /*0d40*/  IMAD.IADD R2, R5, 0x1, -R2 ;  /* 0x0000000105027824 */ /* 0x000fe200078e0a02 */
[----:B------:R-:W-:Y:S02]  /*0d50*/  IADD3 R216, R168, 0x80, RZ ;  /* 0x00000080a8d87810 */ /* 0x000fe40007ffe0ff */
[----:B------:R-:W-:Y:S01]  /*0d60*/  LOP3.LUT R4, R7, 0xfffffffe, RZ, 0xc0, !PT ;  /* 0xfffffffe07047812 */ /* 0x000fe200078ec0ff */
[----:B------:R-:W-:Y:S01]  /*0d70*/  IMAD R2, R2, 0x8, R3 ;  /* 0x0000000802027824 */ /* 0x000fe200078e0203 */
[----:B------:R-:W-:Y:S01]  /*0d80*/  SHF.R.S32.HI R3, RZ, 0x1f, R216 ;  /* 0x0000001fff037819 */ /* 0x000fe200000114d8 */
[C---:B------:R-:W-:Y:S01]  /*0d90*/  IMAD.IADD R6, R25.reuse, 0x1, -R6 ;  /* 0x0000000119067824 */ /* 0x040fe200078e0a06 */
[----:B------:R-:W-:Y:S01]  /*0da0*/  LEA.HI R14, R216, R216, RZ, 0x1 ;  /* 0x000000d8d80e7211 */ /* 0x000fe200078f08ff */
[----:B------:R-:W-:Y:S01]  /*0db0*/  IMAD.IADD R12, R25, 0x1, -R4 ;  /* 0x00000001190c7824 */ /* 0x000fe200078e0a04 */
[----:B------:R0:W-:Y:S01]  /*0dc0*/  STL [R1+0x68], R2 ;  /* 0x0000680201007387 */ /* 0x0001e20000100800 */
[----:B------:R-:W-:-:S02]  /*0dd0*/  LOP3.LUT R175, R175, 0x180, RZ, 0xc0, !PT ;  /* 0x00000180afaf7812 */ /* 0x000fc400078ec0ff */
[----:B------:R-:W-:Y:S01]  /*0de0*/  LEA.HI R8, R6, R6, RZ, 0x1 ;  /* 0x0000000606087211 */ /* 0x000fe200078f08ff */
[C---:B------:R-:W-:Y:S01]  /*0df0*/  IMAD.SHL.U32 R22, R12.reuse, 0x8, RZ ;  /* 0x000000080c167824 */ /* 0x040fe200078e00ff */
[----:B------:R-:W-:Y:S02]  /*0e00*/  SHF.L.U32 R18, R12, 0x4, RZ ;  /* 0x000000040c127819 */ /* 0x000fe400000006ff */
[----:B------:R-:W-:Y:S01]  /*0e10*/  LOP3.LUT R11, R8, 0x1ffffffe, RZ, 0xc0, !PT ;  /* 0x1ffffffe080b7812 */ /* 0x000fe200078ec0ff */
[C---:B------:R-:W-:Y:S01]  /*0e20*/  VIADD R173, R22.reuse, 0x40 ;  /* 0x0000004016ad7836 */ /* 0x040fe20000000000 */
[C---:B------:R-:W-:Y:S01]  /*0e30*/  IADD3 R170, R22.reuse, 0x20, RZ ;  /* 0x0000002016aa7810 */ /* 0x040fe20007ffe0ff */
[----:B------:R-:W-:Y:S01]  /*0e40*/  VIADD R174, R22, 0x50 ;  /* 0x0000005016ae7836 */ /* 0x000fe20000000000 */
[----:B0-----:R-:W-:Y:S01]  /*0e50*/  LEA.HI R2, R3, R216, RZ, 0x3 ;  /* 0x000000d803027211 */ /* 0x001fe200078f18ff */
[----:B------:R-:W-:Y:S01]  /*0e60*/  IMAD.IADD R13, R6, 0x1, -R11 ;  /* 0x00000001060d7824 */ /* 0x000fe200078e0a0b */
[----:B------:R-:W-:Y:S01]  /*0e70*/  SHF.R.S32.HI R3, RZ, 0x1f, R7 ;  /* 0x0000001fff037819 */ /* 0x000fe20000011407 */
[----:B------:R-:W-:Y:S01]  /*0e80*/  IMAD.IADD R6, R22, 0x1, R170 ;  /* 0x0000000116067824 */ /* 0x000fe200078e02aa */
[----:B------:R-:W-:Y:S01]  /*0e90*/  LOP3.LUT R11, R14, 0x3fffffe, RZ, 0xc0, !PT ;  /* 0x03fffffe0e0b7812 */ /* 0x000fe200078ec0ff */
[----:B------:R-:W-:Y:S01]  /*0ea0*/  IMAD.SHL.U32 R4, R2, 0x40, RZ ;  /* 0x0000004002047824 */ /* 0x000fe200078e00ff */
[----:B------:R-:W-:Y:S01]  /*0eb0*/  LEA.HI R3, R3, R168, RZ, 0x3 ;  /* 0x000000a803037211 */ /* 0x000fe200078f18ff */
[----:B------:R-:W-:Y:S01]  /*0ec0*/  VIADD R172, R22, 0x10 ;  /* 0x0000001016ac7836 */ /* 0x000fe20000000000 */
[----:B------:R-:W-:Y:S01]  /*0ed0*/  LEA.HI R2, R0, R25, RZ, 0x7 ;  /* 0x0000001900027211 */ /* 0x000fe200078f38ff */
[----:B------:R-:W-:Y:S01]  /*0ee0*/  IMAD.IADD R11, R216, 0x1, -R11 ;  /* 0x00000001d80b7824 */ /* 0x000fe200078e0a0b */
[----:B------:R-:W-:-:S02]  /*0ef0*/  LOP3.LUT R200, R4, 0xfffffe00, RZ, 0xc0, !PT ;  /* 0xfffffe0004c87812 */ /* 0x000fc400078ec0ff */
[----:B------:R-:W-:Y:S02]  /*0f00*/  LOP3.LUT R3, R3, 0xfffffff8, RZ, 0xc0, !PT ;  /* 0xfffffff803037812 */ /* 0x000fe400078ec0ff */
[----:B------:R-:W-:Y:S01]  /*0f10*/  LOP3.LUT R4, R2, 0xffffff80, RZ, 0xc0, !PT ;  /* 0xffffff8002047812 */ /* 0x000fe200078ec0ff */
[----:B------:R-:W-:Y:S01]  /*0f20*/  IMAD R200, R11, 0x40, R200 ;  /* 0x000000400bc87824 */ /* 0x000fe200078e02c8 */
[----:B------:R-:W-:Y:S01]  /*0f30*/  SHF.R.S32.HI R15, RZ, 0x1f, R6 ;  /* 0x0000001fff0f7819 */ /* 0x000fe20000011406 */
[----:B------:R-:W-:Y:S01]  /*0f40*/  IMAD.IADD R10, R168, 0x1, -R3 ;  /* 0x00000001a80a7824 */ /* 0x000fe200078e0a03 */
[----:B------:R-:W-:Y:S01]  /*0f50*/  IADD3 R21, R25, -R4, RZ ;  /* 0x8000000419157210 */ /* 0x000fe20007ffe0ff */
[----:B------:R-:W-:Y:S01]  /*0f60*/  IMAD.IADD R4, R22, 0x1, R173 ;  /* 0x0000000116047824 */ /* 0x000fe200078e02ad */
[----:B------:R-:W-:Y:S01]  /*0f70*/  LEA.HI R7, R7, R168, RZ, 0x1 ;  /* 0x000000a807077211 */ /* 0x000fe200078f08ff */
[----:B------:R-:W-:Y:S01]  /*0f80*/  IMAD.SHL.U32 R3, R10, 0x80, RZ ;  /* 0x000000800a037824 */ /* 0x000fe200078e00ff */
[----:B------:R-:W-:Y:S01]  /*0f90*/  SHF.R.S32.HI R8, RZ, 0x1f, R21 ;  /* 0x0000001fff087819 */ /* 0x000fe20000011415 */
[----:B------:R0:W-:Y:S01]  /*0fa0*/  STL [R1+0x60], R10 ;  /* 0x0000600a01007387 */ /* 0x0001e20000100800 */
[----:B------:R-:W-:-:S02]  /*0fb0*/  LEA.HI R20, R15, R6, RZ, 0x4 ;  /* 0x000000060f147211 */ /* 0x000fc400078f20ff */
[----:B------:R-:W-:Y:S02]  /*0fc0*/  LOP3.LUT R3, R3, 0x380, RZ, 0xc0, !PT ;  /* 0x0000038003037812 */ /* 0x000fe400078ec0ff */
[----:B------:R-:W-:Y:S02]  /*0fd0*/  LEA.HI R17, R15, R6, RZ, 0x6 ;  /* 0x000000060f117211 */ /* 0x000fe400078f30ff */
[----:B------:R-:W-:Y:S02]  /*0fe0*/  SHF.R.S32.HI R15, RZ, 0x1f, R4 ;  /* 0x0000001fff0f7819 */ /* 0x000fe40000011404 */
[----:B------:R-:W-:Y:S01]  /*0ff0*/  SHF.R.U32.HI R6, RZ, 0x3, R3 ;  /* 0x00000003ff067819 */ /* 0x000fe20000011603 */
[----:B------:R-:W-:Y:S01]  /*1000*/  IMAD.SHL.U32 R17, R17, 0x80, RZ ;  /* 0x0000008011117824 */ /* 0x000fe200078e00ff */
[----:B0-----:R-:W-:Y:S02]  /*1010*/  LEA.HI R10, R8, R21, RZ, 0x2 ;  /* 0x00000015080a7211 */ /* 0x001fe400078f10ff */
[----:B------:R-:W-:-:S02]  /*1020*/  LOP3.LUT R7, R7, 0x3fffffe, RZ, 0xc0, !PT ;  /* 0x03fffffe07077812 */ /* 0x000fc400078ec0ff */
[--C-:B------:R-:W-:Y:S02]  /*1030*/  SHF.R.S32.HI R11, RZ, 0x2, R10.reuse ;  /* 0x00000002ff0b7819 */ /* 0x100fe4000001140a */
[----:B------:R-:W-:Y:S02]  /*1040*/  SHF.R.S32.HI R12, RZ, 0x1f, R10 ;  /* 0x0000001fff0c7819 */ /* 0x000fe4000001140a */
[----:B------:R-:W-:Y:S02]  /*1050*/  LOP3.LUT R3, R3, 0x10, R18, 0xf8, !PT ;  /* 0x0000001003037812 */ /* 0x000fe400078ef812 */
[----:B------:R-:W-:Y:S02]  /*1060*/  LEA.HI R12, R12, R11, RZ, 0x3 ;  /* 0x0000000b0c0c7211 */ /* 0x000fe400078f18ff */
[----:B------:R-:W-:Y:S02]  /*1070*/  SHF.R.S32.HI R26, RZ, 0x7, R2 ;  /* 0x00000007ff1a7819 */ /* 0x000fe40000011402 */
[----:B------:R-:W-:-:S02]  /*1080*/  LEA.HI R0, R0, R25, RZ, 0x3 ;  /* 0x0000001900007211 */ /* 0x000fc400078f18ff */
[CC--:B------:R-:W-:Y:S02]  /*1090*/  LEA.HI R24, R15.reuse, R4.reuse, RZ, 0x4 ;  /* 0x000000040f187211 */ /* 0x0c0fe400078f20ff */
[----:B------:R-:W-:Y:S01]  /*10a0*/  LEA.HI R15, R15, R4, RZ, 0x6 ;  /* 0x000000040f0f7211 */ /* 0x000fe200078f30ff */
[----:B------:R-:W-:Y:S01]  /*10b0*/  IMAD.IADD R4, R168, 0x1, -R7 ;  /* 0x00000001a8047824 */ /* 0x000fe200078e0a07 */
[----:B------:R-:W-:Y:S02]  /*10c0*/  LOP3.LUT R6, R3, R6, RZ, 0x3c, !PT ;  /* 0x0000000603067212 */ /* 0x000fe400078e3cff */
[----:B------:R-:W-:Y:S01]  /*10d0*/  LOP3.LUT R12, R12, 0xfffffff8, RZ, 0xc0, !PT ;  /* 0xfffffff80c0c7812 */ /* 0x000fe200078ec0ff */
[C---:B------:R-:W-:Y:S01]  /*10e0*/  IMAD R4, R5.reuse, 0x8, R4 ;  /* 0x0000000805047824 */ /* 0x040fe200078e0204 */
[----:B------:R-:W-:Y:S01]  /*10f0*/  LEA.HI R2, R2, R26, RZ, 0x1 ;  /* 0x0000001a02027211 */ /* 0x000fe200078f08ff */
[----:B------:R-:W-:Y:S01]  /*1100*/  IMAD R208, R5, 0x400, R6 ;  /* 0x0000040005d07824 */ /* 0x000fe200078e0206 */
[----:B------:R-:W-:Y:S01]  /*1110*/  LEA.HI R8, R8, R21, RZ, 0x5 ;  /* 0x0000001508087211 */ /* 0x000fe200078f28ff */
[----:B------:R-:W-:Y:S01]  /*1120*/  IMAD.SHL.U32 R15, R15, 0x80, RZ ;  /* 0x000000800f0f7824 */ /* 0x000fe200078e00ff */
[----:B------:R-:W-:Y:S01]  /*1130*/  LOP3.LUT R210, R0, 0xfffffff8, RZ, 0xc0, !PT ;  /* 0xfffffff800d27812 */ /* 0x000fe200078ec0ff */
[----:B------:R-:W-:Y:S01]  /*1140*/  IMAD.SHL.U32 R197, R4, 0x40, RZ ;  /* 0x0000004004c57824 */ /* 0x000fe200078e00ff */
[----:B------:R-:W-:-:S02]  /*1150*/  IADD3 R11, R11, -R12, RZ ;  /* 0x8000000c0b0b7210 */ /* 0x000fc40007ffe0ff */
[----:B------:R-:W-:Y:S01]  /*1160*/  LOP3.LUT R2, R2, 0x3fffffe, RZ, 0xc0, !PT ;  /* 0x03fffffe02027812 */ /* 0x000fe200078ec0ff */
[----:B------:R-:W-:Y:S01]  /*1170*/  IMAD.IADD R210, R25, 0x1, -R210 ;  /* 0x0000000119d27824 */ /* 0x000fe200078e0ad2 */
[----:B------:R-:W-:Y:S02]  /*1180*/  SHF.R.S32.HI R8, RZ, 0x5, R8 ;  /* 0x00000005ff087819 */ /* 0x000fe40000011408 */
[----:B------:R-:W-:Y:S01]  /*1190*/  SHF.R.U32.HI R196, RZ, 0x3, R175 ;  /* 0x00000003ffc47819 */ /* 0x000fe200000116af */
[----:B------:R-:W-:Y:S01]  /*11a0*/  IMAD.SHL.U32 R203, R210, 0x8, RZ ;  /* 0x00000008d2cb7824 */ /* 0x000fe200078e00ff */
[----:B------:R-:W-:Y:S01]  /*11b0*/  LOP3.LUT R5, R175, 0x30, R24, 0xf8, !PT ;  /* 0x00000030af057812 */ /* 0x000fe200078ef818 */
[----:B------:R-:W-:Y:S01]  /*11c0*/  IMAD R11, R8, 0x10, R11 ;  /* 0x00000010080b7824 */ /* 0x000fe200078e020b */
[----:B------:R-:W-:Y:S01]  /*11d0*/  LOP3.LUT R10, R10, 0x7ffffffc, RZ, 0xc0, !PT ;  /* 0x7ffffffc0a0a7812 */ /* 0x000fe200078ec0ff */
[----:B------:R-:W-:Y:S01]  /*11e0*/  VIADD R209, R203, 0x40 ;  /* 0x00000040cbd17836 */ /* 0x000fe20000000000 */
[----:B------:R-:W-:-:S02]  /*11f0*/  LOP3.LUT R6, R15, 0xffffe000, RZ, 0xc0, !PT ;  /* 0xffffe0000f067812 */ /* 0x000fc400078ec0ff */
[----:B------:R-:W-:Y:S01]  /*1200*/  LOP3.LUT R5, R5, R196, RZ, 0x3c, !PT ;  /* 0x000000c405057212 */ /* 0x000fe200078e3cff */
[----:B------:R-:W-:Y:S01]  /*1210*/  IMAD.IADD R10, R21, 0x1, -R10 ;  /* 0x00000001150a7824 */ /* 0x000fe200078e0a0a */
[----:B------:R-:W-:Y:S02]  /*1220*/  IADD3 R2, R26, -R2, RZ ;  /* 0x800000021a027210 */ /* 0x000fe40007ffe0ff */
[----:B------:R-:W-:Y:S02]  /*1230*/  LOP3.LUT R3, R175, 0x30, R20, 0xf8, !PT ;  /* 0x00000030af037812 */ /* 0x000fe400078ef814 */
[----:B------:R-:W-:Y:S01]  /*1240*/  LOP3.LUT P0, RZ, R9, 0x2, RZ, 0xc0, !PT ;  /* 0x0000000209ff7812 */ /* 0x000fe2000780c0ff */
[----:B------:R-:W-:Y:S01]  /*1250*/  IMAD R8, R2, 0x40, R11 ;  /* 0x0000004002087824 */ /* 0x000fe200078e020b */
[----:B------:R-:W-:Y:S02]  /*1260*/  IADD3 R9, R5, R197, R6 ;  /* 0x000000c505097210 */ /* 0x000fe40007ffe006 */
[----:B------:R-:W-:Y:S01]  /*1270*/  LOP3.LUT R4, R17, 0xffffe000, RZ, 0xc0, !PT ;  /* 0xffffe00011047812 */ /* 0x000fe200078ec0ff */
[----:B------:R-:W-:Y:S01]  /*1280*/  IMAD.MOV.U32 R17, RZ, RZ, RZ ;  /* 0x000000ffff117224 */ /* 0x000fe200078e00ff */
[----:B------:R-:W-:Y:S01]  /*1290*/  LOP3.LUT R3, R3, R196, RZ, 0x3c, !PT ;  /* 0x000000c403037212 */ /* 0x000fe200078e3cff */
[----:B------:R-:W-:Y:S01]  /*12a0*/  STL [R1+0x5c], R8 ;  /* 0x00005c0801007387 */ /* 0x000fe20000100800 */
[----:B------:R-:W-:-:S02]  /*12b0*/  SHF.R.S32.HI R236, RZ, 0x3, R0 ;  /* 0x00000003ffec7819 */ /* 0x000fc40000011400 */
[----:B------:R-:W-:Y:S02]  /*12c0*/  LOP3.LUT R5, R175, 0x30, R18, 0xf8, !PT ;  /* 0x00000030af057812 */ /* 0x000fe400078ef812 */
[----:B------:R-:W-:Y:S02]  /*12d0*/  SHF.R.S32.HI R2, RZ, 0x1f, R203 ;  /* 0x0000001fff027819 */ /* 0x000fe400000114cb */
[----:B------:R-:W-:Y:S02]  /*12e0*/  SHF.R.S32.HI R0, RZ, 0x1f, R174 ;  /* 0x0000001fff007819 */ /* 0x000fe400000114ae */
[----:B------:R-:W-:Y:S02]  /*12f0*/  SHF.R.S32.HI R2, RZ, 0x4, R24 ;  /* 0x00000004ff027819 */ /* 0x000fe40000011418 */
[----:B------:R-:W-:Y:S01]  /*1300*/  IADD3 R7, R3, R197, R4 ;  /* 0x000000c503077210 */ /* 0x000fe20007ffe004 */
[----:B------:R0:W-:Y:S01]  /*1310*/  STL [R1+0x44], R0 ;  /* 0x0000440001007387 */ /* 0x0001e20000100800 */
[----:B------:R-:W-:-:S02]  /*1320*/  SHF.L.U32 R218, R10, 0x1, RZ ;  /* 0x000000010ada7819 */ /* 0x000fc400000006ff */
[-C--:B------:R-:W-:Y:S01]  /*1330*/  LOP3.LUT R5, R5, R196.reuse, RZ, 0x3c, !PT ;  /* 0x000000c405057212 */ /* 0x080fe200078e3cff */
[----:B------:R1:W-:Y:S01]  /*1340*/  STL [R1+0x8], R2 ;  /* 0x0000080201007387 */ /* 0x0003e20000100800 */
[----:B------:R-:W-:Y:S01]  /*1350*/  LOP3.LUT R3, R175, 0x10, R18, 0xf8, !PT ;  /* 0x00000010af037812 */ /* 0x000fe200078ef812 */
[C---:B------:R-:W-:Y:S01]  /*1360*/  VIADD R233, R218.reuse, 0x10 ;  /* 0x00000010dae97836 */ /* 0x040fe20000000000 */
[C---:B------:R-:W-:Y:S01]  /*1370*/  IADD3 R224, R218.reuse, 0x58, RZ ;  /* 0x00000058dae07810 */ /* 0x040fe20007ffe0ff */
[C---:B------:R-:W-:Y:S01]  /*1380*/  VIADD R231, R218.reuse, 0x20 ;  /* 0x00000020dae77836 */ /* 0x040fe20000000000 */
[----:B------:R-:W-:Y:S01]  /*1390*/  SHF.R.S32.HI R14, RZ, 0x1, R14 ;  /* 0x00000001ff0e7819 */ /* 0x000fe2000001140e */
[C---:B------:R-:W-:Y:S01]  /*13a0*/  VIADD R230, R218.reuse, 0x28 ;  /* 0x00000028dae67836 */ /* 0x040fe20000000000 */
[----:B0-----:R-:W-:Y:S01]  /*13b0*/  SHF.R.S32.HI R0, RZ, 0x1f, R209 ;  /* 0x0000001fff007819 */ /* 0x001fe200000114d1 */
[C---:B------:R-:W-:Y:S01]  /*13c0*/  VIADD R228, R218.reuse, 0x38 ;  /* 0x00000038dae47836 */ /* 0x040fe20000000000 */
[----:B------:R-:W-:Y:S01]  /*13d0*/  LOP3.LUT R0, R3, R196, RZ, 0x3c, !PT ;  /* 0x000000c403007212 */ /* 0x000fe200078e3cff */
[----:B------:R-:W-:Y:S01]  /*13e0*/  VIADD R227, R218, 0x40 ;  /* 0x00000040dae37836 */ /* 0x000fe20000000000 */
[----:B-1----:R-:W-:Y:S01]  /*13f0*/  IADD3 R2, R16, R197, R5 ;  /* 0x000000c510027210 */ /* 0x002fe20007ffe005 */
[C---:B------:R-:W-:Y:S01]  /*1400*/  VIADD R225, R218.reuse, 0x50 ;  /* 0x00000050dae17836 */ /* 0x040fe20000000000 */
[----:B------:R-:W-:Y:S01]  /*1410*/  IADD3 R205, R197, R0, RZ ;  /* 0x00000000c5cd7210 */ /* 0x000fe20007ffe0ff */
[C---:B------:R-:W-:Y:S01]  /*1420*/  VIADD R222, R218.reuse, 0x68 ;  /* 0x00000068dade7836 */ /* 0x040fe20000000000 */
[----:B------:R-:W-:Y:S01]  /*1430*/  SHF.R.S32.HI R0, RZ, 0x1f, R233 ;  /* 0x0000001fff007819 */ /* 0x000fe200000114e9 */
[C---:B------:R-:W-:Y:S01]  /*1440*/  VIADD R221, R218.reuse, 0x70 ;  /* 0x00000070dadd7836 */ /* 0x040fe20000000000 */
[----:B------:R0:W-:Y:S01]  /*1450*/  STL [R1+0x58], R2 ;  /* 0x0000580201007387 */ /* 0x0001e20000100800 */
[----:B------:R-:W-:Y:S01]  /*1460*/  SHF.R.S32.HI R0, RZ, 0x1f, R230 ;  /* 0x0000001fff007819 */ /* 0x000fe200000114e6 */
[C---:B------:R-:W-:Y:S01]  /*1470*/  VIADD R232, R218.reuse, 0x18 ;  /* 0x00000018dae87836 */ /* 0x040fe20000000000 */
[----:B------:R-:W-:Y:S01]  /*1480*/  SHF.R.S32.HI R0, RZ, 0x1f, R227 ;  /* 0x0000001fff007819 */ /* 0x000fe200000114e3 */
[C---:B------:R-:W-:Y:S01]  /*1490*/  VIADD R226, R218.reuse, 0x48 ;  /* 0x00000048dae27836 */ /* 0x040fe20000000000 */
[----:B------:R-:W-:Y:S01]  /*14a0*/  SHF.R.S32.HI R0, RZ, 0x1f, R224 ;  /* 0x0000001fff007819 */ /* 0x000fe200000114e0 */
[----:B------:R-:W-:Y:S01]  /*14b0*/  VIADD R223, R218, 0x60 ;  /* 0x00000060dadf7836 */ /* 0x000fe20000000000 */
[----:B------:R-:W-:Y:S01]  /*14c0*/  SHF.R.S32.HI R0, RZ, 0x1f, R221 ;  /* 0x0000001fff007819 */ /* 0x000fe200000114dd */
[----:B------:R-:W-:Y:S01]  /*14d0*/  IMAD.IADD R0, R16, 0x1, R9 ;  /* 0x0000000110007824 */ /* 0x000fe200078e0209 */
[----:B------:R-:W-:Y:S01]  /*14e0*/  IADD3 R229, R218, 0x30, RZ ;  /* 0x00000030dae57810 */ /* 0x000fe20007ffe0ff */
[----:B------:R-:W-:Y:S01]  /*14f0*/  IMAD.SHL.U32 R14, R14, 0x80, RZ ;  /* 0x000000800e0e7824 */ /* 0x000fe200078e00ff */
[----:B0-----:R-:W-:Y:S01]  /*1500*/  SHF.R.S32.HI R2, RZ, 0x1f, R231 ;  /* 0x0000001fff027819 */ /* 0x001fe200000114e7 */
[----:B------:R-:W-:Y:S01]  /*1510*/  VIADD R220, R218, 0x78 ;  /* 0x00000078dadc7836 */ /* 0x000fe20000000000 */
[----:B------:R-:W-:-:S02]  /*1520*/  SHF.R.S32.HI R2, RZ, 0x1f, R228 ;  /* 0x0000001fff027819 */ /* 0x000fc400000114e4 */
[----:B------:R-:W-:Y:S02]  /*1530*/  SHF.R.S32.HI R2, RZ, 0x1f, R225 ;  /* 0x0000001fff027819 */ /* 0x000fe400000114e1 */
[----:B------:R-:W-:Y:S01]  /*1540*/  SHF.R.S32.HI R2, RZ, 0x1f, R222 ;  /* 0x0000001fff027819 */ /* 0x000fe200000114de */
[----:B------:R-:W-:Y:S01]  /*1550*/  IMAD.IADD R2, R16, 0x1, R7 ;  /* 0x0000000110027824 */ /* 0x000fe200078e0207 */
[----:B------:R-:W-:Y:S02]  /*1560*/  SEL R234, R234, 0xffffffe0, !P0 ;  /* 0xffffffe0eaea7807 */ /* 0x000fe40004000000 */
[----:B------:R-:W-:Y:S02]  /*1570*/  SHF.R.S32.HI R3, RZ, 0x1f, R232 ;  /* 0x0000001fff037819 */ /* 0x000fe400000114e8 */
[----:B------:R-:W-:Y:S01]  /*1580*/  STL [R1+0x54], R2 ;  /* 0x0000540201007387 */ /* 0x000fe20000100800 */
[----:B------:R-:W-:Y:S01]  /*1590*/  SHF.R.S32.HI R3, RZ, 0x1f, R229 ;  /* 0x0000001fff037819 */ /* 0x000fe200000114e5 */
[----:B------:R-:W-:Y:S01]  /*15a0*/  IMAD.IADD R207, R234, 0x1, R205 ;  /* 0x00000001eacf7824 */ /* 0x000fe200078e02cd */
[----:B------:R-:W-:Y:S01]  /*15b0*/  SHF.R.S32.HI R3, RZ, 0x1f, R226 ;  /* 0x0000001fff037819 */ /* 0x000fe200000114e2 */
[----:B------:R0:W-:Y:S01]  /*15c0*/  STL [R1+0x50], R0 ;  /* 0x0000500001007387 */ /* 0x0001e20000100800 */
[----:B------:R-:W-:-:S02]  /*15d0*/  SHF.R.S32.HI R3, RZ, 0x1f, R223 ;  /* 0x0000001fff037819 */ /* 0x000fc400000114df */
[----:B------:R-:W-:Y:S02]  /*15e0*/  SHF.R.S32.HI R219, RZ, 0x1f, R168 ;  /* 0x0000001fffdb7819 */ /* 0x000fe400000114a8 */
[----:B------:R-:W-:Y:S02]  /*15f0*/  IADD3 R171, R22, 0x30, RZ ;  /* 0x0000003016ab7810 */ /* 0x000fe40007ffe0ff */
[----:B------:R-:W-:Y:S02]  /*1600*/  LOP3.LUT R199, R14, 0x180, RZ, 0xc0, !PT ;  /* 0x000001800ec77812 */ /* 0x000fe400078ec0ff */
[----:B------:R-:W-:Y:S01]  /*1610*/  SHF.R.S32.HI R237, RZ, 0x4, R20 ;  /* 0x00000004ffed7819 */ /* 0x000fe20000011414 */
[----:B0-----:R-:W-:Y:S01]  /*1620*/  IMAD R0, R13, 0x8, R8 ;  /* 0x000000080d007824 */ /* 0x001fe200078e0208 */
[----:B------:R-:W-:Y:S02]  /*1630*/  SHF.R.S32.HI R3, RZ, 0x1f, R220 ;  /* 0x0000001fff037819 */ /* 0x000fe400000114dc */
[----:B------:R-:W-:-:S02]  /*1640*/  IADD3 R234, R234, UR52, R205 ;  /* 0x00000034eaea7c10 */ /* 0x000fc4000fffe0cd */
[----:B------:R0:W-:Y:S05]  /*1650*/  STL [R1+0x64], R0 ;  /* 0x0000640001007387 */ /* 0x0001ea0000100800 */
.L_x_528:
[----:B-1-34-:R-:W1:Y:S02]  /*1660*/  LDC.64 R2, c[0x0][0xc88] ;  /* 0x00032200ff027b82 */ /* 0x01ae640000000a00 */
[----:B-1----:R-:W-:-:S05]  /*1670*/  IMAD.WIDE R2, R147, 0x4, R2 ;  /* 0x0000000493027825 */ /* 0x002fca00078e0202 */
[----:B------:R-:W2:Y:S01]  /*1680*/  LDG.E R206, desc[UR54][R2.64] ;  /* 0x0000003602ce7981 */ /* 0x000ea2000c1e1900 */
[----:B------:R-:W-:Y:S05]  /*1690*/  YIELD ;  /* 0x0000000000007946 */ /* 0x000fea0003800000 */
[----:B------:R-:W-:Y:S01]  /*16a0*/  ULDC.64 UR4, c[0x0][0xa28] ;  /* 0x00028a0000047ab9 */ /* 0x000fe20000000a00 */
[----:B------:R-:W-:Y:S01]  /*16b0*/  ULDC.64 UR8, c[0x0][0xa18] ;  /* 0x0002860000087ab9 */ /* 0x000fe20000000a00 */
[----:B------:R-:W-:Y:S01]  /*16c0*/  ISETP.NE.U32.AND P1, PT, RZ, UR4, PT ;  /* 0x00000004ff007c0c */ /* 0x000fe2000bf25070 */
[----:B------:R-:W-:Y:S01]  /*16d0*/  ULDC.64 UR6, c[0x0][0xa08] ;  /* 0x0002820000067ab9 */ /* 0x000fe20000000a00 */
[----:B------:R-:W-:Y:S01]  /*16e0*/  IMAD.MOV.U32 R10, RZ, RZ, RZ ;  /* 0x000000ffff0a7224 */ /* 0x000fe200078e00ff */
[----:B------:R-:W-:Y:S01]  /*16f0*/  ISETP.NE.U32.AND P0, PT, RZ, UR6, PT ;  /* 0x00000006ff007c0c */ /* 0x000fe2000bf05070 */
[----:B0-----:R-:W-:Y:S01]  /*1700*/  IMAD.MOV.U32 R26, RZ, RZ, RZ ;  /* 0x000000ffff1a7224 */ /* 0x001fe200078e00ff */
[----:B------:R-:W-:-:S02]  /*1710*/  ISETP.NE.AND.EX P1, PT, RZ, UR5, PT, P1 ;  /* 0x00000005ff007c0c */ /* 0x000fc4000bf25310 */
[----:B------:R-:W-:Y:S02]  /*1720*/  ISETP.NE.AND.EX P0, PT, RZ, UR7, PT, P0 ;  /* 0x00000007ff007c0c */ /* 0x000fe4000bf05300 */
[----:B--2---:R-:W-:-:S09]  /*1730*/  SHF.R.S32.HI R214, RZ, 0x1f, R206 ;  /* 0x0000001fffd67819 */ /* 0x004fd200000114ce */
[C---:B------:R-:W-:Y:S02]  /*1740*/  @P1 LEA R4, P2, R206.reuse, UR4, 0x2 ;  /* 0x00000004ce041c11 */ /* 0x040fe4000f8410ff */
[C---:B------:R-:W-:Y:S02]  /*1750*/  SHF.L.U32 R212, R206.reuse, 0x2, RZ ;  /* 0x00000002ced47819 */ /* 0x040fe400000006ff */
[C-C-:B------:R-:W-:Y:S02]  /*1760*/  @P1 LEA.HI.X R5, R206.reuse, UR5, R214.reuse, 0x2, P2 ;  /* 0x00000005ce051c11 */ /* 0x140fe400090f14d6 */
[----:B------:R-:W-:Y:S01]  /*1770*/  ISETP.NE.U32.AND P2, PT, RZ, UR8, PT ;  /* 0x00000008ff007c0c */ /* 0x000fe2000bf45070 */
[----:B------:R-:W-:Y:S01]  /*1780*/  ULDC UR4, c[0x0][0x288] ;  /* 0x0000a20000047ab9 */ /* 0x000fe20000000800 */
[----:B------:R-:W-:Y:S01]  /*1790*/  SHF.L.U64.HI R213, R206, 0x2, R214 ;  /* 0x00000002ced57819 */ /* 0x000fe200000102d6 */
[----:B------:R1:W5:Y:S01]  /*17a0*/  @P1 LDG.E R10, desc[UR54][R4.64] ;  /* 0x00000036040a1981 */ /* 0x000362000c1e1900 */
[----:B------:R-:W-:-:S02]  /*17b0*/  ISETP.NE.AND.EX P2, PT, RZ, UR9, PT, P2 ;  /* 0x00000009ff007c0c */ /* 0x000fc4000bf45320 */
[----:B------:R-:W-:Y:S01]  /*17c0*/  IADD3 R8, P3, R212, UR6, RZ ;  /* 0x00000006d4087c10 */ /* 0x000fe2000ff7e0ff */
[----:B------:R-:W-:Y:S01]  /*17d0*/  IMAD.U32 R149, RZ, RZ, UR4 ;  /* 0x00000004ff957e24 */ /* 0x000fe2000f8e00ff */
[----:B------:R-:W-:Y:S02]  /*17e0*/  ULDC.64 UR4, c[0x0][0x418] ;  /* 0x0001060000047ab9 */ /* 0x000fe40000000a00 */
[----:B------:R-:W-:-:S05]  /*17f0*/  IADD3.X R9, R213, UR7, RZ, P3, !PT ;  /* 0x00000007d5097c10 */ /* 0x000fca0009ffe4ff */
[----:B------:R1:W5:Y:S02]  /*1800*/  @P0 LDG.E R26, desc[UR54][R8.64] ;  /* 0x00000036081a0981 */ /* 0x000364000c1e1900 */
[----:B------:R-:W-:-:S04]  /*1810*/  @P2 IADD3 R6, P1, R212, UR8, RZ ;  /* 0x00000008d4062c10 */ /* 0x000fc8000ff3e0ff */
[----:B------:R-:W-:-:S05]  /*1820*/  @P2 IADD3.X R7, R213, UR9, RZ, P1, !PT ;  /* 0x00000009d5072c10 */ /* 0x000fca0008ffe4ff */
[----:B------:R1:W5:Y:S01]  /*1830*/  @P2 LDG.E R149, desc[UR54][R6.64] ;  /* 0x0000003606952981 */ /* 0x000362000c1e1900 */
[----:B------:R-:W-:-:S03]  /*1840*/  UISETP.NE.U32.AND UP0, UPT, UR4, URZ, UPT ;  /* 0x0000003f0400728c */ /* 0x000fc6000bf05070 */
[----:B------:R-:W-:Y:S01]  /*1850*/  ULDC UR4, c[0x0][0x424] ;  /* 0x0001090000047ab9 */ /* 0x000fe20000000800 */
[----:B------:R-:W-:-:S03]  /*1860*/  UISETP.NE.AND.EX UP0, UPT, UR5, URZ, UPT, UP0 ;  /* 0x0000003f0500728c */ /* 0x000fc6000bf05300 */
[----:B------:R-:W-:Y:S01]  /*1870*/  ULDC UR5, c[0x0][0x2f0] ;  /* 0x0000bc0000057ab9 */ /* 0x000fe20000000800 */
[----:B------:R-:W-:-:S04]  /*1880*/  USEL UR4, UR4, 0x1, UP0 ;  /* 0x0000000104047887 */ /* 0x000fc80008000000 */
[----:B------:R-:W-:-:S03]  /*1890*/  UIMAD UR4, UR4, UR5, URZ ;  /* 0x00000005040472a4 */ /* 0x000fc6000f8e023f */
[----:B------:R-:W-:Y:S02]  /*18a0*/  ULDC UR5, c[0x0][0x348] ;  /* 0x0000d20000057ab9 */ /* 0x000fe40000000800 */
[----:B------:R-:W-:Y:S01]  /*18b0*/  IMAD.U32 R2, RZ, RZ, UR5 ;  /* 0x00000005ff027e24 */ /* 0x000fe2000f8e00ff */
[----:B------:R-:W-:Y:S01]  /*18c0*/  MOV R25, UR4 ;  /* 0x0000000400197c02 */ /* 0x000fe20008000f00 */
[----:B-1----:R-:W-:Y:S06]  /*18d0*/  @P2 BRA `(.L_x_325) ;  /* 0x0000000000242947 */ /* 0x002fec0003800000 */
[----:B------:R-:W-:Y:S02]  /*18e0*/  ULDC.64 UR4, c[0x0][0xa00] ;  /* 0x0002800000047ab9 */ /* 0x000fe40000000a00 */
[----:B------:R-:W-:-:S04]  /*18f0*/  ISETP.NE.U32.AND P1, PT, RZ, UR4, PT ;  /* 0x00000004ff007c0c */ /* 0x000fc8000bf25070 */
[----:B------:R-:W-:-:S13]  /*1900*/  ISETP.NE.AND.EX P1, PT, RZ, UR5, PT, P1 ;  /* 0x00000005ff007c0c */ /* 0x000fda000bf25310 */
[----:B------:R-:W-:Y:S05]  /*1910*/  @!P1 BRA `(.L_x_325) ;  /* 0x0000000000149947 */ /* 0x000fea0003800000 */
[----:B------:R-:W1:Y:S02]  /*1920*/  LDC.64 R4, c[0x0][0xa00] ;  /* 0x00028000ff047b82 */ /* 0x000e640000000a00 */
[----:B-1----:R-:W-:-:S05]  /*1930*/  IMAD.WIDE R4, R206, 0x4, R4 ;  /* 0x00000004ce047825 */ /* 0x002fca00078e0204 */
[----:B-----5:R-:W2:Y:S04]  /*1940*/  LDG.E R149, desc[UR54][R4.64] ;  /* 0x0000003604957981 */ /* 0x020ea8000c1e1900 */
[----:B0-----:R-:W2:Y:S02]  /*1950*/  LDG.E R0, desc[UR54][R4.64+0x4] ;  /* 0x0000043604007981 */ /* 0x001ea4000c1e1900 */
[----:B--2---:R-:W-:-:S07]  /*1960*/  IMAD.IADD R149, R0, 0x1, -R149 ;  /* 0x0000000100957824 */ /* 0x004fce00078e0a95 */
.L_x_325:
[----:B------:R-:W-:Y:S01]  /*1970*/  ULDC.64 UR4, c[0x0][0xa20] ;  /* 0x0002880000047ab9 */ /* 0x000fe20000000a00 */
[C---:B------:R-:W-:Y:S01]  /*1980*/  LOP3.LUT R3, R146.reuse, 0xff000000, RZ, 0xc0, !PT ;  /* 0xff00000092037812 */ /* 0x040fe200078ec0ff */
[----:B------:R-:W-:Y:S01]  /*1990*/  IMAD.MOV.U32 R215, RZ, RZ, R145 ;  /* 0x000000ffffd77224 */ /* 0x000fe200078e0091 */
[----:B------:R-:W-:Y:S02]  /*19a0*/  ISETP.NE.U32.AND P1, PT, RZ, UR4, PT ;  /* 0x00000004ff007c0c */ /* 0x000fe4000bf25070 */
[C---:B0-----:R-:W-:Y:S02]  /*19b0*/  LOP3.LUT R0, R146.reuse, 0xff0000, RZ, 0xc0, !PT ;  /* 0x00ff000092007812 */ /* 0x041fe400078ec0ff */
[----:B------:R-:W-:Y:S02]  /*19c0*/  ISETP.NE.AND.EX P1, PT, RZ, UR5, PT, P1 ;  /* 0x00000005ff007c0c */ /* 0x000fe4000bf25310 */
[----:B------:R-:W-:Y:S02]  /*19d0*/  SHF.R.U32.HI R3, RZ, 0x8, R3 ;  /* 0x00000008ff037819 */ /* 0x000fe40000011603 */
[----:B------:R-:W-:-:S02]  /*19e0*/  LOP3.LUT R204, R146, 0xffff, RZ, 0xc0, !PT ;  /* 0x0000ffff92cc7812 */ /* 0x000fc400078ec0ff */
[----:B------:R-:W-:-:S07]  /*19f0*/  LEA.HI R211, R0, R3, RZ, 0x10 ;  /* 0x0000000300d37211 */ /* 0x000fce00078f80ff */
[----:B------:R-:W-:Y:S05]  /*1a00*/  @!P1 BRA `(.L_x_326) ;  /* 0x0000000000109947 */ /* 0x000fea0003800000 */
[----:B------:R-:W-:-:S04]  /*1a10*/  IADD3 R4, P0, R212, UR4, RZ ;  /* 0x00000004d4047c10 */ /* 0x000fc8000ff1e0ff */
[----:B------:R-:W-:-:S05]  /*1a20*/  IADD3.X R5, R213, UR5, RZ, P0, !PT ;  /* 0x00000005d5057c10 */ /* 0x000fca00087fe4ff */
[----:B------:R0:W5:Y:S01]  /*1a30*/  LDG.E R25, desc[UR54][R4.64] ;  /* 0x0000003604197981 */ /* 0x000162000c1e1900 */
[----:B------:R-:W-:Y:S05]  /*1a40*/  BRA `(.L_x_327) ;  /* 0x0000000000107947 */ /* 0x000fea0003800000 */
.L_x_326:
[----:B------:R-:W-:Y:S05]  /*1a50*/  @!P0 BRA `(.L_x_327) ;  /* 0x00000000000c8947 */ /* 0x000fea0003800000 */
[----:B------:R-:W2:Y:S04]  /*1a60*/  LDG.E R0, desc[UR54][R8.64] ;  /* 0x0000003608007981 */ /* 0x000ea8000c1e1900 */
[----:B------:R-:W2:Y:S02]  /*1a70*/  LDG.E R25, desc[UR54][R8.64+0x4] ;  /* 0x0000043608197981 */ /* 0x000ea4000c1e1900 */
[----:B--2---:R-:W-:-:S07]  /*1a80*/  IMAD.IADD R25, R25, 0x1, -R0 ;  /* 0x0000000119197824 */ /* 0x004fce00078e0a00 */
.L_x_327:
[----:B------:R-:W-:Y:S01]  /*1a90*/  ULDC.64 UR4, c[0x0][0xa10] ;  /* 0x0002840000047ab9 */ /* 0x000fe20000000a00 */
[----:B------:R-:W2:Y:S01]  /*1aa0*/  LDL.LU R28, [R1+0x10] ;  /* 0x00001000011c7983 */ /* 0x000ea20000300800 */
[----:B------:R-:W-:-:S04]  /*1ab0*/  ISETP.NE.U32.AND P0, PT, RZ, UR4, PT ;  /* 0x00000004ff007c0c */ /* 0x000fc8000bf05070 */
[----:B------:R-:W-:Y:S01]  /*1ac0*/  ISETP.NE.AND.EX P0, PT, RZ, UR5, PT, P0 ;  /* 0x00000005ff007c0c */ /* 0x000fe2000bf05300 */
[----:B------:R-:W-:-:S12]  /*1ad0*/  ULDC.64 UR4, c[0x0][0xa30] ;  /* 0x00028c0000047ab9 */ /* 0x000fd80000000a00 */
[----:B0-----:R-:W0:Y:S02]  /*1ae0*/  @P0 LDC.64 R4, c[0x0][0xa10] ;  /* 0x00028400ff040b82 */ /* 0x001e240000000a00 */
[----:B0-----:R-:W-:-:S05]  /*1af0*/  @P0 IMAD.WIDE R4, R206, 0x4, R4 ;  /* 0x00000004ce040825 */ /* 0x001fca00078e0204 */
[----:B------:R-:W3:Y:S04]  /*1b00*/  @P0 LDG.E R0, desc[UR54][R4.64] ;  /* 0x0000003604000981 */ /* 0x000ee8000c1e1900 */
[----:B------:R-:W3:Y:S01]  /*1b10*/  @P0 LDG.E R3, desc[UR54][R4.64+0x4] ;  /* 0x0000043604030981 */ /* 0x000ee2000c1e1900 */
[----:B------:R-:W-:Y:S01]  /*1b20*/  ISETP.NE.U32.AND P1, PT, RZ, UR4, PT ;  /* 0x00000004ff007c0c */ /* 0x000fe2000bf25070 */
[----:B-----5:R-:W-:-:S03]  /*1b30*/  IMAD.MOV.U32 R144, RZ, RZ, R25 ;  /* 0x000000ffff907224 */ /* 0x020fc600078e0019 */
[----:B------:R-:W-:-:S13]  /*1b40*/  ISETP.NE.AND.EX P1, PT, RZ, UR5, PT, P1 ;  /* 0x00000005ff007c0c */ /* 0x000fda000bf25310 */
[----:B------:R-:W-:-:S04]  /*1b50*/  @P1 IADD3 R6, P2, R212, UR4, RZ ;  /* 0x00000004d4061c10 */ /* 0x000fc8000ff5e0ff */
[----:B------:R-:W-:-:S05]  /*1b60*/  @P1 IADD3.X R7, R213, UR5, RZ, P2, !PT ;  /* 0x00000005d5071c10 */ /* 0x000fca00097fe4ff */
[----:B------:R0:W5:Y:S01]  /*1b70*/  @P1 LDG.E R144, desc[UR54][R6.64] ;  /* 0x0000003606901981 */ /* 0x000162000c1e1900 */
[----:B------:R-:W-:Y:S01]  /*1b80*/  IADD3 R9, -R10, R25, RZ ;  /* 0x000000190a097210 */ /* 0x000fe20007ffe1ff */
[----:B------:R-:W-:Y:S01]  /*1b90*/  BSSY B0, `(.L_x_328) ;  /* 0x000002c000007945 */ /* 0x000fe20003800000 */
[----:B------:R-:W-:Y:S02]  /*1ba0*/  LOP3.LUT R217, R211, 0xff, RZ, 0xc0, !PT ;  /* 0x000000ffd3d97812 */ /* 0x000fe400078ec0ff */
[----:B------:R-:W-:Y:S02]  /*1bb0*/  SHF.R.U32.HI R211, RZ, 0x10, R211 ;  /* 0x00000010ffd37819 */ /* 0x000fe400000116d3 */
[----:B--2---:R-:W-:Y:S01]  /*1bc0*/  LOP3.LUT R28, R28, 0xfffffff7, RZ, 0xc0, !PT ;  /* 0xfffffff71c1c7812 */ /* 0x004fe200078ec0ff */
[----:B---3--:R-:W-:-:S04]  /*1bd0*/  @P0 IMAD.IADD R2, R3, 0x1, -R0 ;  /* 0x0000000103020824 */ /* 0x008fc800078e0a00 */
[----:B------:R-:W-:-:S04]  /*1be0*/  IMAD.IADD R235, R9, 0x1, R2 ;  /* 0x0000000109eb7824 */ /* 0x000fc800078e0202 */
[C---:B------:R-:W-:Y:S01]  /*1bf0*/  VIADD R0, R235.reuse, 0x9f ;  /* 0x0000009feb007836 */ /* 0x040fe20000000000 */
[----:B------:R-:W-:-:S03]  /*1c00*/  ISETP.GE.AND P3, PT, R235, 0x1, PT ;  /* 0x00000001eb00780c */ /* 0x000fc60003f66270 */
[----:B------:R-:W-:-:S05]  /*1c10*/  IMAD.HI R0, R0, 0x66666667, RZ ;  /* 0x6666666700007827 */ /* 0x000fca00078e02ff */
[----:B------:R-:W-:-:S04]  /*1c20*/  SHF.R.U32.HI R147, RZ, 0x1f, R0 ;  /* 0x0000001fff937819 */ /* 0x000fc80000011600 */
[----:B------:R-:W-:Y:S01]  /*1c30*/  LEA.HI.SX32 R147, R0, R147, 0x1a ;  /* 0x0000009300937211 */ /* 0x000fe200078fd2ff */
[----:B------:R-:W-:Y:S01]  /*1c40*/  IMAD.MOV.U32 R0, RZ, RZ, RZ ;  /* 0x000000ffff007224 */ /* 0x000fe200078e00ff */
[----:B------:R-:W-:-:S05]  /*1c50*/  @P3 LOP3.LUT R28, R28, 0x8, RZ, 0xfc, !PT ;  /* 0x000000081c1c3812 */ /* 0x000fca00078efcff */
[----:B------:R0:W-:Y:S01]  /*1c60*/  STL [R1+0x10], R28 ;  /* 0x0000101c01007387 */ /* 0x0001e20000100800 */
[----:B------:R-:W-:Y:S05]  /*1c70*/  @!P3 BRA `(.L_x_329) ;  /* 0x000000000074b947 */ /* 0x000fea0003800000 */
[----:B------:R-:W-:Y:S01]  /*1c80*/  ISETP.NE.AND P0, PT, R211, RZ, PT ;  /* 0x000000ffd300720c */ /* 0x000fe20003f05270 */
[----:B------:R-:W-:-:S03]  /*1c90*/  ULDC UR4, c[0x0][0x9f0] ;  /* 0x00027c0000047ab9 */ /* 0x000fc60000000800 */
[----:B------:R-:W-:-:S04]  /*1ca0*/  SEL R10, R211, UR4, P0 ;  /* 0x00000004d30a7c07 */ /* 0x000fc80008000000 */
[-C--:B0-----:R-:W-:Y:S02]  /*1cb0*/  IABS R6, R10.reuse ;  /* 0x0000000a00067213 */ /* 0x081fe40000000000 */
[----:B------:R-:W-:Y:S02]  /*1cc0*/  IADD3 R0, R147, -0x1, R10 ;  /* 0xffffffff93007810 */ /* 0x000fe40007ffe00a */
[----:B------:R-:W0:Y:S01]  /*1cd0*/  I2F.RP R3, R6 ;  /* 0x0000000600037306 */ /* 0x000e220000209400 */
[----:B------:R-:W-:Y:S02]  /*1ce0*/  IABS R11, R10 ;  /* 0x0000000a000b7213 */ /* 0x000fe40000000000 */
[----:B------:R-:W-:Y:S02]  /*1cf0*/  IABS R8, R0 ;  /* 0x0000000000087213 */ /* 0x000fe40000000000 */
[----:B------:R-:W-:-:S04]  /*1d00*/  LOP3.LUT R0, R0, R10, RZ, 0x3c, !PT ;  /* 0x0000000a00007212 */ /* 0x000fc800078e3cff */
[----:B------:R-:W-:Y:S01]  /*1d10*/  ISETP.GE.AND P2, PT, R0, RZ, PT ;  /* 0x000000ff0000720c */ /* 0x000fe20003f46270 */
[----:B0-----:R-:W0:Y:S02]  /*1d20*/  MUFU.RCP R3, R3 ;  /* 0x0000000300037308 */ /* 0x001e240000001000 */
[----:B0-----:R-:W-:Y:S01]  /*1d30*/  IADD3 R4, R3, 0xffffffe, RZ ;  /* 0x0ffffffe03047810 */ /* 0x001fe20007ffe0ff */
[----:B------:R-:W-:-:S05]  /*1d40*/  IMAD.MOV R3, RZ, RZ, -R11 ;  /* 0x000000ffff037224 */ /* 0x000fca00078e0a0b */
[----:B------:R0:W1:Y:S02]  /*1d50*/  F2I.FTZ.U32.TRUNC.NTZ R5, R4 ;  /* 0x0000000400057305 */ /* 0x000064000021f000 */
[----:B0-----:R-:W-:Y:S02]  /*1d60*/  IMAD.MOV.U32 R4, RZ, RZ, RZ ;  /* 0x000000ffff047224 */ /* 0x001fe400078e00ff */
[----:B-1----:R-:W-:-:S04]  /*1d70*/  IMAD.MOV R7, RZ, RZ, -R5 ;  /* 0x000000ffff077224 */ /* 0x002fc800078e0a05 */
[----:B------:R-:W-:-:S04]  /*1d80*/  IMAD R7, R7, R6, RZ ;  /* 0x0000000607077224 */ /* 0x000fc800078e02ff */
[----:B------:R-:W-:-:S06]  /*1d90*/  IMAD.HI.U32 R5, R5, R7, R4 ;  /* 0x0000000705057227 */ /* 0x000fcc00078e0004 */
[----:B------:R-:W-:-:S04]  /*1da0*/  IMAD.HI.U32 R5, R5, R8, RZ ;  /* 0x0000000805057227 */ /* 0x000fc800078e00ff */
[----:B------:R-:W-:-:S05]  /*1db0*/  IMAD R3, R5, R3, R8 ;  /* 0x0000000305037224 */ /* 0x000fca00078e0208 */
[----:B------:R-:W-:-:S13]  /*1dc0*/  ISETP.GT.U32.AND P1, PT, R6, R3, PT ;  /* 0x000000030600720c */ /* 0x000fda0003f24070 */
[----:B------:R-:W-:Y:S01]  /*1dd0*/  @!P1 IMAD.IADD R3, R3, 0x1, -R6 ;  /* 0x0000000103039824 */ /* 0x000fe200078e0a06 */
[----:B------:R-:W-:Y:S02]  /*1de0*/  @!P1 IADD3 R5, R5, 0x1, RZ ;  /* 0x0000000105059810 */ /* 0x000fe40007ffe0ff */
[----:B------:R-:W-:Y:S02]  /*1df0*/  ISETP.NE.AND P1, PT, R10, RZ, PT ;  /* 0x000000ff0a00720c */ /* 0x000fe40003f25270 */
[----:B------:R-:W-:-:S13]  /*1e00*/  ISETP.GE.U32.AND P0, PT, R3, R6, PT ;  /* 0x000000060300720c */ /* 0x000fda0003f06070 */
[----:B------:R-:W-:-:S04]  /*1e10*/  @P0 VIADD R5, R5, 0x1 ;  /* 0x0000000105050836 */ /* 0x000fc80000000000 */
[----:B------:R-:W-:-:S04]  /*1e20*/  IMAD.MOV.U32 R0, RZ, RZ, R5 ;  /* 0x000000ffff007224 */ /* 0x000fc800078e0005 */
[----:B------:R-:W-:Y:S01]  /*1e30*/  @!P2 IMAD.MOV R0, RZ, RZ, -R0 ;  /* 0x000000ffff00a224 */ /* 0x000fe200078e0a00 */
[----:B------:R-:W-:-:S07]  /*1e40*/  @!P1 LOP3.LUT R0, RZ, R10, RZ, 0x33, !PT ;  /* 0x0000000aff009212 */ /* 0x000fce00078e33ff */
.L_x_329:
[----:B------:R-:W-:Y:S05]  /*1e50*/  BSYNC B0 ;  /* 0x0000000000007941 */ /* 0x000fea0003800000 */
.L_x_328:
[----:B------:R-:W-:-:S05]  /*1e60*/  IMAD R3, R217, R0, RZ ;  /* 0x00000000d9037224 */ /* 0x000fca00078e02ff */
[C---:B------:R-:W-:Y:S01]  /*1e70*/  VIADDMNMX R0, R3.reuse, R0, R147, PT ;  /* 0x0000000003007246 */ /* 0x040fe20003800193 */
[----:B------:R-:W-:-:S04]  /*1e80*/  IMAD R3, R3, 0xa0, -R9 ;  /* 0x000000a003037824 */ /* 0x000fc800078e0a09 */
[----:B------:R-:W-:Y:S01]  /*1e90*/  IMAD R5, R0, 0xa0, -R9 ;  /* 0x000000a000057824 */ /* 0x000fe200078e0a09 */
[----:B------:R-:W-:-:S04]  /*1ea0*/  VIMNMX R3, RZ, R3, !PT ;  /* 0x00000003ff037248 */ /* 0x000fc80007fe0100 */
[----:B------:R-:W-:Y:S01]  /*1eb0*/  VIMNMX R0, R5, R2, PT ;  /* 0x0000000205007248 */ /* 0x000fe20003fe0100 */
[----:B------:R-:W-:-:S03]  /*1ec0*/  IMAD.WIDE.U32 R4, R3, -0x33333333, RZ ;  /* 0xcccccccd03047825 */ /* 0x000fc600078e00ff */
[----:B------:R-:W-:Y:S02]  /*1ed0*/  ISETP.GT.AND P0, PT, R0, R3, PT ;  /* 0x000000030000720c */ /* 0x000fe40003f04270 */
[----:B------:R-:W-:-:S04]  /*1ee0*/  SHF.R.U32.HI R121, RZ, 0x7, R5 ;  /* 0x00000007ff797819 */ /* 0x000fc80000011605 */
[----:B------:R-:W-:-:S07]  /*1ef0*/  MOV R24, R121 ;  /* 0x0000007900187202 */ /* 0x000fce0000000f00 */
[----:B------:R-:W-:-:S04]  /*1f00*/  @P0 VIADD R0, R0, 0x9f ;  /* 0x0000009f00000836 */ /* 0x000fc80000000000 */
[----:B------:R-:W-:-:S05]  /*1f10*/  @P0 IMAD.HI R0, R0, 0x66666667, RZ ;  /* 0x6666666700000827 */ /* 0x000fca00078e02ff */
[----:B------:R-:W-:-:S04]  /*1f20*/  @P0 SHF.R.U32.HI R3, RZ, 0x1f, R0 ;  /* 0x0000001fff030819 */ /* 0x000fc80000011600 */
[----:B------:R-:W-:Y:S02]  /*1f30*/  @P0 LEA.HI.SX32 R24, R0, R3, 0x1a ;  /* 0x0000000300180211 */ /* 0x000fe400078fd2ff */
[----:B------:R-:W-:Y:S02]  /*1f40*/  PLOP3.LUT P0, PT, PT, PT, PT, 0x80, 0x0 ;  /* 0x000000000000781c */ /* 0x000fe40003f0f070 */
[----:B------:R-:W-:-:S13]  /*1f50*/  ISETP.GT.AND P1, PT, R24, R121, PT ;  /* 0x000000791800720c */ /* 0x000fda0003f24270 */
[----:B------:R-:W-:Y:S05]  /*1f60*/  @!P1 BRA `(.L_x_330) ;  /* 0x000000e000049947 */ /* 0x000fea0003800000 */
[----:B------:R-:W-:Y:S01]  /*1f70*/  VIADD R0, R16, 0x1a400 ;  /* 0x0001a40010007836 */ /* 0x000fe20000000000 */
[----:B------:R-:W-:Y:S04]  /*1f80*/  BSSY B6, `(.L_x_331) ;  /* 0x0000013000067945 */ /* 0x000fe80003800000 */
[----:B------:R-:W-:-:S13]  /*1f90*/  LOP3.LUT P0, RZ, R0, 0x1bf, RZ, 0xc0, !PT ;  /* 0x000001bf00ff7812 */ /* 0x000fda000780c0ff */
[----:B------:R-:W-:Y:S05]  /*1fa0*/  @!P0 BRA `(.L_x_332) ;  /* 0x0000000000408947 */ /* 0x000fea0003800000 */
[----:B------:R-:W-:Y:S01]  /*1fb0*/  MOV R0, 0x0 ;  /* 0x0000000000007802 */ /* 0x000fe20000000f00 */
[----:B------:R-:W-:Y:S01]  /*1fc0*/  ULDC.64 UR4, c[0x4][0xc8] ;  /* 0x0100320000047ab9 */ /* 0x000fe20000000a00 */
[----:B------:R-:W-:Y:S01]  /*1fd0*/  ULDC.64 UR6, c[0x4][0x30] ;  /* 0x01000c0000067ab9 */ /* 0x000fe20000000a00 */
[----:B------:R-:W-:Y:S01]  /*1fe0*/  IMAD.U32 R4, RZ, RZ, UR4 ;  /* 0x00000004ff047e24 */ /* 0x000fe2000f8e00ff */
[----:B------:R1:W2:Y:S01]  /*1ff0*/  LDC.64 R14, c[0x4][R0] ;  /* 0x01000000000e7b82 */ /* 0x0002a20000000a00 */
[----:B------:R-:W-:Y:S01]  /*2000*/  IMAD.U32 R5, RZ, RZ, UR5 ;  /* 0x00000005ff057e24 */ /* 0x000fe2000f8e00ff */
[----:B------:R-:W-:Y:S01]  /*2010*/  ULDC.64 UR4, c[0x4][0xd0] ;  /* 0x0100340000047ab9 */ /* 0x000fe20000000a00 */
[----:B------:R-:W-:Y:S01]  /*2020*/  IMAD.U32 R10, RZ, RZ, UR6 ;  /* 0x00000006ff0a7e24 */ /* 0x000fe2000f8e00ff */
[----:B0-----:R-:W-:Y:S01]  /*2030*/  MOV R7, UR5 ;  /* 0x0000000500077c02 */ /* 0x001fe20008000f00 */
[----:B------:R-:W-:Y:S01]  /*2040*/  IMAD.U32 R6, RZ, RZ, UR4 ;  /* 0x00000004ff067e24 */ /* 0x000fe2000f8e00ff */
[----:B------:R-:W-:Y:S01]  /*2050*/  MOV R13, RZ ;  /* 0x000000ff000d7202 */ /* 0x000fe20000000f00 */
[----:B------:R-:W-:-:S02]  /*2060*/  IMAD.U32 R11, RZ, RZ, UR7 ;  /* 0x00000007ff0b7e24 */ /* 0x000fc4000f8e00ff */
[----:B------:R-:W-:Y:S02]  /*2070*/  IMAD.MOV.U32 R8, RZ, RZ, 0x70 ;  /* 0x00000070ff087424 */ /* 0x000fe400078e00ff */
[----:B-1----:R-:W-:-:S07]  /*2080*/  IMAD.MOV.U32 R12, RZ, RZ, 0x1 ;  /* 0x00000001ff0c7424 */ /* 0x002fce00078e00ff */
[----:B------:R-:W-:-:S07]  /*2090*/  LEPC R20, `(.L_x_332) ;  /* 0x000000001014794e */ /* 0x000fce0000000000 */
[----:B--2--5:R-:W-:Y:S05]  /*20a0*/  CALL.ABS.NOINC R14 ;  /* 0x000000000e007343 */ /* 0x024fea0003c00000 */
.L_x_332:
[----:B------:R-:W-:Y:S05]  /*20b0*/  BSYNC B6 ;  /* 0x0000000000067941 */ /* 0x000fea0003800000 */
.L_x_331:
        /* <DEDUP_REMOVED lines=11> */
[----:B0-----:R-:W-:Y:S01]  /*2170*/  IMAD.U32 R6, RZ, RZ, UR6 ;  /* 0x00000006ff067e24 */ /* 0x001fe2000f8e00ff */
[----:B------:R-:W-:Y:S01]  /*2180*/  MOV R7, UR7 ;  /* 0x0000000700077c02 */ /* 0x000fe20008000f00 */
[----:B------:R-:W-:Y:S01]  /*2190*/  IMAD.U32 R10, RZ, RZ, UR4 ;  /* 0x00000004ff0a7e24 */ /* 0x000fe2000f8e00ff */
[----:B------:R-:W-:Y:S01]  /*21a0*/  MOV R13, RZ ;  /* 0x000000ff000d7202 */ /* 0x000fe20000000f00 */
[----:B------:R-:W-:-:S02]  /*21b0*/  IMAD.U32 R11, RZ, RZ, UR5 ;  /* 0x00000005ff0b7e24 */ /* 0x000fc4000f8e00ff */
[----:B------:R-:W-:Y:S02]  /*21c0*/  IMAD.MOV.U32 R8, RZ, RZ, 0x70 ;  /* 0x00000070ff087424 */ /* 0x000fe400078e00ff */
[----:B-1----:R-:W-:-:S07]  /*21d0*/  IMAD.MOV.U32 R12, RZ, RZ, 0x1 ;  /* 0x00000001ff0c7424 */ /* 0x002fce00078e00ff */
[----:B------:R-:W-:-:S07]  /*21e0*/  LEPC R20, `(.L_x_334) ;  /* 0x000000001014794e */ /* 0x000fce0000000000 */
[----:B--2--5:R-:W-:Y:S05]  /*21f0*/  CALL.ABS.NOINC R14 ;  /* 0x000000000e007343 */ /* 0x024fea0003c00000 */
.L_x_334:
[----:B------:R-:W-:Y:S05]  /*2200*/  BSYNC B6 ;  /* 0x0000000000067941 */ /* 0x000fea0003800000 */
.L_x_333:
[----:B------:R-:W-:Y:S01]  /*2210*/  ULDC.64 UR4, c[0x0][0x9f8] ;  /* 0x00027e0000047ab9 */ /* 0x000fe20000000a00 */
[----:B------:R-:W-:Y:S01]  /*2220*/  IMAD.MOV.U32 R0, RZ, RZ, R206 ;  /* 0x000000ffff007224 */ /* 0x000fe200078e00ce */
[----:B------:R-:W-:Y:S01]  /*2230*/  ISETP.NE.U32.AND P0, PT, RZ, UR4, PT ;  /* 0x00000004ff007c0c */ /* 0x000fe2000bf05070 */
[----:B------:R-:W2:Y:S01]  /*2240*/  LDL R14, [R1+0x60] ;  /* 0x00006000010e7983 */ /* 0x000ea20000100800 */
[----:B------:R-:W0:Y:S01]  /*2250*/  LDC.64 R112, c[0x0][0x300] ;  /* 0x0000c000ff707b82 */ /* 0x000e220000000a00 */
[----:B------:R-:W-:Y:S01]  /*2260*/  IMAD.IADD R119, R26, 0x1, R25 ;  /* 0x000000011a777824 */ /* 0x000fe200078e0219 */
[----:B------:R-:W-:Y:S01]  /*2270*/  ISETP.NE.AND.EX P0, PT, RZ, UR5, PT, P0 ;  /* 0x00000005ff007c0c */ /* 0x000fe2000bf05300 */
[----:B------:R-:W1:Y:S01]  /*2280*/  S2R R20, SR_TID.X ;  /* 0x0000000000147919 */ /* 0x000e620000002100 */
[----:B------:R-:W-:Y:S01]  /*2290*/  ULDC.64 UR6, c[0x0][0xa08] ;  /* 0x0002820000067ab9 */ /* 0x000fe20000000a00 */
[----:B------:R-:W-:-:S03]  /*22a0*/  SHF.R.S32.HI R19, RZ, 0x1f, R18 ;  /* 0x0000001fff137819 */ /* 0x000fc60000011412 */
[----:B------:R-:W3:Y:S07]  /*22b0*/  LDC.64 R106, c[0x0][0x3f8] ;  /* 0x0000fe00ff6a7b82 */ /* 0x000eee0000000a00 */
[----:B------:R-:W-:Y:S01]  /*22c0*/  @P0 IADD3 R4, P1, R212, UR4, RZ ;  /* 0x00000004d4040c10 */ /* 0x000fe2000ff3e0ff */
[----:B------:R-:W4:Y:S03]  /*22d0*/  LDC R99, c[0x0][0x3f4] ;  /* 0x0000fd00ff637b82 */ /* 0x000f260000000800 */
[----:B------:R-:W-:Y:S01]  /*22e0*/  @P0 IADD3.X R5, R213, UR5, RZ, P1, !PT ;  /* 0x00000005d5050c10 */ /* 0x000fe20008ffe4ff */
[----:B------:R-:W-:-:S04]  /*22f0*/  ULDC.64 UR4, c[0x0][0x308] ;  /* 0x0000c20000047ab9 */ /* 0x000fc80000000a00 */
[----:B------:R1:W4:Y:S01]  /*2300*/  @P0 LDG.E R0, desc[UR54][R4.64] ;  /* 0x0000003604000981 */ /* 0x000322000c1e1900 */
[----:B------:R-:W-:Y:S01]  /*2310*/  SHF.R.S32.HI R12, RZ, 0x1f, R119 ;  /* 0x0000001fff0c7819 */ /* 0x000fe20000011477 */
[-C--:B0-----:R-:W-:Y:S01]  /*2320*/  IMAD.WIDE.U32 R6, R119, R112.reuse, RZ ;  /* 0x0000007077067225 */ /* 0x081fe200078e00ff */
[----:B------:R-:W-:Y:S01]  /*2330*/  ISETP.NE.U32.AND P0, PT, RZ, UR6, PT ;  /* 0x00000006ff007c0c */ /* 0x000fe2000bf05070 */
[----:B------:R-:W0:Y:S02]  /*2340*/  LDC.64 R100, c[0x0][0x408] ;  /* 0x00010200ff647b82 */ /* 0x000e240000000a00 */
[----:B------:R-:W-:Y:S01]  /*2350*/  IMAD R8, R12, R112, RZ ;  /* 0x000000700c087224 */ /* 0x000fe200078e02ff */
[----:B------:R-:W-:-:S03]  /*2360*/  ISETP.NE.AND.EX P0, PT, RZ, UR7, PT, P0 ;  /* 0x00000007ff007c0c */ /* 0x000fc6000bf05300 */
[----:B------:R-:W-:Y:S01]  /*2370*/  IMAD R3, R119, R113, R8 ;  /* 0x0000007177037224 */ /* 0x000fe200078e0208 */
[----:B-1----:R-:W-:Y:S01]  /*2380*/  SHF.R.U32.HI R27, RZ, 0x7, R20 ;  /* 0x00000007ff1b7819 */ /* 0x002fe20000011614 */
[----:B------:R-:W-:Y:S02]  /*2390*/  VIADD R8, R18, 0x80 ;  /* 0x0000008012087836 */ /* 0x000fe40000000000 */
[----:B------:R-:W-:Y:S01]  /*23a0*/  IMAD.IADD R7, R7, 0x1, R3 ;  /* 0x0000000107077824 */ /* 0x000fe200078e0203 */
[----:B------:R-:W-:Y:S01]  /*23b0*/  ISETP.NE.AND P6, PT, R27, 0x1, PT ;  /* 0x000000011b00780c */ /* 0x000fe20003fc5270 */
[----:B------:R-:W-:Y:S02]  /*23c0*/  IMAD.MOV.U32 R122, RZ, RZ, 0x20 ;  /* 0x00000020ff7a7424 */ /* 0x000fe400078e00ff */
[----:B------:R-:W-:-:S04]  /*23d0*/  IMAD.WIDE.U32 R4, R204, UR4, R6 ;  /* 0x00000004cc047c25 */ /* 0x000fc8000f8e0006 */
[----:B------:R-:W-:Y:S01]  /*23e0*/  IMAD R5, R204, UR5, R5 ;  /* 0x00000005cc057c24 */ /* 0x000fe2000f8e0205 */
[----:B------:R-:W-:Y:S01]  /*23f0*/  ULDC.64 UR4, c[0x0][0x310] ;  /* 0x0000c40000047ab9 */ /* 0x000fe20000000a00 */
[----:B------:R-:W-:Y:S01]  /*2400*/  IMAD.WIDE.U32 R6, R168, R112, R18 ;  /* 0x00000070a8067225 */ /* 0x000fe200078e0012 */
[----:B------:R-:W-:-:S03]  /*2410*/  SHF.R.S32.HI R23, RZ, 0x1f, R22 ;  /* 0x0000001fff177819 */ /* 0x000fc60000011416 */
[-C--:B---3--:R-:W-:Y:S02]  /*2420*/  IMAD R11, R219, R106.reuse, RZ ;  /* 0x0000006adb0b7224 */ /* 0x088fe400078e02ff */
[----:B------:R-:W-:-:S04]  /*2430*/  IMAD.WIDE.U32 R110, R168, R106, R22 ;  /* 0x0000006aa86e7225 */ /* 0x000fc800078e0016 */
[C---:B------:R-:W-:Y:S02]  /*2440*/  IMAD R11, R168.reuse, R107, R11 ;  /* 0x0000006ba80b7224 */ /* 0x040fe400078e020b */
[----:B------:R-:W-:-:S04]  /*2450*/  IMAD.WIDE.U32 R108, R168, R106, R18 ;  /* 0x0000006aa86c7225 */ /* 0x000fc800078e0012 */
[----:B------:R-:W-:Y:S02]  /*2460*/  IMAD.IADD R111, R111, 0x1, R11 ;  /* 0x000000016f6f7824 */ /* 0x000fe400078e020b */
[----:B------:R-:W-:Y:S02]  /*2470*/  IMAD.IADD R109, R11, 0x1, R109 ;  /* 0x000000010b6d7824 */ /* 0x000fe400078e026d */
[----:B------:R-:W-:Y:S02]  /*2480*/  IMAD.MOV.U32 R20, RZ, RZ, R28 ;  /* 0x000000ffff147224 */ /* 0x000fe400078e001c */
[----:B0-----:R-:W-:-:S04]  /*2490*/  IMAD.WIDE.U32 R104, R168, R100, R22 ;  /* 0x00000064a8687225 */ /* 0x001fc800078e0016 */
[----:B------:R-:W-:Y:S01]  /*24a0*/  IMAD.WIDE.U32 R102, R168, R100, R18 ;  /* 0x00000064a8667225 */ /* 0x000fe200078e0012 */
[----:B------:R-:W-:-:S03]  /*24b0*/  LOP3.LUT R20, R20, 0xfffffffe, RZ, 0xc0, !PT ;  /* 0xfffffffe14147812 */ /* 0x000fc600078ec0ff */
[----:B-----5:R-:W-:-:S04]  /*24c0*/  IMAD.WIDE.U32 R110, R144, R106, R110 ;  /* 0x0000006a906e7225 */ /* 0x020fc800078e006e */
[----:B------:R-:W-:-:S04]  /*24d0*/  IMAD.WIDE.U32 R108, R144, R106, R108 ;  /* 0x0000006a906c7225 */ /* 0x000fc800078e006c */
[----:B------:R-:W-:Y:S01]  /*24e0*/  IMAD.MOV.U32 R120, RZ, RZ, 0x40 ;  /* 0x00000040ff787424 */ /* 0x000fe200078e00ff */
[C---:B------:R-:W-:Y:S01]  /*24f0*/  SHF.L.U64.HI R128, R112.reuse, 0x7, R113 ;  /* 0x0000000770807819 */ /* 0x040fe20000010271 */
[----:B------:R-:W-:Y:S02]  /*2500*/  IMAD R123, R113, 0xa0, RZ ;  /* 0x000000a0717b7824 */ /* 0x000fe400078e02ff */
[----:B------:R-:W-:Y:S02]  /*2510*/  IMAD.SHL.U32 R129, R112, 0x80, RZ ;  /* 0x0000008070817824 */ /* 0x000fe400078e00ff */
[----:B------:R-:W-:Y:S02]  /*2520*/  IMAD R127, R101, 0xa0, RZ ;  /* 0x000000a0657f7824 */ /* 0x000fe400078e02ff */
[----:B------:R-:W-:Y:S01]  /*2530*/  VIADD R177, R27, 0x8 ;  /* 0x000000081bb17836 */ /* 0x000fe20000000000 */
[----:B------:R-:W-:Y:S02]  /*2540*/  SHF.R.S32.HI R146, RZ, 0x1f, R216 ;  /* 0x0000001fff927819 */ /* 0x000fe400000114d8 */
[----:B----4-:R-:W-:-:S02]  /*2550*/  SHF.R.S32.HI R3, RZ, 0x1f, R0 ;  /* 0x0000001fff037819 */ /* 0x010fc40000011400 */
[----:B------:R-:W-:Y:S02]  /*2560*/  SEL R13, R0, RZ, !P0 ;  /* 0x000000ff000d7207 */ /* 0x000fe40004000000 */
[----:B------:R-:W-:Y:S01]  /*2570*/  SEL R33, R3, RZ, !P0 ;  /* 0x000000ff03217207 */ /* 0x000fe20004000000 */
[----:B------:R-:W-:Y:S02]  /*2580*/  IMAD R3, R219, R112, RZ ;  /* 0x00000070db037224 */ /* 0x000fe400078e02ff */
[----:B------:R-:W-:-:S04]  /*2590*/  IMAD.WIDE.U32 R116, R13, UR4, R4 ;  /* 0x000000040d747c25 */ /* 0x000fc8000f8e0004 */
[----:B------:R-:W-:-:S04]  /*25a0*/  IMAD R0, R33, UR4, RZ ;  /* 0x0000000421007c24 */ /* 0x000fc8000f8e02ff */
[----:B------:R-:W-:Y:S01]  /*25b0*/  IMAD R5, R13, UR5, R0 ;  /* 0x000000050d057c24 */ /* 0x000fe2000f8e0200 */
[----:B------:R-:W-:Y:S01]  /*25c0*/  IADD3 R0, R18, 0x20, RZ ;  /* 0x0000002012007810 */ /* 0x000fe20007ffe0ff */
[----:B------:R-:W-:Y:S05]  /*25d0*/  @!P6 WARPSYNC.ALL ;  /* 0x000000000000e948 */ /* 0x000fea0003800000 */
[----:B------:R-:W-:Y:S01]  /*25e0*/  IMAD R9, R168, R113, R3 ;  /* 0x00000071a8097224 */ /* 0x000fe200078e0203 */
[----:B------:R-:W-:Y:S01]  /*25f0*/  ULDC UR4, c[0x0][0x2f4] ;  /* 0x0000bd0000047ab9 */ /* 0x000fe20000000800 */
[----:B------:R-:W-:Y:S01]  /*2600*/  IMAD.IADD R4, R117, 0x1, R5 ;  /* 0x0000000175047824 */ /* 0x000fe200078e0205 */
[----:B------:R-:W-:Y:S01]  /*2610*/  @!P6 BAR.SYNC.DEFER_BLOCKING 0x9, 0x100 ;  /* 0x024400000000eb1d */ /* 0x000fe20000010000 */
[----:B------:R-:W-:-:S02]  /*2620*/  IADD3 R3, P0, R116, R6, RZ ;  /* 0x0000000674037210 */ /* 0x000fc40007f1e0ff */
[----:B------:R-:W-:Y:S02]  /*2630*/  ISETP.GE.AND P1, PT, R0, UR4, PT ;  /* 0x0000000400007c0c */ /* 0x000fe4000bf26270 */
[----:B------:R-:W-:Y:S01]  /*2640*/  IADD3.X R5, R4, R7, R9, P0, !PT ;  /* 0x0000000704057210 */ /* 0x000fe200007fe409 */
[----:B------:R-:W-:Y:S01]  /*2650*/  ULDC.64 UR6, c[0x0][0x330] ;  /* 0x0000cc0000067ab9 */ /* 0x000fe20000000a00 */
[----:B------:R-:W-:Y:S02]  /*2660*/  SEL R7, RZ, 0xffffffff, P1 ;  /* 0xffffffffff077807 */ /* 0x000fe40000800000 */
[----:B------:R-:W-:-:S03]  /*2670*/  ISETP.GE.AND P0, PT, R18, UR4, PT ;  /* 0x0000000412007c0c */ /* 0x000fc6000bf06270 */
[----:B------:R-:W-:Y:S01]  /*2680*/  IMAD.SHL.U32 R7, R7, 0x2, RZ ;  /* 0x0000000207077824 */ /* 0x000fe200078e00ff */
[----:B------:R-:W-:Y:S02]  /*2690*/  SEL R6, RZ, 0x1, P0 ;  /* 0x00000001ff067807 */ /* 0x000fe40000000000 */
[----:B------:R-:W-:Y:S02]  /*26a0*/  ISETP.GE.AND P2, PT, R8, UR4, PT ;  /* 0x0000000408007c0c */ /* 0x000fe4000bf46270 */
[----:B------:R-:W-:Y:S01]  /*26b0*/  LOP3.LUT R8, R7, 0x2, R6, 0xe2, !PT ;  /* 0x0000000207087812 */ /* 0x000fe200078ee206 */
[C---:B------:R-:W-:Y:S01]  /*26c0*/  VIADD R7, R18.reuse, 0x60 ;  /* 0x0000006012077836 */ /* 0x040fe20000000000 */
[C---:B------:R-:W-:Y:S01]  /*26d0*/  IADD3 R6, R18.reuse, 0x40, RZ ;  /* 0x0000004012067810 */ /* 0x040fe20007ffe0ff */
[----:B------:R-:W-:-:S03]  /*26e0*/  VIADD R9, R18, 0xa0 ;  /* 0x000000a012097836 */ /* 0x000fc60000000000 */
[----:B------:R-:W-:Y:S02]  /*26f0*/  ISETP.GE.AND P0, PT, R6, UR4, PT ;  /* 0x0000000406007c0c */ /* 0x000fe4000bf06270 */
[----:B------:R-:W-:Y:S02]  /*2700*/  ISETP.GE.AND P1, PT, R7, UR4, PT ;  /* 0x0000000407007c0c */ /* 0x000fe4000bf26270 */
[----:B------:R-:W-:Y:S01]  /*2710*/  ISETP.GE.AND P3, PT, R9, UR4, PT ;  /* 0x0000000409007c0c */ /* 0x000fe2000bf66270 */
[----:B------:R-:W-:Y:S01]  /*2720*/  IMAD.WIDE.U32 R114, R204, UR6, R18 ;  /* 0x00000006cc727c25 */ /* 0x000fe2000f8e0012 */
[----:B------:R-:W-:Y:S01]  /*2730*/  SEL R9, RZ, 0x4, P0 ;  /* 0x00000004ff097807 */ /* 0x000fe20000000000 */
[----:B------:R-:W-:Y:S01]  /*2740*/  ULDC.64 UR4, c[0x0][0x338] ;  /* 0x0000ce0000047ab9 */ /* 0x000fe20000000a00 */
[----:B------:R-:W-:-:S04]  /*2750*/  SEL R10, RZ, 0x8, P1 ;  /* 0x00000008ff0a7807 */ /* 0x000fc80000800000 */
[----:B------:R-:W-:Y:S02]  /*2760*/  LOP3.LUT R8, R10, R8, R9, 0xfe, !PT ;  /* 0x000000080a087212 */ /* 0x000fe400078efe09 */
[----:B------:R-:W-:Y:S02]  /*2770*/  SEL R9, RZ, 0x10, P2 ;  /* 0x00000010ff097807 */ /* 0x000fe40001000000 */
[----:B--2---:R-:W-:-:S05]  /*2780*/  R2P PR, R14, 0x6 ;  /* 0x000000060e007804 */ /* 0x004fca0000000000 */
[----:B------:R-:W-:Y:S02]  /*2790*/  SEL R122, R122, 0xffffffe0, !P1 ;  /* 0xffffffe07a7a7807 */ /* 0x000fe40004800000 */
[----:B------:R-:W-:-:S04]  /*27a0*/  ISETP.GE.AND P1, PT, R0, R99, PT ;  /* 0x000000630000720c */ /* 0x000fc80003f26270 */
[----:B------:R-:W-:Y:S01]  /*27b0*/  SEL R11, R99, RZ, P1 ;  /* 0x000000ff630b7207 */ /* 0x000fe20000800000 */
[----:B------:R-:W-:Y:S01]  /*27c0*/  IMAD R115, R204, UR7, R115 ;  /* 0x00000007cc737c24 */ /* 0x000fe2000f8e0273 */
[-C--:B------:R-:W-:Y:S01]  /*27d0*/  ISETP.GE.AND P0, PT, R18, R99.reuse, PT ;  /* 0x000000631200720c */ /* 0x080fe20003f06270 */
[----:B------:R-:W-:Y:S01]  /*27e0*/  IMAD R33, R33, UR4, RZ ;  /* 0x0000000421217c24 */ /* 0x000fe2000f8e02ff */
[----:B------:R-:W-:Y:S01]  /*27f0*/  ISETP.GE.AND P5, PT, R6, R99, PT ;  /* 0x000000630600720c */ /* 0x000fe20003fa6270 */
[----:B------:R-:W-:Y:S01]  /*2800*/  IMAD.IADD R11, R0, 0x1, R11 ;  /* 0x00000001000b7824 */ /* 0x000fe200078e020b */
[----:B------:R-:W-:Y:S01]  /*2810*/  LOP3.LUT R35, R8, R9, RZ, 0xfc, !PT ;  /* 0x0000000908237212 */ /* 0x000fe200078efcff */
[----:B------:R-:W-:Y:S01]  /*2820*/  IMAD R8, R219, R100, RZ ;  /* 0x00000064db087224 */ /* 0x000fe200078e02ff */
[----:B------:R-:W-:Y:S01]  /*2830*/  SEL R9, R99, RZ, P0 ;  /* 0x000000ff63097207 */ /* 0x000fe20000000000 */
[C---:B------:R-:W-:Y:S01]  /*2840*/  IMAD R33, R13.reuse, UR5, R33 ;  /* 0x000000050d217c24 */ /* 0x040fe2000f8e0221 */
[----:B------:R-:W-:Y:S01]  /*2850*/  SHF.R.S32.HI R10, RZ, 0x1f, R11 ;  /* 0x0000001fff0a7819 */ /* 0x000fe2000001140b */
[----:B------:R-:W-:Y:S01]  /*2860*/  IMAD.WIDE.U32 R114, R13, UR4, R114 ;  /* 0x000000040d727c25 */ /* 0x000fe2000f8e0072 */
[----:B------:R-:W-:-:S03]  /*2870*/  IADD3 R118, P4, R168, R119, RZ ;  /* 0x00000077a8767210 */ /* 0x000fc60007f9e0ff */
[----:B------:R-:W-:Y:S01]  /*2880*/  IMAD R13, R168, R101, R8 ;  /* 0x00000065a80d7224 */ /* 0x000fe200078e0208 */
[-C--:B------:R-:W-:Y:S01]  /*2890*/  LEA.HI R28, R10, R11.reuse, RZ, 0x4 ;  /* 0x0000000b0a1c7211 */ /* 0x080fe200078f20ff */
[----:B------:R-:W-:Y:S01]  /*28a0*/  IMAD.IADD R9, R18, 0x1, R9 ;  /* 0x0000000112097824 */ /* 0x000fe200078e0209 */
[----:B------:R-:W-:Y:S01]  /*28b0*/  LEA.HI R11, R10, R11, RZ, 0x6 ;  /* 0x0000000b0a0b7211 */ /* 0x000fe200078f30ff */
[----:B------:R-:W-:Y:S02]  /*28c0*/  IMAD.IADD R105, R105, 0x1, R13 ;  /* 0x0000000169697824 */ /* 0x000fe400078e020d */
[----:B------:R-:W-:Y:S01]  /*28d0*/  IMAD.IADD R103, R13, 0x1, R103 ;  /* 0x000000010d677824 */ /* 0x000fe200078e0267 */
[----:B------:R-:W-:Y:S02]  /*28e0*/  SEL R13, R99, RZ, P5 ;  /* 0x000000ff630d7207 */ /* 0x000fe40002800000 */
[----:B------:R-:W-:Y:S02]  /*28f0*/  IADD3.X R119, R219, R12, RZ, P4, !PT ;  /* 0x0000000cdb777210 */ /* 0x000fe400027fe4ff */
[----:B------:R-:W-:-:S02]  /*2900*/  @P5 LOP3.LUT R20, R20, 0x1, RZ, 0xfc, !PT ;  /* 0x0000000114145812 */ /* 0x000fc400078efcff */
[----:B------:R-:W-:Y:S02]  /*2910*/  SHF.R.S32.HI R12, RZ, 0x6, R11 ;  /* 0x00000006ff0c7819 */ /* 0x000fe4000001140b */
[----:B------:R-:W-:Y:S02]  /*2920*/  SHF.R.S32.HI R8, RZ, 0x1f, R9 ;  /* 0x0000001fff087819 */ /* 0x000fe40000011409 */
[----:B------:R-:W-:Y:S02]  /*2930*/  LOP3.LUT R11, R175, 0x30, R28, 0xf8, !PT ;  /* 0x00000030af0b7812 */ /* 0x000fe400078ef81c */
[----:B------:R-:W-:Y:S01]  /*2940*/  IADD3 R15, R6, R13, RZ ;  /* 0x0000000d060f7210 */ /* 0x000fe20007ffe0ff */
[----:B------:R0:W-:Y:S01]  /*2950*/  STL [R1+0x10], R20 ;  /* 0x0000101401007387 */ /* 0x0001e20000100800 */
[----:B------:R-:W-:Y:S01]  /*2960*/  LEA.HI R26, R8, R9, RZ, 0x4 ;  /* 0x00000009081a7211 */ /* 0x000fe200078f20ff */
[----:B------:R-:W-:Y:S01]  /*2970*/  IMAD R142, R12, 0x2800, R197 ;  /* 0x000028000c8e7824 */ /* 0x000fe200078e02c5 */
[----:B------:R-:W-:-:S02]  /*2980*/  LOP3.LUT R11, R11, R196, RZ, 0x3c, !PT ;  /* 0x000000c40b0b7212 */ /* 0x000fc400078e3cff */
[----:B------:R-:W-:Y:S02]  /*2990*/  LEA.HI R9, R8, R9, RZ, 0x6 ;  /* 0x0000000908097211 */ /* 0x000fe400078f30ff */
[----:B0-----:R-:W-:Y:S01]  /*29a0*/  SHF.R.S32.HI R20, RZ, 0x1f, R15 ;  /* 0x0000001fff147819 */ /* 0x001fe2000001140f */
[----:B------:R-:W-:Y:S01]  /*29b0*/  IMAD.IADD R142, R142, 0x1, R11 ;  /* 0x000000018e8e7824 */ /* 0x000fe200078e020b */
[----:B------:R-:W-:Y:S02]  /*29c0*/  SHF.R.S32.HI R10, RZ, 0x6, R9 ;  /* 0x00000006ff0a7819 */ /* 0x000fe40000011409 */
[CC--:B------:R-:W-:Y:S02]  /*29d0*/  LEA.HI R30, R20.reuse, R15.reuse, RZ, 0x4 ;  /* 0x0000000f141e7211 */ /* 0x0c0fe400078f20ff */
[----:B------:R-:W-:Y:S02]  /*29e0*/  SHF.R.U32.HI R8, RZ, 0x3, R199 ;  /* 0x00000003ff087819 */ /* 0x000fe400000116c7 */
[----:B------:R-:W-:-:S02]  /*29f0*/  LEA.HI R15, R20, R15, RZ, 0x6 ;  /* 0x0000000f140f7211 */ /* 0x000fc400078f30ff */
[----:B------:R-:W-:Y:S02]  /*2a00*/  LOP3.LUT R11, R199, 0x30, R28, 0xf8, !PT ;  /* 0x00000030c70b7812 */ /* 0x000fe400078ef81c */
[----:B------:R-:W-:Y:S01]  /*2a10*/  LOP3.LUT R9, R175, 0x30, R26, 0xf8, !PT ;  /* 0x00000030af097812 */ /* 0x000fe200078ef81a */
[C---:B------:R-:W-:Y:S01]  /*2a20*/  IMAD R143, R10.reuse, 0x2800, R197 ;  /* 0x000028000a8f7824 */ /* 0x040fe200078e02c5 */
[----:B------:R-:W-:Y:S01]  /*2a30*/  SHF.R.S32.HI R15, RZ, 0x6, R15 ;  /* 0x00000006ff0f7819 */ /* 0x000fe2000001140f */
[--C-:B------:R-:W-:Y:S01]  /*2a40*/  IMAD R135, R10, 0x2800, R200.reuse ;  /* 0x000028000a877824 */ /* 0x100fe200078e02c8 */
[----:B------:R-:W-:Y:S01]  /*2a50*/  LOP3.LUT R11, R11, R8, RZ, 0x3c, !PT ;  /* 0x000000080b0b7212 */ /* 0x000fe200078e3cff */
[----:B------:R-:W-:Y:S01]  /*2a60*/  IMAD R132, R12, 0x2800, R200 ;  /* 0x000028000c847824 */ /* 0x000fe200078e02c8 */
[----:B------:R-:W-:Y:S02]  /*2a70*/  LOP3.LUT R13, R199, 0x30, R26, 0xf8, !PT ;  /* 0x00000030c70d7812 */ /* 0x000fe400078ef81a */
[----:B------:R-:W-:-:S02]  /*2a80*/  LOP3.LUT R10, R9, R196, RZ, 0x3c, !PT ;  /* 0x000000c4090a7212 */ /* 0x000fc400078e3cff */
[--C-:B------:R-:W-:Y:S01]  /*2a90*/  LOP3.LUT R9, R175, 0x30, R30.reuse, 0xf8, !PT ;  /* 0x00000030af097812 */ /* 0x100fe200078ef81e */
[----:B------:R-:W-:Y:S01]  /*2aa0*/  IMAD R134, R15, 0x2800, R197 ;  /* 0x000028000f867824 */ /* 0x000fe200078e02c5 */
[----:B------:R-:W-:Y:S01]  /*2ab0*/  LOP3.LUT R14, R13, R8, RZ, 0x3c, !PT ;  /* 0x000000080d0e7212 */ /* 0x000fe200078e3cff */
[----:B------:R-:W-:Y:S01]  /*2ac0*/  IMAD.IADD R132, R132, 0x1, R11 ;  /* 0x0000000184847824 */ /* 0x000fe200078e020b */
[----:B------:R-:W-:Y:S02]  /*2ad0*/  LOP3.LUT R13, R199, 0x30, R30, 0xf8, !PT ;  /* 0x00000030c70d7812 */ /* 0x000fe400078ef81e */
[----:B------:R-:W-:Y:S02]  /*2ae0*/  LOP3.LUT R9, R9, R196, RZ, 0x3c, !PT ;  /* 0x000000c409097212 */ /* 0x000fe400078e3cff */
[----:B------:R-:W-:Y:S01]  /*2af0*/  SHF.R.S32.HI R11, RZ, 0x1f, R144 ;  /* 0x0000001fff0b7819 */ /* 0x000fe20000011490 */
[----:B------:R-:W-:Y:S01]  /*2b00*/  IMAD.IADD R143, R143, 0x1, R10 ;  /* 0x000000018f8f7824 */ /* 0x000fe200078e020a */
[----:B------:R-:W-:Y:S01]  /*2b10*/  LOP3.LUT R10, R13, R8, RZ, 0x3c, !PT ;  /* 0x000000080d0a7212 */ /* 0x000fe200078e3cff */
[----:B------:R-:W-:Y:S01]  /*2b20*/  IMAD R131, R15, 0x2800, R200 ;  /* 0x000028000f837824 */ /* 0x000fe200078e02c8 */
[----:B------:R-:W-:Y:S01]  /*2b30*/  IADD3 R134, R134, R9, RZ ;  /* 0x0000000986867210 */ /* 0x000fe20007ffe0ff */
[----:B------:R-:W-:-:S02]  /*2b40*/  IMAD R9, R11, R106, RZ ;  /* 0x0000006a0b097224 */ /* 0x000fc400078e02ff */
[----:B------:R-:W-:Y:S02]  /*2b50*/  IMAD.IADD R131, R131, 0x1, R10 ;  /* 0x0000000183837824 */ /* 0x000fe400078e020a */
[----:B------:R-:W-:Y:S01]  /*2b60*/  IMAD R15, R144, R107, R9 ;  /* 0x0000006b900f7224 */ /* 0x000fe200078e0209 */
[C---:B------:R-:W-:Y:S01]  /*2b70*/  SHF.L.U64.HI R9, R106.reuse, 0x7, R107 ;  /* 0x000000076a097819 */ /* 0x040fe2000001026b */
[----:B------:R-:W-:Y:S02]  /*2b80*/  IMAD R11, R11, R100, RZ ;  /* 0x000000640b0b7224 */ /* 0x000fe400078e02ff */
[----:B------:R-:W-:Y:S02]  /*2b90*/  IMAD R13, R107, 0xa0, RZ ;  /* 0x000000a06b0d7824 */ /* 0x000fe400078e02ff */
[C---:B------:R-:W-:Y:S02]  /*2ba0*/  IMAD.SHL.U32 R10, R106.reuse, 0x80, RZ ;  /* 0x000000806a0a7824 */ /* 0x040fe400078e00ff */
[----:B------:R-:W-:Y:S01]  /*2bb0*/  IMAD.WIDE.U32 R106, R106, 0xa0, RZ ;  /* 0x000000a06a6a7825 */ /* 0x000fe200078e00ff */
[----:B------:R-:W-:-:S03]  /*2bc0*/  SEL R32, RZ, 0x20, P3 ;  /* 0x00000020ff207807 */ /* 0x000fc60001800000 */
[C---:B------:R-:W-:Y:S02]  /*2bd0*/  IMAD R21, R144.reuse, R101, R11 ;  /* 0x0000006590157224 */ /* 0x040fe400078e020b */
[----:B------:R-:W-:Y:S01]  /*2be0*/  IMAD.WIDE.U32 R102, R144, R100, R102 ;  /* 0x0000006490667225 */ /* 0x000fe200078e0066 */
[----:B------:R-:W-:-:S03]  /*2bf0*/  IADD3 R126, R107, R13, RZ ;  /* 0x0000000d6b7e7210 */ /* 0x000fc60007ffe0ff */
[----:B------:R-:W-:Y:S01]  /*2c00*/  IMAD.WIDE.U32 R104, R144, R100, R104 ;  /* 0x0000006490687225 */ /* 0x000fe200078e0068 */
[C---:B------:R-:W-:Y:S02]  /*2c10*/  SHF.L.U64.HI R11, R100.reuse, 0x7, R101 ;  /* 0x00000007640b7819 */ /* 0x040fe40000010265 */
[----:B------:R-:W-:Y:S01]  /*2c20*/  SHF.L.U32 R12, R100, 0x7, RZ ;  /* 0x00000007640c7819 */ /* 0x000fe200000006ff */
[----:B------:R-:W-:Y:S01]  /*2c30*/  IMAD.IADD R135, R135, 0x1, R14 ;  /* 0x0000000187877824 */ /* 0x000fe200078e020e */
[----:B------:R-:W-:Y:S01]  /*2c40*/  SEL R120, R120, 0xffffffc0, !P2 ;  /* 0xffffffc078787807 */ /* 0x000fe20005000000 */
[----:B------:R-:W-:Y:S01]  /*2c50*/  IMAD.IADD R13, R111, 0x1, R15 ;  /* 0x000000016f0d7824 */ /* 0x000fe200078e020f */
[----:B------:R-:W-:Y:S01]  /*2c60*/  LOP3.LUT R39, R35, R32, RZ, 0xfc, !PT ;  /* 0x0000002023277212 */ /* 0x000fe200078efcff */
[----:B------:R-:W-:Y:S01]  /*2c70*/  IMAD.IADD R14, R15, 0x1, R109 ;  /* 0x000000010f0e7824 */ /* 0x000fe200078e026d */
[----:B------:R-:W-:Y:S01]  /*2c80*/  IADD3 R20, R21, R103, RZ ;  /* 0x0000006715147210 */ /* 0x000fe20007ffe0ff */
[----:B------:R-:W-:Y:S01]  /*2c90*/  IMAD.WIDE.U32 R112, R112, 0xa0, RZ ;  /* 0x000000a070707825 */ /* 0x000fe200078e00ff */
[----:B------:R-:W-:-:S02]  /*2ca0*/  LOP3.LUT R25, R26, 0xfffffff0, RZ, 0xc0, !PT ;  /* 0xfffffff01a197812 */ /* 0x000fc400078ec0ff */
[----:B------:R-:W-:Y:S01]  /*2cb0*/  LOP3.LUT R27, R28, 0xfffffff0, RZ, 0xc0, !PT ;  /* 0xfffffff01c1b7812 */ /* 0x000fe200078ec0ff */
[----:B------:R-:W-:Y:S01]  /*2cc0*/  IMAD.WIDE.U32 R100, R100, 0xa0, RZ ;  /* 0x000000a064647825 */ /* 0x000fe200078e00ff */
[----:B------:R-:W-:-:S03]  /*2cd0*/  LOP3.LUT R29, R30, 0xfffffff0, RZ, 0xc0, !PT ;  /* 0xfffffff01e1d7812 */ /* 0x000fc600078ec0ff */
[----:B------:R-:W-:Y:S01]  /*2ce0*/  IMAD.IADD R15, R105, 0x1, R21 ;  /* 0x00000001690f7824 */ /* 0x000fe200078e0215 */
[----:B------:R-:W-:Y:S02]  /*2cf0*/  SHF.R.S32.HI R21, RZ, 0x4, R26 ;  /* 0x00000004ff157819 */ /* 0x000fe4000001141a */
[----:B------:R-:W-:Y:S02]  /*2d00*/  SHF.R.S32.HI R26, RZ, 0x4, R28 ;  /* 0x00000004ff1a7819 */ /* 0x000fe4000001141c */
[----:B------:R-:W-:Y:S01]  /*2d10*/  LOP3.LUT R34, R35, 0x1, RZ, 0xc0, !PT ;  /* 0x0000000123227812 */ /* 0x000fe200078ec0ff */
[----:B------:R-:W-:Y:S01]  /*2d20*/  IMAD.SHL.U32 R99, R99, 0x2, RZ ;  /* 0x0000000263637824 */ /* 0x000fe200078e00ff */
[----:B------:R-:W-:Y:S01]  /*2d30*/  SHF.R.S32.HI R28, RZ, 0x4, R30 ;  /* 0x00000004ff1c7819 */ /* 0x000fe2000001141e */
[----:B------:R-:W-:Y:S01]  /*2d40*/  IMAD.IADD R130, R122, 0x1, R120 ;  /* 0x000000017a827824 */ /* 0x000fe200078e0278 */
[----:B------:R-:W-:Y:S01]  /*2d50*/  LOP3.LUT R35, R39, 0x2, RZ, 0xc0, !PT ;  /* 0x0000000227237812 */ /* 0x000fe200078ec0ff */
[----:B------:R-:W-:Y:S01]  /*2d60*/  IMAD.IADD R123, R113, 0x1, R123 ;  /* 0x00000001717b7824 */ /* 0x000fe200078e027b */
[----:B------:R-:W-:Y:S01]  /*2d70*/  LOP3.LUT R36, R39, 0x4, RZ, 0xc0, !PT ;  /* 0x0000000427247812 */ /* 0x000fe200078ec0ff */
[----:B------:R-:W-:Y:S01]  /*2d80*/  IMAD.IADD R127, R101, 0x1, R127 ;  /* 0x00000001657f7824 */ /* 0x000fe200078e027f */
[----:B------:R-:W-:Y:S01]  /*2d90*/  LOP3.LUT R37, R39, 0x8, RZ, 0xc0, !PT ;  /* 0x0000000827257812 */ /* 0x000fe200078ec0ff */
[----:B------:R-:W-:Y:S01]  /*2da0*/  IMAD.IADD R33, R115, 0x1, R33 ;  /* 0x0000000173217824 */ /* 0x000fe200078e0221 */
[----:B------:R-:W-:-:S02]  /*2db0*/  LOP3.LUT R38, R39, 0x10, RZ, 0xc0, !PT ;  /* 0x0000001027267812 */ /* 0x000fc400078ec0ff */
[----:B------:R-:W-:Y:S02]  /*2dc0*/  SHF.R.S32.HI R30, RZ, 0x1f, R25 ;  /* 0x0000001fff1e7819 */ /* 0x000fe40000011419 */
[----:B------:R-:W-:Y:S02]  /*2dd0*/  SHF.R.S32.HI R31, RZ, 0x1f, R27 ;  /* 0x0000001fff1f7819 */ /* 0x000fe4000001141b */
[----:B------:R-:W-:Y:S02]  /*2de0*/  SHF.R.S32.HI R32, RZ, 0x1f, R29 ;  /* 0x0000001fff207819 */ /* 0x000fe4000001141d */
[----:B------:R-:W-:-:S07]  /*2df0*/  LOP3.LUT R39, R39, 0x20, RZ, 0xc0, !PT ;  /* 0x0000002027277812 */ /* 0x000fce00078ec0ff */
.L_x_434:
[----:B------:R-:W2:Y:S01]  /*2e00*/  LDL.LU R42, [R1+0x10] ;  /* 0x00001000012a7983 */ /* 0x000ea20000300800 */
[----:B------:R-:W0:Y:S01]  /*2e10*/  LDC.64 R124, c[0x0][0x2e8] ;  /* 0x0000ba00ff7c7b82 */ /* 0x000e220000000a00 */
[----:B------:R-:W-:Y:S01]  /*2e20*/  VIADD R51, R24, 0xffffffff ;  /* 0xffffffff18337836 */ /* 0x000fe20000000000 */
[----:B------:R-:W-:Y:S05]  /*2e30*/  YIELD ;  /* 0x0000000000007946 */ /* 0x000fea0003800000 */
[----:B------:R-:W-:Y:S01]  /*2e40*/  SHF.R.S32.HI R40, RZ, 0x1f, R51 ;  /* 0x0000001fff287819 */ /* 0x000fe20000011433 */
[-C--:B------:R-:W-:Y:S01]  /*2e50*/  IMAD R41, R123, R51.reuse, RZ ;  /* 0x000000337b297224 */ /* 0x080fe200078e02ff */
[----:B------:R-:W1:Y:S01]  /*2e60*/  LDC R133, c[0x0][0x3f4] ;  /* 0x0000fd00ff857b82 */ /* 0x000e620000000800 */
[----:B------:R-:W-:Y:S01]  /*2e70*/  IMAD.WIDE.U32 R136, R112, R51, RZ ;  /* 0x0000003370887225 */ /* 0x000fe200078e00ff */
[----:B------:R-:W-:Y:S03]  /*2e80*/  BSSY B0, `(.L_x_335) ;  /* 0x0000ca9000007945 */ /* 0x000fe60003800000 */
[----:B------:R-:W-:Y:S01]  /*2e90*/  IMAD R41, R40, R112, R41 ;  /* 0x0000007028297224 */ /* 0x000fe200078e0229 */
[----:B------:R-:W-:Y:S01]  /*2ea0*/  IADD3 R45, P2, P3, R3, R136, R129 ;  /* 0x00000088032d7210 */ /* 0x000fe20007b5e081 */
[----:B------:R-:W-:-:S02]  /*2eb0*/  IMAD R47, R17, 0x7800, R205 ;  /* 0x00007800112f7824 */ /* 0x000fc400078e02cd */
[----:B------:R-:W-:Y:S02]  /*2ec0*/  IMAD.IADD R92, R137, 0x1, R41 ;  /* 0x00000001895c7824 */ /* 0x000fe400078e0229 */
[----:B------:R-:W-:Y:S01]  /*2ed0*/  IMAD R41, R17, 0x7800, R207 ;  /* 0x0000780011297824 */ /* 0x000fe200078e02cf */
[C---:B------:R-:W-:Y:S02]  /*2ee0*/  IADD3 R47, R16.reuse, R47, RZ ;  /* 0x0000002f102f7210 */ /* 0x040fe40007ffe0ff */
[----:B------:R-:W-:Y:S01]  /*2ef0*/  IADD3.X R24, R5, R92, R128, P2, P3 ;  /* 0x0000005c05187210 */ /* 0x000fe200017e6480 */
[----:B------:R-:W-:Y:S01]  /*2f00*/  IMAD.IADD R46, R16, 0x1, R41 ;  /* 0x00000001102e7824 */ /* 0x000fe200078e0229 */
[----:B0-----:R-:W-:-:S04]  /*2f10*/  IADD3 R48, P2, P3, R136, R124, R3 ;  /* 0x0000007c88307210 */ /* 0x001fc80007b5e003 */
[----:B------:R-:W-:Y:S02]  /*2f20*/  IADD3.X R49, R92, R125, R5, P2, P3 ;  /* 0x0000007d5c317210 */ /* 0x000fe400017e6405 */
[----:B------:R-:W-:Y:S02]  /*2f30*/  ISETP.GT.AND P3, PT, R51, R121, PT ;  /* 0x000000793300720c */ /* 0x000fe40003f64270 */
[----:B------:R-:W-:-:S05]  /*2f40*/  IADD3 R44, P2, R45, R124, RZ ;  /* 0x0000007c2d2c7210 */ /* 0x000fca0007f5e0ff */
[----:B------:R-:W-:Y:S01]  /*2f50*/  IMAD.X R45, R24, 0x1, R125, P2 ;  /* 0x00000001182d7824 */ /* 0x000fe200010e067d */
[----:B-1----:R-:W-:Y:S01]  /*2f60*/  ISETP.GE.AND P2, PT, R133, 0x1, PT ;  /* 0x000000018500780c */ /* 0x002fe20003f46270 */
[----:B------:R-:W-:Y:S01]  /*2f70*/  IMAD.MOV.U32 R24, RZ, RZ, R51 ;  /* 0x000000ffff187224 */ /* 0x000fe200078e0033 */
[----:B--2---:R-:W-:-:S04]  /*2f80*/  LOP3.LUT R42, R42, 0xfffffffd, RZ, 0xc0, !PT ;  /* 0xfffffffd2a2a7812 */ /* 0x004fc800078ec0ff */
[----:B------:R-:W-:-:S05]  /*2f90*/  @P3 LOP3.LUT R42, R42, 0x2, RZ, 0xfc, !PT ;  /* 0x000000022a2a3812 */ /* 0x000fca00078efcff */
[----:B------:R0:W-:Y:S02]  /*2fa0*/  STL [R1+0x10], R42 ;  /* 0x0000102a01007387 */ /* 0x0001e40000100800 */
[----:B------:R-:W-:Y:S05]  /*2fb0*/  @!P2 BRA `(.L_x_336) ;  /* 0x000000c4007ca947 */ /* 0x000fea0003800000 */
[----:B------:R-:W-:Y:S01]  /*2fc0*/  ULDC.U8 UR4, c[0x0][0x410] ;  /* 0x0001040000047ab9 */ /* 0x000fe20000000000 */
[-C--:B------:R-:W-:Y:S01]  /*2fd0*/  IMAD R41, R126, R51.reuse, RZ ;  /* 0x000000337e297224 */ /* 0x080fe200078e02ff */
[----:B------:R-:W-:Y:S01]  /*2fe0*/  ISETP.NE.AND P2, PT, RZ, UR4, PT ;  /* 0x00000004ff007c0c */ /* 0x000fe2000bf45270 */
[-C--:B------:R-:W-:Y:S02]  /*2ff0*/  IMAD R43, R127, R51.reuse, RZ ;  /* 0x000000337f2b7224 */ /* 0x080fe400078e02ff */
[----:B------:R-:W-:Y:S02]  /*3000*/  IMAD R96, R24, -0xa0, R2 ;  /* 0xffffff6018607824 */ /* 0x000fe400078e0202 */
[C---:B------:R-:W-:Y:S02]  /*3010*/  IMAD R41, R40.reuse, R106, R41 ;  /* 0x0000006a28297224 */ /* 0x040fe400078e0229 */
[----:B------:R-:W-:Y:S01]  /*3020*/  IMAD R43, R40, R100, R43 ;  /* 0x00000064282b7224 */ /* 0x000fe200078e022b */
[----:B------:R-:W-:Y:S01]  /*3030*/  VIMNMX R96, R96, 0xa0, PT ;  /* 0x000000a060607848 */ /* 0x000fe20003fe0100 */
[----:B------:R-:W-:-:S04]  /*3040*/  IMAD.WIDE.U32 R90, R106, R51, RZ ;  /* 0x000000336a5a7225 */ /* 0x000fc800078e00ff */
[----:B------:R-:W-:-:S04]  /*3050*/  IMAD.WIDE.U32 R88, R100, R51, RZ ;  /* 0x0000003364587225 */ /* 0x000fc800078e00ff */
[----:B------:R-:W-:Y:S02]  /*3060*/  IMAD.IADD R97, R91, 0x1, R41 ;  /* 0x000000015b617824 */ /* 0x000fe400078e0229 */
[----:B------:R-:W-:Y:S01]  /*3070*/  IMAD.IADD R98, R89, 0x1, R43 ;  /* 0x0000000159627824 */ /* 0x000fe200078e022b */
[----:B------:R-:W-:Y:S06]  /*3080*/  @!P2 BRA `(.L_x_337) ;  /* 0x0000005c00aca947 */ /* 0x000fec0003800000 */
[----:B------:R-:W-:Y:S01]  /*3090*/  ISETP.GE.AND P3, PT, R168, R96, PT ;  /* 0x00000060a800720c */ /* 0x000fe20003f66270 */
[----:B------:R-:W-:Y:S01]  /*30a0*/  BSSY B1, `(.L_x_338) ;  /* 0x000003d000017945 */ /* 0x000fe20003800000 */
        /* <DEDUP_REMOVED lines=22> */
[----:B------:R-:W-:Y:S01]  /*3210*/  CS2R R138, SRZ ;  /* 0x00000000008a7805 */ /* 0x000fe2000001ff00 */
[----:B------:R-:W-:Y:S06]  /*3220*/  @P3 BRA `(.L_x_339) ;  /* 0x0000000000903947 */ /* 0x000fec0003800000 */
[----:B------:R-:W-:Y:S01]  /*3230*/  ULDC.64 UR4, c[0x0][0x3e8] ;  /* 0x0000fa0000047ab9 */ /* 0x000fe20000000a00 */
[----:B------:R-:W-:Y:S02]  /*3240*/  CS2R R136, SRZ ;  /* 0x0000000000887805 */ /* 0x000fe4000001ff00 */
[----:B0-----:R-:W-:Y:S02]  /*3250*/  IADD3 R42, P2, P4, R110, UR4, R90 ;  /* 0x000000046e2a7c10 */ /* 0x001fe4000fc5e05a */
[----:B------:R-:W-:Y:S02]  /*3260*/  CS2R R138, SRZ ;  /* 0x00000000008a7805 */ /* 0x000fe4000001ff00 */
[----:B------:R-:W-:Y:S01]  /*3270*/  IADD3.X R43, R13, UR5, R97, P2, P4 ;  /* 0x000000050d2b7c10 */ /* 0x000fe200097e8461 */
[----:B------:R-:W-:Y:S02]  /*3280*/  ULDC.64 UR4, c[0x0][0x400] ;  /* 0x0001000000047ab9 */ /* 0x000fe40000000a00 */
[----:B------:R-:W-:-:S04]  /*3290*/  IADD3 R40, P2, P4, R104, UR4, R88 ;  /* 0x0000000468287c10 */ /* 0x000fc8000fc5e058 */
[----:B------:R-:W-:Y:S02]  /*32a0*/  IADD3.X R41, R15, UR5, R98, P2, P4 ;  /* 0x000000050f297c10 */ /* 0x000fe400097e8462 */
[----:B------:R-:W-:Y:S02]  /*32b0*/  ISETP.GE.AND P2, PT, R22, R133, PT ;  /* 0x000000851600720c */ /* 0x000fe40003f46270 */
[----:B------:R-:W-:Y:S02]  /*32c0*/  CS2R R94, SRZ ;  /* 0x00000000005e7805 */ /* 0x000fe4000001ff00 */
[----:B------:R-:W-:-:S09]  /*32d0*/  CS2R R124, SRZ ;  /* 0x00000000007c7805 */ /* 0x000fd2000001ff00 */
[----:B------:R1:W5:Y:S04]  /*32e0*/  @!P2 LDG.E.64 R136, desc[UR54][R42.64] ;  /* 0x000000362a88a981 */ /* 0x000368000c1e1b00 */
[----:B------:R1:W5:Y:S01]  /*32f0*/  @!P2 LDG.E.64 R138, desc[UR54][R40.64] ;  /* 0x00000036288aa981 */ /* 0x000362000c1e1b00 */
        /* <DEDUP_REMOVED lines=20> */
[----:B------:R-:W-:-:S13]  /*3440*/  ISETP.GE.AND P2, PT, R174, R133, PT ;  /* 0x00000085ae00720c */ /* 0x000fda0003f46270 */
[----:B------:R1:W5:Y:S04]  /*3450*/  @!P2 LDG.E.64 R74, desc[UR54][R42.64+0x50] ;  /* 0x000050362a4aa981 */ /* 0x000368000c1e1b00 */
[----:B------:R1:W5:Y:S02]  /*3460*/  @!P2 LDG.E.64 R76, desc[UR54][R40.64+0x50] ;  /* 0x00005036284ca981 */ /* 0x000364000c1e1b00 */
.L_x_339:
[----:B------:R-:W-:Y:S05]  /*3470*/  BSYNC B1 ;  /* 0x0000000000017941 */ /* 0x000fea0003800000 */
.L_x_338:
[----:B------:R-:W-:Y:S01]  /*3480*/  ISETP.GE.AND P4, PT, R216, R96, PT ;  /* 0x00000060d800720c */ /* 0x000fe20003f86270 */
[----:B------:R-:W-:Y:S01]  /*3490*/  BSSY B1, `(.L_x_340) ;  /* 0x000002b000017945 */ /* 0x000fe20003800000 */
[----:B------:R-:W-:-:S11]  /*34a0*/  CS2R R72, SRZ ;  /* 0x0000000000487805 */ /* 0x000fd6000001ff00 */
[----:B------:R-:W-:Y:S05]  /*34b0*/  @P4 BRA `(.L_x_341) ;  /* 0x0000000000a04947 */ /* 0x000fea0003800000 */
[----:B-1----:R-:W-:Y:S01]  /*34c0*/  IADD3 R40, P2, P5, R110, R90, R10 ;  /* 0x0000005a6e287210 */ /* 0x002fe20007d5e00a */
[----:B------:R-:W-:Y:S01]  /*34d0*/  ULDC.64 UR4, c[0x0][0x3e8] ;  /* 0x0000fa0000047ab9 */ /* 0x000fe20000000a00 */
[----:B------:R-:W-:Y:S02]  /*34e0*/  CS2R R70, SRZ ;  /* 0x0000000000467805 */ /* 0x000fe4000001ff00 */
[----:B------:R-:W-:Y:S02]  /*34f0*/  CS2R R72, SRZ ;  /* 0x0000000000487805 */ /* 0x000fe4000001ff00 */
[----:B------:R-:W-:Y:S02]  /*3500*/  IADD3.X R97, R13, R97, R9, P2, P5 ;  /* 0x000000610d617210 */ /* 0x000fe400017ea409 */
[----:B0-----:R-:W-:-:S04]  /*3510*/  IADD3 R42, P2, P5, R104, R88, R12 ;  /* 0x00000058682a7210 */ /* 0x001fc80007d5e00c */
[----:B------:R-:W-:Y:S02]  /*3520*/  IADD3.X R98, R15, R98, R11, P2, P5 ;  /* 0x000000620f627210 */ /* 0x000fe400017ea40b */
[----:B------:R-:W-:-:S04]  /*3530*/  IADD3 R40, P2, R40, UR4, RZ ;  /* 0x0000000428287c10 */ /* 0x000fc8000ff5e0ff */
[----:B------:R-:W-:Y:S01]  /*3540*/  IADD3.X R41, R97, UR5, RZ, P2, !PT ;  /* 0x0000000561297c10 */ /* 0x000fe200097fe4ff */
[----:B------:R-:W-:Y:S02]  /*3550*/  ULDC.64 UR4, c[0x0][0x400] ;  /* 0x0001000000047ab9 */ /* 0x000fe40000000a00 */
[----:B------:R-:W-:-:S04]  /*3560*/  IADD3 R42, P2, R42, UR4, RZ ;  /* 0x000000042a2a7c10 */ /* 0x000fc8000ff5e0ff */
[----:B------:R-:W-:Y:S02]  /*3570*/  IADD3.X R43, R98, UR5, RZ, P2, !PT ;  /* 0x00000005622b7c10 */ /* 0x000fe400097fe4ff */
        /* <DEDUP_REMOVED lines=28> */
.L_x_341:
[----:B------:R-:W-:Y:S05]  /*3740*/  BSYNC B1 ;  /* 0x0000000000017941 */ /* 0x000fea0003800000 */
.L_x_340:
[----:B------:R-:W-:Y:S01]  /*3750*/  UISETP.NE.AND UP0, UPT, UR53, 0x3, UPT ;  /* 0x000000033500788c */ /* 0x000fe2000bf05270 */
[----:B-----5:R-:W-:Y:S01]  /*3760*/  MOV R156, R74 ;  /* 0x0000004a009c7202 */ /* 0x020fe20000000f00 */
[----:B------:R-:W-:Y:S01]  /*3770*/  IMAD.MOV.U32 R158, RZ, RZ, R78 ;  /* 0x000000ffff9e7224 */ /* 0x000fe200078e004e */
[----:B------:R-:W-:Y:S01]  /*3780*/  MOV R166, R136 ;  /* 0x0000008800a67202 */ /* 0x000fe20000000f00 */
[----:B------:R-:W-:Y:S01]  /*3790*/  IMAD.MOV.U32 R160, RZ, RZ, R82 ;  /* 0x000000ffffa07224 */ /* 0x000fe200078e0052 */
[----:B------:R-:W-:Y:S01]  /*37a0*/  MOV R165, R124 ;  /* 0x0000007c00a57202 */ /* 0x000fe20000000f00 */
[----:B------:R-:W-:Y:S01]  /*37b0*/  IMAD.MOV.U32 R162, RZ, RZ, R86 ;  /* 0x000000ffffa27224 */ /* 0x000fe200078e0056 */
[----:B------:R-:W-:Y:S01]  /*37c0*/  PLOP3.LUT P2, PT, PT, PT, UP0, 0x80, 0x0 ;  /* 0x000000000000781c */ /* 0x000fe20003f4f008 */
[----:B------:R-:W-:Y:S01]  /*37d0*/  IMAD.MOV.U32 R164, RZ, RZ, R94 ;  /* 0x000000ffffa47224 */ /* 0x000fe200078e005e */
[----:B------:R-:W-:Y:S01]  /*37e0*/  MOV R150, R62 ;  /* 0x0000003e00967202 */ /* 0x000fe20000000f00 */
[----:B------:R-:W-:Y:S01]  /*37f0*/  IMAD.MOV.U32 R157, RZ, RZ, R76 ;  /* 0x000000ffff9d7224 */ /* 0x000fe200078e004c */
[----:B------:R-:W-:Y:S01]  /*3800*/  MOV R141, R60 ;  /* 0x0000003c008d7202 */ /* 0x000fe20000000f00 */
[----:B------:R-:W-:-:S02]  /*3810*/  IMAD.MOV.U32 R159, RZ, RZ, R80 ;  /* 0x000000ffff9f7224 */ /* 0x000fc400078e0050 */
[----:B------:R-:W-:Y:S02]  /*3820*/  IMAD.MOV.U32 R161, RZ, RZ, R84 ;  /* 0x000000ffffa17224 */ /* 0x000fe400078e0054 */
[----:B------:R-:W-:Y:S02]  /*3830*/  IMAD.MOV.U32 R163, RZ, RZ, R92 ;  /* 0x000000ffffa37224 */ /* 0x000fe400078e005c */
[----:B------:R-:W-:Y:S02]  /*3840*/  IMAD.MOV.U32 R167, RZ, RZ, R138 ;  /* 0x000000ffffa77224 */ /* 0x000fe400078e008a */
[----:B------:R-:W-:Y:S02]  /*3850*/  IMAD.MOV.U32 R88, RZ, RZ, R50 ;  /* 0x000000ffff587224 */ /* 0x000fe400078e0032 */
[----:B------:R-:W-:Y:S02]  /*3860*/  IMAD.MOV.U32 R90, RZ, RZ, R54 ;  /* 0x000000ffff5a7224 */ /* 0x000fe400078e0036 */
[----:B------:R-:W-:-:S02]  /*3870*/  IMAD.MOV.U32 R140, RZ, RZ, R58 ;  /* 0x000000ffff8c7224 */ /* 0x000fc400078e003a */
[----:B------:R-:W-:Y:S02]  /*3880*/  IMAD.MOV.U32 R152, RZ, RZ, R66 ;  /* 0x000000ffff987224 */ /* 0x000fe400078e0042 */
[----:B------:R-:W-:Y:S02]  /*3890*/  IMAD.MOV.U32 R154, RZ, RZ, R70 ;  /* 0x000000ffff9a7224 */ /* 0x000fe400078e0046 */
[----:B------:R-:W-:Y:S02]  /*38a0*/  IMAD.MOV.U32 R89, RZ, RZ, R52 ;  /* 0x000000ffff597224 */ /* 0x000fe400078e0034 */
[----:B------:R-:W-:Y:S02]  /*38b0*/  IMAD.MOV.U32 R91, RZ, RZ, R56 ;  /* 0x000000ffff5b7224 */ /* 0x000fe400078e0038 */
[----:B------:R-:W-:Y:S02]  /*38c0*/  IMAD.MOV.U32 R151, RZ, RZ, R64 ;  /* 0x000000ffff977224 */ /* 0x000fe400078e0040 */
[----:B------:R-:W-:-:S02]  /*38d0*/  IMAD.MOV.U32 R153, RZ, RZ, R68 ;  /* 0x000000ffff997224 */ /* 0x000fc400078e0044 */
[----:B------:R-:W-:Y:S01]  /*38e0*/  IMAD.MOV.U32 R155, RZ, RZ, R72 ;  /* 0x000000ffff9b7224 */ /* 0x000fe200078e0048 */
[----:B------:R-:W-:Y:S06]  /*38f0*/  @!P2 BRA `(.L_x_342) ;  /* 0x000000000004a947 */ /* 0x000fec0003800000 */
[----:B------:R-:W-:Y:S01]  /*3900*/  BPT.TRAP 0x1 ;  /* 0x000000040000795c */ /* 0x000fe20000300000 */
.L_x_342:
[----:B------:R-:W-:Y:S01]  /*3910*/  IMAD R97, R17, 0x8, R16 ;  /* 0x0000000811617824 */ /* 0x000fe200078e0210 */
[----:B------:R-:W-:Y:S01]  /*3920*/  SHF.L.U32 R98, R169, 0x1f, RZ ;  /* 0x0000001fa9627819 */ /* 0x000fe200000006ff */
[----:B------:R-:W-:Y:S03]  /*3930*/  BSSY B1, `(.L_x_343) ;  /* 0x0000003000017945 */ /* 0x000fe60003800000 */
[----:B------:R-:W3:Y:S02]  /*3940*/  SYNCS.PHASECHK.TRANS64.TRYWAIT P5, [R97+URZ+0x29890], R98 ;  /* 0x02989062610075a7 */ /* 0x000ee400080a017f */
[----:B---3--:R-:W-:Y:S05]  /*3950*/  @!P5 BRA `(.L_x_344) ;  /* 0x0000027400e8d947 */ /* 0x008fea0003800000 */
.L_x_663:
[----:B------:R-:W-:Y:S05]  /*3960*/  BSYNC B1 ;  /* 0x0000000000017941 */ /* 0x000fea0003800000 */
.L_x_343:
[----:B------:R-:W-:Y:S04]  /*3970*/  BSSY B1, `(.L_x_345) ;  /* 0x00002b6000017945 */ /* 0x000fe80003800000 */
[----:B------:R-:W-:Y:S05]  /*3980*/  @P3 BRA `(.L_x_346) ;  /* 0x0000002800d03947 */ /* 0x000fea0003800000 */
[----:B------:R-:W-:Y:S01]  /*3990*/  ISETP.NE.AND P3, PT, R34, RZ, PT ;  /* 0x000000ff2200720c */ /* 0x000fe20003f65270 */
[----:B------:R-:W-:-:S12]  /*39a0*/  BSSY B2, `(.L_x_347) ;  /* 0x0000073000027945 */ /* 0x000fd80003800000 */
[----:B------:R-:W-:Y:S05]  /*39b0*/  @!P3 BRA `(.L_x_348) ;  /* 0x0000000400c4b947 */ /* 0x000fea0003800000 */
[----:B012---:R0:W1:Y:S01]  /*39c0*/  LDS.128 R40, [R47+0x1a400] ;  /* 0x01a400002f287984 */ /* 0x0070620000000c00 */
[----:B------:R-:W-:Y:S01]  /*39d0*/  ISETP.GE.AND P3, PT, R22, R133, PT ;  /* 0x000000851600720c */ /* 0x000fe20003f66270 */
[----:B------:R-:W-:-:S12]  /*39e0*/  BSSY B3, `(.L_x_349) ;  /* 0x000006d000037945 */ /* 0x000fd80003800000 */
[----:B0-----:R-:W-:Y:S05]  /*39f0*/  @P3 BRA `(.L_x_350) ;  /* 0x0000000400ac3947 */ /* 0x001fea0003800000 */
[--C-:B------:R-:W-:Y:S02]  /*3a00*/  SHF.R.U32.HI R136, RZ, 0x8, R137.reuse ;  /* 0x00000008ff887819 */ /* 0x100fe40000011689 */
[----:B------:R-:W-:Y:S02]  /*3a10*/  SHF.R.U32.HI R138, RZ, 0x10, R137 ;  /* 0x00000010ff8a7819 */ /* 0x000fe40000011689 */
[----:B------:R-:W-:Y:S02]  /*3a20*/  LOP3.LUT R137, R137, 0xff0000ff, RZ, 0xc0, !PT ;  /* 0xff0000ff89897812 */ /* 0x000fe400078ec0ff */
[----:B------:R-:W-:Y:S01]  /*3a30*/  SHF.L.U32 R176, R136, 0x8, RZ ;  /* 0x0000000888b07819 */ /* 0x000fe200000006ff */
[----:B------:R-:W-:Y:S01]  /*3a40*/  IMAD.U32 R138, R138, 0x10000, RZ ;  /* 0x000100008a8a7824 */ /* 0x000fe200078e00ff */
[----:B------:R-:W-:Y:S02]  /*3a50*/  SHF.R.U32.HI R178, RZ, 0x8, R139 ;  /* 0x00000008ffb27819 */ /* 0x000fe4000001168b */
[----:B------:R-:W-:-:S02]  /*3a60*/  LOP3.LUT R137, R137, 0xff00, R176, 0xf8, !PT ;  /* 0x0000ff0089897812 */ /* 0x000fc400078ef8b0 */
[----:B------:R-:W-:Y:S01]  /*3a70*/  LOP3.LUT R179, R139, 0xff0000ff, RZ, 0xc0, !PT ;  /* 0xff0000ff8bb37812 */ /* 0x000fe200078ec0ff */
[----:B------:R-:W-:Y:S01]  /*3a80*/  IMAD.SHL.U32 R178, R178, 0x100, RZ ;  /* 0x00000100b2b27824 */ /* 0x000fe200078e00ff */
[----:B------:R-:W-:Y:S02]  /*3a90*/  LOP3.LUT R137, R137, 0xff0000, R138, 0xf8, !PT ;  /* 0x00ff000089897812 */ /* 0x000fe400078ef88a */
[----:B------:R-:W-:Y:S02]  /*3aa0*/  F2FP.F16.E4M3.UNPACK_B R138, R167.H1 ;  /* 0x000000a7ff8a723e */ /* 0x000fe400030006ff */
[----:B-1----:R-:W-:Y:S02]  /*3ab0*/  F2FP.F16.E4M3.UNPACK_B R176, R41 ;  /* 0x00000029ffb0723e */ /* 0x002fe400020006ff */
[----:B------:R-:W-:Y:S01]  /*3ac0*/  SHF.R.U32.HI R136, RZ, 0x10, R139 ;  /* 0x00000010ff887819 */ /* 0x000fe2000001168b */
[----:B------:R-:W-:Y:S01]  /*3ad0*/  HADD2.F32 R181, -RZ, R138.H0_H0 ;  /* 0x2000008affb57230 */ /* 0x000fe20000004100 */
[----:B------:R-:W-:Y:S01]  /*3ae0*/  LOP3.LUT R179, R179, 0xff00, R178, 0xf8, !PT ;  /* 0x0000ff00b3b37812 */ /* 0x000fe200078ef8b2 */
[--C-:B------:R-:W-:Y:S01]  /*3af0*/  HADD2.F32 R139, -RZ, R176.reuse.H1_H1 ;  /* 0x300000b0ff8b7230 */ /* 0x100fe20000004100 */
[----:B------:R-:W-:Y:S01]  /*3b00*/  F2FP.F16.E4M3.UNPACK_B R178, R166.H1 ;  /* 0x000000a6ffb2723e */ /* 0x000fe200030006ff */
[----:B------:R-:W-:Y:S01]  /*3b10*/  HADD2.F32 R176, -RZ, R176.H0_H0 ;  /* 0x200000b0ffb07230 */ /* 0x000fe20000004100 */
[----:B------:R-:W-:-:S02]  /*3b20*/  F2FP.F16.E4M3.UNPACK_B R167, R167 ;  /* 0x000000a7ffa7723e */ /* 0x000fc400020006ff */
[CC--:B------:R-:W-:Y:S01]  /*3b30*/  FMUL.FTZ R182, R139.reuse, R181.reuse ;  /* 0x000000b58bb67220 */ /* 0x0c0fe20000410000 */
[--C-:B------:R-:W-:Y:S02]  /*3b40*/  HADD2.F32 R180, -RZ, R178.reuse.H0_H0 ;  /* 0x200000b2ffb47230 */ /* 0x100fe40000004100 */
[C---:B------:R-:W-:Y:S01]  /*3b50*/  FMUL.FTZ R181, R176.reuse, R181 ;  /* 0x000000b5b0b57220 */ /* 0x040fe20000410000 */
[----:B------:R-:W-:Y:S01]  /*3b60*/  HADD2.F32 R178, -RZ, R178.H1_H1 ;  /* 0x300000b2ffb27230 */ /* 0x000fe20000004100 */
[----:B------:R-:W-:Y:S02]  /*3b70*/  F2FP.F16.E4M3.UNPACK_B R166, R166 ;  /* 0x000000a6ffa6723e */ /* 0x000fe400020006ff */
[-C--:B------:R-:W-:Y:S01]  /*3b80*/  FFMA.FTZ R139, R139, R180.reuse, R181 ;  /* 0x000000b48b8b7223 */ /* 0x080fe200000100b5 */
[----:B------:R-:W-:Y:S01]  /*3b90*/  F2FP.F16.E4M3.UNPACK_B R181, R41.H1 ;  /* 0x00000029ffb5723e */ /* 0x000fe200030006ff */
[----:B------:R-:W-:Y:S01]  /*3ba0*/  FFMA.FTZ R176, R176, R180, -R182 ;  /* 0x000000b4b0b07223 */ /* 0x000fe200000108b6 */
[----:B------:R-:W-:-:S03]  /*3bb0*/  HADD2.F32 R180, -RZ, R138.H1_H1 ;  /* 0x3000008affb47230 */ /* 0x000fc60000004100 */
[--C-:B------:R-:W-:Y:S02]  /*3bc0*/  HADD2.F32 R41, -RZ, R181.reuse.H1_H1 ;  /* 0x300000b5ff297230 */ /* 0x100fe40000004100 */
[----:B------:R-:W-:-:S03]  /*3bd0*/  HADD2.F32 R138, -RZ, R181.H0_H0 ;  /* 0x200000b5ff8a7230 */ /* 0x000fc60000004100 */
[CC--:B------:R-:W-:Y:S02]  /*3be0*/  FMUL.FTZ R181, R41.reuse, R180.reuse ;  /* 0x000000b429b57220 */ /* 0x0c0fe40000410000 */
[C---:B------:R-:W-:Y:S02]  /*3bf0*/  FMUL.FTZ R180, R138.reuse, R180 ;  /* 0x000000b48ab47220 */ /* 0x040fe40000410000 */
[-C--:B------:R-:W-:Y:S02]  /*3c00*/  FFMA.FTZ R138, R138, R178.reuse, -R181 ;  /* 0x000000b28a8a7223 */ /* 0x080fe400000108b5 */
[----:B------:R-:W-:Y:S01]  /*3c10*/  FFMA.FTZ R178, R41, R178, R180 ;  /* 0x000000b229b27223 */ /* 0x000fe200000100b4 */
[----:B------:R-:W-:Y:S02]  /*3c20*/  IMAD.U32 R41, R136, 0x10000, RZ ;  /* 0x0001000088297824 */ /* 0x000fe400078e00ff */
[----:B------:R-:W-:Y:S01]  /*3c30*/  IMAD.MOV.U32 R136, RZ, RZ, R43 ;  /* 0x000000ffff887224 */ /* 0x000fe200078e002b */
[----:B------:R-:W-:-:S02]  /*3c40*/  F2FP.F16.E4M3.UNPACK_B R43, R137.H1 ;  /* 0x00000089ff2b723e */ /* 0x000fc400030006ff */
[----:B------:R-:W-:Y:S02]  /*3c50*/  LOP3.LUT R41, R179, 0xff0000, R41, 0xf8, !PT ;  /* 0x00ff0000b3297812 */ /* 0x000fe400078ef829 */
[-C--:B------:R-:W-:Y:S01]  /*3c60*/  F2FP.F16.E4M3.UNPACK_B R182, R136.reuse ;  /* 0x00000088ffb6723e */ /* 0x080fe200020006ff */
[--C-:B------:R-:W-:Y:S01]  /*3c70*/  HADD2.F32 R181, -RZ, R43.reuse.H0_H0 ;  /* 0x2000002bffb57230 */ /* 0x100fe20000004100 */
[-C--:B------:R-:W-:Y:S01]  /*3c80*/  F2FP.F16.E4M3.UNPACK_B R179, R41.reuse.H1 ;  /* 0x00000029ffb3723e */ /* 0x080fe200030006ff */
[----:B------:R-:W-:Y:S01]  /*3c90*/  HADD2.F32 R43, -RZ, R43.H1_H1 ;  /* 0x3000002bff2b7230 */ /* 0x000fe20000004100 */
[----:B------:R-:W-:Y:S01]  /*3ca0*/  F2FP.F16.E4M3.UNPACK_B R136, R136.H1 ;  /* 0x00000088ff88723e */ /* 0x000fe200030006ff */
[--C-:B------:R-:W-:Y:S01]  /*3cb0*/  HADD2.F32 R180, -RZ, R182.reuse.H1_H1 ;  /* 0x300000b6ffb47230 */ /* 0x100fe20000004100 */
[----:B------:R-:W-:Y:S01]  /*3cc0*/  F2FP.SATFINITE.E4M3.F32.PACK_AB_MERGE_C R138, R178, R138, RZ ;  /* 0x0000008ab28a723e */ /* 0x000fe200048070ff */
[--C-:B------:R-:W-:Y:S01]  /*3cd0*/  HADD2.F32 R183, -RZ, R179.reuse.H0_H0 ;  /* 0x200000b3ffb77230 */ /* 0x100fe20000004100 */
[----:B------:R-:W-:Y:S01]  /*3ce0*/  F2FP.F16.E4M3.UNPACK_B R41, R41 ;  /* 0x00000029ff29723e */ /* 0x000fe200020006ff */
[----:B------:R-:W-:Y:S01]  /*3cf0*/  HADD2.F32 R182, -RZ, R182.H0_H0 ;  /* 0x200000b6ffb67230 */ /* 0x000fe20000004100 */
[----:B------:R-:W-:Y:S01]  /*3d00*/  F2FP.SATFINITE.E4M3.F32.PACK_AB_MERGE_C R139, R139, R176, R138 ;  /* 0x000000b08b8b723e */ /* 0x000fe2000480708a */
[----:B------:R-:W-:-:S02]  /*3d10*/  HADD2.F32 R179, -RZ, R179.H1_H1 ;  /* 0x300000b3ffb37230 */ /* 0x000fc40000004100 */
[----:B------:R-:W-:Y:S01]  /*3d20*/  FMUL.FTZ R184, R180, R183 ;  /* 0x000000b7b4b87220 */ /* 0x000fe20000410000 */
[-C--:B------:R-:W-:Y:S02]  /*3d30*/  F2FP.F16.E4M3.UNPACK_B R138, R42.reuse ;  /* 0x0000002aff8a723e */ /* 0x080fe400020006ff */
[----:B------:R-:W-:Y:S01]  /*3d40*/  F2FP.F16.E4M3.UNPACK_B R137, R137 ;  /* 0x00000089ff89723e */ /* 0x000fe200020006ff */
[C---:B------:R-:W-:Y:S01]  /*3d50*/  FFMA.FTZ R184, R182.reuse, R181, -R184 ;  /* 0x000000b5b6b87223 */ /* 0x040fe200000108b8 */
[----:B------:R-:W-:Y:S01]  /*3d60*/  FMUL.FTZ R182, R182, R183 ;  /* 0x000000b7b6b67220 */ /* 0x000fe20000410000 */
[----:B------:R-:W-:Y:S02]  /*3d70*/  F2FP.F16.E4M3.UNPACK_B R42, R42.H1 ;  /* 0x0000002aff2a723e */ /* 0x000fe400030006ff */
[----:B------:R-:W-:Y:S02]  /*3d80*/  HADD2.F32 R176, -RZ, R137.H0_H0 ;  /* 0x20000089ffb07230 */ /* 0x000fe40000004100 */
[----:B------:R-:W-:Y:S01]  /*3d90*/  FFMA.FTZ R182, R180, R181, R182 ;  /* 0x000000b5b4b67223 */ /* 0x000fe200000100b6 */
[----:B------:R-:W-:-:S02]  /*3da0*/  HADD2.F32 R180, -RZ, R136.H1_H1 ;  /* 0x30000088ffb47230 */ /* 0x000fc40000004100 */
[----:B------:R-:W-:Y:S02]  /*3db0*/  HADD2.F32 R136, -RZ, R136.H0_H0 ;  /* 0x20000088ff887230 */ /* 0x000fe40000004100 */
[----:B------:R-:W-:Y:S02]  /*3dc0*/  HADD2.F32 R137, -RZ, R137.H1_H1 ;  /* 0x30000089ff897230 */ /* 0x000fe40000004100 */
[----:B------:R-:W-:-:S04]  /*3dd0*/  FMUL.FTZ R181, R180, R179 ;  /* 0x000000b3b4b57220 */ /* 0x000fc80000410000 */
[C---:B------:R-:W-:Y:S01]  /*3de0*/  FFMA.FTZ R181, R136.reuse, R43, -R181 ;  /* 0x0000002b88b57223 */ /* 0x040fe200000108b5 */
[----:B------:R-:W-:Y:S01]  /*3df0*/  FMUL.FTZ R136, R136, R179 ;  /* 0x000000b388887220 */ /* 0x000fe20000410000 */
[--C-:B------:R-:W-:Y:S02]  /*3e00*/  HADD2.F32 R179, -RZ, R41.reuse.H0_H0 ;  /* 0x20000029ffb37230 */ /* 0x100fe40000004100 */
[----:B------:R-:W-:Y:S02]  /*3e10*/  HADD2.F32 R41, -RZ, R41.H1_H1 ;  /* 0x30000029ff297230 */ /* 0x000fe40000004100 */
[----:B------:R-:W-:Y:S01]  /*3e20*/  FFMA.FTZ R136, R180, R43, R136 ;  /* 0x0000002bb4887223 */ /* 0x000fe20000010088 */
[--C-:B------:R-:W-:Y:S02]  /*3e30*/  HADD2.F32 R43, -RZ, R138.reuse.H1_H1 ;  /* 0x3000008aff2b7230 */ /* 0x100fe40000004100 */
[----:B------:R-:W-:Y:S02]  /*3e40*/  HADD2.F32 R138, -RZ, R138.H0_H0 ;  /* 0x2000008aff8a7230 */ /* 0x000fe40000004100 */
[----:B------:R-:W-:-:S02]  /*3e50*/  HADD2.F32 R180, -RZ, R167.H1_H1 ;  /* 0x300000a7ffb47230 */ /* 0x000fc40000004100 */
[CC--:B------:R-:W-:Y:S01]  /*3e60*/  FMUL.FTZ R178, R43.reuse, R179.reuse ;  /* 0x000000b32bb27220 */ /* 0x0c0fe20000410000 */
[----:B------:R-:W-:Y:S02]  /*3e70*/  HADD2.F32 R167, -RZ, R167.H0_H0 ;  /* 0x200000a7ffa77230 */ /* 0x000fe40000004100 */
[----:B------:R-:W-:Y:S01]  /*3e80*/  FMUL.FTZ R179, R138, R179 ;  /* 0x000000b38ab37220 */ /* 0x000fe20000410000 */
[----:B------:R-:W-:Y:S01]  /*3e90*/  F2FP.SATFINITE.E4M3.F32.PACK_AB_MERGE_C R136, R136, R181, RZ ;  /* 0x000000b58888723e */ /* 0x000fe200048070ff */
[-C--:B------:R-:W-:Y:S02]  /*3ea0*/  FFMA.FTZ R178, R138, R176.reuse, -R178 ;  /* 0x000000b08ab27223 */ /* 0x080fe400000108b2 */
[----:B------:R-:W-:Y:S01]  /*3eb0*/  FFMA.FTZ R179, R43, R176, R179 ;  /* 0x000000b02bb37223 */ /* 0x000fe200000100b3 */
[--C-:B------:R-:W-:Y:S01]  /*3ec0*/  HADD2.F32 R43, -RZ, R42.reuse.H1_H1 ;  /* 0x3000002aff2b7230 */ /* 0x100fe20000004100 */
[----:B------:R-:W-:Y:S01]  /*3ed0*/  F2FP.SATFINITE.E4M3.F32.PACK_AB_MERGE_C R136, R182, R184, R136 ;  /* 0x000000b8b688723e */ /* 0x000fe20004807088 */
[----:B------:R-:W-:-:S03]  /*3ee0*/  HADD2.F32 R42, -RZ, R42.H0_H0 ;  /* 0x2000002aff2a7230 */ /* 0x000fc60000004100 */
[CC--:B------:R-:W-:Y:S02]  /*3ef0*/  FMUL.FTZ R138, R43.reuse, R41.reuse ;  /* 0x000000292b8a7220 */ /* 0x0c0fe40000410000 */
[C---:B------:R-:W-:Y:S02]  /*3f00*/  FMUL.FTZ R176, R42.reuse, R41 ;  /* 0x000000292ab07220 */ /* 0x040fe40000410000 */
[-C--:B------:R-:W-:Y:S01]  /*3f10*/  FFMA.FTZ R41, R42, R137.reuse, -R138 ;  /* 0x000000892a297223 */ /* 0x080fe2000001088a */
[----:B------:R-:W-:Y:S01]  /*3f20*/  F2FP.F16.E4M3.UNPACK_B R138, R40.H1 ;  /* 0x00000028ff8a723e */ /* 0x000fe200030006ff */
[----:B------:R-:W-:Y:S01]  /*3f30*/  FFMA.FTZ R42, R43, R137, R176 ;  /* 0x000000892b2a7223 */ /* 0x000fe200000100b0 */
[--C-:B------:R-:W-:Y:S02]  /*3f40*/  HADD2.F32 R137, -RZ, R166.reuse.H1_H1 ;  /* 0x300000a6ff897230 */ /* 0x100fe40000004100 */
[----:B------:R-:W-:Y:S02]  /*3f50*/  HADD2.F32 R166, -RZ, R166.H0_H0 ;  /* 0x200000a6ffa67230 */ /* 0x000fe40000004100 */
[--C-:B------:R-:W-:Y:S01]  /*3f60*/  HADD2.F32 R43, -RZ, R138.reuse.H1_H1 ;  /* 0x3000008aff2b7230 */ /* 0x100fe20000004100 */
[----:B------:R-:W-:Y:S01]  /*3f70*/  F2FP.SATFINITE.E4M3.F32.PACK_AB_MERGE_C R41, R42, R41, RZ ;  /* 0x000000292a29723e */ /* 0x000fe200048070ff */
[----:B------:R-:W-:-:S03]  /*3f80*/  HADD2.F32 R138, -RZ, R138.H0_H0 ;  /* 0x2000008aff8a7230 */ /* 0x000fc60000004100 */
[----:B------:R-:W-:Y:S01]  /*3f90*/  FMUL.FTZ R176, R43, R180 ;  /* 0x000000b42bb07220 */ /* 0x000fe20000410000 */
[----:B------:R-:W-:Y:S01]  /*3fa0*/  F2FP.SATFINITE.E4M3.F32.PACK_AB_MERGE_C R178, R179, R178, R41 ;  /* 0x000000b2b3b2723e */ /* 0x000fe20004807029 */
[C---:B------:R-:W-:Y:S01]  /*3fb0*/  FMUL.FTZ R180, R138.reuse, R180 ;  /* 0x000000b48ab47220 */ /* 0x040fe20000410000 */
[----:B------:R-:W-:Y:S02]  /*3fc0*/  IMAD.MOV.U32 R41, RZ, RZ, R139 ;  /* 0x000000ffff297224 */ /* 0x000fe400078e008b */
[-C--:B------:R-:W-:Y:S01]  /*3fd0*/  FFMA.FTZ R176, R138, R137.reuse, -R176 ;  /* 0x000000898ab07223 */ /* 0x080fe200000108b0 */
[----:B------:R-:W-:Y:S01]  /*3fe0*/  FFMA.FTZ R180, R43, R137, R180 ;  /* 0x000000892bb47223 */ /* 0x000fe200000100b4 */
[----:B------:R-:W-:Y:S01]  /*3ff0*/  F2FP.F16.E4M3.UNPACK_B R43, R40 ;  /* 0x00000028ff2b723e */ /* 0x000fe200020006ff */
[----:B------:R-:W-:-:S03]  /*4000*/  IMAD.MOV.U32 R42, RZ, RZ, R178 ;  /* 0x000000ffff2a7224 */ /* 0x000fc600078e00b2 */
[----:B------:R-:W-:Y:S01]  /*4010*/  F2FP.SATFINITE.E4M3.F32.PACK_AB_MERGE_C R176, R180, R176, RZ ;  /* 0x000000b0b4b0723e */ /* 0x000fe200048070ff */
[--C-:B------:R-:W-:Y:S02]  /*4020*/  HADD2.F32 R40, -RZ, R43.reuse.H1_H1 ;  /* 0x3000002bff287230 */ /* 0x100fe40000004100 */
[----:B------:R-:W-:-:S03]  /*4030*/  HADD2.F32 R43, -RZ, R43.H0_H0 ;  /* 0x2000002bff2b7230 */ /* 0x000fc60000004100 */
[CC--:B------:R-:W-:Y:S02]  /*4040*/  FMUL.FTZ R137, R40.reuse, R167.reuse ;  /* 0x000000a728897220 */ /* 0x0c0fe40000410000 */
[C---:B------:R-:W-:Y:S02]  /*4050*/  FMUL.FTZ R167, R43.reuse, R167 ;  /* 0x000000a72ba77220 */ /* 0x040fe40000410000 */
[-C--:B------:R-:W-:Y:S01]  /*4060*/  FFMA.FTZ R137, R43, R166.reuse, -R137 ;  /* 0x000000a62b897223 */ /* 0x080fe20000010889 */
[----:B------:R-:W-:Y:S02]  /*4070*/  IMAD.MOV.U32 R43, RZ, RZ, R136 ;  /* 0x000000ffff2b7224 */ /* 0x000fe400078e0088 */
[----:B------:R-:W-:-:S05]  /*4080*/  FFMA.FTZ R167, R40, R166, R167 ;  /* 0x000000a628a77223 */ /* 0x000fca00000100a7 */
[----:B------:R-:W-:-:S04]  /*4090*/  F2FP.SATFINITE.E4M3.F32.PACK_AB_MERGE_C R137, R167, R137, R176 ;  /* 0x00000089a789723e */ /* 0x000fc800048070b0 */
[----:B------:R-:W-:-:S07]  /*40a0*/  MOV R40, R137 ;  /* 0x0000008900287202 */ /* 0x000fce0000000f00 */
.L_x_350:
[----:B------:R-:W-:Y:S05]  /*40b0*/  BSYNC B3 ;  /* 0x0000000000037941 */ /* 0x000fea0003800000 */
.L_x_349:
[----:B-1----:R4:W-:Y:S02]  /*40c0*/  STG.E.128 desc[UR54][R48.64], R40 ;  /* 0x0000002830007986 */ /* 0x0029e4000c101d36 */
.L_x_348:
[----:B------:R-:W-:Y:S05]  /*40d0*/  BSYNC B2 ;  /* 0x0000000000027941 */ /* 0x000fea0003800000 */
.L_x_347:
[----:B------:R-:W-:Y:S01]  /*40e0*/  ISETP.NE.AND P3, PT, R35, RZ, PT ;  /* 0x000000ff2300720c */ /* 0x000fe20003f65270 */
[----:B------:R-:W-:-:S12]  /*40f0*/  BSSY B2, `(.L_x_351) ;  /* 0x0000073000027945 */ /* 0x000fd80003800000 */
[----:B------:R-:W-:Y:S05]  /*4100*/  @!P3 BRA `(.L_x_352) ;  /* 0x0000000400c4b947 */ /* 0x000fea0003800000 */
[----:B012-4-:R0:W1:Y:S01]  /*4110*/  LDS.128 R40, [R46+0x1a400] ;  /* 0x01a400002e287984 */ /* 0x0170620000000c00 */
[----:B------:R-:W-:Y:S01]  /*4120*/  ISETP.GE.AND P3, PT, R172, R133, PT ;  /* 0x00000085ac00720c */ /* 0x000fe20003f66270 */
[----:B------:R-:W-:-:S12]  /*4130*/  BSSY B3, `(.L_x_353) ;  /* 0x000006d000037945 */ /* 0x000fd80003800000 */
[----:B0-----:R-:W-:Y:S05]  /*4140*/  @P3 BRA `(.L_x_354) ;  /* 0x0000000400ac3947 */ /* 0x001fea0003800000 */
[--C-:B------:R-:W-:Y:S02]  /*4150*/  SHF.R.U32.HI R136, RZ, 0x8, R95.reuse ;  /* 0x00000008ff887819 */ /* 0x100fe4000001165f */
[----:B------:R-:W-:Y:S02]  /*4160*/  LOP3.LUT R124, R95, 0xff0000ff, RZ, 0xc0, !PT ;  /* 0xff0000ff5f7c7812 */ /* 0x000fe400078ec0ff */
[----:B------:R-:W-:Y:S01]  /*4170*/  SHF.R.U32.HI R95, RZ, 0x10, R95 ;  /* 0x00000010ff5f7819 */ /* 0x000fe2000001165f */
[----:B------:R-:W-:Y:S01]  /*4180*/  IMAD.SHL.U32 R136, R136, 0x100, RZ ;  /* 0x0000010088887824 */ /* 0x000fe200078e00ff */
[----:B------:R-:W-:Y:S02]  /*4190*/  SHF.R.U32.HI R137, RZ, 0x8, R125 ;  /* 0x00000008ff897819 */ /* 0x000fe4000001167d */
[----:B------:R-:W-:Y:S01]  /*41a0*/  LOP3.LUT R138, R125, 0xff0000ff, RZ, 0xc0, !PT ;  /* 0xff0000ff7d8a7812 */ /* 0x000fe200078ec0ff */
[----:B------:R-:W-:Y:S01]  /*41b0*/  IMAD.U32 R95, R95, 0x10000, RZ ;  /* 0x000100005f5f7824 */ /* 0x000fe200078e00ff */
[----:B------:R-:W-:-:S02]  /*41c0*/  LOP3.LUT R124, R124, 0xff00, R136, 0xf8, !PT ;  /* 0x0000ff007c7c7812 */ /* 0x000fc400078ef888 */
[----:B------:R-:W-:Y:S02]  /*41d0*/  SHF.L.U32 R137, R137, 0x8, RZ ;  /* 0x0000000889897819 */ /* 0x000fe400000006ff */
        /* <DEDUP_REMOVED lines=15> */
[----:B------:R-:W-:Y:S01]  /*42d0*/  FFMA.FTZ R125, R125, R139, R166 ;  /* 0x0000008b7d7d7223 */ /* 0x000fe200000100a6 */
        /* <DEDUP_REMOVED lines=26> */
[----:B------:R-:W-:Y:S02]  /*4480*/  F2FP.F16.E4M3.UNPACK_B R124, R42 ;  /* 0x0000002aff7c723e */ /* 0x000fe400020006ff */
        /* <DEDUP_REMOVED lines=10> */
[CC--:B------:R-:W-:Y:S01]  /*4530*/  FFMA.FTZ R166, R94.reuse, R43.reuse, -R166 ;  /* 0x0000002b5ea67223 */ /* 0x0c0fe200000108a6 */
        /* <DEDUP_REMOVED lines=26> */
[C---:B------:R-:W-:Y:S01]  /*46e0*/  FMUL.FTZ R136, R43.reuse, R139 ;  /* 0x0000008b2b887220 */ /* 0x040fe20000410000 */
[----:B------:R-:W-:Y:S01]  /*46f0*/  F2FP.SATFINITE.E4M3.F32.PACK_AB_MERGE_C R137, R138, R137, R41 ;  /* 0x000000898a89723e */ /* 0x000fe20004807029 */
[C---:B------:R-:W-:Y:S01]  /*4700*/  FMUL.FTZ R139, R124.reuse, R139 ;  /* 0x0000008b7c8b7220 */ /* 0x040fe20000410000 */
[----:B------:R-:W-:Y:S01]  /*4710*/  MOV R41, R125 ;  /* 0x0000007d00297202 */ /* 0x000fe20000000f00 */
[-C--:B------:R-:W-:Y:S02]  /*4720*/  FFMA.FTZ R136, R124, R95.reuse, -R136 ;  /* 0x0000005f7c887223 */ /* 0x080fe40000010888 */
        /* <DEDUP_REMOVED lines=11> */
[----:B------:R-:W-:-:S05]  /*47e0*/  F2FP.SATFINITE.E4M3.F32.PACK_AB_MERGE_C R95, R165, R95, R136 ;  /* 0x0000005fa55f723e */ /* 0x000fca0004807088 */
[----:B------:R-:W-:-:S07]  /*47f0*/  IMAD.MOV.U32 R40, RZ, RZ, R95 ;  /* 0x000000ffff287224 */ /* 0x000fce00078e005f */
.L_x_354:
[----:B------:R-:W-:Y:S05]  /*4800*/  BSYNC B3 ;  /* 0x0000000000037941 */ /* 0x000fea0003800000 */
.L_x_353:
[----:B-1----:R0:W-:Y:S02]  /*4810*/  STG.E.128 desc[UR54][R48.64+0x20], R40 ;  /* 0x0000202830007986 */ /* 0x0021e4000c101d36 */
.L_x_352:
[----:B------:R-:W-:Y:S05]  /*4820*/  BSYNC B2 ;  /* 0x0000000000027941 */ /* 0x000fea0003800000 */
.L_x_351:
        /* <DEDUP_REMOVED lines=8> */
[----:B------:R-:W-:Y:S02]  /*48b0*/  SHF.R.U32.HI R92, RZ, 0x10, R87 ;  /* 0x00000010ff5c7819 */ /* 0x000fe40000011657 */
[----:B------:R-:W-:Y:S01]  /*48c0*/  LOP3.LUT R87, R87, 0xff0000ff, RZ, 0xc0, !PT ;  /* 0xff0000ff57577812 */ /* 0x000fe200078ec0ff */
[----:B------:R-:W-:Y:S01]  /*48d0*/  IMAD.SHL.U32 R94, R86, 0x100, RZ ;  /* 0x00000100565e7824 */ /* 0x000fe200078e00ff */
[----:B------:R-:W-:Y:S02]  /*48e0*/  SHF.R.U32.HI R95, RZ, 0x8, R93 ;  /* 0x00000008ff5f7819 */ /* 0x000fe4000001165d */
[----:B------:R-:W-:Y:S02]  /*48f0*/  SHF.L.U32 R92, R92, 0x10, RZ ;  /* 0x000000105c5c7819 */ /* 0x000fe400000006ff */
[----:B------:R-:W-:Y:S01]  /*4900*/  LOP3.LUT R87, R87, 0xff00, R94, 0xf8, !PT ;  /* 0x0000ff0057577812 */ /* 0x000fe200078ef85e */
[----:B------:R-:W-:Y:S01]  /*4910*/  IMAD.SHL.U32 R95, R95, 0x100, RZ ;  /* 0x000001005f5f7824 */ /* 0x000fe200078e00ff */
[----:B------:R-:W-:-:S02]  /*4920*/  LOP3.LUT R124, R93, 0xff0000ff, RZ, 0xc0, !PT ;  /* 0xff0000ff5d7c7812 */ /* 0x000fc400078ec0ff */
        /* <DEDUP_REMOVED lines=67> */
[--C-:B------:R-:W-:Y:S02]  /*4d60*/  HADD2.F32 R43, -RZ, R42.reuse.H1_H1 ;  /* 0x3000002aff2b7230 */ /* 0x100fe40000004100 */
        /* <DEDUP_REMOVED lines=14> */
[----:B------:R-:W-:Y:S02]  /*4e50*/  IMAD.MOV.U32 R41, RZ, RZ, R93 ;  /* 0x000000ffff297224 */ /* 0x000fe400078e005d */
[-C--:B------:R-:W-:Y:S01]  /*4e60*/  FFMA.FTZ R94, R92, R87.reuse, -R94 ;  /* 0x000000575c5e7223 */ /* 0x080fe2000001085e */
[----:B------:R-:W-:Y:S01]  /*4e70*/  FFMA.FTZ R125, R43, R87, R125 ;  /* 0x000000572b7d7223 */ /* 0x000fe2000001007d */
[----:B------:R-:W-:-:S04]  /*4e80*/  F2FP.F16.E4M3.UNPACK_B R43, R40 ;  /* 0x00000028ff2b723e */ /* 0x000fc800020006ff */
[----:B------:R-:W-:Y:S01]  /*4e90*/  F2FP.SATFINITE.E4M3.F32.PACK_AB_MERGE_C R94, R125, R94, RZ ;  /* 0x0000005e7d5e723e */ /* 0x000fe200048070ff */
[--C-:B------:R-:W-:Y:S02]  /*4ea0*/  HADD2.F32 R40, -RZ, R43.reuse.H1_H1 ;  /* 0x3000002bff287230 */ /* 0x100fe40000004100 */
[----:B------:R-:W-:-:S03]  /*4eb0*/  HADD2.F32 R43, -RZ, R43.H0_H0 ;  /* 0x2000002bff2b7230 */ /* 0x000fc60000004100 */
[CC--:B------:R-:W-:Y:S02]  /*4ec0*/  FMUL.FTZ R87, R40.reuse, R163.reuse ;  /* 0x000000a328577220 */ /* 0x0c0fe40000410000 */
[C---:B------:R-:W-:Y:S02]  /*4ed0*/  FMUL.FTZ R163, R43.reuse, R163 ;  /* 0x000000a32ba37220 */ /* 0x040fe40000410000 */
[-C--:B------:R-:W-:Y:S01]  /*4ee0*/  FFMA.FTZ R87, R43, R162.reuse, -R87 ;  /* 0x000000a22b577223 */ /* 0x080fe20000010857 */
[----:B------:R-:W-:Y:S01]  /*4ef0*/  F2FP.SATFINITE.E4M3.F32.PACK_AB_MERGE_C R43, R137, R139, R86 ;  /* 0x0000008b892b723e */ /* 0x000fe20004807056 */
[----:B------:R-:W-:-:S05]  /*4f00*/  FFMA.FTZ R163, R40, R162, R163 ;  /* 0x000000a228a37223 */ /* 0x000fca00000100a3 */
[----:B------:R-:W-:-:S07]  /*4f10*/  F2FP.SATFINITE.E4M3.F32.PACK_AB_MERGE_C R40, R163, R87, R94 ;  /* 0x00000057a328723e */ /* 0x000fce000480705e */
.L_x_358:
[----:B------:R-:W-:Y:S05]  /*4f20*/  BSYNC B3 ;  /* 0x0000000000037941 */ /* 0x000fea0003800000 */
.L_x_357:
[----:B-1----:R0:W-:Y:S02]  /*4f30*/  STG.E.128 desc[UR54][R48.64+0x40], R40 ;  /* 0x0000402830007986 */ /* 0x0021e4000c101d36 */
.L_x_356:
[----:B------:R-:W-:Y:S05]  /*4f40*/  BSYNC B2 ;  /* 0x0000000000027941 */ /* 0x000fea0003800000 */
.L_x_355:
        /* <DEDUP_REMOVED lines=15> */
[----:B------:R-:W-:Y:S02]  /*5040*/  SHF.R.U32.HI R82, RZ, 0x10, R85 ;  /* 0x00000010ff527819 */ /* 0x000fe40000011655 */
[----:B------:R-:W-:Y:S02]  /*5050*/  SHF.L.U32 R85, R86, 0x8, RZ ;  /* 0x0000000856557819 */ /* 0x000fe400000006ff */
[----:B------:R-:W-:Y:S02]  /*5060*/  LOP3.LUT R83, R84, 0xff0000, R83, 0xf8, !PT ;  /* 0x00ff000054537812 */ /* 0x000fe400078ef853 */
[----:B------:R-:W-:Y:S02]  /*5070*/  F2FP.F16.E4M3.UNPACK_B R84, R161.H1 ;  /* 0x000000a1ff54723e */ /* 0x000fe400030006ff */
[----:B-1----:R-:W-:Y:S02]  /*5080*/  F2FP.F16.E4M3.UNPACK_B R86, R41 ;  /* 0x00000029ff56723e */ /* 0x002fe400020006ff */
[----:B------:R-:W-:Y:S01]  /*5090*/  LOP3.LUT R92, R92, 0xff00, R85, 0xf8, !PT ;  /* 0x0000ff005c5c7812 */ /* 0x000fe200078ef855 */
[----:B------:R-:W-:Y:S01]  /*50a0*/  HADD2.F32 R94, -RZ, R84.H0_H0 ;  /* 0x20000054ff5e7230 */ /* 0x000fe20000004100 */
[-C--:B------:R-:W-:Y:S01]  /*50b0*/  F2FP.F16.E4M3.UNPACK_B R87, R160.reuse.H1 ;  /* 0x000000a0ff57723e */ /* 0x080fe200030006ff */
[--C-:B------:R-:W-:Y:S01]  /*50c0*/  HADD2.F32 R85, -RZ, R86.reuse.H1_H1 ;  /* 0x30000056ff557230 */ /* 0x100fe20000004100 */
[----:B------:R-:W-:Y:S01]  /*50d0*/  F2FP.F16.E4M3.UNPACK_B R161, R161 ;  /* 0x000000a1ffa1723e */ /* 0x000fe200020006ff */
[----:B------:R-:W-:Y:S01]  /*50e0*/  HADD2.F32 R86, -RZ, R86.H0_H0 ;  /* 0x20000056ff567230 */ /* 0x000fe20000004100 */
[----:B------:R-:W-:Y:S01]  /*50f0*/  F2FP.F16.E4M3.UNPACK_B R160, R160 ;  /* 0x000000a0ffa0723e */ /* 0x000fe200020006ff */
[----:B------:R-:W-:-:S02]  /*5100*/  HADD2.F32 R93, -RZ, R87.H0_H0 ;  /* 0x20000057ff5d7230 */ /* 0x000fc40000004100 */
[-C--:B------:R-:W-:Y:S01]  /*5110*/  FMUL.FTZ R95, R85, R94.reuse ;  /* 0x0000005e555f7220 */ /* 0x080fe20000410000 */
[----:B------:R-:W-:Y:S02]  /*5120*/  HADD2.F32 R87, -RZ, R87.H1_H1 ;  /* 0x30000057ff577230 */ /* 0x000fe40000004100 */
[C---:B------:R-:W-:Y:S01]  /*5130*/  FMUL.FTZ R94, R86.reuse, R94 ;  /* 0x0000005e565e7220 */ /* 0x040fe20000410000 */
[----:B------:R-:W-:-:S03]  /*5140*/  FFMA.FTZ R86, R86, R93, -R95 ;  /* 0x0000005d56567223 */ /* 0x000fc6000001085f */
[----:B------:R-:W-:Y:S01]  /*5150*/  FFMA.FTZ R85, R85, R93, R94 ;  /* 0x0000005d55557223 */ /* 0x000fe2000001005e */
[----:B------:R-:W-:Y:S01]  /*5160*/  F2FP.F16.E4M3.UNPACK_B R94, R41.H1 ;  /* 0x00000029ff5e723e */ /* 0x000fe200030006ff */
[----:B------:R-:W-:-:S04]  /*5170*/  HADD2.F32 R93, -RZ, R84.H1_H1 ;  /* 0x30000054ff5d7230 */ /* 0x000fc80000004100 */
        /* <DEDUP_REMOVED lines=31> */
[----:B------:R-:W-:-:S03]  /*5370*/  HADD2.F32 R82, -RZ, R82.H0_H0 ;  /* 0x20000052ff527230 */ /* 0x000fc60000004100 */
[----:B------:R-:W-:-:S04]  /*5380*/  FMUL.FTZ R94, R93, R92 ;  /* 0x0000005c5d5e7220 */ /* 0x000fc80000410000 */
[C---:B------:R-:W-:Y:S01]  /*5390*/  FFMA.FTZ R94, R82.reuse, R43, -R94 ;  /* 0x0000002b525e7223 */ /* 0x040fe2000001085e */
[----:B------:R-:W-:Y:S01]  /*53a0*/  FMUL.FTZ R82, R82, R92 ;  /* 0x0000005c52527220 */ /* 0x000fe20000410000 */
[----:B------:R-:W-:-:S03]  /*53b0*/  HADD2.F32 R92, -RZ, R41.H0_H0 ;  /* 0x20000029ff5c7230 */ /* 0x000fc60000004100 */
[----:B------:R-:W-:Y:S01]  /*53c0*/  FFMA.FTZ R82, R93, R43, R82 ;  /* 0x0000002b5d527223 */ /* 0x000fe20000010052 */
[--C-:B------:R-:W-:Y:S02]  /*53d0*/  HADD2.F32 R43, -RZ, R84.reuse.H1_H1 ;  /* 0x30000054ff2b7230 */ /* 0x100fe40000004100 */
[----:B------:R-:W-:Y:S02]  /*53e0*/  HADD2.F32 R84, -RZ, R84.H0_H0 ;  /* 0x20000054ff547230 */ /* 0x000fe40000004100 */
[--C-:B------:R-:W-:Y:S02]  /*53f0*/  HADD2.F32 R93, -RZ, R161.reuse.H1_H1 ;  /* 0x300000a1ff5d7230 */ /* 0x100fe40000004100 */
[-C--:B------:R-:W-:Y:S01]  /*5400*/  FMUL.FTZ R87, R43, R92.reuse ;  /* 0x0000005c2b577220 */ /* 0x080fe20000410000 */
[----:B------:R-:W-:Y:S02]  /*5410*/  HADD2.F32 R161, -RZ, R161.H0_H0 ;  /* 0x200000a1ffa17230 */ /* 0x000fe40000004100 */
[----:B------:R-:W-:Y:S01]  /*5420*/  FMUL.FTZ R92, R84, R92 ;  /* 0x0000005c545c7220 */ /* 0x000fe20000410000 */
[----:B------:R-:W-:Y:S01]  /*5430*/  F2FP.SATFINITE.E4M3.F32.PACK_AB_MERGE_C R82, R82, R94, RZ ;  /* 0x0000005e5252723e */ /* 0x000fe200048070ff */
[----:B------:R-:W-:Y:S01]  /*5440*/  FFMA.FTZ R87, R84, R86, -R87 ;  /* 0x0000005654577223 */ /* 0x000fe20000010857 */
[----:B------:R-:W-:-:S02]  /*5450*/  HADD2.F32 R84, -RZ, R41.H1_H1 ;  /* 0x30000029ff547230 */ /* 0x000fc40000004100 */
[----:B------:R-:W-:Y:S01]  /*5460*/  FFMA.FTZ R92, R43, R86, R92 ;  /* 0x000000562b5c7223 */ /* 0x000fe2000001005c */
[--C-:B------:R-:W-:Y:S02]  /*5470*/  HADD2.F32 R43, -RZ, R42.reuse.H1_H1 ;  /* 0x3000002aff2b7230 */ /* 0x100fe40000004100 */
[----:B------:R-:W-:Y:S02]  /*5480*/  HADD2.F32 R41, -RZ, R42.H0_H0 ;  /* 0x2000002aff297230 */ /* 0x000fe40000004100 */
[----:B------:R-:W-:Y:S02]  /*5490*/  HADD2.F32 R42, -RZ, R83.H1_H1 ;  /* 0x30000053ff2a7230 */ /* 0x000fe40000004100 */
[-C--:B------:R-:W-:Y:S01]  /*54a0*/  FMUL.FTZ R86, R43, R84.reuse ;  /* 0x000000542b567220 */ /* 0x080fe20000410000 */
[--C-:B------:R-:W-:Y:S02]  /*54b0*/  HADD2.F32 R83, -RZ, R160.reuse.H1_H1 ;  /* 0x300000a0ff537230 */ /* 0x100fe40000004100 */
[----:B------:R-:W-:Y:S01]  /*54c0*/  FMUL.FTZ R84, R41, R84 ;  /* 0x0000005429547220 */ /* 0x000fe20000410000 */
[----:B------:R-:W-:-:S02]  /*54d0*/  HADD2.F32 R160, -RZ, R160.H0_H0 ;  /* 0x200000a0ffa07230 */ /* 0x000fc40000004100 */
[-C--:B------:R-:W-:Y:S01]  /*54e0*/  FFMA.FTZ R41, R41, R42.reuse, -R86 ;  /* 0x0000002a29297223 */ /* 0x080fe20000010856 */
[----:B------:R-:W-:Y:S01]  /*54f0*/  FFMA.FTZ R42, R43, R42, R84 ;  /* 0x0000002a2b2a7223 */ /* 0x000fe20000010054 */
[----:B------:R-:W-:-:S04]  /*5500*/  F2FP.F16.E4M3.UNPACK_B R84, R40.H1 ;  /* 0x00000028ff54723e */ /* 0x000fc800030006ff */
[----:B------:R-:W-:Y:S01]  /*5510*/  F2FP.SATFINITE.E4M3.F32.PACK_AB_MERGE_C R41, R42, R41, RZ ;  /* 0x000000292a29723e */ /* 0x000fe200048070ff */
[--C-:B------:R-:W-:Y:S02]  /*5520*/  HADD2.F32 R43, -RZ, R84.reuse.H1_H1 ;  /* 0x30000054ff2b7230 */ /* 0x100fe40000004100 */
[----:B------:R-:W-:Y:S01]  /*5530*/  HADD2.F32 R84, -RZ, R84.H0_H0 ;  /* 0x20000054ff547230 */ /* 0x000fe20000004100 */
[----:B------:R-:W-:Y:S01]  /*5540*/  F2FP.SATFINITE.E4M3.F32.PACK_AB_MERGE_C R42, R92, R87, R41 ;  /* 0x000000575c2a723e */ /* 0x000fe20004807029 */
[----:B------:R-:W-:Y:S02]  /*5550*/  IMAD.MOV.U32 R41, RZ, RZ, R85 ;  /* 0x000000ffff297224 */ /* 0x000fe400078e0055 */
[-C--:B------:R-:W-:Y:S01]  /*5560*/  FMUL.FTZ R86, R43, R93.reuse ;  /* 0x0000005d2b567220 */ /* 0x080fe20000410000 */
[----:B------:R-:W-:-:S03]  /*5570*/  FMUL.FTZ R93, R84, R93 ;  /* 0x0000005d545d7220 */ /* 0x000fc60000410000 */
        /* <DEDUP_REMOVED lines=12> */
.L_x_362:
[----:B------:R-:W-:Y:S05]  /*5640*/  BSYNC B3 ;  /* 0x0000000000037941 */ /* 0x000fea0003800000 */
.L_x_361:
[----:B-1----:R0:W-:Y:S02]  /*5650*/  STG.E.128 desc[UR54][R48.64+0x60], R40 ;  /* 0x0000602830007986 */ /* 0x0021e4000c101d36 */
.L_x_360:
[----:B------:R-:W-:Y:S05]  /*5660*/  BSYNC B2 ;  /* 0x0000000000027941 */ /* 0x000fea0003800000 */
.L_x_359:
[----:B------:R-:W-:Y:S01]  /*5670*/  ISETP.NE.AND P3, PT, R38, RZ, PT ;  /* 0x000000ff2600720c */ /* 0x000fe20003f65270 */
[----:B------:R-:W-:-:S12]  /*5680*/  BSSY B2, `(.L_x_363) ;  /* 0x0000072000027945 */ /* 0x000fd80003800000 */
[----:B------:R-:W-:Y:S05]  /*5690*/  @!P3 BRA `(.L_x_364) ;  /* 0x0000000400c0b947 */ /* 0x000fea0003800000 */
[----:B012-4-:R0:W1:Y:S01]  /*56a0*/  LDS.128 R40, [R47+0x1f400] ;  /* 0x01f400002f287984 */ /* 0x0170620000000c00 */
[----:B------:R-:W-:Y:S01]  /*56b0*/  ISETP.GE.AND P3, PT, R173, R133, PT ;  /* 0x00000085ad00720c */ /* 0x000fe20003f66270 */
[----:B------:R-:W-:-:S12]  /*56c0*/  BSSY B3, `(.L_x_365) ;  /* 0x000006c000037945 */ /* 0x000fd80003800000 */
[----:B0-----:R-:W-:Y:S05]  /*56d0*/  @P3 BRA `(.L_x_366) ;  /* 0x0000000400a83947 */ /* 0x001fea0003800000 */
[----:B-1----:R-:W-:Y:S02]  /*56e0*/  MOV R80, R41 ;  /* 0x0000002900507202 */ /* 0x002fe40000000f00 */
[----:B------:R-:W-:Y:S02]  /*56f0*/  F2FP.F16.E4M3.UNPACK_B R82, R159.H1 ;  /* 0x0000009fff52723e */ /* 0x000fe400030006ff */
[----:B------:R-:W-:Y:S02]  /*5700*/  F2FP.F16.E4M3.UNPACK_B R78, R80 ;  /* 0x00000050ff4e723e */ /* 0x000fe400020006ff */
[----:B------:R-:W-:Y:S01]  /*5710*/  F2FP.F16.E4M3.UNPACK_B R41, R158.H1 ;  /* 0x0000009eff29723e */ /* 0x000fe200030006ff */
[----:B------:R-:W-:Y:S02]  /*5720*/  HADD2.F32 R85, -RZ, R82.H0_H0 ;  /* 0x20000052ff557230 */ /* 0x000fe40000004100 */
[--C-:B------:R-:W-:Y:S02]  /*5730*/  HADD2.F32 R83, -RZ, R78.reuse.H1_H1 ;  /* 0x3000004eff537230 */ /* 0x100fe40000004100 */
[----:B------:R-:W-:-:S02]  /*5740*/  HADD2.F32 R78, -RZ, R78.H0_H0 ;  /* 0x2000004eff4e7230 */ /* 0x000fc40000004100 */
[--C-:B------:R-:W-:Y:S02]  /*5750*/  HADD2.F32 R84, -RZ, R41.reuse.H0_H0 ;  /* 0x20000029ff547230 */ /* 0x100fe40000004100 */
[CC--:B------:R-:W-:Y:S01]  /*5760*/  FMUL.FTZ R87, R83.reuse, R85.reuse ;  /* 0x0000005553577220 */ /* 0x0c0fe20000410000 */
[----:B------:R-:W-:Y:S02]  /*5770*/  HADD2.F32 R82, -RZ, R82.H1_H1 ;  /* 0x30000052ff527230 */ /* 0x000fe40000004100 */
[C---:B------:R-:W-:Y:S01]  /*5780*/  FMUL.FTZ R86, R78.reuse, R85 ;  /* 0x000000554e567220 */ /* 0x040fe20000410000 */
[----:B------:R-:W-:Y:S02]  /*5790*/  HADD2.F32 R41, -RZ, R41.H1_H1 ;  /* 0x30000029ff297230 */ /* 0x000fe40000004100 */
[-C--:B------:R-:W-:Y:S01]  /*57a0*/  FFMA.FTZ R78, R78, R84.reuse, -R87 ;  /* 0x000000544e4e7223 */ /* 0x080fe20000010857 */
[----:B------:R-:W-:Y:S01]  /*57b0*/  FFMA.FTZ R83, R83, R84, R86 ;  /* 0x0000005453537223 */ /* 0x000fe20000010056 */
[----:B------:R-:W-:Y:S01]  /*57c0*/  F2FP.F16.E4M3.UNPACK_B R84, R80.H1 ;  /* 0x00000050ff54723e */ /* 0x000fe200030006ff */
[----:B------:R-:W-:Y:S01]  /*57d0*/  IMAD.MOV.U32 R80, RZ, RZ, R40 ;  /* 0x000000ffff507224 */ /* 0x000fe200078e0028 */
[----:B------:R-:W-:-:S03]  /*57e0*/  F2FP.F16.E4M3.UNPACK_B R86, R159 ;  /* 0x0000009fff56723e */ /* 0x000fc600020006ff */
[--C-:B------:R-:W-:Y:S02]  /*57f0*/  HADD2.F32 R85, -RZ, R84.reuse.H1_H1 ;  /* 0x30000054ff557230 */ /* 0x100fe40000004100 */
[----:B------:R-:W-:Y:S02]  /*5800*/  HADD2.F32 R84, -RZ, R84.H0_H0 ;  /* 0x20000054ff547230 */ /* 0x000fe40000004100 */
[----:B------:R-:W-:Y:S02]  /*5810*/  HADD2.F32 R92, -RZ, R86.H1_H1 ;  /* 0x30000056ff5c7230 */ /* 0x000fe40000004100 */
[-C--:B------:R-:W-:Y:S01]  /*5820*/  FMUL.FTZ R87, R85, R82.reuse ;  /* 0x0000005255577220 */ /* 0x080fe20000410000 */
[----:B------:R-:W-:-:S03]  /*5830*/  FMUL.FTZ R40, R84, R82 ;  /* 0x0000005254287220 */ /* 0x000fc60000410000 */
[-C--:B------:R-:W-:Y:S01]  /*5840*/  FFMA.FTZ R82, R84, R41.reuse, -R87 ;  /* 0x0000002954527223 */ /* 0x080fe20000010857 */
[----:B------:R-:W-:Y:S01]  /*5850*/  F2FP.F16.E4M3.UNPACK_B R84, R158 ;  /* 0x0000009eff54723e */ /* 0x000fe200020006ff */
[----:B------:R-:W-:Y:S01]  /*5860*/  FFMA.FTZ R85, R85, R41, R40 ;  /* 0x0000002955557223 */ /* 0x000fe20000010028 */
[-C--:B------:R-:W-:Y:S02]  /*5870*/  F2FP.F16.E4M3.UNPACK_B R40, R80.reuse.H1 ;  /* 0x00000050ff28723e */ /* 0x080fe400030006ff */
[----:B------:R-:W-:Y:S01]  /*5880*/  F2FP.F16.E4M3.UNPACK_B R80, R80 ;  /* 0x00000050ff50723e */ /* 0x000fe200020006ff */
[----:B------:R-:W-:Y:S02]  /*5890*/  HADD2.F32 R87, -RZ, R84.H1_H1 ;  /* 0x30000054ff577230 */ /* 0x000fe40000004100 */
[--C-:B------:R-:W-:Y:S02]  /*58a0*/  HADD2.F32 R41, -RZ, R40.reuse.H1_H1 ;  /* 0x30000028ff297230 */ /* 0x100fe40000004100 */
[----:B------:R-:W-:-:S03]  /*58b0*/  HADD2.F32 R40, -RZ, R40.H0_H0 ;  /* 0x20000028ff287230 */ /* 0x000fc60000004100 */
[CC--:B------:R-:W-:Y:S02]  /*58c0*/  FMUL.FTZ R93, R41.reuse, R92.reuse ;  /* 0x0000005c295d7220 */ /* 0x0c0fe40000410000 */
[C---:B------:R-:W-:Y:S02]  /*58d0*/  FMUL.FTZ R92, R40.reuse, R92 ;  /* 0x0000005c285c7220 */ /* 0x040fe40000410000 */
[-C--:B------:R-:W-:Y:S02]  /*58e0*/  FFMA.FTZ R40, R40, R87.reuse, -R93 ;  /* 0x0000005728287223 */ /* 0x080fe4000001085d */
[----:B------:R-:W-:Y:S01]  /*58f0*/  FFMA.FTZ R41, R41, R87, R92 ;  /* 0x0000005729297223 */ /* 0x000fe2000001005c */
[----:B------:R-:W-:Y:S01]  /*5900*/  F2FP.SATFINITE.E4M3.F32.PACK_AB_MERGE_C R92, R85, R82, RZ ;  /* 0x00000052555c723e */ /* 0x000fe200048070ff */
[----:B------:R-:W-:Y:S01]  /*5910*/  HADD2.F32 R85, -RZ, R86.H0_H0 ;  /* 0x20000056ff557230 */ /* 0x000fe20000004100 */
[--C-:B------:R-:W-:Y:S01]  /*5920*/  SHF.R.U32.HI R86, RZ, 0x10, R81.reuse ;  /* 0x00000010ff567819 */ /* 0x100fe20000011651 */
[--C-:B------:R-:W-:Y:S01]  /*5930*/  HADD2.F32 R82, -RZ, R80.reuse.H1_H1 ;  /* 0x30000050ff527230 */ /* 0x100fe20000004100 */
[----:B------:R-:W-:Y:S01]  /*5940*/  F2FP.SATFINITE.E4M3.F32.PACK_AB_MERGE_C R78, R83, R78, R92 ;  /* 0x0000004e534e723e */ /* 0x000fe2000480705c */
[----:B------:R-:W-:Y:S01]  /*5950*/  HADD2.F32 R80, -RZ, R80.H0_H0 ;  /* 0x20000050ff507230 */ /* 0x000fe20000004100 */
[----:B------:R-:W-:Y:S01]  /*5960*/  SHF.R.U32.HI R83, RZ, 0x8, R81 ;  /* 0x00000008ff537819 */ /* 0x000fe20000011651 */
[----:B------:R-:W-:-:S02]  /*5970*/  HADD2.F32 R87, -RZ, R84.H0_H0 ;  /* 0x20000054ff577230 */ /* 0x000fc40000004100 */
[-C--:B------:R-:W-:Y:S01]  /*5980*/  FMUL.FTZ R93, R82, R85.reuse ;  /* 0x00000055525d7220 */ /* 0x080fe20000410000 */
[----:B------:R-:W-:Y:S01]  /*5990*/  LOP3.LUT R84, R81, 0xff0000ff, RZ, 0xc0, !PT ;  /* 0xff0000ff51547812 */ /* 0x000fe200078ec0ff */
[C---:B------:R-:W-:Y:S01]  /*59a0*/  FMUL.FTZ R95, R80.reuse, R85 ;  /* 0x00000055505f7220 */ /* 0x040fe20000410000 */
[----:B------:R-:W-:Y:S02]  /*59b0*/  IMAD.SHL.U32 R81, R83, 0x100, RZ ;  /* 0x0000010053517824 */ /* 0x000fe400078e00ff */
[-C--:B------:R-:W-:Y:S01]  /*59c0*/  FFMA.FTZ R85, R80, R87.reuse, -R93 ;  /* 0x0000005750557223 */ /* 0x080fe2000001085d */
[----:B------:R-:W-:Y:S01]  /*59d0*/  SHF.R.U32.HI R92, RZ, 0x10, R79 ;  /* 0x00000010ff5c7819 */ /* 0x000fe2000001164f */
[----:B------:R-:W-:Y:S01]  /*59e0*/  FFMA.FTZ R80, R82, R87, R95 ;  /* 0x0000005752507223 */ /* 0x000fe2000001005f */
[----:B------:R-:W-:Y:S02]  /*59f0*/  SHF.R.U32.HI R87, RZ, 0x8, R79 ;  /* 0x00000008ff577819 */ /* 0x000fe4000001164f */
[----:B------:R-:W-:-:S02]  /*5a00*/  LOP3.LUT R82, R79, 0xff0000ff, RZ, 0xc0, !PT ;  /* 0xff0000ff4f527812 */ /* 0x000fc400078ec0ff */
[----:B------:R-:W-:Y:S01]  /*5a10*/  LOP3.LUT R84, R84, 0xff00, R81, 0xf8, !PT ;  /* 0x0000ff0054547812 */ /* 0x000fe200078ef851 */
[----:B------:R-:W-:Y:S01]  /*5a20*/  IMAD.SHL.U32 R79, R87, 0x100, RZ ;  /* 0x00000100574f7824 */ /* 0x000fe200078e00ff */
[----:B------:R-:W-:Y:S01]  /*5a30*/  SHF.L.U32 R81, R86, 0x10, RZ ;  /* 0x0000001056517819 */ /* 0x000fe200000006ff */
[----:B------:R-:W-:Y:S01]  /*5a40*/  IMAD.MOV.U32 R86, RZ, RZ, R43 ;  /* 0x000000ffff567224 */ /* 0x000fe200078e002b */
[----:B------:R-:W-:Y:S01]  /*5a50*/  F2FP.SATFINITE.E4M3.F32.PACK_AB_MERGE_C R40, R41, R40, RZ ;  /* 0x000000282928723e */ /* 0x000fe200048070ff */
[----:B------:R-:W-:Y:S01]  /*5a60*/  IMAD.MOV.U32 R41, RZ, RZ, R78 ;  /* 0x000000ffff297224 */ /* 0x000fe200078e004e */
[----:B------:R-:W-:Y:S01]  /*5a70*/  LOP3.LUT R82, R82, 0xff00, R79, 0xf8, !PT ;  /* 0x0000ff0052527812 */ /* 0x000fe200078ef84f */
[----:B------:R-:W-:Y:S01]  /*5a80*/  IMAD.U32 R79, R92, 0x10000, RZ ;  /* 0x000100005c4f7824 */ /* 0x000fe200078e00ff */
[----:B------:R-:W-:Y:S02]  /*5a90*/  LOP3.LUT R81, R84, 0xff0000, R81, 0xf8, !PT ;  /* 0x00ff000054517812 */ /* 0x000fe400078ef851 */
[----:B------:R-:W-:-:S02]  /*5aa0*/  F2FP.F16.E4M3.UNPACK_B R43, R86 ;  /* 0x00000056ff2b723e */ /* 0x000fc400020006ff */
[----:B------:R-:W-:Y:S02]  /*5ab0*/  LOP3.LUT R79, R82, 0xff0000, R79, 0xf8, !PT ;  /* 0x00ff0000524f7812 */ /* 0x000fe400078ef84f */
[----:B------:R-:W-:Y:S01]  /*5ac0*/  F2FP.F16.E4M3.UNPACK_B R84, R81.H1 ;  /* 0x00000051ff54723e */ /* 0x000fe200030006ff */
[--C-:B------:R-:W-:Y:S01]  /*5ad0*/  HADD2.F32 R87, -RZ, R43.reuse.H1_H1 ;  /* 0x3000002bff577230 */ /* 0x100fe20000004100 */
[-C--:B------:R-:W-:Y:S01]  /*5ae0*/  F2FP.F16.E4M3.UNPACK_B R83, R79.reuse.H1 ;  /* 0x0000004fff53723e */ /* 0x080fe200030006ff */
[----:B------:R-:W-:Y:S01]  /*5af0*/  HADD2.F32 R43, -RZ, R43.H0_H0 ;  /* 0x2000002bff2b7230 */ /* 0x000fe20000004100 */
[----:B------:R-:W-:Y:S01]  /*5b00*/  F2FP.F16.E4M3.UNPACK_B R86, R86.H1 ;  /* 0x00000056ff56723e */ /* 0x000fe200030006ff */
[--C-:B------:R-:W-:Y:S01]  /*5b10*/  HADD2.F32 R82, -RZ, R84.reuse.H0_H0 ;  /* 0x20000054ff527230 */ /* 0x100fe20000004100 */
[----:B------:R-:W-:Y:S01]  /*5b20*/  F2FP.F16.E4M3.UNPACK_B R79, R79 ;  /* 0x0000004fff4f723e */ /* 0x000fe200020006ff */
[----:B------:R-:W-:Y:S01]  /*5b30*/  HADD2.F32 R92, -RZ, R83.H0_H0 ;  /* 0x20000053ff5c7230 */ /* 0x000fe20000004100 */
[----:B------:R-:W-:Y:S01]  /*5b40*/  F2FP.SATFINITE.E4M3.F32.PACK_AB_MERGE_C R40, R80, R85, R40 ;  /* 0x000000555028723e */ /* 0x000fe20004807028 */
[----:B------:R-:W-:-:S02]  /*5b50*/  HADD2.F32 R93, -RZ, R84.H1_H1 ;  /* 0x30000054ff5d7230 */ /* 0x000fc40000004100 */
[-C--:B------:R-:W-:Y:S01]  /*5b60*/  FMUL.FTZ R94, R87, R82.reuse ;  /* 0x00000052575e7220 */ /* 0x080fe20000410000 */
[C---:B------:R-:W-:Y:S01]  /*5b70*/  FMUL.FTZ R124, R43.reuse, R82 ;  /* 0x000000522b7c7220 */ /* 0x040fe20000410000 */
[--C-:B------:R-:W-:Y:S02]  /*5b80*/  HADD2.F32 R84, -RZ, R86.reuse.H1_H1 ;  /* 0x30000056ff547230 */ /* 0x100fe40000004100 */
[----:B------:R-:W-:Y:S02]  /*5b90*/  HADD2.F32 R86, -RZ, R86.H0_H0 ;  /* 0x20000056ff567230 */ /* 0x000fe40000004100 */
[-C--:B------:R-:W-:Y:S01]  /*5ba0*/  FFMA.FTZ R82, R43, R92.reuse, -R94 ;  /* 0x0000005c2b527223 */ /* 0x080fe2000001085e */
[----:B------:R-:W-:Y:S01]  /*5bb0*/  FFMA.FTZ R43, R87, R92, R124 ;  /* 0x0000005c572b7223 */ /* 0x000fe2000001007c */
[----:B------:R-:W-:Y:S02]  /*5bc0*/  HADD2.F32 R87, -RZ, R83.H1_H1 ;  /* 0x30000053ff577230 */ /* 0x000fe40000004100 */
[-C--:B------:R-:W-:Y:S01]  /*5bd0*/  FMUL.FTZ R83, R84, R93.reuse ;  /* 0x0000005d54537220 */ /* 0x080fe20000410000 */
[----:B------:R-:W-:Y:S01]  /*5be0*/  FMUL.FTZ R93, R86, R93 ;  /* 0x0000005d565d7220 */ /* 0x000fe20000410000 */
[----:B------:R-:W-:-:S02]  /*5bf0*/  HADD2.F32 R92, -RZ, R79.H1_H1 ;  /* 0x3000004fff5c7230 */ /* 0x000fc40000004100 */
[-C--:B------:R-:W-:Y:S01]  /*5c00*/  FFMA.FTZ R83, R86, R87.reuse, -R83 ;  /* 0x0000005756537223 */ /* 0x080fe20000010853 */
[----:B------:R-:W-:Y:S01]  /*5c10*/  FFMA.FTZ R84, R84, R87, R93 ;  /* 0x0000005754547223 */ /* 0x000fe2000001005d */
[----:B------:R-:W-:Y:S01]  /*5c20*/  F2FP.F16.E4M3.UNPACK_B R87, R81 ;  /* 0x00000051ff57723e */ /* 0x000fe200020006ff */
[----:B------:R-:W-:Y:S01]  /*5c30*/  HADD2.F32 R79, -RZ, R79.H0_H0 ;  /* 0x2000004fff4f7230 */ /* 0x000fe20000004100 */
[-C--:B------:R-:W-:Y:S02]  /*5c40*/  F2FP.F16.E4M3.UNPACK_B R81, R42.reuse.H1 ;  /* 0x0000002aff51723e */ /* 0x080fe400030006ff */
[----:B------:R-:W-:Y:S01]  /*5c50*/  F2FP.F16.E4M3.UNPACK_B R42, R42 ;  /* 0x0000002aff2a723e */ /* 0x000fe200020006ff */
[----:B------:R-:W-:Y:S01]  /*5c60*/  HADD2.F32 R93, -RZ, R87.H1_H1 ;  /* 0x30000057ff5d7230 */ /* 0x000fe20000004100 */
[----:B------:R-:W-:Y:S01]  /*5c70*/  F2FP.SATFINITE.E4M3.F32.PACK_AB_MERGE_C R83, R84, R83, RZ ;  /* 0x000000535453723e */ /* 0x000fe200048070ff */
[--C-:B------:R-:W-:Y:S02]  /*5c80*/  HADD2.F32 R86, -RZ, R81.reuse.H1_H1 ;  /* 0x30000051ff567230 */ /* 0x100fe40000004100 */
[----:B------:R-:W-:Y:S01]  /*5c90*/  HADD2.F32 R81, -RZ, R81.H0_H0 ;  /* 0x20000051ff517230 */ /* 0x000fe20000004100 */
[----:B------:R-:W-:-:S02]  /*5ca0*/  F2FP.SATFINITE.E4M3.F32.PACK_AB_MERGE_C R43, R43, R82, R83 ;  /* 0x000000522b2b723e */ /* 0x000fc40004807053 */
[CC--:B------:R-:W-:Y:S02]  /*5cb0*/  FMUL.FTZ R94, R86.reuse, R93.reuse ;  /* 0x0000005d565e7220 */ /* 0x0c0fe40000410000 */
[C---:B------:R-:W-:Y:S02]  /*5cc0*/  FMUL.FTZ R93, R81.reuse, R93 ;  /* 0x0000005d515d7220 */ /* 0x040fe40000410000 */
[-C--:B------:R-:W-:Y:S02]  /*5cd0*/  FFMA.FTZ R81, R81, R92.reuse, -R94 ;  /* 0x0000005c51517223 */ /* 0x080fe4000001085e */
[----:B------:R-:W-:Y:S01]  /*5ce0*/  FFMA.FTZ R86, R86, R92, R93 ;  /* 0x0000005c56567223 */ /* 0x000fe2000001005d */
[----:B------:R-:W-:Y:S02]  /*5cf0*/  HADD2.F32 R92, -RZ, R87.H0_H0 ;  /* 0x20000057ff5c7230 */ /* 0x000fe40000004100 */
[--C-:B------:R-:W-:Y:S02]  /*5d00*/  HADD2.F32 R87, -RZ, R42.reuse.H1_H1 ;  /* 0x3000002aff577230 */ /* 0x100fe40000004100 */
[----:B------:R-:W-:Y:S01]  /*5d10*/  HADD2.F32 R42, -RZ, R42.H0_H0 ;  /* 0x2000002aff2a7230 */ /* 0x000fe20000004100 */
[----:B------:R-:W-:-:S02]  /*5d20*/  F2FP.SATFINITE.E4M3.F32.PACK_AB_MERGE_C R81, R86, R81, RZ ;  /* 0x000000515651723e */ /* 0x000fc400048070ff */
[CC--:B------:R-:W-:Y:S02]  /*5d30*/  FMUL.FTZ R93, R87.reuse, R92.reuse ;  /* 0x0000005c575d7220 */ /* 0x0c0fe40000410000 */
[C---:B------:R-:W-:Y:S02]  /*5d40*/  FMUL.FTZ R92, R42.reuse, R92 ;  /* 0x0000005c2a5c7220 */ /* 0x040fe40000410000 */
[-C--:B------:R-:W-:Y:S02]  /*5d50*/  FFMA.FTZ R93, R42, R79.reuse, -R93 ;  /* 0x0000004f2a5d7223 */ /* 0x080fe4000001085d */
[----:B------:R-:W-:-:S05]  /*5d60*/  FFMA.FTZ R92, R87, R79, R92 ;  /* 0x0000004f575c7223 */ /* 0x000fca000001005c */
[----:B------:R-:W-:-:S07]  /*5d70*/  F2FP.SATFINITE.E4M3.F32.PACK_AB_MERGE_C R42, R92, R93, R81 ;  /* 0x0000005d5c2a723e */ /* 0x000fce0004807051 */
.L_x_366:
[----:B------:R-:W-:Y:S05]  /*5d80*/  BSYNC B3 ;  /* 0x0000000000037941 */ /* 0x000fea0003800000 */
.L_x_365:
[----:B-1----:R0:W-:Y:S02]  /*5d90*/  STG.E.128 desc[UR54][R48.64+0x80], R40 ;  /* 0x0000802830007986 */ /* 0x0021e4000c101d36 */
.L_x_364:
[----:B------:R-:W-:Y:S05]  /*5da0*/  BSYNC B2 ;  /* 0x0000000000027941 */ /* 0x000fea0003800000 */
.L_x_363:
[----:B------:R-:W-:-:S13]  /*5db0*/  ISETP.NE.AND P3, PT, R39, RZ, PT ;  /* 0x000000ff2700720c */ /* 0x000fda0003f65270 */
[----:B------:R-:W-:Y:S05]  /*5dc0*/  @!P3 BRA `(.L_x_346) ;  /* 0x0000000400c0b947 */ /* 0x000fea0003800000 */
[----:B012-4-:R0:W1:Y:S01]  /*5dd0*/  LDS.128 R40, [R46+0x1f400] ;  /* 0x01f400002e287984 */ /* 0x0170620000000c00 */
[----:B------:R-:W-:Y:S01]  /*5de0*/  ISETP.GE.AND P3, PT, R174, R133, PT ;  /* 0x00000085ae00720c */ /* 0x000fe20003f66270 */
[----:B------:R-:W-:-:S12]  /*5df0*/  BSSY B2, `(.L_x_367) ;  /* 0x000006c000027945 */ /* 0x000fd80003800000 */
[----:B0-----:R-:W-:Y:S05]  /*5e00*/  @P3 BRA `(.L_x_368) ;  /* 0x0000000400a83947 */ /* 0x001fea0003800000 */
[----:B-1----:R-:W-:Y:S01]  /*5e10*/  IMAD.MOV.U32 R76, RZ, RZ, R41 ;  /* 0x000000ffff4c7224 */ /* 0x002fe200078e0029 */
[-C--:B------:R-:W-:Y:S02]  /*5e20*/  F2FP.F16.E4M3.UNPACK_B R79, R157.reuse.H1 ;  /* 0x0000009dff4f723e */ /* 0x080fe400030006ff */
[----:B------:R-:W-:Y:S02]  /*5e30*/  F2FP.F16.E4M3.UNPACK_B R80, R156.H1 ;  /* 0x0000009cff50723e */ /* 0x000fe400030006ff */
[-C--:B------:R-:W-:Y:S01]  /*5e40*/  F2FP.F16.E4M3.UNPACK_B R41, R76.reuse ;  /* 0x0000004cff29723e */ /* 0x080fe200020006ff */
[----:B------:R-:W-:Y:S01]  /*5e50*/  HADD2.F32 R81, -RZ, R79.H0_H0 ;  /* 0x2000004fff517230 */ /* 0x000fe20000004100 */
[----:B------:R-:W-:Y:S01]  /*5e60*/  F2FP.F16.E4M3.UNPACK_B R76, R76.H1 ;  /* 0x0000004cff4c723e */ /* 0x000fe200030006ff */
[----:B------:R-:W-:Y:S01]  /*5e70*/  HADD2.F32 R78, -RZ, R80.H0_H0 ;  /* 0x20000050ff4e7230 */ /* 0x000fe20000004100 */
[----:B------:R-:W-:Y:S01]  /*5e80*/  F2FP.F16.E4M3.UNPACK_B R83, R157 ;  /* 0x0000009dff53723e */ /* 0x000fe200020006ff */
[--C-:B------:R-:W-:Y:S01]  /*5e90*/  HADD2.F32 R74, -RZ, R41.reuse.H1_H1 ;  /* 0x30000029ff4a7230 */ /* 0x100fe20000004100 */
[----:B------:R-:W-:Y:S01]  /*5ea0*/  SHF.R.U32.HI R86, RZ, 0x8, R75 ;  /* 0x00000008ff567819 */ /* 0x000fe2000001164b */
[----:B------:R-:W-:-:S02]  /*5eb0*/  HADD2.F32 R41, -RZ, R41.H0_H0 ;  /* 0x20000029ff297230 */ /* 0x000fc40000004100 */
[----:B------:R-:W-:Y:S02]  /*5ec0*/  HADD2.F32 R80, -RZ, R80.H1_H1 ;  /* 0x30000050ff507230 */ /* 0x000fe40000004100 */
[-C--:B------:R-:W-:Y:S01]  /*5ed0*/  FMUL.FTZ R82, R74, R81.reuse ;  /* 0x000000514a527220 */ /* 0x080fe20000410000 */
[----:B------:R-:W-:Y:S02]  /*5ee0*/  HADD2.F32 R84, -RZ, R83.H1_H1 ;  /* 0x30000053ff547230 */ /* 0x000fe40000004100 */
[C---:B------:R-:W-:Y:S01]  /*5ef0*/  FMUL.FTZ R81, R41.reuse, R81 ;  /* 0x0000005129517220 */ /* 0x040fe20000410000 */
[----:B------:R-:W-:-:S03]  /*5f00*/  FFMA.FTZ R41, R41, R78, -R82 ;  /* 0x0000004e29297223 */ /* 0x000fc60000010852 */
[----:B------:R-:W-:Y:S01]  /*5f10*/  FFMA.FTZ R74, R74, R78, R81 ;  /* 0x0000004e4a4a7223 */ /* 0x000fe20000010051 */
[----:B------:R-:W-:Y:S02]  /*5f20*/  IMAD.MOV.U32 R78, RZ, RZ, R40 ;  /* 0x000000ffff4e7224 */ /* 0x000fe400078e0028 */
[----:B------:R-:W-:Y:S02]  /*5f30*/  HADD2.F32 R40, -RZ, R79.H1_H1 ;  /* 0x3000004fff287230 */ /* 0x000fe40000004100 */
[--C-:B------:R-:W-:Y:S02]  /*5f40*/  HADD2.F32 R79, -RZ, R76.reuse.H1_H1 ;  /* 0x3000004cff4f7230 */ /* 0x100fe40000004100 */
[----:B------:R-:W-:-:S03]  /*5f50*/  HADD2.F32 R76, -RZ, R76.H0_H0 ;  /* 0x2000004cff4c7230 */ /* 0x000fc60000004100 */
[CC--:B------:R-:W-:Y:S02]  /*5f60*/  FMUL.FTZ R81, R79.reuse, R40.reuse ;  /* 0x000000284f517220 */ /* 0x0c0fe40000410000 */
[C---:B------:R-:W-:Y:S02]  /*5f70*/  FMUL.FTZ R82, R76.reuse, R40 ;  /* 0x000000284c527220 */ /* 0x040fe40000410000 */
[----:B------:R-:W-:Y:S01]  /*5f80*/  FFMA.FTZ R40, R76, R80, -R81 ;  /* 0x000000504c287223 */ /* 0x000fe20000010851 */
[----:B------:R-:W-:Y:S01]  /*5f90*/  F2FP.F16.E4M3.UNPACK_B R76, R78.H1 ;  /* 0x0000004eff4c723e */ /* 0x000fe200030006ff */
[----:B------:R-:W-:Y:S01]  /*5fa0*/  FFMA.FTZ R79, R79, R80, R82 ;  /* 0x000000504f4f7223 */ /* 0x000fe20000010052 */
[----:B------:R-:W-:Y:S02]  /*5fb0*/  F2FP.F16.E4M3.UNPACK_B R80, R156 ;  /* 0x0000009cff50723e */ /* 0x000fe400020006ff */
[----:B------:R-:W-:Y:S01]  /*5fc0*/  F2FP.F16.E4M3.UNPACK_B R78, R78 ;  /* 0x0000004eff4e723e */ /* 0x000fe200020006ff */
[--C-:B------:R-:W-:Y:S01]  /*5fd0*/  HADD2.F32 R81, -RZ, R76.reuse.H1_H1 ;  /* 0x3000004cff517230 */ /* 0x100fe20000004100 */
[----:B------:R-:W-:Y:S01]  /*5fe0*/  F2FP.SATFINITE.E4M3.F32.PACK_AB_MERGE_C R40, R79, R40, RZ ;  /* 0x000000284f28723e */ /* 0x000fe200048070ff */
[----:B------:R-:W-:-:S02]  /*5ff0*/  HADD2.F32 R76, -RZ, R76.H0_H0 ;  /* 0x2000004cff4c7230 */ /* 0x000fc40000004100 */
[--C-:B------:R-:W-:Y:S02]  /*6000*/  HADD2.F32 R82, -RZ, R80.reuse.H1_H1 ;  /* 0x30000050ff527230 */ /* 0x100fe40000004100 */
[CC--:B------:R-:W-:Y:S01]  /*6010*/  FMUL.FTZ R85, R81.reuse, R84.reuse ;  /* 0x0000005451557220 */ /* 0x0c0fe20000410000 */
[----:B------:R-:W-:Y:S02]  /*6020*/  HADD2.F32 R80, -RZ, R80.H0_H0 ;  /* 0x20000050ff507230 */ /* 0x000fe40000004100 */
[----:B------:R-:W-:Y:S01]  /*6030*/  FMUL.FTZ R84, R76, R84 ;  /* 0x000000544c547220 */ /* 0x000fe20000410000 */
[----:B------:R-:W-:Y:S01]  /*6040*/  F2FP.SATFINITE.E4M3.F32.PACK_AB_MERGE_C R41, R74, R41, R40 ;  /* 0x000000294a29723e */ /* 0x000fe20004807028 */
[-C--:B------:R-:W-:Y:S02]  /*6050*/  FFMA.FTZ R76, R76, R82.reuse, -R85 ;  /* 0x000000524c4c7223 */ /* 0x080fe40000010855 */
[----:B------:R-:W-:Y:S01]  /*6060*/  FFMA.FTZ R81, R81, R82, R84 ;  /* 0x0000005251517223 */ /* 0x000fe20000010054 */
[----:B------:R-:W-:Y:S01]  /*6070*/  HADD2.F32 R82, -RZ, R83.H0_H0 ;  /* 0x20000053ff527230 */ /* 0x000fe20000004100 */
[----:B------:R-:W-:Y:S01]  /*6080*/  SHF.R.U32.HI R84, RZ, 0x10, R75 ;  /* 0x00000010ff547819 */ /* 0x000fe2000001164b */
[----:B------:R-:W-:-:S02]  /*6090*/  HADD2.F32 R83, -RZ, R78.H1_H1 ;  /* 0x3000004eff537230 */ /* 0x000fc40000004100 */
[----:B------:R-:W-:Y:S01]  /*60a0*/  HADD2.F32 R78, -RZ, R78.H0_H0 ;  /* 0x2000004eff4e7230 */ /* 0x000fe20000004100 */
[----:B------:R-:W-:Y:S02]  /*60b0*/  F2FP.SATFINITE.E4M3.F32.PACK_AB_MERGE_C R76, R81, R76, RZ ;  /* 0x0000004c514c723e */ /* 0x000fe400048070ff */
[CC--:B------:R-:W-:Y:S02]  /*60c0*/  FMUL.FTZ R85, R83.reuse, R82.reuse ;  /* 0x0000005253557220 */ /* 0x0c0fe40000410000 */
[C---:B------:R-:W-:Y:S02]  /*60d0*/  FMUL.FTZ R82, R78.reuse, R82 ;  /* 0x000000524e527220 */ /* 0x040fe40000410000 */
[-C--:B------:R-:W-:Y:S01]  /*60e0*/  FFMA.FTZ R78, R78, R80.reuse, -R85 ;  /* 0x000000504e4e7223 */ /* 0x080fe20000010855 */
[--C-:B------:R-:W-:Y:S01]  /*60f0*/  SHF.R.U32.HI R85, RZ, 0x8, R77.reuse ;  /* 0x00000008ff557819 */ /* 0x100fe2000001164d */
[----:B------:R-:W-:Y:S01]  /*6100*/  FFMA.FTZ R83, R83, R80, R82 ;  /* 0x0000005053537223 */ /* 0x000fe20000010052 */
[----:B------:R-:W-:-:S02]  /*6110*/  SHF.R.U32.HI R82, RZ, 0x10, R77 ;  /* 0x00000010ff527819 */ /* 0x000fc4000001164d */
[----:B------:R-:W-:Y:S02]  /*6120*/  LOP3.LUT R80, R77, 0xff0000ff, RZ, 0xc0, !PT ;  /* 0xff0000ff4d507812 */ /* 0x000fe400078ec0ff */
[----:B------:R-:W-:Y:S01]  /*6130*/  SHF.L.U32 R85, R85, 0x8, RZ ;  /* 0x0000000855557819 */ /* 0x000fe200000006ff */
[----:B------:R-:W-:Y:S01]  /*6140*/  IMAD.U32 R82, R82, 0x10000, RZ ;  /* 0x0001000052527824 */ /* 0x000fe200078e00ff */
[----:B------:R-:W-:Y:S02]  /*6150*/  LOP3.LUT R77, R75, 0xff0000ff, RZ, 0xc0, !PT ;  /* 0xff0000ff4b4d7812 */ /* 0x000fe400078ec0ff */
[----:B------:R-:W-:Y:S01]  /*6160*/  LOP3.LUT R75, R80, 0xff00, R85, 0xf8, !PT ;  /* 0x0000ff00504b7812 */ /* 0x000fe200078ef855 */
[----:B------:R-:W-:Y:S01]  /*6170*/  IMAD.SHL.U32 R80, R86, 0x100, RZ ;  /* 0x0000010056507824 */ /* 0x000fe200078e00ff */
[----:B------:R-:W-:Y:S02]  /*6180*/  F2FP.SATFINITE.E4M3.F32.PACK_AB_MERGE_C R40, R83, R78, R76 ;  /* 0x0000004e5328723e */ /* 0x000fe4000480704c */
[----:B------:R-:W-:Y:S01]  /*6190*/  LOP3.LUT R75, R75, 0xff0000, R82, 0xf8, !PT ;  /* 0x00ff00004b4b7812 */ /* 0x000fe200078ef852 */
[----:B------:R-:W-:Y:S01]  /*61a0*/  IMAD.MOV.U32 R82, RZ, RZ, R43 ;  /* 0x000000ffff527224 */ /* 0x000fe200078e002b */
[----:B------:R-:W-:Y:S01]  /*61b0*/  LOP3.LUT R77, R77, 0xff00, R80, 0xf8, !PT ;  /* 0x0000ff004d4d7812 */ /* 0x000fe200078ef850 */
[----:B------:R-:W-:Y:S01]  /*61c0*/  IMAD.U32 R80, R84, 0x10000, RZ ;  /* 0x0001000054507824 */ /* 0x000fe200078e00ff */
[----:B------:R-:W-:-:S02]  /*61d0*/  F2FP.F16.E4M3.UNPACK_B R86, R75.H1 ;  /* 0x0000004bff56723e */ /* 0x000fc400030006ff */
[----:B------:R-:W-:Y:S02]  /*61e0*/  F2FP.F16.E4M3.UNPACK_B R43, R82 ;  /* 0x00000052ff2b723e */ /* 0x000fe400020006ff */
[----:B------:R-:W-:Y:S01]  /*61f0*/  LOP3.LUT R77, R77, 0xff0000, R80, 0xf8, !PT ;  /* 0x00ff00004d4d7812 */ /* 0x000fe200078ef850 */
[----:B------:R-:W-:Y:S02]  /*6200*/  HADD2.F32 R87, -RZ, R86.H0_H0 ;  /* 0x20000056ff577230 */ /* 0x000fe40000004100 */
[--C-:B------:R-:W-:Y:S01]  /*6210*/  HADD2.F32 R80, -RZ, R43.reuse.H1_H1 ;  /* 0x3000002bff507230 */ /* 0x100fe20000004100 */
[----:B------:R-:W-:Y:S01]  /*6220*/  F2FP.F16.E4M3.UNPACK_B R84, R77.H1 ;  /* 0x0000004dff54723e */ /* 0x000fe200030006ff */
[----:B------:R-:W-:-:S03]  /*6230*/  HADD2.F32 R43, -RZ, R43.H0_H0 ;  /* 0x2000002bff2b7230 */ /* 0x000fc60000004100 */
[CC--:B------:R-:W-:Y:S01]  /*6240*/  FMUL.FTZ R92, R80.reuse, R87.reuse ;  /* 0x00000057505c7220 */ /* 0x0c0fe20000410000 */
[--C-:B------:R-:W-:Y:S02]  /*6250*/  HADD2.F32 R85, -RZ, R84.reuse.H0_H0 ;  /* 0x20000054ff557230 */ /* 0x100fe40000004100 */
[C---:B------:R-:W-:Y:S01]  /*6260*/  FMUL.FTZ R87, R43.reuse, R87 ;  /* 0x000000572b577220 */ /* 0x040fe20000410000 */
[----:B------:R-:W-:Y:S02]  /*6270*/  HADD2.F32 R84, -RZ, R84.H1_H1 ;  /* 0x30000054ff547230 */ /* 0x000fe40000004100 */
[-C--:B------:R-:W-:Y:S01]  /*6280*/  FFMA.FTZ R43, R43, R85.reuse, -R92 ;  /* 0x000000552b2b7223 */ /* 0x080fe2000001085c */
[----:B------:R-:W-:Y:S01]  /*6290*/  FFMA.FTZ R80, R80, R85, R87 ;  /* 0x0000005550507223 */ /* 0x000fe20000010057 */
[----:B------:R-:W-:Y:S02]  /*62a0*/  F2FP.F16.E4M3.UNPACK_B R85, R82.H1 ;  /* 0x00000052ff55723e */ /* 0x000fe400030006ff */
[----:B------:R-:W-:Y:S01]  /*62b0*/  MOV R82, R42 ;  /* 0x0000002a00527202 */ /* 0x000fe20000000f00 */
[----:B------:R-:W-:-:S02]  /*62c0*/  HADD2.F32 R42, -RZ, R86.H1_H1 ;  /* 0x30000056ff2a7230 */ /* 0x000fc40000004100 */
[--C-:B------:R-:W-:Y:S02]  /*62d0*/  HADD2.F32 R86, -RZ, R85.reuse.H1_H1 ;  /* 0x30000055ff567230 */ /* 0x100fe40000004100 */
[----:B------:R-:W-:-:S03]  /*62e0*/  HADD2.F32 R85, -RZ, R85.H0_H0 ;  /* 0x20000055ff557230 */ /* 0x000fc60000004100 */
[CC--:B------:R-:W-:Y:S02]  /*62f0*/  FMUL.FTZ R92, R86.reuse, R42.reuse ;  /* 0x0000002a565c7220 */ /* 0x0c0fe40000410000 */
[C---:B------:R-:W-:Y:S02]  /*6300*/  FMUL.FTZ R87, R85.reuse, R42 ;  /* 0x0000002a55577220 */ /* 0x040fe40000410000 */
[-C--:B------:R-:W-:Y:S02]  /*6310*/  FFMA.FTZ R42, R85, R84.reuse, -R92 ;  /* 0x00000054552a7223 */ /* 0x080fe4000001085c */
[----:B------:R-:W-:Y:S01]  /*6320*/  FFMA.FTZ R85, R86, R84, R87 ;  /* 0x0000005456557223 */ /* 0x000fe20000010057 */
[----:B------:R-:W-:Y:S02]  /*6330*/  F2FP.F16.E4M3.UNPACK_B R87, R75 ;  /* 0x0000004bff57723e */ /* 0x000fe400020006ff */
[-C--:B------:R-:W-:Y:S02]  /*6340*/  F2FP.F16.E4M3.UNPACK_B R75, R82.reuse.H1 ;  /* 0x00000052ff4b723e */ /* 0x080fe400030006ff */
[----:B------:R-:W-:Y:S01]  /*6350*/  F2FP.F16.E4M3.UNPACK_B R84, R77 ;  /* 0x0000004dff54723e */ /* 0x000fe200020006ff */
[----:B------:R-:W-:Y:S01]  /*6360*/  HADD2.F32 R92, -RZ, R87.H1_H1 ;  /* 0x30000057ff5c7230 */ /* 0x000fe20000004100 */
[----:B------:R-:W-:Y:S01]  /*6370*/  F2FP.F16.E4M3.UNPACK_B R82, R82 ;  /* 0x00000052ff52723e */ /* 0x000fe200020006ff */
[--C-:B------:R-:W-:Y:S01]  /*6380*/  HADD2.F32 R77, -RZ, R75.reuse.H1_H1 ;  /* 0x3000004bff4d7230 */ /* 0x100fe20000004100 */
[----:B------:R-:W-:Y:S01]  /*6390*/  F2FP.SATFINITE.E4M3.F32.PACK_AB_MERGE_C R85, R85, R42, RZ ;  /* 0x0000002a5555723e */ /* 0x000fe200048070ff */
[----:B------:R-:W-:-:S02]  /*63a0*/  HADD2.F32 R75, -RZ, R75.H0_H0 ;  /* 0x2000004bff4b7230 */ /* 0x000fc40000004100 */
[--C-:B------:R-:W-:Y:S02]  /*63b0*/  HADD2.F32 R86, -RZ, R84.reuse.H1_H1 ;  /* 0x30000054ff567230 */ /* 0x100fe40000004100 */
[-C--:B------:R-:W-:Y:S01]  /*63c0*/  FMUL.FTZ R94, R77, R92.reuse ;  /* 0x0000005c4d5e7220 */ /* 0x080fe20000410000 */
[----:B------:R-:W-:Y:S02]  /*63d0*/  HADD2.F32 R87, -RZ, R87.H0_H0 ;  /* 0x20000057ff577230 */ /* 0x000fe40000004100 */
[C---:B------:R-:W-:Y:S01]  /*63e0*/  FMUL.FTZ R92, R75.reuse, R92 ;  /* 0x0000005c4b5c7220 */ /* 0x040fe20000410000 */
[----:B------:R-:W-:Y:S02]  /*63f0*/  HADD2.F32 R84, -RZ, R84.H0_H0 ;  /* 0x20000054ff547230 */ /* 0x000fe40000004100 */
[-C--:B------:R-:W-:Y:S01]  /*6400*/  FFMA.FTZ R75, R75, R86.reuse, -R94 ;  /* 0x000000564b4b7223 */ /* 0x080fe2000001085e */
[----:B------:R-:W-:Y:S01]  /*6410*/  F2FP.SATFINITE.E4M3.F32.PACK_AB_MERGE_C R43, R80, R43, R85 ;  /* 0x0000002b502b723e */ /* 0x000fe20004807055 */
[----:B------:R-:W-:Y:S01]  /*6420*/  FFMA.FTZ R92, R77, R86, R92 ;  /* 0x000000564d5c7223 */ /* 0x000fe2000001005c */
[----:B------:R-:W-:-:S02]  /*6430*/  HADD2.F32 R77, -RZ, R82.H1_H1 ;  /* 0x30000052ff4d7230 */ /* 0x000fc40000004100 */
[----:B------:R-:W-:Y:S02]  /*6440*/  HADD2.F32 R82, -RZ, R82.H0_H0 ;  /* 0x20000052ff527230 */ /* 0x000fe40000004100 */
[----:B------:R-:W-:Y:S01]  /*6450*/  F2FP.SATFINITE.E4M3.F32.PACK_AB_MERGE_C R75, R92, R75, RZ ;  /* 0x0000004b5c4b723e */ /* 0x000fe200048070ff */
[CC--:B------:R-:W-:Y:S02]  /*6460*/  FMUL.FTZ R93, R77.reuse, R87.reuse ;  /* 0x000000574d5d7220 */ /* 0x0c0fe40000410000 */
[C---:B------:R-:W-:Y:S02]  /*6470*/  FMUL.FTZ R86, R82.reuse, R87 ;  /* 0x0000005752567220 */ /* 0x040fe40000410000 */
[-C--:B------:R-:W-:Y:S02]  /*6480*/  FFMA.FTZ R93, R82, R84.reuse, -R93 ;  /* 0x00000054525d7223 */ /* 0x080fe4000001085d */
[----:B------:R-:W-:-:S05]  /*6490*/  FFMA.FTZ R86, R77, R84, R86 ;  /* 0x000000544d567223 */ /* 0x000fca0000010056 */
[----:B------:R-:W-:-:S07]  /*64a0*/  F2FP.SATFINITE.E4M3.F32.PACK_AB_MERGE_C R42, R86, R93, R75 ;  /* 0x0000005d562a723e */ /* 0x000fce000480704b */
.L_x_368:
[----:B------:R-:W-:Y:S05]  /*64b0*/  BSYNC B2 ;  /* 0x0000000000027941 */ /* 0x000fea0003800000 */
.L_x_367:
[----:B-1----:R0:W-:Y:S02]  /*64c0*/  STG.E.128 desc[UR54][R48.64+0xa0], R40 ;  /* 0x0000a02830007986 */ /* 0x0021e4000c101d36 */
.L_x_346:
[----:B------:R-:W-:Y:S05]  /*64d0*/  BSYNC B1 ;  /* 0x0000000000017941 */ /* 0x000fea0003800000 */
.L_x_345:
[----:B------:R-:W-:Y:S05]  /*64e0*/  @P4 BRA `(.L_x_369) ;  /* 0x0000009400084947 */ /* 0x000fea0003800000 */
[----:B------:R-:W-:Y:S01]  /*64f0*/  ISETP.NE.AND P3, PT, R34, RZ, PT ;  /* 0x000000ff2200720c */ /* 0x000fe20003f65270 */
[----:B------:R-:W-:-:S12]  /*6500*/  BSSY B1, `(.L_x_370) ;  /* 0x000006f000017945 */ /* 0x000fd80003800000 */
[----:B------:R-:W-:Y:S05]  /*6510*/  @!P3 BRA `(.L_x_371) ;  /* 0x0000000400b4b947 */ /* 0x000fea0003800000 */
[----:B012-4-:R0:W1:Y:S01]  /*6520*/  LDS.128 R40, [R47+0x1c400] ;  /* 0x01c400002f287984 */ /* 0x0170620000000c00 */
[----:B------:R-:W-:Y:S01]  /*6530*/  ISETP.GE.AND P3, PT, R22, R133, PT ;  /* 0x000000851600720c */ /* 0x000fe20003f66270 */
[----:B------:R-:W-:-:S12]  /*6540*/  BSSY B2, `(.L_x_372) ;  /* 0x0000069000027945 */ /* 0x000fd80003800000 */
[----:B0-----:R-:W-:Y:S05]  /*6550*/  @P3 BRA `(.L_x_373) ;  /* 0x00000004009c3947 */ /* 0x001fea0003800000 */
[----:B------:R-:W-:Y:S01]  /*6560*/  SHF.R.U32.HI R49, RZ, 0x8, R71 ;  /* 0x00000008ff317819 */ /* 0x000fe20000011647 */
[----:B-1----:R-:W-:Y:S01]  /*6570*/  IMAD.MOV.U32 R70, RZ, RZ, R40 ;  /* 0x000000ffff467224 */ /* 0x002fe200078e0028 */
[----:B------:R-:W-:Y:S02]  /*6580*/  SHF.R.U32.HI R72, RZ, 0x8, R73 ;  /* 0x00000008ff487819 */ /* 0x000fe40000011649 */
[----:B------:R-:W-:Y:S01]  /*6590*/  LOP3.LUT R48, R71, 0xff0000ff, RZ, 0xc0, !PT ;  /* 0xff0000ff47307812 */ /* 0x000fe200078ec0ff */
[----:B------:R-:W-:Y:S01]  /*65a0*/  IMAD.SHL.U32 R49, R49, 0x100, RZ ;  /* 0x0000010031317824 */ /* 0x000fe200078e00ff */
[----:B------:R-:W-:Y:S01]  /*65b0*/  SHF.R.U32.HI R75, RZ, 0x10, R71 ;  /* 0x00000010ff4b7819 */ /* 0x000fe20000011647 */
[----:B------:R-:W-:Y:S01]  /*65c0*/  IMAD.SHL.U32 R72, R72, 0x100, RZ ;  /* 0x0000010048487824 */ /* 0x000fe200078e00ff */
[----:B------:R-:W-:Y:S02]  /*65d0*/  LOP3.LUT R71, R73, 0xff0000ff, RZ, 0xc0, !PT ;  /* 0xff0000ff49477812 */ /* 0x000fe400078ec0ff */
[----:B------:R-:W-:-:S02]  /*65e0*/  SHF.R.U32.HI R74, RZ, 0x10, R73 ;  /* 0x00000010ff4a7819 */ /* 0x000fc40000011649 */
[----:B------:R-:W-:Y:S01]  /*65f0*/  LOP3.LUT R48, R48, 0xff00, R49, 0xf8, !PT ;  /* 0x0000ff0030307812 */ /* 0x000fe200078ef831 */
[----:B------:R-:W-:Y:S01]  /*6600*/  IMAD.U32 R49, R75, 0x10000, RZ ;  /* 0x000100004b317824 */ /* 0x000fe200078e00ff */
[----:B------:R-:W-:Y:S02]  /*6610*/  LOP3.LUT R71, R71, 0xff00, R72, 0xf8, !PT ;  /* 0x0000ff0047477812 */ /* 0x000fe400078ef848 */
[----:B------:R-:W-:Y:S02]  /*6620*/  SHF.L.U32 R74, R74, 0x10, RZ ;  /* 0x000000104a4a7819 */ /* 0x000fe400000006ff */
[----:B------:R-:W-:Y:S02]  /*6630*/  F2FP.F16.E4M3.UNPACK_B R72, R155.H1 ;  /* 0x0000009bff48723e */ /* 0x000fe400030006ff */
[-C--:B------:R-:W-:Y:S02]  /*6640*/  F2FP.F16.E4M3.UNPACK_B R40, R41.reuse ;  /* 0x00000029ff28723e */ /* 0x080fe400020006ff */
[----:B------:R-:W-:Y:S01]  /*6650*/  LOP3.LUT R48, R48, 0xff0000, R49, 0xf8, !PT ;  /* 0x00ff000030307812 */ /* 0x000fe200078ef831 */
[----:B------:R-:W-:Y:S01]  /*6660*/  HADD2.F32 R76, -RZ, R72.H0_H0 ;  /* 0x20000048ff4c7230 */ /* 0x000fe20000004100 */
[----:B------:R-:W-:Y:S01]  /*6670*/  LOP3.LUT R49, R71, 0xff0000, R74, 0xf8, !PT ;  /* 0x00ff000047317812 */ /* 0x000fe200078ef84a */
[--C-:B------:R-:W-:Y:S01]  /*6680*/  HADD2.F32 R71, -RZ, R40.reuse.H1_H1 ;  /* 0x30000028ff477230 */ /* 0x100fe20000004100 */
[----:B------:R-:W-:Y:S01]  /*6690*/  F2FP.F16.E4M3.UNPACK_B R74, R154.H1 ;  /* 0x0000009aff4a723e */ /* 0x000fe200030006ff */
[----:B------:R-:W-:Y:S01]  /*66a0*/  HADD2.F32 R40, -RZ, R40.H0_H0 ;  /* 0x20000028ff287230 */ /* 0x000fe20000004100 */
[----:B------:R-:W-:Y:S01]  /*66b0*/  F2FP.F16.E4M3.UNPACK_B R41, R41.H1 ;  /* 0x00000029ff29723e */ /* 0x000fe200030006ff */
[----:B------:R-:W-:-:S02]  /*66c0*/  HADD2.F32 R77, -RZ, R72.H1_H1 ;  /* 0x30000048ff4d7230 */ /* 0x000fc40000004100 */
[CC--:B------:R-:W-:Y:S01]  /*66d0*/  FMUL.FTZ R79, R71.reuse, R76.reuse ;  /* 0x0000004c474f7220 */ /* 0x0c0fe20000410000 */
[--C-:B------:R-:W-:Y:S02]  /*66e0*/  HADD2.F32 R75, -RZ, R74.reuse.H0_H0 ;  /* 0x2000004aff4b7230 */ /* 0x100fe40000004100 */
[C---:B------:R-:W-:Y:S01]  /*66f0*/  FMUL.FTZ R76, R40.reuse, R76 ;  /* 0x0000004c284c7220 */ /* 0x040fe20000410000 */
[--C-:B------:R-:W-:Y:S01]  /*6700*/  HADD2.F32 R73, -RZ, R41.reuse.H1_H1 ;  /* 0x30000029ff497230 */ /* 0x100fe20000004100 */
[----:B------:R-:W-:Y:S01]  /*6710*/  F2FP.F16.E4M3.UNPACK_B R155, R155 ;  /* 0x0000009bff9b723e */ /* 0x000fe200020006ff */
[----:B------:R-:W-:Y:S02]  /*6720*/  HADD2.F32 R72, -RZ, R41.H0_H0 ;  /* 0x20000029ff487230 */ /* 0x000fe40000004100 */
[-C--:B------:R-:W-:Y:S01]  /*6730*/  FFMA.FTZ R40, R40, R75.reuse, -R79 ;  /* 0x0000004b28287223 */ /* 0x080fe2000001084f */
[----:B------:R-:W-:Y:S02]  /*6740*/  HADD2.F32 R74, -RZ, R74.H1_H1 ;  /* 0x3000004aff4a7230 */ /* 0x000fe40000004100 */
[----:B------:R-:W-:Y:S01]  /*6750*/  FFMA.FTZ R41, R71, R75, R76 ;  /* 0x0000004b47297223 */ /* 0x000fe2000001004c */
[CC--:B------:R-:W-:Y:S01]  /*6760*/  FMUL.FTZ R79, R73.reuse, R77.reuse ;  /* 0x0000004d494f7220 */ /* 0x0c0fe20000410000 */
[C---:B------:R-:W-:Y:S01]  /*6770*/  FMUL.FTZ R78, R72.reuse, R77 ;  /* 0x0000004d484e7220 */ /* 0x040fe20000410000 */
[-C--:B------:R-:W-:Y:S01]  /*6780*/  F2FP.F16.E4M3.UNPACK_B R71, R70.reuse.H1 ;  /* 0x00000046ff47723e */ /* 0x080fe200030006ff */
[----:B------:R-:W-:Y:S01]  /*6790*/  HADD2.F32 R75, -RZ, R155.H1_H1 ;  /* 0x3000009bff4b7230 */ /* 0x000fe20000004100 */
[----:B------:R-:W-:Y:S01]  /*67a0*/  F2FP.F16.E4M3.UNPACK_B R70, R70 ;  /* 0x00000046ff46723e */ /* 0x000fe200020006ff */
[-C--:B------:R-:W-:Y:S01]  /*67b0*/  FFMA.FTZ R79, R72, R74.reuse, -R79 ;  /* 0x0000004a484f7223 */ /* 0x080fe2000001084f */
[----:B------:R-:W-:Y:S01]  /*67c0*/  FFMA.FTZ R80, R73, R74, R78 ;  /* 0x0000004a49507223 */ /* 0x000fe2000001004e */
[----:B------:R-:W-:Y:S01]  /*67d0*/  F2FP.F16.E4M3.UNPACK_B R154, R154 ;  /* 0x0000009aff9a723e */ /* 0x000fe200020006ff */
[--C-:B------:R-:W-:Y:S01]  /*67e0*/  HADD2.F32 R74, -RZ, R71.reuse.H1_H1 ;  /* 0x30000047ff4a7230 */ /* 0x100fe20000004100 */
[----:B------:R-:W-:Y:S01]  /*67f0*/  F2FP.F16.E4M3.UNPACK_B R82, R49.H1 ;  /* 0x00000031ff52723e */ /* 0x000fe200030006ff */
[----:B------:R-:W-:-:S02]  /*6800*/  HADD2.F32 R73, -RZ, R71.H0_H0 ;  /* 0x20000047ff497230 */ /* 0x000fc40000004100 */
[--C-:B------:R-:W-:Y:S02]  /*6810*/  HADD2.F32 R71, -RZ, R70.reuse.H0_H0 ;  /* 0x20000046ff477230 */ /* 0x100fe40000004100 */
[-C--:B------:R-:W-:Y:S01]  /*6820*/  FMUL.FTZ R78, R74, R75.reuse ;  /* 0x0000004b4a4e7220 */ /* 0x080fe20000410000 */
[----:B------:R-:W-:Y:S02]  /*6830*/  HADD2.F32 R72, -RZ, R70.H1_H1 ;  /* 0x30000046ff487230 */ /* 0x000fe40000004100 */
[----:B------:R-:W-:Y:S01]  /*6840*/  FMUL.FTZ R75, R73, R75 ;  /* 0x0000004b494b7220 */ /* 0x000fe20000410000 */
[----:B------:R-:W-:Y:S02]  /*6850*/  HADD2.F32 R155, -RZ, R155.H0_H0 ;  /* 0x2000009bff9b7230 */ /* 0x000fe40000004100 */
[--C-:B------:R-:W-:Y:S02]  /*6860*/  HADD2.F32 R70, -RZ, R154.reuse.H1_H1 ;  /* 0x3000009aff467230 */ /* 0x100fe40000004100 */
[----:B------:R-:W-:-:S02]  /*6870*/  HADD2.F32 R154, -RZ, R154.H0_H0 ;  /* 0x2000009aff9a7230 */ /* 0x000fc40000004100 */
[-C--:B------:R-:W-:Y:S01]  /*6880*/  FMUL.FTZ R76, R72, R155.reuse ;  /* 0x0000009b484c7220 */ /* 0x080fe20000410000 */
[----:B------:R-:W-:Y:S01]  /*6890*/  FMUL.FTZ R155, R71, R155 ;  /* 0x0000009b479b7220 */ /* 0x000fe20000410000 */
[-C--:B------:R-:W-:Y:S01]  /*68a0*/  FFMA.FTZ R73, R73, R70.reuse, -R78 ;  /* 0x0000004649497223 */ /* 0x080fe2000001084e */
[----:B------:R-:W-:Y:S01]  /*68b0*/  FFMA.FTZ R78, R74, R70, R75 ;  /* 0x000000464a4e7223 */ /* 0x000fe2000001004b */
[----:B------:R-:W-:Y:S01]  /*68c0*/  F2FP.F16.E4M3.UNPACK_B R74, R43.H1 ;  /* 0x0000002bff4a723e */ /* 0x000fe200030006ff */
[-C--:B------:R-:W-:Y:S01]  /*68d0*/  FFMA.FTZ R70, R71, R154.reuse, -R76 ;  /* 0x0000009a47467223 */ /* 0x080fe2000001084c */
[----:B------:R-:W-:Y:S01]  /*68e0*/  FFMA.FTZ R71, R72, R154, R155 ;  /* 0x0000009a48477223 */ /* 0x000fe2000001009b */
[----:B------:R-:W-:Y:S01]  /*68f0*/  F2FP.SATFINITE.E4M3.F32.PACK_AB_MERGE_C R72, R80, R79, RZ ;  /* 0x0000004f5048723e */ /* 0x000fe200048070ff */
[----:B------:R-:W-:Y:S01]  /*6900*/  HADD2.F32 R80, -RZ, R82.H1_H1 ;  /* 0x30000052ff507230 */ /* 0x000fe20000004100 */
[----:B------:R-:W-:Y:S01]  /*6910*/  F2FP.SATFINITE.E4M3.F32.PACK_AB_MERGE_C R73, R78, R73, RZ ;  /* 0x000000494e49723e */ /* 0x000fe200048070ff */
[--C-:B------:R-:W-:Y:S01]  /*6920*/  HADD2.F32 R78, -RZ, R74.reuse.H0_H0 ;  /* 0x2000004aff4e7230 */ /* 0x100fe20000004100 */
[----:B------:R-:W-:Y:S01]  /*6930*/  F2FP.F16.E4M3.UNPACK_B R76, R42.H1 ;  /* 0x0000002aff4c723e */ /* 0x000fe200030006ff */
[----:B------:R-:W-:Y:S01]  /*6940*/  HADD2.F32 R79, -RZ, R74.H1_H1 ;  /* 0x3000004aff4f7230 */ /* 0x000fe20000004100 */
[-C--:B------:R-:W-:Y:S01]  /*6950*/  F2FP.F16.E4M3.UNPACK_B R74, R48.reuse.H1 ;  /* 0x00000030ff4a723e */ /* 0x080fe200030006ff */
[----:B------:R-:W-:Y:S01]  /*6960*/  HADD2.F32 R82, -RZ, R82.H0_H0 ;  /* 0x20000052ff527230 */ /* 0x000fe20000004100 */
[----:B------:R-:W-:Y:S01]  /*6970*/  F2FP.F16.E4M3.UNPACK_B R75, R49 ;  /* 0x00000031ff4b723e */ /* 0x000fe200020006ff */
[----:B------:R-:W-:Y:S01]  /*6980*/  HADD2.F32 R77, -RZ, R76.H1_H1 ;  /* 0x3000004cff4d7230 */ /* 0x000fe20000004100 */
[----:B------:R-:W-:Y:S01]  /*6990*/  F2FP.F16.E4M3.UNPACK_B R49, R48 ;  /* 0x00000030ff31723e */ /* 0x000fe200020006ff */
[----:B------:R-:W-:-:S02]  /*69a0*/  HADD2.F32 R81, -RZ, R74.H1_H1 ;  /* 0x3000004aff517230 */ /* 0x000fc40000004100 */
[-C--:B------:R-:W-:Y:S01]  /*69b0*/  FMUL.FTZ R85, R79, R80.reuse ;  /* 0x000000504f557220 */ /* 0x080fe20000410000 */
[----:B------:R-:W-:Y:S02]  /*69c0*/  HADD2.F32 R83, -RZ, R75.H1_H1 ;  /* 0x3000004bff537230 */ /* 0x000fe40000004100 */
[C---:B------:R-:W-:Y:S01]  /*69d0*/  FMUL.FTZ R86, R78.reuse, R80 ;  /* 0x000000504e567220 */ /* 0x040fe20000410000 */
[----:B------:R-:W-:Y:S02]  /*69e0*/  HADD2.F32 R76, -RZ, R76.H0_H0 ;  /* 0x2000004cff4c7230 */ /* 0x000fe40000004100 */
[----:B------:R-:W-:Y:S01]  /*69f0*/  FFMA.FTZ R48, R78, R81, -R85 ;  /* 0x000000514e307223 */ /* 0x000fe20000010855 */
[----:B------:R-:W-:Y:S02]  /*6a00*/  HADD2.F32 R80, -RZ, R49.H1_H1 ;  /* 0x30000031ff507230 */ /* 0x000fe40000004100 */
[-C--:B------:R-:W-:Y:S01]  /*6a10*/  FMUL.FTZ R85, R77, R83.reuse ;  /* 0x000000534d557220 */ /* 0x080fe20000410000 */
[----:B------:R-:W-:Y:S01]  /*6a20*/  F2FP.F16.E4M3.UNPACK_B R42, R42 ;  /* 0x0000002aff2a723e */ /* 0x000fe200020006ff */
[C---:B------:R-:W-:Y:S01]  /*6a30*/  FMUL.FTZ R84, R76.reuse, R83 ;  /* 0x000000534c547220 */ /* 0x040fe20000410000 */
[----:B------:R-:W-:Y:S01]  /*6a40*/  F2FP.F16.E4M3.UNPACK_B R78, R43 ;  /* 0x0000002bff4e723e */ /* 0x000fe200020006ff */
[----:B------:R-:W-:Y:S01]  /*6a50*/  FFMA.FTZ R85, R76, R80, -R85 ;  /* 0x000000504c557223 */ /* 0x000fe20000010855 */
[----:B------:R-:W-:-:S02]  /*6a60*/  HADD2.F32 R75, -RZ, R75.H0_H0 ;  /* 0x2000004bff4b7230 */ /* 0x000fc40000004100 */
[----:B------:R-:W-:Y:S01]  /*6a70*/  FFMA.FTZ R84, R77, R80, R84 ;  /* 0x000000504d547223 */ /* 0x000fe20000010054 */
[----:B------:R-:W-:Y:S02]  /*6a80*/  HADD2.F32 R76, -RZ, R42.H0_H0 ;  /* 0x2000002aff4c7230 */ /* 0x000fe40000004100 */
[----:B------:R-:W-:Y:S01]  /*6a90*/  FFMA.FTZ R43, R79, R81, R86 ;  /* 0x000000514f2b7223 */ /* 0x000fe20000010056 */
[----:B------:R-:W-:Y:S01]  /*6aa0*/  HADD2.F32 R77, -RZ, R78.H0_H0 ;  /* 0x2000004eff4d7230 */ /* 0x000fe20000004100 */
[----:B------:R-:W-:Y:S01]  /*6ab0*/  F2FP.SATFINITE.E4M3.F32.PACK_AB_MERGE_C R41, R41, R40, R72 ;  /* 0x000000282929723e */ /* 0x000fe20004807048 */
[----:B------:R-:W-:Y:S01]  /*6ac0*/  HADD2.F32 R42, -RZ, R42.H1_H1 ;  /* 0x3000002aff2a7230 */ /* 0x000fe20000004100 */
[----:B------:R-:W-:Y:S01]  /*6ad0*/  F2FP.SATFINITE.E4M3.F32.PACK_AB_MERGE_C R84, R84, R85, RZ ;  /* 0x000000555454723e */ /* 0x000fe200048070ff */
[----:B------:R-:W-:Y:S02]  /*6ae0*/  HADD2.F32 R78, -RZ, R78.H1_H1 ;  /* 0x3000004eff4e7230 */ /* 0x000fe40000004100 */
[----:B------:R-:W-:Y:S01]  /*6af0*/  FMUL.FTZ R81, R77, R82 ;  /* 0x000000524d517220 */ /* 0x000fe20000410000 */
[----:B------:R-:W-:-:S02]  /*6b00*/  HADD2.F32 R74, -RZ, R74.H0_H0 ;  /* 0x2000004aff4a7230 */ /* 0x000fc40000004100 */
[-C--:B------:R-:W-:Y:S01]  /*6b10*/  FMUL.FTZ R79, R42, R75.reuse ;  /* 0x0000004b2a4f7220 */ /* 0x080fe20000410000 */
[----:B------:R-:W-:Y:S02]  /*6b20*/  HADD2.F32 R49, -RZ, R49.H0_H0 ;  /* 0x20000031ff317230 */ /* 0x000fe40000004100 */
[----:B------:R-:W-:Y:S01]  /*6b30*/  FMUL.FTZ R80, R78, R82 ;  /* 0x000000524e507220 */ /* 0x000fe20000410000 */
[----:B------:R-:W-:Y:S01]  /*6b40*/  FMUL.FTZ R75, R76, R75 ;  /* 0x0000004b4c4b7220 */ /* 0x000fe20000410000 */
[----:B------:R-:W-:Y:S01]  /*6b50*/  FFMA.FTZ R81, R78, R74, R81 ;  /* 0x0000004a4e517223 */ /* 0x000fe20000010051 */
[----:B------:R-:W-:Y:S01]  /*6b60*/  F2FP.SATFINITE.E4M3.F32.PACK_AB_MERGE_C R43, R43, R48, RZ ;  /* 0x000000302b2b723e */ /* 0x000fe200048070ff */
[----:B------:R-:W-:Y:S01]  /*6b70*/  FFMA.FTZ R80, R77, R74, -R80 ;  /* 0x0000004a4d507223 */ /* 0x000fe20000010850 */
[-C--:B------:R-:W-:Y:S01]  /*6b80*/  FFMA.FTZ R79, R76, R49.reuse, -R79 ;  /* 0x000000314c4f7223 */ /* 0x080fe2000001084f */
[----:B------:R-:W-:Y:S01]  /*6b90*/  FFMA.FTZ R42, R42, R49, R75 ;  /* 0x000000312a2a7223 */ /* 0x000fe2000001004b */
[----:B------:R-:W-:-:S02]  /*6ba0*/  F2FP.SATFINITE.E4M3.F32.PACK_AB_MERGE_C R40, R71, R70, R73 ;  /* 0x000000464728723e */ /* 0x000fc40004807049 */
[----:B------:R-:W-:Y:S02]  /*6bb0*/  F2FP.SATFINITE.E4M3.F32.PACK_AB_MERGE_C R43, R81, R80, R43 ;  /* 0x00000050512b723e */ /* 0x000fe4000480702b */
[----:B------:R-:W-:-:S07]  /*6bc0*/  F2FP.SATFINITE.E4M3.F32.PACK_AB_MERGE_C R42, R42, R79, R84 ;  /* 0x0000004f2a2a723e */ /* 0x000fce0004807054 */
.L_x_373:
[----:B------:R-:W-:Y:S05]  /*6bd0*/  BSYNC B2 ;  /* 0x0000000000027941 */ /* 0x000fea0003800000 */
.L_x_372:
[----:B-1----:R0:W-:Y:S02]  /*6be0*/  STG.E.128 desc[UR54][R44.64], R40 ;  /* 0x000000282c007986 */ /* 0x0021e4000c101d36 */
.L_x_371:
[----:B------:R-:W-:Y:S05]  /*6bf0*/  BSYNC B1 ;  /* 0x0000000000017941 */ /* 0x000fea0003800000 */
.L_x_370:
[----:B------:R-:W-:Y:S01]  /*6c00*/  ISETP.NE.AND P3, PT, R35, RZ, PT ;  /* 0x000000ff2300720c */ /* 0x000fe20003f65270 */
[----:B------:R-:W-:-:S12]  /*6c10*/  BSSY B1, `(.L_x_374) ;  /* 0x000006f000017945 */ /* 0x000fd80003800000 */
[----:B------:R-:W-:Y:S05]  /*6c20*/  @!P3 BRA `(.L_x_375) ;  /* 0x0000000400b4b947 */ /* 0x000fea0003800000 */
[----:B012-4-:R0:W1:Y:S01]  /*6c30*/  LDS.128 R40, [R46+0x1c400] ;  /* 0x01c400002e287984 */ /* 0x0170620000000c00 */
[----:B------:R-:W-:Y:S01]  /*6c40*/  ISETP.GE.AND P3, PT, R172, R133, PT ;  /* 0x00000085ac00720c */ /* 0x000fe20003f66270 */
[----:B------:R-:W-:-:S12]  /*6c50*/  BSSY B2, `(.L_x_376) ;  /* 0x0000069000027945 */ /* 0x000fd80003800000 */
[----:B0-----:R-:W-:Y:S05]  /*6c60*/  @P3 BRA `(.L_x_377) ;  /* 0x00000004009c3947 */ /* 0x001fea0003800000 */
[--C-:B------:R-:W-:Y:S01]  /*6c70*/  SHF.R.U32.HI R48, RZ, 0x8, R67.reuse ;  /* 0x00000008ff307819 */ /* 0x100fe20000011643 */
[----:B-1----:R-:W-:Y:S01]  /*6c80*/  IMAD.MOV.U32 R66, RZ, RZ, R40 ;  /* 0x000000ffff427224 */ /* 0x002fe200078e0028 */
[----:B------:R-:W-:Y:S02]  /*6c90*/  SHF.R.U32.HI R72, RZ, 0x10, R67 ;  /* 0x00000010ff487819 */ /* 0x000fe40000011643 */
[----:B------:R-:W-:Y:S01]  /*6ca0*/  LOP3.LUT R49, R67, 0xff0000ff, RZ, 0xc0, !PT ;  /* 0xff0000ff43317812 */ /* 0x000fe200078ec0ff */
[----:B------:R-:W-:Y:S01]  /*6cb0*/  IMAD.SHL.U32 R48, R48, 0x100, RZ ;  /* 0x0000010030307824 */ /* 0x000fe200078e00ff */
[--C-:B------:R-:W-:Y:S02]  /*6cc0*/  SHF.R.U32.HI R67, RZ, 0x8, R69.reuse ;  /* 0x00000008ff437819 */ /* 0x100fe40000011645 */
[----:B------:R-:W-:Y:S02]  /*6cd0*/  LOP3.LUT R68, R69, 0xff0000ff, RZ, 0xc0, !PT ;  /* 0xff0000ff45447812 */ /* 0x000fe400078ec0ff */
[----:B------:R-:W-:Y:S01]  /*6ce0*/  SHF.R.U32.HI R71, RZ, 0x10, R69 ;  /* 0x00000010ff477819 */ /* 0x000fe20000011645 */
[----:B------:R-:W-:Y:S01]  /*6cf0*/  IMAD.SHL.U32 R67, R67, 0x100, RZ ;  /* 0x0000010043437824 */ /* 0x000fe200078e00ff */
[----:B------:R-:W-:Y:S01]  /*6d00*/  LOP3.LUT R49, R49, 0xff00, R48, 0xf8, !PT ;  /* 0x0000ff0031317812 */ /* 0x000fe200078ef830 */
[----:B------:R-:W-:Y:S01]  /*6d10*/  IMAD.U32 R48, R72, 0x10000, RZ ;  /* 0x0001000048307824 */ /* 0x000fe200078e00ff */
[----:B------:R-:W-:-:S02]  /*6d20*/  F2FP.F16.E4M3.UNPACK_B R40, R41 ;  /* 0x00000029ff28723e */ /* 0x000fc400020006ff */
[----:B------:R-:W-:Y:S02]  /*6d30*/  LOP3.LUT R70, R68, 0xff00, R67, 0xf8, !PT ;  /* 0x0000ff0044467812 */ /* 0x000fe400078ef843 */
[----:B------:R-:W-:Y:S02]  /*6d40*/  SHF.L.U32 R67, R71, 0x10, RZ ;  /* 0x0000001047437819 */ /* 0x000fe400000006ff */
[----:B------:R-:W-:Y:S02]  /*6d50*/  F2FP.F16.E4M3.UNPACK_B R68, R153.H1 ;  /* 0x00000099ff44723e */ /* 0x000fe400030006ff */
[----:B------:R-:W-:Y:S02]  /*6d60*/  LOP3.LUT R48, R49, 0xff0000, R48, 0xf8, !PT ;  /* 0x00ff000031307812 */ /* 0x000fe400078ef830 */
[----:B------:R-:W-:Y:S01]  /*6d70*/  LOP3.LUT R49, R70, 0xff0000, R67, 0xf8, !PT ;  /* 0x00ff000046317812 */ /* 0x000fe200078ef843 */
[----:B------:R-:W-:Y:S01]  /*6d80*/  HADD2.F32 R72, -RZ, R68.H0_H0 ;  /* 0x20000044ff487230 */ /* 0x000fe20000004100 */
[----:B------:R-:W-:Y:S01]  /*6d90*/  F2FP.F16.E4M3.UNPACK_B R70, R152.H1 ;  /* 0x00000098ff46723e */ /* 0x000fe200030006ff */
[--C-:B------:R-:W-:Y:S01]  /*6da0*/  HADD2.F32 R67, -RZ, R40.reuse.H1_H1 ;  /* 0x30000028ff437230 */ /* 0x100fe20000004100 */
[----:B------:R-:W-:Y:S01]  /*6db0*/  F2FP.F16.E4M3.UNPACK_B R41, R41.H1 ;  /* 0x00000029ff29723e */ /* 0x000fe200030006ff */
[----:B------:R-:W-:Y:S01]  /*6dc0*/  HADD2.F32 R40, -RZ, R40.H0_H0 ;  /* 0x20000028ff287230 */ /* 0x000fe20000004100 */
[----:B------:R-:W-:Y:S01]  /*6dd0*/  F2FP.F16.E4M3.UNPACK_B R153, R153 ;  /* 0x00000099ff99723e */ /* 0x000fe200020006ff */
        /* <DEDUP_REMOVED lines=10> */
[-C--:B------:R-:W-:Y:S01]  /*6e80*/  FMUL.FTZ R75, R69, R73.reuse ;  /* 0x00000049454b7220 */ /* 0x080fe20000410000 */
[----:B------:R-:W-:Y:S01]  /*6e90*/  FMUL.FTZ R74, R68, R73 ;  /* 0x00000049444a7220 */ /* 0x000fe20000410000 */
[----:B------:R-:W-:Y:S01]  /*6ea0*/  F2FP.F16.E4M3.UNPACK_B R67, R66.H1 ;  /* 0x00000042ff43723e */ /* 0x000fe200030006ff */
[----:B------:R-:W-:-:S02]  /*6eb0*/  HADD2.F32 R71, -RZ, R153.H1_H1 ;  /* 0x30000099ff477230 */ /* 0x000fc40000004100 */
[-C--:B------:R-:W-:Y:S01]  /*6ec0*/  FFMA.FTZ R75, R68, R70.reuse, -R75 ;  /* 0x00000046444b7223 */ /* 0x080fe2000001084b */
[----:B------:R-:W-:Y:S01]  /*6ed0*/  FFMA.FTZ R76, R69, R70, R74 ;  /* 0x00000046454c7223 */ /* 0x000fe2000001004a */
[----:B------:R-:W-:Y:S01]  /*6ee0*/  F2FP.F16.E4M3.UNPACK_B R66, R66 ;  /* 0x00000042ff42723e */ /* 0x000fe200020006ff */
[--C-:B------:R-:W-:Y:S01]  /*6ef0*/  HADD2.F32 R70, -RZ, R67.reuse.H1_H1 ;  /* 0x30000043ff467230 */ /* 0x100fe20000004100 */
[----:B------:R-:W-:Y:S01]  /*6f00*/  F2FP.F16.E4M3.UNPACK_B R77, R49.H1 ;  /* 0x00000031ff4d723e */ /* 0x000fe200030006ff */
[----:B------:R-:W-:Y:S01]  /*6f10*/  HADD2.F32 R69, -RZ, R67.H0_H0 ;  /* 0x20000043ff457230 */ /* 0x000fe20000004100 */
[----:B------:R-:W-:Y:S01]  /*6f20*/  F2FP.F16.E4M3.UNPACK_B R73, R48 ;  /* 0x00000030ff49723e */ /* 0x000fe200020006ff */
[--C-:B------:R-:W-:Y:S02]  /*6f30*/  HADD2.F32 R67, -RZ, R66.reuse.H0_H0 ;  /* 0x20000042ff437230 */ /* 0x100fe40000004100 */
[----:B------:R-:W-:Y:S01]  /*6f40*/  FMUL.FTZ R74, R70, R71 ;  /* 0x00000047464a7220 */ /* 0x000fe20000410000 */
[----:B------:R-:W-:-:S02]  /*6f50*/  HADD2.F32 R68, -RZ, R66.H1_H1 ;  /* 0x30000042ff447230 */ /* 0x000fc40000004100 */
[----:B------:R-:W-:Y:S01]  /*6f60*/  FMUL.FTZ R71, R69, R71 ;  /* 0x0000004745477220 */ /* 0x000fe20000410000 */
[----:B------:R-:W-:Y:S02]  /*6f70*/  HADD2.F32 R153, -RZ, R153.H0_H0 ;  /* 0x20000099ff997230 */ /* 0x000fe40000004100 */
[--C-:B------:R-:W-:Y:S02]  /*6f80*/  HADD2.F32 R66, -RZ, R152.reuse.H1_H1 ;  /* 0x30000098ff427230 */ /* 0x100fe40000004100 */
[----:B------:R-:W-:Y:S02]  /*6f90*/  HADD2.F32 R152, -RZ, R152.H0_H0 ;  /* 0x20000098ff987230 */ /* 0x000fe40000004100 */
[-C--:B------:R-:W-:Y:S01]  /*6fa0*/  FMUL.FTZ R72, R68, R153.reuse ;  /* 0x0000009944487220 */ /* 0x080fe20000410000 */
[----:B------:R-:W-:Y:S01]  /*6fb0*/  FMUL.FTZ R153, R67, R153 ;  /* 0x0000009943997220 */ /* 0x000fe20000410000 */
[-C--:B------:R-:W-:Y:S01]  /*6fc0*/  FFMA.FTZ R70, R70, R66.reuse, R71 ;  /* 0x0000004246467223 */ /* 0x080fe20000010047 */
[----:B------:R-:W-:Y:S01]  /*6fd0*/  FFMA.FTZ R69, R69, R66, -R74 ;  /* 0x0000004245457223 */ /* 0x000fe2000001084a */
        /* <DEDUP_REMOVED lines=9> */
[----:B------:R-:W-:Y:S01]  /*7070*/  F2FP.F16.E4M3.UNPACK_B R70, R42.H1 ;  /* 0x0000002aff46723e */ /* 0x000fe200030006ff */
[----:B------:R-:W-:Y:S01]  /*7080*/  HADD2.F32 R77, -RZ, R77.H0_H0 ;  /* 0x2000004dff4d7230 */ /* 0x000fe20000004100 */
[----:B------:R-:W-:Y:S01]  /*7090*/  F2FP.F16.E4M3.UNPACK_B R76, R49 ;  /* 0x00000031ff4c723e */ /* 0x000fe200020006ff */
[----:B------:R-:W-:-:S02]  /*70a0*/  HADD2.F32 R75, -RZ, R74.H1_H1 ;  /* 0x3000004aff4b7230 */ /* 0x000fc40000004100 */
[-C--:B------:R-:W-:Y:S01]  /*70b0*/  FMUL.FTZ R81, R71, R79.reuse ;  /* 0x0000004f47517220 */ /* 0x080fe20000410000 */
[----:B------:R-:W-:Y:S02]  /*70c0*/  HADD2.F32 R49, -RZ, R70.H1_H1 ;  /* 0x30000046ff317230 */ /* 0x000fe40000004100 */
[C---:B------:R-:W-:Y:S01]  /*70d0*/  FMUL.FTZ R80, R72.reuse, R79 ;  /* 0x0000004f48507220 */ /* 0x040fe20000410000 */
[----:B------:R-:W-:Y:S02]  /*70e0*/  HADD2.F32 R78, -RZ, R76.H1_H1 ;  /* 0x3000004cff4e7230 */ /* 0x000fe40000004100 */
[----:B------:R-:W-:Y:S01]  /*70f0*/  FFMA.FTZ R48, R72, R75, -R81 ;  /* 0x0000004b48307223 */ /* 0x000fe20000010851 */
[----:B------:R-:W-:Y:S01]  /*7100*/  HADD2.F32 R70, -RZ, R70.H0_H0 ;  /* 0x20000046ff467230 */ /* 0x000fe20000004100 */
[----:B------:R-:W-:Y:S01]  /*7110*/  F2FP.F16.E4M3.UNPACK_B R43, R43 ;  /* 0x0000002bff2b723e */ /* 0x000fe200020006ff */
[----:B------:R-:W-:Y:S02]  /*7120*/  HADD2.F32 R72, -RZ, R73.H1_H1 ;  /* 0x30000049ff487230 */ /* 0x000fe40000004100 */
[----:B------:R-:W-:Y:S01]  /*7130*/  FMUL.FTZ R79, R49, R78 ;  /* 0x0000004e314f7220 */ /* 0x000fe20000410000 */
[----:B------:R-:W-:Y:S01]  /*7140*/  F2FP.F16.E4M3.UNPACK_B R42, R42 ;  /* 0x0000002aff2a723e */ /* 0x000fe200020006ff */
[----:B------:R-:W-:Y:S01]  /*7150*/  FMUL.FTZ R78, R70, R78 ;  /* 0x0000004e464e7220 */ /* 0x000fe20000410000 */
[----:B------:R-:W-:-:S02]  /*7160*/  HADD2.F32 R76, -RZ, R76.H0_H0 ;  /* 0x2000004cff4c7230 */ /* 0x000fc40000004100 */
[-C--:B------:R-:W-:Y:S01]  /*7170*/  FFMA.FTZ R79, R70, R72.reuse, -R79 ;  /* 0x00000048464f7223 */ /* 0x080fe2000001084f */
[--C-:B------:R-:W-:Y:S02]  /*7180*/  HADD2.F32 R70, -RZ, R43.reuse.H1_H1 ;  /* 0x3000002bff467230 */ /* 0x100fe40000004100 */
[----:B------:R-:W-:Y:S01]  /*7190*/  FFMA.FTZ R78, R49, R72, R78 ;  /* 0x00000048314e7223 */ /* 0x000fe2000001004e */
[----:B------:R-:W-:Y:S02]  /*71a0*/  HADD2.F32 R49, -RZ, R43.H0_H0 ;  /* 0x2000002bff317230 */ /* 0x000fe40000004100 */
[----:B------:R-:W-:Y:S01]  /*71b0*/  FFMA.FTZ R75, R71, R75, R80 ;  /* 0x0000004b474b7223 */ /* 0x000fe20000010050 */
[--C-:B------:R-:W-:Y:S02]  /*71c0*/  HADD2.F32 R43, -RZ, R42.reuse.H0_H0 ;  /* 0x2000002aff2b7230 */ /* 0x100fe40000004100 */
[----:B------:R-:W-:Y:S01]  /*71d0*/  FMUL.FTZ R80, R70, R77 ;  /* 0x0000004d46507220 */ /* 0x000fe20000410000 */
[----:B------:R-:W-:-:S02]  /*71e0*/  HADD2.F32 R42, -RZ, R42.H1_H1 ;  /* 0x3000002aff2a7230 */ /* 0x000fc40000004100 */
[----:B------:R-:W-:Y:S01]  /*71f0*/  FMUL.FTZ R77, R49, R77 ;  /* 0x0000004d314d7220 */ /* 0x000fe20000410000 */
[----:B------:R-:W-:Y:S02]  /*7200*/  HADD2.F32 R74, -RZ, R74.H0_H0 ;  /* 0x2000004aff4a7230 */ /* 0x000fe40000004100 */
[-C--:B------:R-:W-:Y:S01]  /*7210*/  FMUL.FTZ R71, R43, R76.reuse ;  /* 0x0000004c2b477220 */ /* 0x080fe20000410000 */
[----:B------:R-:W-:Y:S02]  /*7220*/  HADD2.F32 R73, -RZ, R73.H0_H0 ;  /* 0x20000049ff497230 */ /* 0x000fe40000004100 */
[----:B------:R-:W-:Y:S01]  /*7230*/  FMUL.FTZ R72, R42, R76 ;  /* 0x0000004c2a487220 */ /* 0x000fe20000410000 */
[----:B------:R-:W-:Y:S01]  /*7240*/  F2FP.SATFINITE.E4M3.F32.PACK_AB_MERGE_C R78, R78, R79, RZ ;  /* 0x0000004f4e4e723e */ /* 0x000fe200048070ff */
[-C--:B------:R-:W-:Y:S01]  /*7250*/  FFMA.FTZ R80, R49, R74.reuse, -R80 ;  /* 0x0000004a31507223 */ /* 0x080fe20000010850 */
[----:B------:R-:W-:Y:S01]  /*7260*/  FFMA.FTZ R77, R70, R74, R77 ;  /* 0x0000004a464d7223 */ /* 0x000fe2000001004d */
[-C--:B------:R-:W-:Y:S01]  /*7270*/  FFMA.FTZ R72, R43, R73.reuse, -R72 ;  /* 0x000000492b487223 */ /* 0x080fe20000010848 */
[----:B------:R-:W-:Y:S01]  /*7280*/  FFMA.FTZ R71, R42, R73, R71 ;  /* 0x000000492a477223 */ /* 0x000fe20000010047 */
[----:B------:R-:W-:-:S02]  /*7290*/  F2FP.SATFINITE.E4M3.F32.PACK_AB_MERGE_C R48, R75, R48, RZ ;  /* 0x000000304b30723e */ /* 0x000fc400048070ff */
[----:B------:R-:W-:Y:S02]  /*72a0*/  F2FP.SATFINITE.E4M3.F32.PACK_AB_MERGE_C R41, R41, R40, R68 ;  /* 0x000000282929723e */ /* 0x000fe40004807044 */
[----:B------:R-:W-:Y:S02]  /*72b0*/  F2FP.SATFINITE.E4M3.F32.PACK_AB_MERGE_C R40, R67, R66, R69 ;  /* 0x000000424328723e */ /* 0x000fe40004807045 */
[----:B------:R-:W-:Y:S02]  /*72c0*/  F2FP.SATFINITE.E4M3.F32.PACK_AB_MERGE_C R42, R71, R72, R78 ;  /* 0x00000048472a723e */ /* 0x000fe4000480704e */
[----:B------:R-:W-:-:S07]  /*72d0*/  F2FP.SATFINITE.E4M3.F32.PACK_AB_MERGE_C R43, R77, R80, R48 ;  /* 0x000000504d2b723e */ /* 0x000fce0004807030 */
.L_x_377:
[----:B------:R-:W-:Y:S05]  /*72e0*/  BSYNC B2 ;  /* 0x0000000000027941 */ /* 0x000fea0003800000 */
.L_x_376:
[----:B-1----:R0:W-:Y:S02]  /*72f0*/  STG.E.128 desc[UR54][R44.64+0x20], R40 ;  /* 0x000020282c007986 */ /* 0x0021e4000c101d36 */
.L_x_375:
[----:B------:R-:W-:Y:S05]  /*7300*/  BSYNC B1 ;  /* 0x0000000000017941 */ /* 0x000fea0003800000 */
.L_x_374:
        /* <DEDUP_REMOVED lines=47> */
[----:B------:R-:W-:Y:S01]  /*7600*/  F2FP.F16.E4M3.UNPACK_B R150, R150 ;  /* 0x00000096ff96723e */ /* 0x000fe200020006ff */
[----:B------:R-:W-:Y:S01]  /*7610*/  HADD2.F32 R65, -RZ, R63.H0_H0 ;  /* 0x2000003fff417230 */ /* 0x000fe20000004100 */
[----:B------:R-:W-:Y:S01]  /*7620*/  F2FP.F16.E4M3.UNPACK_B R73, R49.H1 ;  /* 0x00000031ff49723e */ /* 0x000fe200030006ff */
[----:B------:R-:W-:Y:S02]  /*7630*/  HADD2.F32 R151, -RZ, R151.H0_H0 ;  /* 0x20000097ff977230 */ /* 0x000fe40000004100 */
[----:B------:R-:W-:Y:S01]  /*7640*/  FMUL.FTZ R70, R66, R67 ;  /* 0x0000004342467220 */ /* 0x000fe20000410000 */
[----:B------:R-:W-:-:S02]  /*7650*/  HADD2.F32 R63, -RZ, R62.H0_H0 ;  /* 0x2000003eff3f7230 */ /* 0x000fc40000004100 */
[----:B------:R-:W-:Y:S01]  /*7660*/  FMUL.FTZ R67, R65, R67 ;  /* 0x0000004341437220 */ /* 0x000fe20000410000 */
[----:B------:R-:W-:Y:S01]  /*7670*/  HADD2.F32 R64, -RZ, R62.H1_H1 ;  /* 0x3000003eff407230 */ /* 0x000fe20000004100 */
[----:B------:R-:W-:Y:S01]  /*7680*/  F2FP.F16.E4M3.UNPACK_B R69, R48 ;  /* 0x00000030ff45723e */ /* 0x000fe200020006ff */
[--C-:B------:R-:W-:Y:S02]  /*7690*/  HADD2.F32 R62, -RZ, R150.reuse.H1_H1 ;  /* 0x30000096ff3e7230 */ /* 0x100fe40000004100 */
[----:B------:R-:W-:Y:S02]  /*76a0*/  HADD2.F32 R150, -RZ, R150.H0_H0 ;  /* 0x20000096ff967230 */ /* 0x000fe40000004100 */
[-C--:B------:R-:W-:Y:S01]  /*76b0*/  FMUL.FTZ R68, R64, R151.reuse ;  /* 0x0000009740447220 */ /* 0x080fe20000410000 */
[----:B------:R-:W-:Y:S01]  /*76c0*/  FMUL.FTZ R151, R63, R151 ;  /* 0x000000973f977220 */ /* 0x000fe20000410000 */
[-C--:B------:R-:W-:Y:S01]  /*76d0*/  FFMA.FTZ R65, R65, R62.reuse, -R70 ;  /* 0x0000003e41417223 */ /* 0x080fe20000010846 */
[----:B------:R-:W-:Y:S01]  /*76e0*/  FFMA.FTZ R66, R66, R62, R67 ;  /* 0x0000003e42427223 */ /* 0x000fe20000010043 */
[-C--:B------:R-:W-:Y:S01]  /*76f0*/  FFMA.FTZ R62, R63, R150.reuse, -R68 ;  /* 0x000000963f3e7223 */ /* 0x080fe20000010844 */
[----:B------:R-:W-:Y:S01]  /*7700*/  FFMA.FTZ R63, R64, R150, R151 ;  /* 0x00000096403f7223 */ /* 0x000fe20000010097 */
[----:B------:R-:W-:Y:S01]  /*7710*/  F2FP.F16.E4M3.UNPACK_B R67, R43.H1 ;  /* 0x0000002bff43723e */ /* 0x000fe200030006ff */
[--C-:B------:R-:W-:Y:S01]  /*7720*/  HADD2.F32 R75, -RZ, R73.reuse.H1_H1 ;  /* 0x30000049ff4b7230 */ /* 0x100fe20000004100 */
[----:B------:R-:W-:Y:S01]  /*7730*/  F2FP.SATFINITE.E4M3.F32.PACK_AB_MERGE_C R64, R72, R71, RZ ;  /* 0x000000474840723e */ /* 0x000fe200048070ff */
[----:B------:R-:W-:Y:S01]  /*7740*/  HADD2.F32 R73, -RZ, R73.H0_H0 ;  /* 0x20000049ff497230 */ /* 0x000fe20000004100 */
[----:B------:R-:W-:Y:S01]  /*7750*/  F2FP.SATFINITE.E4M3.F32.PACK_AB_MERGE_C R65, R66, R65, RZ ;  /* 0x000000414241723e */ /* 0x000fe200048070ff */
[--C-:B------:R-:W-:Y:S01]  /*7760*/  HADD2.F32 R68, -RZ, R67.reuse.H0_H0 ;  /* 0x20000043ff447230 */ /* 0x100fe20000004100 */
[----:B------:R-:W-:Y:S01]  /*7770*/  F2FP.F16.E4M3.UNPACK_B R66, R42.H1 ;  /* 0x0000002aff42723e */ /* 0x000fe200030006ff */
[----:B------:R-:W-:Y:S01]  /*7780*/  HADD2.F32 R67, -RZ, R67.H1_H1 ;  /* 0x30000043ff437230 */ /* 0x000fe20000004100 */
[----:B------:R-:W-:-:S02]  /*7790*/  F2FP.F16.E4M3.UNPACK_B R72, R49 ;  /* 0x00000031ff48723e */ /* 0x000fc400020006ff */
[----:B------:R-:W-:Y:S01]  /*77a0*/  F2FP.F16.E4M3.UNPACK_B R70, R48.H1 ;  /* 0x00000030ff46723e */ /* 0x000fe200030006ff */
[----:B------:R-:W-:Y:S02]  /*77b0*/  HADD2.F32 R49, -RZ, R66.H1_H1 ;  /* 0x30000042ff317230 */ /* 0x000fe40000004100 */
[-C--:B------:R-:W-:Y:S01]  /*77c0*/  FMUL.FTZ R77, R67, R75.reuse ;  /* 0x0000004b434d7220 */ /* 0x080fe20000410000 */
[----:B------:R-:W-:Y:S02]  /*77d0*/  HADD2.F32 R74, -RZ, R72.H1_H1 ;  /* 0x30000048ff4a7230 */ /* 0x000fe40000004100 */
[----:B------:R-:W-:Y:S01]  /*77e0*/  FMUL.FTZ R76, R68, R75 ;  /* 0x0000004b444c7220 */ /* 0x000fe20000410000 */
[----:B------:R-:W-:Y:S01]  /*77f0*/  HADD2.F32 R66, -RZ, R66.H0_H0 ;  /* 0x20000042ff427230 */ /* 0x000fe20000004100 */
[----:B------:R-:W-:Y:S01]  /*7800*/  F2FP.F16.E4M3.UNPACK_B R43, R43 ;  /* 0x0000002bff2b723e */ /* 0x000fe200020006ff */
[----:B------:R-:W-:Y:S02]  /*7810*/  HADD2.F32 R48, -RZ, R69.H1_H1 ;  /* 0x30000045ff307230 */ /* 0x000fe40000004100 */
[----:B------:R-:W-:Y:S01]  /*7820*/  FMUL.FTZ R75, R49, R74 ;  /* 0x0000004a314b7220 */ /* 0x000fe20000410000 */
[----:B------:R-:W-:Y:S01]  /*7830*/  F2FP.F16.E4M3.UNPACK_B R42, R42 ;  /* 0x0000002aff2a723e */ /* 0x000fe200020006ff */
[----:B------:R-:W-:Y:S01]  /*7840*/  FMUL.FTZ R74, R66, R74 ;  /* 0x0000004a424a7220 */ /* 0x000fe20000410000 */
[----:B------:R-:W-:-:S02]  /*7850*/  HADD2.F32 R71, -RZ, R70.H1_H1 ;  /* 0x30000046ff477230 */ /* 0x000fc40000004100 */
[-C--:B------:R-:W-:Y:S01]  /*7860*/  FFMA.FTZ R75, R66, R48.reuse, -R75 ;  /* 0x00000030424b7223 */ /* 0x080fe2000001084b */
[----:B------:R-:W-:Y:S02]  /*7870*/  HADD2.F32 R72, -RZ, R72.H0_H0 ;  /* 0x20000048ff487230 */ /* 0x000fe40000004100 */
[----:B------:R-:W-:Y:S01]  /*7880*/  FFMA.FTZ R74, R49, R48, R74 ;  /* 0x00000030314a7223 */ /* 0x000fe2000001004a */
[--C-:B------:R-:W-:Y:S02]  /*7890*/  HADD2.F32 R48, -RZ, R43.reuse.H0_H0 ;  /* 0x2000002bff307230 */ /* 0x100fe40000004100 */
[-C--:B------:R-:W-:Y:S01]  /*78a0*/  FFMA.FTZ R77, R68, R71.reuse, -R77 ;  /* 0x00000047444d7223 */ /* 0x080fe2000001084d */
[----:B------:R-:W-:Y:S02]  /*78b0*/  HADD2.F32 R49, -RZ, R43.H1_H1 ;  /* 0x3000002bff317230 */ /* 0x000fe40000004100 */
[----:B------:R-:W-:Y:S01]  /*78c0*/  FFMA.FTZ R76, R67, R71, R76 ;  /* 0x00000047434c7223 */ /* 0x000fe2000001004c */
[----:B------:R-:W-:-:S02]  /*78d0*/  HADD2.F32 R43, -RZ, R42.H0_H0 ;  /* 0x2000002aff2b7230 */ /* 0x000fc40000004100 */
[-C--:B------:R-:W-:Y:S01]  /*78e0*/  FMUL.FTZ R68, R48, R73.reuse ;  /* 0x0000004930447220 */ /* 0x080fe20000410000 */
[----:B------:R-:W-:Y:S02]  /*78f0*/  HADD2.F32 R42, -RZ, R42.H1_H1 ;  /* 0x3000002aff2a7230 */ /* 0x000fe40000004100 */
        /* <DEDUP_REMOVED lines=15> */
.L_x_381:
[----:B------:R-:W-:Y:S05]  /*79f0*/  BSYNC B2 ;  /* 0x0000000000027941 */ /* 0x000fea0003800000 */
.L_x_380:
[----:B-1----:R0:W-:Y:S02]  /*7a00*/  STG.E.128 desc[UR54][R44.64+0x40], R40 ;  /* 0x000040282c007986 */ /* 0x0021e4000c101d36 */
.L_x_379:
[----:B------:R-:W-:Y:S05]  /*7a10*/  BSYNC B1 ;  /* 0x0000000000017941 */ /* 0x000fea0003800000 */
.L_x_378:
        /* <DEDUP_REMOVED lines=47> */
[--C-:B------:R-:W-:Y:S02]  /*7d10*/  HADD2.F32 R62, -RZ, R59.reuse.H1_H1 ;  /* 0x3000003bff3e7230 */ /* 0x100fe40000004100 */
[----:B------:R-:W-:Y:S01]  /*7d20*/  HADD2.F32 R61, -RZ, R59.H0_H0 ;  /* 0x2000003bff3d7230 */ /* 0x000fe20000004100 */
[----:B------:R-:W-:Y:S01]  /*7d30*/  F2FP.SATFINITE.E4M3.F32.PACK_AB_MERGE_C R73, R68, R67, RZ ;  /* 0x000000434449723e */ /* 0x000fe200048070ff */
[--C-:B------:R-:W-:Y:S02]  /*7d40*/  HADD2.F32 R59, -RZ, R58.reuse.H0_H0 ;  /* 0x2000003aff3b7230 */ /* 0x100fe40000004100 */
[----:B------:R-:W-:Y:S01]  /*7d50*/  FMUL.FTZ R66, R62, R63 ;  /* 0x0000003f3e427220 */ /* 0x000fe20000410000 */
[----:B------:R-:W-:-:S02]  /*7d60*/  HADD2.F32 R60, -RZ, R58.H1_H1 ;  /* 0x3000003aff3c7230 */ /* 0x000fc40000004100 */
[----:B------:R-:W-:Y:S01]  /*7d70*/  FMUL.FTZ R63, R61, R63 ;  /* 0x0000003f3d3f7220 */ /* 0x000fe20000410000 */
[----:B------:R-:W-:Y:S01]  /*7d80*/  HADD2.F32 R141, -RZ, R141.H0_H0 ;  /* 0x2000008dff8d7230 */ /* 0x000fe20000004100 */
[----:B------:R-:W-:Y:S01]  /*7d90*/  F2FP.F16.E4M3.UNPACK_B R67, R49.H1 ;  /* 0x00000031ff43723e */ /* 0x000fe200030006ff */
[--C-:B------:R-:W-:Y:S01]  /*7da0*/  HADD2.F32 R58, -RZ, R140.reuse.H1_H1 ;  /* 0x3000008cff3a7230 */ /* 0x100fe20000004100 */
[----:B------:R-:W-:Y:S01]  /*7db0*/  F2FP.SATFINITE.E4M3.F32.PACK_AB_MERGE_C R41, R41, R40, R73 ;  /* 0x000000282929723e */ /* 0x000fe20004807049 */
[----:B------:R-:W-:Y:S02]  /*7dc0*/  HADD2.F32 R140, -RZ, R140.H0_H0 ;  /* 0x2000008cff8c7230 */ /* 0x000fe40000004100 */
[-C--:B------:R-:W-:Y:S01]  /*7dd0*/  FMUL.FTZ R64, R60, R141.reuse ;  /* 0x0000008d3c407220 */ /* 0x080fe20000410000 */
[----:B------:R-:W-:Y:S01]  /*7de0*/  FMUL.FTZ R141, R59, R141 ;  /* 0x0000008d3b8d7220 */ /* 0x000fe20000410000 */
[-C--:B------:R-:W-:Y:S01]  /*7df0*/  FFMA.FTZ R66, R61, R58.reuse, -R66 ;  /* 0x0000003a3d427223 */ /* 0x080fe20000010842 */
[----:B------:R-:W-:Y:S01]  /*7e00*/  FFMA.FTZ R63, R62, R58, R63 ;  /* 0x0000003a3e3f7223 */ /* 0x000fe2000001003f */
[-C--:B------:R-:W-:Y:S01]  /*7e10*/  FFMA.FTZ R58, R59, R140.reuse, -R64 ;  /* 0x0000008c3b3a7223 */ /* 0x080fe20000010840 */
[----:B------:R-:W-:Y:S01]  /*7e20*/  F2FP.F16.E4M3.UNPACK_B R61, R43.H1 ;  /* 0x0000002bff3d723e */ /* 0x000fe200030006ff */
[----:B------:R-:W-:Y:S01]  /*7e30*/  FFMA.FTZ R59, R60, R140, R141 ;  /* 0x0000008c3c3b7223 */ /* 0x000fe2000001008d */
[----:B------:R-:W-:Y:S01]  /*7e40*/  F2FP.F16.E4M3.UNPACK_B R60, R42.H1 ;  /* 0x0000002aff3c723e */ /* 0x000fe200030006ff */
[----:B------:R-:W-:Y:S01]  /*7e50*/  HADD2.F32 R69, -RZ, R67.H1_H1 ;  /* 0x30000043ff457230 */ /* 0x000fe20000004100 */
[----:B------:R-:W-:Y:S01]  /*7e60*/  F2FP.SATFINITE.E4M3.F32.PACK_AB_MERGE_C R72, R63, R66, RZ ;  /* 0x000000423f48723e */ /* 0x000fe200048070ff */
[--C-:B------:R-:W-:Y:S01]  /*7e70*/  HADD2.F32 R62, -RZ, R61.reuse.H0_H0 ;  /* 0x2000003dff3e7230 */ /* 0x100fe20000004100 */
[----:B------:R-:W-:Y:S01]  /*7e80*/  F2FP.F16.E4M3.UNPACK_B R66, R49 ;  /* 0x00000031ff42723e */ /* 0x000fe200020006ff */
[----:B------:R-:W-:Y:S01]  /*7e90*/  HADD2.F32 R61, -RZ, R61.H1_H1 ;  /* 0x3000003dff3d7230 */ /* 0x000fe20000004100 */
[-C--:B------:R-:W-:Y:S01]  /*7ea0*/  F2FP.F16.E4M3.UNPACK_B R63, R48.reuse ;  /* 0x00000030ff3f723e */ /* 0x080fe200020006ff */
[----:B------:R-:W-:Y:S01]  /*7eb0*/  HADD2.F32 R49, -RZ, R60.H1_H1 ;  /* 0x3000003cff317230 */ /* 0x000fe20000004100 */
[----:B------:R-:W-:Y:S01]  /*7ec0*/  F2FP.F16.E4M3.UNPACK_B R64, R48.H1 ;  /* 0x00000030ff40723e */ /* 0x000fe200030006ff */
[----:B------:R-:W-:-:S02]  /*7ed0*/  HADD2.F32 R68, -RZ, R66.H1_H1 ;  /* 0x30000042ff447230 */ /* 0x000fc40000004100 */
[-C--:B------:R-:W-:Y:S01]  /*7ee0*/  FMUL.FTZ R71, R61, R69.reuse ;  /* 0x000000453d477220 */ /* 0x080fe20000410000 */
[----:B------:R-:W-:Y:S02]  /*7ef0*/  HADD2.F32 R60, -RZ, R60.H0_H0 ;  /* 0x2000003cff3c7230 */ /* 0x000fe40000004100 */
[----:B------:R-:W-:Y:S01]  /*7f00*/  FMUL.FTZ R70, R62, R69 ;  /* 0x000000453e467220 */ /* 0x000fe20000410000 */
[----:B------:R-:W-:Y:S02]  /*7f10*/  HADD2.F32 R48, -RZ, R63.H1_H1 ;  /* 0x3000003fff307230 */ /* 0x000fe40000004100 */
[-C--:B------:R-:W-:Y:S01]  /*7f20*/  FMUL.FTZ R69, R49, R68.reuse ;  /* 0x0000004431457220 */ /* 0x080fe20000410000 */
[----:B------:R-:W-:Y:S01]  /*7f30*/  F2FP.F16.E4M3.UNPACK_B R43, R43 ;  /* 0x0000002bff2b723e */ /* 0x000fe200020006ff */
[C---:B------:R-:W-:Y:S01]  /*7f40*/  FMUL.FTZ R68, R60.reuse, R68 ;  /* 0x000000443c447220 */ /* 0x040fe20000410000 */
[----:B------:R-:W-:Y:S01]  /*7f50*/  F2FP.F16.E4M3.UNPACK_B R42, R42 ;  /* 0x0000002aff2a723e */ /* 0x000fe200020006ff */
[----:B------:R-:W-:Y:S01]  /*7f60*/  FFMA.FTZ R69, R60, R48, -R69 ;  /* 0x000000303c457223 */ /* 0x000fe20000010845 */
[----:B------:R-:W-:-:S02]  /*7f70*/  HADD2.F32 R65, -RZ, R64.H1_H1 ;  /* 0x30000040ff417230 */ /* 0x000fc40000004100 */
[----:B------:R-:W-:Y:S01]  /*7f80*/  FFMA.FTZ R68, R49, R48, R68 ;  /* 0x0000003031447223 */ /* 0x000fe20000010044 */
[--C-:B------:R-:W-:Y:S01]  /*7f90*/  HADD2.F32 R48, -RZ, R43.reuse.H0_H0 ;  /* 0x2000002bff307230 */ /* 0x100fe20000004100 */
[----:B------:R-:W-:Y:S01]  /*7fa0*/  F2FP.SATFINITE.E4M3.F32.PACK_AB_MERGE_C R40, R59, R58, R72 ;  /* 0x0000003a3b28723e */ /* 0x000fe20004807048 */
[----:B------:R-:W-:Y:S02]  /*7fb0*/  HADD2.F32 R49, -RZ, R43.H1_H1 ;  /* 0x3000002bff317230 */ /* 0x000fe40000004100 */
[-C--:B------:R-:W-:Y:S01]  /*7fc0*/  FFMA.FTZ R71, R62, R65.reuse, -R71 ;  /* 0x000000413e477223 */ /* 0x080fe20000010847 */
[--C-:B------:R-:W-:Y:S02]  /*7fd0*/  HADD2.F32 R43, -RZ, R42.reuse.H0_H0 ;  /* 0x2000002aff2b7230 */ /* 0x100fe40000004100 */
[----:B------:R-:W-:Y:S01]  /*7fe0*/  FFMA.FTZ R70, R61, R65, R70 ;  /* 0x000000413d467223 */ /* 0x000fe20000010046 */
[----:B------:R-:W-:Y:S01]  /*7ff0*/  HADD2.F32 R67, -RZ, R67.H0_H0 ;  /* 0x20000043ff437230 */ /* 0x000fe20000004100 */
[----:B------:R-:W-:Y:S01]  /*8000*/  F2FP.SATFINITE.E4M3.F32.PACK_AB_MERGE_C R68, R68, R69, RZ ;  /* 0x000000454444723e */ /* 0x000fe200048070ff */
[----:B------:R-:W-:-:S02]  /*8010*/  HADD2.F32 R42, -RZ, R42.H1_H1 ;  /* 0x3000002aff2a7230 */ /* 0x000fc40000004100 */
[----:B------:R-:W-:Y:S02]  /*8020*/  HADD2.F32 R66, -RZ, R66.H0_H0 ;  /* 0x20000042ff427230 */ /* 0x000fe40000004100 */
[-C--:B------:R-:W-:Y:S01]  /*8030*/  FMUL.FTZ R65, R49, R67.reuse ;  /* 0x0000004331417220 */ /* 0x080fe20000410000 */
[----:B------:R-:W-:Y:S02]  /*8040*/  HADD2.F32 R64, -RZ, R64.H0_H0 ;  /* 0x20000040ff407230 */ /* 0x000fe40000004100 */
[----:B------:R-:W-:Y:S01]  /*8050*/  FMUL.FTZ R62, R48, R67 ;  /* 0x00000043303e7220 */ /* 0x000fe20000410000 */
[----:B------:R-:W-:Y:S02]  /*8060*/  HADD2.F32 R63, -RZ, R63.H0_H0 ;  /* 0x2000003fff3f7230 */ /* 0x000fe40000004100 */
[-C--:B------:R-:W-:Y:S01]  /*8070*/  FMUL.FTZ R60, R42, R66.reuse ;  /* 0x000000422a3c7220 */ /* 0x080fe20000410000 */
[----:B------:R-:W-:Y:S01]  /*8080*/  FMUL.FTZ R61, R43, R66 ;  /* 0x000000422b3d7220 */ /* 0x000fe20000410000 */
[-C--:B------:R-:W-:Y:S01]  /*8090*/  FFMA.FTZ R65, R48, R64.reuse, -R65 ;  /* 0x0000004030417223 */ /* 0x080fe20000010841 */
[----:B------:R-:W-:Y:S01]  /*80a0*/  FFMA.FTZ R62, R49, R64, R62 ;  /* 0x00000040313e7223 */ /* 0x000fe2000001003e */
[-C--:B------:R-:W-:Y:S01]  /*80b0*/  FFMA.FTZ R60, R43, R63.reuse, -R60 ;  /* 0x0000003f2b3c7223 */ /* 0x080fe2000001083c */
[----:B------:R-:W-:Y:S01]  /*80c0*/  FFMA.FTZ R61, R42, R63, R61 ;  /* 0x0000003f2a3d7223 */ /* 0x000fe2000001003d */
[----:B------:R-:W-:-:S04]  /*80d0*/  F2FP.SATFINITE.E4M3.F32.PACK_AB_MERGE_C R70, R70, R71, RZ ;  /* 0x000000474646723e */ /* 0x000fc800048070ff */
[----:B------:R-:W-:Y:S02]  /*80e0*/  F2FP.SATFINITE.E4M3.F32.PACK_AB_MERGE_C R42, R61, R60, R68 ;  /* 0x0000003c3d2a723e */ /* 0x000fe40004807044 */
[----:B------:R-:W-:-:S07]  /*80f0*/  F2FP.SATFINITE.E4M3.F32.PACK_AB_MERGE_C R43, R62, R65, R70 ;  /* 0x000000413e2b723e */ /* 0x000fce0004807046 */
.L_x_385:
[----:B------:R-:W-:Y:S05]  /*8100*/  BSYNC B2 ;  /* 0x0000000000027941 */ /* 0x000fea0003800000 */
.L_x_384:
[----:B-1----:R0:W-:Y:S02]  /*8110*/  STG.E.128 desc[UR54][R44.64+0x60], R40 ;  /* 0x000060282c007986 */ /* 0x0021e4000c101d36 */
.L_x_383:
[----:B------:R-:W-:Y:S05]  /*8120*/  BSYNC B1 ;  /* 0x0000000000017941 */ /* 0x000fea0003800000 */
.L_x_382:
        /* <DEDUP_REMOVED lines=9> */
[----:B------:R-:W-:Y:S02]  /*81c0*/  LOP3.LUT R48, R55, 0xff0000ff, RZ, 0xc0, !PT ;  /* 0xff0000ff37307812 */ /* 0x000fe400078ec0ff */
[----:B------:R-:W-:Y:S01]  /*81d0*/  SHF.R.U32.HI R56, RZ, 0x10, R55 ;  /* 0x00000010ff387819 */ /* 0x000fe20000011637 */
[----:B------:R-:W-:Y:S01]  /*81e0*/  IMAD.SHL.U32 R49, R49, 0x100, RZ ;  /* 0x0000010031317824 */ /* 0x000fe200078e00ff */
[--C-:B------:R-:W-:Y:S02]  /*81f0*/  SHF.R.U32.HI R55, RZ, 0x8, R57.reuse ;  /* 0x00000008ff377819 */ /* 0x100fe40000011639 */
[----:B------:R-:W-:Y:S02]  /*8200*/  LOP3.LUT R54, R57, 0xff0000ff, RZ, 0xc0, !PT ;  /* 0xff0000ff39367812 */ /* 0x000fe400078ec0ff */
[----:B------:R-:W-:Y:S01]  /*8210*/  SHF.R.U32.HI R58, RZ, 0x10, R57 ;  /* 0x00000010ff3a7819 */ /* 0x000fe20000011639 */
[----:B------:R-:W-:Y:S01]  /*8220*/  IMAD.SHL.U32 R55, R55, 0x100, RZ ;  /* 0x0000010037377824 */ /* 0x000fe200078e00ff */
[----:B------:R-:W-:Y:S01]  /*8230*/  LOP3.LUT R48, R48, 0xff00, R49, 0xf8, !PT ;  /* 0x0000ff0030307812 */ /* 0x000fe200078ef831 */
[----:B------:R-:W-:Y:S01]  /*8240*/  IMAD.U32 R49, R56, 0x10000, RZ ;  /* 0x0001000038317824 */ /* 0x000fe200078e00ff */
[----:B------:R-:W-:-:S02]  /*8250*/  SHF.L.U32 R58, R58, 0x10, RZ ;  /* 0x000000103a3a7819 */ /* 0x000fc400000006ff */
[----:B------:R-:W-:Y:S02]  /*8260*/  LOP3.LUT R55, R54, 0xff00, R55, 0xf8, !PT ;  /* 0x0000ff0036377812 */ /* 0x000fe400078ef837 */
[----:B------:R-:W-:Y:S02]  /*8270*/  F2FP.F16.E4M3.UNPACK_B R40, R41 ;  /* 0x00000029ff28723e */ /* 0x000fe400020006ff */
[----:B------:R-:W-:Y:S02]  /*8280*/  F2FP.F16.E4M3.UNPACK_B R54, R91.H1 ;  /* 0x0000005bff36723e */ /* 0x000fe400030006ff */
[----:B------:R-:W-:Y:S01]  /*8290*/  LOP3.LUT R56, R48, 0xff0000, R49, 0xf8, !PT ;  /* 0x00ff000030387812 */ /* 0x000fe200078ef831 */
[----:B------:R-:W-:Y:S01]  /*82a0*/  HADD2.F32 R48, -RZ, R40.H1_H1 ;  /* 0x30000028ff307230 */ /* 0x000fe20000004100 */
[----:B------:R-:W-:Y:S01]  /*82b0*/  LOP3.LUT R60, R55, 0xff0000, R58, 0xf8, !PT ;  /* 0x00ff0000373c7812 */ /* 0x000fe200078ef83a */
[----:B------:R-:W-:Y:S01]  /*82c0*/  HADD2.F32 R59, -RZ, R54.H0_H0 ;  /* 0x20000036ff3b7230 */ /* 0x000fe20000004100 */
[----:B------:R-:W-:Y:S01]  /*82d0*/  F2FP.F16.E4M3.UNPACK_B R55, R90.H1 ;  /* 0x0000005aff37723e */ /* 0x000fe200030006ff */
[----:B------:R-:W-:Y:S01]  /*82e0*/  HADD2.F32 R40, -RZ, R40.H0_H0 ;  /* 0x20000028ff287230 */ /* 0x000fe20000004100 */
[----:B------:R-:W-:Y:S01]  /*82f0*/  F2FP.F16.E4M3.UNPACK_B R41, R41.H1 ;  /* 0x00000029ff29723e */ /* 0x000fe200030006ff */
[----:B------:R-:W-:-:S02]  /*8300*/  HADD2.F32 R58, -RZ, R54.H1_H1 ;  /* 0x30000036ff3a7230 */ /* 0x000fc40000004100 */
[----:B------:R-:W-:Y:S01]  /*8310*/  FMUL.FTZ R61, R48, R59 ;  /* 0x0000003b303d7220 */ /* 0x000fe20000410000 */
[----:B------:R-:W-:Y:S01]  /*8320*/  HADD2.F32 R57, -RZ, R55.H0_H0 ;  /* 0x20000037ff397230 */ /* 0x000fe20000004100 */
[----:B------:R-:W-:Y:S01]  /*8330*/  F2FP.F16.E4M3.UNPACK_B R91, R91 ;  /* 0x0000005bff5b723e */ /* 0x000fe200020006ff */
[--C-:B------:R-:W-:Y:S01]  /*8340*/  HADD2.F32 R54, -RZ, R41.reuse.H1_H1 ;  /* 0x30000029ff367230 */ /* 0x100fe20000004100 */
[----:B------:R-:W-:Y:S01]  /*8350*/  F2FP.F16.E4M3.UNPACK_B R90, R90 ;  /* 0x0000005aff5a723e */ /* 0x000fe200020006ff */
[----:B------:R-:W-:Y:S02]  /*8360*/  HADD2.F32 R49, -RZ, R41.H0_H0 ;  /* 0x20000029ff317230 */ /* 0x000fe40000004100 */
[----:B------:R-:W-:Y:S01]  /*8370*/  FMUL.FTZ R41, R40, R59 ;  /* 0x0000003b28297220 */ /* 0x000fe20000410000 */
[----:B------:R-:W-:Y:S02]  /*8380*/  HADD2.F32 R55, -RZ, R55.H1_H1 ;  /* 0x30000037ff377230 */ /* 0x000fe40000004100 */
[-C--:B------:R-:W-:Y:S01]  /*8390*/  FMUL.FTZ R62, R54, R58.reuse ;  /* 0x0000003a363e7220 */ /* 0x080fe20000410000 */
[-C--:B------:R-:W-:Y:S01]  /*83a0*/  FFMA.FTZ R40, R40, R57.reuse, -R61 ;  /* 0x0000003928287223 */ /* 0x080fe2000001083d */
[----:B------:R-:W-:Y:S01]  /*83b0*/  FFMA.FTZ R41, R48, R57, R41 ;  /* 0x0000003930297223 */ /* 0x000fe20000010029 */
[C---:B------:R-:W-:Y:S01]  /*83c0*/  FMUL.FTZ R59, R49.reuse, R58 ;  /* 0x0000003a313b7220 */ /* 0x040fe20000410000 */
[----:B------:R-:W-:Y:S01]  /*83d0*/  F2FP.F16.E4M3.UNPACK_B R48, R47.H1 ;  /* 0x0000002fff30723e */ /* 0x000fe200030006ff */
[----:B------:R-:W-:Y:S01]  /*83e0*/  FFMA.FTZ R61, R49, R55, -R62 ;  /* 0x00000037313d7223 */ /* 0x000fe2000001083e */
[----:B------:R-:W-:Y:S01]  /*83f0*/  F2FP.F16.E4M3.UNPACK_B R47, R47 ;  /* 0x0000002fff2f723e */ /* 0x000fe200020006ff */
[----:B------:R-:W-:Y:S01]  /*8400*/  FFMA.FTZ R64, R54, R55, R59 ;  /* 0x0000003736407223 */ /* 0x000fe2000001003b */
[----:B------:R-:W-:-:S02]  /*8410*/  HADD2.F32 R57, -RZ, R91.H1_H1 ;  /* 0x3000005bff397230 */ /* 0x000fc40000004100 */
[--C-:B------:R-:W-:Y:S02]  /*8420*/  HADD2.F32 R49, -RZ, R48.reuse.H0_H0 ;  /* 0x20000030ff317230 */ /* 0x100fe40000004100 */
[----:B------:R-:W-:Y:S01]  /*8430*/  HADD2.F32 R54, -RZ, R48.H1_H1 ;  /* 0x30000030ff367230 */ /* 0x000fe20000004100 */
[----:B------:R-:W-:Y:S01]  /*8440*/  F2FP.SATFINITE.E4M3.F32.PACK_AB_MERGE_C R69, R64, R61, RZ ;  /* 0x0000003d4045723e */ /* 0x000fe200048070ff */
[----:B------:R-:W-:Y:S02]  /*8450*/  HADD2.F32 R48, -RZ, R47.H0_H0 ;  /* 0x2000002fff307230 */ /* 0x000fe40000004100 */
[-C--:B------:R-:W-:Y:S01]  /*8460*/  FMUL.FTZ R59, R49, R57.reuse ;  /* 0x00000039313b7220 */ /* 0x080fe20000410000 */
[----:B------:R-:W-:Y:S02]  /*8470*/  HADD2.F32 R91, -RZ, R91.H0_H0 ;  /* 0x2000005bff5b7230 */ /* 0x000fe40000004100 */
[----:B------:R-:W-:Y:S01]  /*8480*/  FMUL.FTZ R62, R54, R57 ;  /* 0x00000039363e7220 */ /* 0x000fe20000410000 */
[----:B------:R-:W-:Y:S01]  /*8490*/  HADD2.F32 R47, -RZ, R47.H1_H1 ;  /* 0x3000002fff2f7230 */ /* 0x000fe20000004100 */
[----:B------:R-:W-:Y:S01]  /*84a0*/  F2FP.SATFINITE.E4M3.F32.PACK_AB_MERGE_C R41, R41, R40, R69 ;  /* 0x000000282929723e */ /* 0x000fe20004807045 */
[----:B------:R-:W-:-:S02]  /*84b0*/  HADD2.F32 R55, -RZ, R90.H1_H1 ;  /* 0x3000005aff377230 */ /* 0x000fc40000004100 */
[-C--:B------:R-:W-:Y:S01]  /*84c0*/  FMUL.FTZ R58, R48, R91.reuse ;  /* 0x0000005b303a7220 */ /* 0x080fe20000410000 */
[----:B------:R-:W-:Y:S02]  /*84d0*/  HADD2.F32 R90, -RZ, R90.H0_H0 ;  /* 0x2000005aff5a7230 */ /* 0x000fe40000004100 */
[----:B------:R-:W-:Y:S01]  /*84e0*/  FMUL.FTZ R57, R47, R91 ;  /* 0x0000005b2f397220 */ /* 0x000fe20000410000 */
[-C--:B------:R-:W-:Y:S01]  /*84f0*/  FFMA.FTZ R49, R49, R55.reuse, -R62 ;  /* 0x0000003731317223 */ /* 0x080fe2000001083e */
[----:B------:R-:W-:Y:S02]  /*8500*/  FFMA.FTZ R54, R54, R55, R59 ;  /* 0x0000003736367223 */ /* 0x000fe4000001003b */
[-C--:B------:R-:W-:Y:S01]  /*8510*/  FFMA.FTZ R62, R48, R90.reuse, -R57 ;  /* 0x0000005a303e7223 */ /* 0x080fe20000010839 */
[----:B------:R-:W-:Y:S01]  /*8520*/  FFMA.FTZ R63, R47, R90, R58 ;  /* 0x0000005a2f3f7223 */ /* 0x000fe2000001003a */
[----:B------:R-:W-:Y:S02]  /*8530*/  F2FP.F16.E4M3.UNPACK_B R48, R43.H1 ;  /* 0x0000002bff30723e */ /* 0x000fe400030006ff */
[----:B------:R-:W-:-:S02]  /*8540*/  F2FP.F16.E4M3.UNPACK_B R58, R60.H1 ;  /* 0x0000003cff3a723e */ /* 0x000fc400030006ff */
[----:B------:R-:W-:Y:S01]  /*8550*/  F2FP.SATFINITE.E4M3.F32.PACK_AB_MERGE_C R67, R54, R49, RZ ;  /* 0x000000313643723e */ /* 0x000fe200048070ff */
[----:B------:R-:W-:Y:S01]  /*8560*/  HADD2.F32 R54, -RZ, R48.H1_H1 ;  /* 0x30000030ff367230 */ /* 0x000fe20000004100 */
[----:B------:R-:W-:Y:S01]  /*8570*/  F2FP.F16.E4M3.UNPACK_B R55, R56.H1 ;  /* 0x00000038ff37723e */ /* 0x000fe200030006ff */
[----:B------:R-:W-:Y:S01]  /*8580*/  HADD2.F32 R61, -RZ, R58.H1_H1 ;  /* 0x3000003aff3d7230 */ /* 0x000fe20000004100 */
[----:B------:R-:W-:Y:S01]  /*8590*/  F2FP.F16.E4M3.UNPACK_B R47, R42.H1 ;  /* 0x0000002aff2f723e */ /* 0x000fe200030006ff */
[----:B------:R-:W-:Y:S01]  /*85a0*/  HADD2.F32 R49, -RZ, R48.H0_H0 ;  /* 0x20000030ff317230 */ /* 0x000fe20000004100 */
[----:B------:R-:W-:Y:S01]  /*85b0*/  F2FP.F16.E4M3.UNPACK_B R60, R60 ;  /* 0x0000003cff3c723e */ /* 0x000fe200020006ff */
[----:B------:R-:W-:Y:S01]  /*85c0*/  HADD2.F32 R57, -RZ, R55.H1_H1 ;  /* 0x30000037ff397230 */ /* 0x000fe20000004100 */
[----:B------:R-:W-:Y:S01]  /*85d0*/  F2FP.F16.E4M3.UNPACK_B R56, R56 ;  /* 0x00000038ff38723e */ /* 0x000fe200020006ff */
[----:B------:R-:W-:Y:S02]  /*85e0*/  HADD2.F32 R48, -RZ, R47.H1_H1 ;  /* 0x3000002fff307230 */ /* 0x000fe40000004100 */
[----:B------:R-:W-:Y:S01]  /*85f0*/  FMUL.FTZ R64, R54, R61 ;  /* 0x0000003d36407220 */ /* 0x000fe20000410000 */
[----:B------:R-:W-:-:S02]  /*8600*/  HADD2.F32 R59, -RZ, R60.H1_H1 ;  /* 0x3000003cff3b7230 */ /* 0x000fc40000004100 */
[C---:B------:R-:W-:Y:S01]  /*8610*/  FMUL.FTZ R65, R49.reuse, R61 ;  /* 0x0000003d31417220 */ /* 0x040fe20000410000 */
[----:B------:R-:W-:Y:S02]  /*8620*/  HADD2.F32 R47, -RZ, R47.H0_H0 ;  /* 0x2000002fff2f7230 */ /* 0x000fe40000004100 */
[----:B------:R-:W-:Y:S01]  /*8630*/  FFMA.FTZ R61, R49, R57, -R64 ;  /* 0x00000039313d7223 */ /* 0x000fe20000010840 */
[----:B------:R-:W-:Y:S02]  /*8640*/  HADD2.F32 R49, -RZ, R56.H1_H1 ;  /* 0x30000038ff317230 */ /* 0x000fe40000004100 */
[----:B------:R-:W-:Y:S01]  /*8650*/  FMUL.FTZ R64, R48, R59 ;  /* 0x0000003b30407220 */ /* 0x000fe20000410000 */
[----:B------:R-:W-:Y:S01]  /*8660*/  F2FP.F16.E4M3.UNPACK_B R43, R43 ;  /* 0x0000002bff2b723e */ /* 0x000fe200020006ff */
[C---:B------:R-:W-:Y:S01]  /*8670*/  FMUL.FTZ R59, R47.reuse, R59 ;  /* 0x0000003b2f3b7220 */ /* 0x040fe20000410000 */
[----:B------:R-:W-:Y:S01]  /*8680*/  F2FP.F16.E4M3.UNPACK_B R42, R42 ;  /* 0x0000002aff2a723e */ /* 0x000fe200020006ff */
[----:B------:R-:W-:Y:S01]  /*8690*/  FFMA.FTZ R64, R47, R49, -R64 ;  /* 0x000000312f407223 */ /* 0x000fe20000010840 */
[----:B------:R-:W-:-:S02]  /*86a0*/  HADD2.F32 R58, -RZ, R58.H0_H0 ;  /* 0x2000003aff3a7230 */ /* 0x000fc40000004100 */
[----:B------:R-:W-:Y:S01]  /*86b0*/  FFMA.FTZ R59, R48, R49, R59 ;  /* 0x00000031303b7223 */ /* 0x000fe2000001003b */
[--C-:B------:R-:W-:Y:S02]  /*86c0*/  HADD2.F32 R47, -RZ, R43.reuse.H0_H0 ;  /* 0x2000002bff2f7230 */ /* 0x100fe40000004100 */
[----:B------:R-:W-:Y:S01]  /*86d0*/  FFMA.FTZ R68, R54, R57, R65 ;  /* 0x0000003936447223 */ /* 0x000fe20000010041 */
[----:B------:R-:W-:Y:S01]  /*86e0*/  HADD2.F32 R48, -RZ, R43.H1_H1 ;  /* 0x3000002bff307230 */ /* 0x000fe20000004100 */
[----:B------:R-:W-:Y:S01]  /*86f0*/  F2FP.SATFINITE.E4M3.F32.PACK_AB_MERGE_C R40, R63, R62, R67 ;  /* 0x0000003e3f28723e */ /* 0x000fe20004807043 */
[--C-:B------:R-:W-:Y:S02]  /*8700*/  HADD2.F32 R43, -RZ, R42.reuse.H0_H0 ;  /* 0x2000002aff2b7230 */ /* 0x100fe40000004100 */
[-C--:B------:R-:W-:Y:S01]  /*8710*/  FMUL.FTZ R57, R47, R58.reuse ;  /* 0x0000003a2f397220 */ /* 0x080fe20000410000 */
[----:B------:R-:W-:Y:S02]  /*8720*/  HADD2.F32 R42, -RZ, R42.H1_H1 ;  /* 0x3000002aff2a7230 */ /* 0x000fe40000004100 */
[----:B------:R-:W-:Y:S01]  /*8730*/  FMUL.FTZ R66, R48, R58 ;  /* 0x0000003a30427220 */ /* 0x000fe20000410000 */
[----:B------:R-:W-:Y:S01]  /*8740*/  HADD2.F32 R60, -RZ, R60.H0_H0 ;  /* 0x2000003cff3c7230 */ /* 0x000fe20000004100 */
[----:B------:R-:W-:Y:S01]  /*8750*/  F2FP.SATFINITE.E4M3.F32.PACK_AB_MERGE_C R59, R59, R64, RZ ;  /* 0x000000403b3b723e */ /* 0x000fe200048070ff */
[----:B------:R-:W-:Y:S01]  /*8760*/  HADD2.F32 R55, -RZ, R55.H0_H0 ;  /* 0x20000037ff377230 */ /* 0x000fe20000004100 */
[----:B------:R-:W-:Y:S01]  /*8770*/  F2FP.SATFINITE.E4M3.F32.PACK_AB_MERGE_C R61, R68, R61, RZ ;  /* 0x0000003d443d723e */ /* 0x000fe200048070ff */
[----:B------:R-:W-:-:S02]  /*8780*/  HADD2.F32 R56, -RZ, R56.H0_H0 ;  /* 0x20000038ff387230 */ /* 0x000fc40000004100 */
[-C--:B------:R-:W-:Y:S01]  /*8790*/  FMUL.FTZ R54, R42, R60.reuse ;  /* 0x0000003c2a367220 */ /* 0x080fe20000410000 */
[----:B------:R-:W-:Y:S01]  /*87a0*/  FMUL.FTZ R49, R43, R60 ;  /* 0x0000003c2b317220 */ /* 0x000fe20000410000 */
[-C--:B------:R-:W-:Y:S01]  /*87b0*/  FFMA.FTZ R66, R47, R55.reuse, -R66 ;  /* 0x000000372f427223 */ /* 0x080fe20000010842 */
[----:B------:R-:W-:Y:S01]  /*87c0*/  FFMA.FTZ R57, R48, R55, R57 ;  /* 0x0000003730397223 */ /* 0x000fe20000010039 */
[-C--:B------:R-:W-:Y:S01]  /*87d0*/  FFMA.FTZ R54, R43, R56.reuse, -R54 ;  /* 0x000000382b367223 */ /* 0x080fe20000010836 */
[----:B------:R-:W-:-:S03]  /*87e0*/  FFMA.FTZ R49, R42, R56, R49 ;  /* 0x000000382a317223 */ /* 0x000fc60000010031 */
[----:B------:R-:W-:Y:S02]  /*87f0*/  F2FP.SATFINITE.E4M3.F32.PACK_AB_MERGE_C R43, R57, R66, R61 ;  /* 0x00000042392b723e */ /* 0x000fe4000480703d */
[----:B------:R-:W-:-:S07]  /*8800*/  F2FP.SATFINITE.E4M3.F32.PACK_AB_MERGE_C R42, R49, R54, R59 ;  /* 0x00000036312a723e */ /* 0x000fce000480703b */
.L_x_389:
[----:B------:R-:W-:Y:S05]  /*8810*/  BSYNC B2 ;  /* 0x0000000000027941 */ /* 0x000fea0003800000 */
.L_x_388:
[----:B-1----:R0:W-:Y:S02]  /*8820*/  STG.E.128 desc[UR54][R44.64+0x80], R40 ;  /* 0x000080282c007986 */ /* 0x0021e4000c101d36 */
.L_x_387:
[----:B------:R-:W-:Y:S05]  /*8830*/  BSYNC B1 ;  /* 0x0000000000017941 */ /* 0x000fea0003800000 */
.L_x_386:
[----:B------:R-:W-:-:S13]  /*8840*/  ISETP.NE.AND P3, PT, R39, RZ, PT ;  /* 0x000000ff2700720c */ /* 0x000fda0003f65270 */
        /* <DEDUP_REMOVED lines=8> */
[----:B------:R-:W-:Y:S01]  /*88d0*/  SHF.R.U32.HI R54, RZ, 0x10, R51 ;  /* 0x00000010ff367819 */ /* 0x000fe20000011633 */
[----:B------:R-:W-:Y:S01]  /*88e0*/  IMAD.SHL.U32 R47, R47, 0x100, RZ ;  /* 0x000001002f2f7824 */ /* 0x000fe200078e00ff */
[----:B------:R-:W-:Y:S01]  /*88f0*/  LOP3.LUT R48, R51, 0xff0000ff, RZ, 0xc0, !PT ;  /* 0xff0000ff33307812 */ /* 0x000fe200078ec0ff */
[----:B------:R-:W-:Y:S01]  /*8900*/  IMAD.SHL.U32 R49, R49, 0x100, RZ ;  /* 0x0000010031317824 */ /* 0x000fe200078e00ff */
[----:B------:R-:W-:Y:S02]  /*8910*/  LOP3.LUT R50, R53, 0xff0000ff, RZ, 0xc0, !PT ;  /* 0xff0000ff35327812 */ /* 0x000fe400078ec0ff */
[----:B------:R-:W-:-:S02]  /*8920*/  SHF.R.U32.HI R52, RZ, 0x10, R53 ;  /* 0x00000010ff347819 */ /* 0x000fc40000011635 */
[----:B------:R-:W-:Y:S01]  /*8930*/  LOP3.LUT R48, R48, 0xff00, R47, 0xf8, !PT ;  /* 0x0000ff0030307812 */ /* 0x000fe200078ef82f */
[----:B------:R-:W-:Y:S01]  /*8940*/  IMAD.U32 R47, R54, 0x10000, RZ ;  /* 0x00010000362f7824 */ /* 0x000fe200078e00ff */
[----:B------:R-:W-:Y:S02]  /*8950*/  LOP3.LUT R51, R50, 0xff00, R49, 0xf8, !PT ;  /* 0x0000ff0032337812 */ /* 0x000fe400078ef831 */
[----:B------:R-:W-:Y:S02]  /*8960*/  SHF.L.U32 R50, R52, 0x10, RZ ;  /* 0x0000001034327819 */ /* 0x000fe400000006ff */
[----:B------:R-:W-:Y:S02]  /*8970*/  F2FP.F16.E4M3.UNPACK_B R40, R41 ;  /* 0x00000029ff28723e */ /* 0x000fe400020006ff */
[----:B------:R-:W-:Y:S02]  /*8980*/  F2FP.F16.E4M3.UNPACK_B R49, R89.H1 ;  /* 0x00000059ff31723e */ /* 0x000fe400030006ff */
[----:B------:R-:W-:Y:S01]  /*8990*/  LOP3.LUT R52, R48, 0xff0000, R47, 0xf8, !PT ;  /* 0x00ff000030347812 */ /* 0x000fe200078ef82f */
[--C-:B------:R-:W-:Y:S01]  /*89a0*/  HADD2.F32 R47, -RZ, R40.reuse.H1_H1 ;  /* 0x30000028ff2f7230 */ /* 0x100fe20000004100 */
[----:B------:R-:W-:Y:S01]  /*89b0*/  LOP3.LUT R55, R51, 0xff0000, R50, 0xf8, !PT ;  /* 0x00ff000033377812 */ /* 0x000fe200078ef832 */
[--C-:B------:R-:W-:Y:S01]  /*89c0*/  HADD2.F32 R53, -RZ, R49.reuse.H0_H0 ;  /* 0x20000031ff357230 */ /* 0x100fe20000004100 */
[----:B------:R-:W-:Y:S01]  /*89d0*/  F2FP.F16.E4M3.UNPACK_B R50, R88.H1 ;  /* 0x00000058ff32723e */ /* 0x000fe200030006ff */
[----:B------:R-:W-:Y:S01]  /*89e0*/  HADD2.F32 R40, -RZ, R40.H0_H0 ;  /* 0x20000028ff287230 */ /* 0x000fe20000004100 */
[----:B------:R-:W-:Y:S01]  /*89f0*/  F2FP.F16.E4M3.UNPACK_B R41, R41.H1 ;  /* 0x00000029ff29723e */ /* 0x000fe200030006ff */
[----:B------:R-:W-:-:S02]  /*8a00*/  HADD2.F32 R54, -RZ, R49.H1_H1 ;  /* 0x30000031ff367230 */ /* 0x000fc40000004100 */
[CC--:B------:R-:W-:Y:S01]  /*8a10*/  FMUL.FTZ R57, R47.reuse, R53.reuse ;  /* 0x000000352f397220 */ /* 0x0c0fe20000410000 */
[--C-:B------:R-:W-:Y:S02]  /*8a20*/  HADD2.F32 R51, -RZ, R50.reuse.H0_H0 ;  /* 0x20000032ff337230 */ /* 0x100fe40000004100 */
[----:B------:R-:W-:Y:S01]  /*8a30*/  FMUL.FTZ R56, R40, R53 ;  /* 0x0000003528387220 */ /* 0x000fe20000410000 */
[--C-:B------:R-:W-:Y:S01]  /*8a40*/  HADD2.F32 R49, -RZ, R41.reuse.H1_H1 ;  /* 0x30000029ff317230 */ /* 0x100fe20000004100 */
[----:B------:R-:W-:Y:S01]  /*8a50*/  F2FP.F16.E4M3.UNPACK_B R89, R89 ;  /* 0x00000059ff59723e */ /* 0x000fe200020006ff */
[----:B------:R-:W-:Y:S02]  /*8a60*/  HADD2.F32 R48, -RZ, R41.H0_H0 ;  /* 0x20000029ff307230 */ /* 0x000fe40000004100 */
[-C--:B------:R-:W-:Y:S01]  /*8a70*/  FFMA.FTZ R41, R47, R51.reuse, R56 ;  /* 0x000000332f297223 */ /* 0x080fe20000010038 */
[----:B------:R-:W-:Y:S02]  /*8a80*/  HADD2.F32 R50, -RZ, R50.H1_H1 ;  /* 0x30000032ff327230 */ /* 0x000fe40000004100 */
[C---:B------:R-:W-:Y:S01]  /*8a90*/  FMUL.FTZ R53, R49.reuse, R54 ;  /* 0x0000003631357220 */ /* 0x040fe20000410000 */
[----:B------:R-:W-:Y:S01]  /*8aa0*/  F2FP.F16.E4M3.UNPACK_B R47, R46.H1 ;  /* 0x0000002eff2f723e */ /* 0x000fe200030006ff */
[----:B------:R-:W-:Y:S01]  /*8ab0*/  FMUL.FTZ R54, R48, R54 ;  /* 0x0000003630367220 */ /* 0x000fe20000410000 */
[----:B------:R-:W-:Y:S01]  /*8ac0*/  FFMA.FTZ R40, R40, R51, -R57 ;  /* 0x0000003328287223 */ /* 0x000fe20000010839 */
[----:B------:R-:W-:Y:S01]  /*8ad0*/  FFMA.FTZ R58, R48, R50, -R53 ;  /* 0x00000032303a7223 */ /* 0x000fe20000010835 */
[----:B------:R-:W-:Y:S01]  /*8ae0*/  F2FP.F16.E4M3.UNPACK_B R46, R46 ;  /* 0x0000002eff2e723e */ /* 0x000fe200020006ff */
[----:B------:R-:W-:Y:S01]  /*8af0*/  FFMA.FTZ R59, R49, R50, R54 ;  /* 0x00000032313b7223 */ /* 0x000fe20000010036 */
[----:B------:R-:W-:Y:S01]  /*8b00*/  F2FP.F16.E4M3.UNPACK_B R88, R88 ;  /* 0x00000058ff58723e */ /* 0x000fe200020006ff */
[----:B------:R-:W-:-:S02]  /*8b10*/  HADD2.F32 R51, -RZ, R89.H1_H1 ;  /* 0x30000059ff337230 */ /* 0x000fc40000004100 */
[--C-:B------:R-:W-:Y:S01]  /*8b20*/  HADD2.F32 R48, -RZ, R47.reuse.H0_H0 ;  /* 0x2000002fff307230 */ /* 0x100fe20000004100 */
[----:B------:R-:W-:Y:S01]  /*8b30*/  F2FP.SATFINITE.E4M3.F32.PACK_AB_MERGE_C R61, R59, R58, RZ ;  /* 0x0000003a3b3d723e */ /* 0x000fe200048070ff */
[----:B------:R-:W-:Y:S02]  /*8b40*/  HADD2.F32 R49, -RZ, R47.H1_H1 ;  /* 0x3000002fff317230 */ /* 0x000fe40000004100 */
[----:B------:R-:W-:Y:S02]  /*8b50*/  HADD2.F32 R47, -RZ, R46.H0_H0 ;  /* 0x2000002eff2f7230 */ /* 0x000fe40000004100 */
[-C--:B------:R-:W-:Y:S01]  /*8b60*/  FMUL.FTZ R56, R48, R51.reuse ;  /* 0x0000003330387220 */ /* 0x080fe20000410000 */
[----:B------:R-:W-:Y:S02]  /*8b70*/  HADD2.F32 R50, -RZ, R88.H1_H1 ;  /* 0x30000058ff327230 */ /* 0x000fe40000004100 */
[----:B------:R-:W-:Y:S01]  /*8b80*/  FMUL.FTZ R53, R49, R51 ;  /* 0x0000003331357220 */ /* 0x000fe20000410000 */
[----:B------:R-:W-:Y:S01]  /*8b90*/  HADD2.F32 R89, -RZ, R89.H0_H0 ;  /* 0x20000059ff597230 */ /* 0x000fe20000004100 */
[----:B------:R-:W-:Y:S01]  /*8ba0*/  F2FP.SATFINITE.E4M3.F32.PACK_AB_MERGE_C R41, R41, R40, R61 ;  /* 0x000000282929723e */ /* 0x000fe2000480703d */
[----:B------:R-:W-:-:S02]  /*8bb0*/  HADD2.F32 R46, -RZ, R46.H1_H1 ;  /* 0x3000002eff2e7230 */ /* 0x000fc40000004100 */
[-C--:B------:R-:W-:Y:S01]  /*8bc0*/  FFMA.FTZ R53, R48, R50.reuse, -R53 ;  /* 0x0000003230357223 */ /* 0x080fe20000010835 */
[----:B------:R-:W-:Y:S02]  /*8bd0*/  HADD2.F32 R88, -RZ, R88.H0_H0 ;  /* 0x20000058ff587230 */ /* 0x000fe40000004100 */
[----:B------:R-:W-:Y:S01]  /*8be0*/  FFMA.FTZ R56, R49, R50, R56 ;  /* 0x0000003231387223 */ /* 0x000fe20000010038 */
[-C--:B------:R-:W-:Y:S01]  /*8bf0*/  F2FP.F16.E4M3.UNPACK_B R50, R52.reuse.H1 ;  /* 0x00000034ff32723e */ /* 0x080fe200030006ff */
[-C--:B------:R-:W-:Y:S01]  /*8c00*/  FMUL.FTZ R54, R46, R89.reuse ;  /* 0x000000592e367220 */ /* 0x080fe20000410000 */
[C---:B------:R-:W-:Y:S01]  /*8c10*/  FMUL.FTZ R89, R47.reuse, R89 ;  /* 0x000000592f597220 */ /* 0x040fe20000410000 */
[----:B------:R-:W-:Y:S02]  /*8c20*/  F2FP.F16.E4M3.UNPACK_B R52, R52 ;  /* 0x00000034ff34723e */ /* 0x000fe400020006ff */
[-C--:B------:R-:W-:Y:S01]  /*8c30*/  FFMA.FTZ R57, R47, R88.reuse, -R54 ;  /* 0x000000582f397223 */ /* 0x080fe20000010836 */
[----:B------:R-:W-:Y:S01]  /*8c40*/  F2FP.SATFINITE.E4M3.F32.PACK_AB_MERGE_C R60, R56, R53, RZ ;  /* 0x00000035383c723e */ /* 0x000fe200048070ff */
[----:B------:R-:W-:Y:S01]  /*8c50*/  FFMA.FTZ R88, R46, R88, R89 ;  /* 0x000000582e587223 */ /* 0x000fe20000010059 */
[----:B------:R-:W-:Y:S01]  /*8c60*/  F2FP.F16.E4M3.UNPACK_B R47, R43.H1 ;  /* 0x0000002bff2f723e */ /* 0x000fe200030006ff */
[--C-:B------:R-:W-:Y:S01]  /*8c70*/  HADD2.F32 R51, -RZ, R50.reuse.H1_H1 ;  /* 0x30000032ff337230 */ /* 0x100fe20000004100 */
[-C--:B------:R-:W-:Y:S01]  /*8c80*/  F2FP.F16.E4M3.UNPACK_B R53, R55.reuse.H1 ;  /* 0x00000037ff35723e */ /* 0x080fe200030006ff */
[----:B------:R-:W-:Y:S01]  /*8c90*/  HADD2.F32 R50, -RZ, R50.H0_H0 ;  /* 0x20000032ff327230 */ /* 0x000fe20000004100 */
[-C--:B------:R-:W-:Y:S01]  /*8ca0*/  F2FP.F16.E4M3.UNPACK_B R46, R42.reuse.H1 ;  /* 0x0000002aff2e723e */ /* 0x080fe200030006ff */
[----:B------:R-:W-:Y:S01]  /*8cb0*/  HADD2.F32 R49, -RZ, R47.H1_H1 ;  /* 0x3000002fff317230 */ /* 0x000fe20000004100 */
[----:B------:R-:W-:Y:S01]  /*8cc0*/  F2FP.F16.E4M3.UNPACK_B R55, R55 ;  /* 0x00000037ff37723e */ /* 0x000fe200020006ff */
[----:B------:R-:W-:Y:S01]  /*8cd0*/  HADD2.F32 R56, -RZ, R53.H1_H1 ;  /* 0x30000035ff387230 */ /* 0x000fe20000004100 */
[----:B------:R-:W-:Y:S01]  /*8ce0*/  F2FP.F16.E4M3.UNPACK_B R43, R43 ;  /* 0x0000002bff2b723e */ /* 0x000fe200020006ff */
[----:B------:R-:W-:Y:S01]  /*8cf0*/  HADD2.F32 R48, -RZ, R47.H0_H0 ;  /* 0x2000002fff307230 */ /* 0x000fe20000004100 */
[----:B------:R-:W-:Y:S01]  /*8d00*/  F2FP.F16.E4M3.UNPACK_B R42, R42 ;  /* 0x0000002aff2a723e */ /* 0x000fe200020006ff */
[----:B------:R-:W-:-:S02]  /*8d10*/  HADD2.F32 R47, -RZ, R46.H1_H1 ;  /* 0x3000002eff2f7230 */ /* 0x000fc40000004100 */
[-C--:B------:R-:W-:Y:S01]  /*8d20*/  FMUL.FTZ R59, R49, R56.reuse ;  /* 0x00000038313b7220 */ /* 0x080fe20000410000 */
[--C-:B------:R-:W-:Y:S02]  /*8d30*/  HADD2.F32 R54, -RZ, R55.reuse.H1_H1 ;  /* 0x30000037ff367230 */ /* 0x100fe40000004100 */
[C---:B------:R-:W-:Y:S01]  /*8d40*/  FMUL.FTZ R56, R48.reuse, R56 ;  /* 0x0000003830387220 */ /* 0x040fe20000410000 */
[----:B------:R-:W-:Y:S02]  /*8d50*/  HADD2.F32 R46, -RZ, R46.H0_H0 ;  /* 0x2000002eff2e7230 */ /* 0x000fe40000004100 */
[----:B------:R-:W-:Y:S01]  /*8d60*/  FFMA.FTZ R58, R48, R51, -R59 ;  /* 0x00000033303a7223 */ /* 0x000fe2000001083b */
[----:B------:R-:W-:Y:S02]  /*8d70*/  HADD2.F32 R48, -RZ, R52.H1_H1 ;  /* 0x30000034ff307230 */ /* 0x000fe40000004100 */
[----:B------:R-:W-:Y:S01]  /*8d80*/  FMUL.FTZ R59, R47, R54 ;  /* 0x000000362f3b7220 */ /* 0x000fe20000410000 */
[----:B------:R-:W-:-:S02]  /*8d90*/  HADD2.F32 R55, -RZ, R55.H0_H0 ;  /* 0x20000037ff377230 */ /* 0x000fc40000004100 */
[C---:B------:R-:W-:Y:S01]  /*8da0*/  FMUL.FTZ R54, R46.reuse, R54 ;  /* 0x000000362e367220 */ /* 0x040fe20000410000 */
[----:B------:R-:W-:Y:S02]  /*8db0*/  HADD2.F32 R53, -RZ, R53.H0_H0 ;  /* 0x20000035ff357230 */ /* 0x000fe40000004100 */
[-C--:B------:R-:W-:Y:S01]  /*8dc0*/  FFMA.FTZ R59, R46, R48.reuse, -R59 ;  /* 0x000000302e3b7223 */ /* 0x080fe2000001083b */
[--C-:B------:R-:W-:Y:S02]  /*8dd0*/  HADD2.F32 R46, -RZ, R43.reuse.H0_H0 ;  /* 0x2000002bff2e7230 */ /* 0x100fe40000004100 */
[----:B------:R-:W-:Y:S01]  /*8de0*/  FFMA.FTZ R54, R47, R48, R54 ;  /* 0x000000302f367223 */ /* 0x000fe20000010036 */
[----:B------:R-:W-:Y:S02]  /*8df0*/  HADD2.F32 R47, -RZ, R43.H1_H1 ;  /* 0x3000002bff2f7230 */ /* 0x000fe40000004100 */
[----:B------:R-:W-:Y:S01]  /*8e00*/  FFMA.FTZ R51, R49, R51, R56 ;  /* 0x0000003331337223 */ /* 0x000fe20000010038 */
[----:B------:R-:W-:-:S02]  /*8e10*/  HADD2.F32 R43, -RZ, R42.H0_H0 ;  /* 0x2000002aff2b7230 */ /* 0x000fc40000004100 */
[-C--:B------:R-:W-:Y:S01]  /*8e20*/  FMUL.FTZ R56, R46, R53.reuse ;  /* 0x000000352e387220 */ /* 0x080fe20000410000 */
[----:B------:R-:W-:Y:S02]  /*8e30*/  HADD2.F32 R42, -RZ, R42.H1_H1 ;  /* 0x3000002aff2a7230 */ /* 0x000fe40000004100 */
[C---:B------:R-:W-:Y:S01]  /*8e40*/  FMUL.FTZ R49, R47.reuse, R53 ;  /* 0x000000352f317220 */ /* 0x040fe20000410000 */
[----:B------:R-:W-:Y:S02]  /*8e50*/  HADD2.F32 R52, -RZ, R52.H0_H0 ;  /* 0x20000034ff347230 */ /* 0x000fe40000004100 */
[-C--:B------:R-:W-:Y:S01]  /*8e60*/  FFMA.FTZ R56, R47, R50.reuse, R56 ;  /* 0x000000322f387223 */ /* 0x080fe20000010038 */
[----:B------:R-:W-:Y:S01]  /*8e70*/  F2FP.SATFINITE.E4M3.F32.PACK_AB_MERGE_C R54, R54, R59, RZ ;  /* 0x0000003b3636723e */ /* 0x000fe200048070ff */
[-C--:B------:R-:W-:Y:S01]  /*8e80*/  FMUL.FTZ R48, R42, R55.reuse ;  /* 0x000000372a307220 */ /* 0x080fe20000410000 */
[----:B------:R-:W-:Y:S01]  /*8e90*/  FMUL.FTZ R55, R43, R55 ;  /* 0x000000372b377220 */ /* 0x000fe20000410000 */
[----:B------:R-:W-:Y:S01]  /*8ea0*/  FFMA.FTZ R49, R46, R50, -R49 ;  /* 0x000000322e317223 */ /* 0x000fe20000010831 */
[----:B------:R-:W-:Y:S01]  /*8eb0*/  F2FP.SATFINITE.E4M3.F32.PACK_AB_MERGE_C R51, R51, R58, RZ ;  /* 0x0000003a3333723e */ /* 0x000fe200048070ff */
[-C--:B------:R-:W-:Y:S01]  /*8ec0*/  FFMA.FTZ R48, R43, R52.reuse, -R48 ;  /* 0x000000342b307223 */ /* 0x080fe20000010830 */
[----:B------:R-:W-:Y:S01]  /*8ed0*/  FFMA.FTZ R55, R42, R52, R55 ;  /* 0x000000342a377223 */ /* 0x000fe20000010037 */
[----:B------:R-:W-:-:S02]  /*8ee0*/  F2FP.SATFINITE.E4M3.F32.PACK_AB_MERGE_C R40, R88, R57, R60 ;  /* 0x000000395828723e */ /* 0x000fc4000480703c */
[----:B------:R-:W-:Y:S02]  /*8ef0*/  F2FP.SATFINITE.E4M3.F32.PACK_AB_MERGE_C R43, R56, R49, R51 ;  /* 0x00000031382b723e */ /* 0x000fe40004807033 */
[----:B------:R-:W-:-:S07]  /*8f00*/  F2FP.SATFINITE.E4M3.F32.PACK_AB_MERGE_C R42, R55, R48, R54 ;  /* 0x00000030372a723e */ /* 0x000fce0004807036 */
.L_x_391:
[----:B------:R-:W-:Y:S05]  /*8f10*/  BSYNC B1 ;  /* 0x0000000000017941 */ /* 0x000fea0003800000 */
.L_x_390:
[----:B-1----:R0:W-:Y:S01]  /*8f20*/  STG.E.128 desc[UR54][R44.64+0xa0], R40 ;  /* 0x0000a0282c007986 */ /* 0x0021e2000c101d36 */
[----:B------:R-:W-:Y:S05]  /*8f30*/  BRA `(.L_x_369) ;  /* 0x0000006800747947 */ /* 0x000fea0003800000 */
.L_x_337:
[----:B------:R-:W-:Y:S01]  /*8f40*/  ISETP.GE.AND P4, PT, R168, R96, PT ;  /* 0x00000060a800720c */ /* 0x000fe20003f86270 */
[----:B------:R-:W-:Y:S01]  /*8f50*/  BSSY B1, `(.L_x_392) ;  /* 0x000002f000017945 */ /* 0x000fe20003800000 */
[----:B------:R-:W-:Y:S02]  /*8f60*/  CS2R R60, SRZ ;  /* 0x00000000003c7805 */ /* 0x000fe4000001ff00 */
[----:B------:R-:W-:Y:S02]  /*8f70*/  CS2R R40, SRZ ;  /* 0x0000000000287805 */ /* 0x000fe4000001ff00 */
[----:B0-----:R-:W-:Y:S02]  /*8f80*/  CS2R R42, SRZ ;  /* 0x00000000002a7805 */ /* 0x001fe4000001ff00 */
        /* <DEDUP_REMOVED lines=14> */
[----:B------:R-:W-:Y:S01]  /*9070*/  CS2R R74, SRZ ;  /* 0x00000000004a7805 */ /* 0x000fe2000001ff00 */
[----:B------:R-:W-:Y:S06]  /*9080*/  @P4 BRA `(.L_x_393) ;  /* 0x00000000006c4947 */ /* 0x000fec0003800000 */
[----:B------:R-:W-:Y:S01]  /*9090*/  ULDC.64 UR4, c[0x0][0x3e8] ;  /* 0x0000fa0000047ab9 */ /* 0x000fe20000000a00 */
[----:B------:R-:W-:Y:S02]  /*90a0*/  CS2R R52, SRZ ;  /* 0x0000000000347805 */ /* 0x000fe4000001ff00 */
[----:B------:R-:W-:Y:S02]  /*90b0*/  IADD3 R76, P2, P3, R108, UR4, R90 ;  /* 0x000000046c4c7c10 */ /* 0x000fe4000fb5e05a */
[----:B------:R-:W-:Y:S02]  /*90c0*/  CS2R R54, SRZ ;  /* 0x0000000000367805 */ /* 0x000fe4000001ff00 */
[----:B------:R-:W-:Y:S02]  /*90d0*/  CS2R R40, SRZ ;  /* 0x0000000000287805 */ /* 0x000fe4000001ff00 */
[----:B------:R-:W-:Y:S02]  /*90e0*/  CS2R R42, SRZ ;  /* 0x00000000002a7805 */ /* 0x000fe4000001ff00 */
[----:B------:R-:W-:Y:S01]  /*90f0*/  IADD3.X R77, R14, UR5, R97, P2, P3 ;  /* 0x000000050e4d7c10 */ /* 0x000fe200097e6461 */
[----:B------:R-:W-:-:S02]  /*9100*/  ULDC.64 UR4, c[0x0][0x400] ;  /* 0x0001000000047ab9 */ /* 0x000fc40000000a00 */
[----:B------:R-:W-:-:S04]  /*9110*/  IADD3 R78, P2, P3, R102, UR4, R88 ;  /* 0x00000004664e7c10 */ /* 0x000fc8000fb5e058 */
[----:B------:R-:W-:Y:S02]  /*9120*/  IADD3.X R79, R20, UR5, R98, P2, P3 ;  /* 0x00000005144f7c10 */ /* 0x000fe400097e6462 */
[----:B------:R-:W-:Y:S02]  /*9130*/  ISETP.GE.AND P2, PT, R18, R133, PT ;  /* 0x000000851200720c */ /* 0x000fe40003f46270 */
[----:B------:R-:W-:Y:S02]  /*9140*/  CS2R R56, SRZ ;  /* 0x0000000000387805 */ /* 0x000fe4000001ff00 */
[----:B------:R-:W-:Y:S02]  /*9150*/  CS2R R58, SRZ ;  /* 0x00000000003a7805 */ /* 0x000fe4000001ff00 */
[----:B------:R-:W-:Y:S02]  /*9160*/  CS2R R44, SRZ ;  /* 0x00000000002c7805 */ /* 0x000fe4000001ff00 */
[----:B------:R-:W-:-:S05]  /*9170*/  CS2R R46, SRZ ;  /* 0x00000000002e7805 */ /* 0x000fca000001ff00 */
[----:B------:R0:W5:Y:S04]  /*9180*/  @!P2 LDG.E.128 R52, desc[UR54][R76.64] ;  /* 0x000000364c34a981 */ /* 0x000168000c1e1d00 */
[----:B------:R0:W5:Y:S01]  /*9190*/  @!P2 LDG.E.128 R40, desc[UR54][R78.64] ;  /* 0x000000364e28a981 */ /* 0x000162000c1e1d00 */
[----:B------:R-:W-:Y:S02]  /*91a0*/  ISETP.GE.AND P2, PT, R0, R133, PT ;  /* 0x000000850000720c */ /* 0x000fe40003f46270 */
[----:B------:R-:W-:Y:S02]  /*91b0*/  CS2R R72, SRZ ;  /* 0x0000000000487805 */ /* 0x000fe4000001ff00 */
[----:B------:R-:W-:Y:S02]  /*91c0*/  CS2R R74, SRZ ;  /* 0x00000000004a7805 */ /* 0x000fe4000001ff00 */
[----:B------:R-:W-:-:S02]  /*91d0*/  CS2R R48, SRZ ;  /* 0x0000000000307805 */ /* 0x000fc4000001ff00 */
[----:B------:R-:W-:-:S05]  /*91e0*/  CS2R R50, SRZ ;  /* 0x0000000000327805 */ /* 0x000fca000001ff00 */
[----:B------:R0:W5:Y:S04]  /*91f0*/  @!P2 LDG.E.128 R56, desc[UR54][R76.64+0x20] ;  /* 0x000020364c38a981 */ /* 0x000168000c1e1d00 */
[----:B------:R0:W5:Y:S01]  /*9200*/  @!P2 LDG.E.128 R44, desc[UR54][R78.64+0x20] ;  /* 0x000020364e2ca981 */ /* 0x000162000c1e1d00 */
[----:B------:R-:W-:-:S13]  /*9210*/  ISETP.GE.AND P2, PT, R6, R133, PT ;  /* 0x000000850600720c */ /* 0x000fda0003f46270 */
[----:B------:R0:W5:Y:S04]  /*9220*/  @!P2 LDG.E.128 R72, desc[UR54][R76.64+0x40] ;  /* 0x000040364c48a981 */ /* 0x000168000c1e1d00 */
[----:B------:R0:W5:Y:S02]  /*9230*/  @!P2 LDG.E.128 R48, desc[UR54][R78.64+0x40] ;  /* 0x000040364e30a981 */ /* 0x000164000c1e1d00 */
.L_x_393:
[----:B------:R-:W-:Y:S05]  /*9240*/  BSYNC B1 ;  /* 0x0000000000017941 */ /* 0x000fea0003800000 */
.L_x_392:
[----:B------:R-:W-:Y:S01]  /*9250*/  ISETP.GE.AND P3, PT, R216, R96, PT ;  /* 0x00000060d800720c */ /* 0x000fe20003f66270 */
[----:B------:R-:W-:Y:S01]  /*9260*/  BSSY B1, `(.L_x_394) ;  /* 0x0000027000017945 */ /* 0x000fe20003800000 */
[----:B0-----:R-:W-:Y:S02]  /*9270*/  CS2R R76, SRZ ;  /* 0x00000000004c7805 */ /* 0x001fe4000001ff00 */
[----:B------:R-:W-:Y:S02]  /*9280*/  CS2R R78, SRZ ;  /* 0x00000000004e7805 */ /* 0x000fe4000001ff00 */
[----:B------:R-:W-:Y:S02]  /*9290*/  CS2R R80, SRZ ;  /* 0x0000000000507805 */ /* 0x000fe4000001ff00 */
[----:B------:R-:W-:Y:S02]  /*92a0*/  CS2R R82, SRZ ;  /* 0x0000000000527805 */ /* 0x000fe4000001ff00 */
[----:B------:R-:W-:-:S02]  /*92b0*/  CS2R R84, SRZ ;  /* 0x0000000000547805 */ /* 0x000fc4000001ff00 */
[----:B------:R-:W-:Y:S01]  /*92c0*/  CS2R R86, SRZ ;  /* 0x0000000000567805 */ /* 0x000fe2000001ff00 */
[----:B------:R-:W-:Y:S06]  /*92d0*/  @P3 BRA `(.L_x_395) ;  /* 0x00000000007c3947 */ /* 0x000fec0003800000 */
[----:B------:R-:W-:Y:S01]  /*92e0*/  IADD3 R89, P2, P5, R108, R90, R10 ;  /* 0x0000005a6c597210 */ /* 0x000fe20007d5e00a */
[----:B------:R-:W-:Y:S01]  /*92f0*/  ULDC.64 UR4, c[0x0][0x3e8] ;  /* 0x0000fa0000047ab9 */ /* 0x000fe20000000a00 */
[----:B------:R-:W-:Y:S02]  /*9300*/  CS2R R76, SRZ ;  /* 0x00000000004c7805 */ /* 0x000fe4000001ff00 */
[----:B------:R-:W-:Y:S02]  /*9310*/  CS2R R78, SRZ ;  /* 0x00000000004e7805 */ /* 0x000fe4000001ff00 */
[----:B------:R-:W-:Y:S02]  /*9320*/  IADD3.X R97, R14, R97, R9, P2, P5 ;  /* 0x000000610e617210 */ /* 0x000fe400017ea409 */
[----:B------:R-:W-:Y:S02]  /*9330*/  CS2R R60, SRZ ;  /* 0x00000000003c7805 */ /* 0x000fe4000001ff00 */
[----:B------:R-:W-:-:S02]  /*9340*/  IADD3 R90, P2, P5, R102, R88, R12 ;  /* 0x00000058665a7210 */ /* 0x000fc40007d5e00c */
[----:B------:R-:W-:Y:S02]  /*9350*/  CS2R R62, SRZ ;  /* 0x00000000003e7805 */ /* 0x000fe4000001ff00 */
        /* <DEDUP_REMOVED lines=23> */
.L_x_395:
[----:B------:R-:W-:Y:S05]  /*94d0*/  BSYNC B1 ;  /* 0x0000000000017941 */ /* 0x000fea0003800000 */
.L_x_394:
[----:B------:R-:W-:Y:S01]  /*94e0*/  UISETP.NE.AND UP0, UPT, UR53, 0x3, UPT ;  /* 0x000000033500788c */ /* 0x000fe2000bf05270 */
[----:B-----5:R-:W-:Y:S01]  /*94f0*/  IMAD.MOV.U32 R183, RZ, RZ, R40 ;  /* 0x000000ffffb77224 */ /* 0x020fe200078e0028 */
        /* <DEDUP_REMOVED lines=23> */
[----:B------:R-:W-:Y:S01]  /*9670*/  IMAD.MOV.U32 R153, RZ, RZ, R86 ;  /* 0x000000ffff997224 */ /* 0x000fe200078e0056 */
[----:B------:R-:W-:Y:S06]  /*9680*/  @!P2 BRA `(.L_x_396) ;  /* 0x000000000004a947 */ /* 0x000fec0003800000 */
[----:B------:R-:W-:Y:S01]  /*9690*/  BPT.TRAP 0x1 ;  /* 0x000000040000795c */ /* 0x000fe20000300000 */
.L_x_396:
[----:B------:R-:W-:Y:S01]  /*96a0*/  IMAD R97, R17, 0x8, R16 ;  /* 0x0000000811617824 */ /* 0x000fe200078e0210 */
[----:B------:R-:W-:Y:S01]  /*96b0*/  SHF.L.U32 R98, R169, 0x1f, RZ ;  /* 0x0000001fa9627819 */ /* 0x000fe200000006ff */
[----:B------:R-:W1:Y:S01]  /*96c0*/  LDC R154, c[0x0][0x2f4] ;  /* 0x0000bd00ff9a7b82 */ /* 0x000e620000000800 */
[----:B------:R-:W-:Y:S01]  /*96d0*/  BSSY B1, `(.L_x_397) ;  /* 0x0000004000017945 */ /* 0x000fe20003800000 */
[----:B------:R-:W-:Y:S01]  /*96e0*/  MOV R137, R92 ;  /* 0x0000005c00897202 */ /* 0x000fe20000000f00 */
[----:B------:R-:W2:Y:S02]  /*96f0*/  SYNCS.PHASECHK.TRANS64.TRYWAIT P5, [R97+URZ+0x29890], R98 ;  /* 0x02989062610075a7 */ /* 0x000ea400080a017f */
[----:B--2---:R-:W-:Y:S05]  /*9700*/  @!P5 BRA `(.L_x_398) ;  /* 0x000002180090d947 */ /* 0x004fea0003800000 */
.L_x_664:
[----:B------:R-:W-:Y:S05]  /*9710*/  BSYNC B1 ;  /* 0x0000000000017941 */ /* 0x000fea0003800000 */
.L_x_397:
[----:B------:R-:W3:Y:S01]  /*9720*/  LDC.64 R138, c[0x0][0x300] ;  /* 0x0000c000ff8a7b82 */ /* 0x000ee20000000a00 */
[----:B------:R-:W-:Y:S01]  /*9730*/  BSSY B1, `(.L_x_399) ;  /* 0x00002f7000017945 */ /* 0x000fe20003800000 */
[----:B-1----:R-:W-:-:S03]  /*9740*/  IMAD.IADD R159, R154, 0x1, -R99 ;  /* 0x000000019a9f7824 */ /* 0x002fc600078e0a63 */
[----:B------:R-:W-:Y:S05]  /*9750*/  @P4 BRA `(.L_x_400) ;  /* 0x0000002c00d04947 */ /* 0x000fea0003800000 */
[----:B------:R-:W-:Y:S01]  /*9760*/  ISETP.NE.AND P4, PT, R34, RZ, PT ;  /* 0x000000ff2200720c */ /* 0x000fe20003f85270 */
[-C--:B---3--:R-:W-:Y:S01]  /*9770*/  IMAD R176, R219, R138.reuse, RZ ;  /* 0x0000008adbb07224 */ /* 0x088fe200078e02ff */
[----:B------:R-:W-:Y:S01]  /*9780*/  BSSY B2, `(.L_x_401) ;  /* 0x00000fc000027945 */ /* 0x000fe20003800000 */
[----:B------:R-:W-:-:S04]  /*9790*/  IMAD.WIDE.U32 R140, R168, R138, R136 ;  /* 0x0000008aa88c7225 */ /* 0x000fc800078e0088 */
[----:B------:R-:W-:-:S04]  /*97a0*/  IMAD R176, R168, R139, R176 ;  /* 0x0000008ba8b07224 */ /* 0x000fc800078e02b0 */
[----:B------:R-:W-:Y:S02]  /*97b0*/  IMAD.IADD R176, R176, 0x1, R141 ;  /* 0x00000001b0b07824 */ /* 0x000fe400078e028d */
[----:B------:R-:W-:Y:S05]  /*97c0*/  @!P4 BRA `(.L_x_402) ;  /* 0x0000000c00dcc947 */ /* 0x000fea0003800000 */
[----:B0-----:R-:W-:Y:S01]  /*97d0*/  SEL R88, R99, R159, !P0 ;  /* 0x0000009f63587207 */ /* 0x001fe20004000000 */
[----:B------:R-:W-:Y:S01]  /*97e0*/  BSSY B3, `(.L_x_403) ;  /* 0x00000e9000037945 */ /* 0x000fe20003800000 */
[----:B------:R-:W-:Y:S02]  /*97f0*/  ISETP.GE.AND P4, PT, R18, R133, PT ;  /* 0x000000851200720c */ /* 0x000fe40003f86270 */
[----:B------:R-:W-:-:S04]  /*9800*/  SHF.R.S32.HI R89, RZ, 0x1f, R88 ;  /* 0x0000001fff597819 */ /* 0x000fc80000011458 */
[----:B------:R-:W-:-:S04]  /*9810*/  LEA.HI R89, R89, R88, RZ, 0x5 ;  /* 0x0000005859597211 */ /* 0x000fc800078f28ff */
[----:B------:R-:W-:-:S04]  /*9820*/  LEA.HI.SX32 R186, R89, R21, 0x1b ;  /* 0x0000001559ba7211 */ /* 0x000fc800078fdaff */
[----:B------:R-:W-:-:S04]  /*9830*/  SHF.R.S32.HI R89, RZ, 0x1f, R186 ;  /* 0x0000001fff597819 */ /* 0x000fc800000114ba */
[----:B------:R-:W-:Y:S01]  /*9840*/  LEA.HI R89, R89, R186, RZ, 0x2 ;  /* 0x000000ba59597211 */ /* 0x000fe200078f10ff */
[----:B------:R-:W-:-:S03]  /*9850*/  IMAD.SHL.U32 R186, R186, 0x10, RZ ;  /* 0x00000010baba7824 */ /* 0x000fc600078e00ff */
[----:B------:R-:W-:Y:S02]  /*9860*/  SHF.R.S32.HI R89, RZ, 0x2, R89 ;  /* 0x00000002ff597819 */ /* 0x000fe40000011459 */
[----:B------:R-:W-:-:S03]  /*9870*/  LOP3.LUT R88, R175, 0x30, R186, 0xf8, !PT ;  /* 0x00000030af587812 */ /* 0x000fc600078ef8ba */
[----:B------:R-:W-:Y:S01]  /*9880*/  IMAD R89, R89, 0x2800, R197 ;  /* 0x0000280059597824 */ /* 0x000fe200078e02c5 */
[----:B------:R-:W-:-:S04]  /*9890*/  LOP3.LUT R88, R88, R196, RZ, 0x3c, !PT ;  /* 0x000000c458587212 */ /* 0x000fc800078e3cff */
[----:B------:R-:W-:-:S05]  /*98a0*/  IADD3 R88, R89, R88, RZ ;  /* 0x0000005859587210 */ /* 0x000fca0007ffe0ff */
[C---:B------:R-:W-:Y:S02]  /*98b0*/  IMAD R92, R17.reuse, 0x7800, R88 ;  /* 0x00007800115c7824 */ /* 0x040fe400078e0258 */
[----:B------:R-:W-:Y:S02]  /*98c0*/  IMAD R88, R17, 0x7800, R143 ;  /* 0x0000780011587824 */ /* 0x000fe400078e028f */
[C---:B------:R-:W-:Y:S02]  /*98d0*/  IMAD.IADD R92, R16.reuse, 0x1, R92 ;  /* 0x00000001105c7824 */ /* 0x040fe400078e025c */
[----:B------:R-:W-:-:S04]  /*98e0*/  IMAD.IADD R88, R16, 0x1, R88 ;  /* 0x0000000110587824 */ /* 0x000fc800078e0258 */
[----:B------:R-:W0:Y:S04]  /*98f0*/  LDS.128 R92, [R92+0x1a400] ;  /* 0x01a400005c5c7984 */ /* 0x000e280000000c00 */
[----:B------:R-:W1:Y:S01]  /*9900*/  LDS.128 R88, [R88+0x1a400] ;  /* 0x01a4000058587984 */ /* 0x000e620000000c00 */
[----:B------:R-:W-:Y:S05]  /*9910*/  @P4 BRA `(.L_x_404) ;  /* 0x0000000c00544947 */ /* 0x000fea0003800000 */
[--C-:B------:R-:W-:Y:S02]  /*9920*/  SHF.R.U32.HI R54, RZ, 0x8, R53.reuse ;  /* 0x00000008ff367819 */ /* 0x100fe40000011635 */
[----:B------:R-:W-:Y:S02]  /*9930*/  SHF.R.U32.HI R40, RZ, 0x10, R53 ;  /* 0x00000010ff287819 */ /* 0x000fe40000011635 */
[----:B------:R-:W-:Y:S01]  /*9940*/  LOP3.LUT R52, R53, 0xff0000ff, RZ, 0xc0, !PT ;  /* 0xff0000ff35347812 */ /* 0x000fe200078ec0ff */
[----:B------:R-:W-:Y:S01]  /*9950*/  IMAD.SHL.U32 R190, R54, 0x100, RZ ;  /* 0x0000010036be7824 */ /* 0x000fe200078e00ff */
[--C-:B------:R-:W-:Y:S01]  /*9960*/  SHF.R.U32.HI R53, RZ, 0x8, R55.reuse ;  /* 0x00000008ff357819 */ /* 0x100fe20000011637 */
[----:B------:R-:W-:Y:S01]  /*9970*/  IMAD.U32 R40, R40, 0x10000, RZ ;  /* 0x0001000028287824 */ /* 0x000fe200078e00ff */
[----:B------:R-:W-:Y:S02]  /*9980*/  SHF.R.U32.HI R42, RZ, 0x10, R55 ;  /* 0x00000010ff2a7819 */ /* 0x000fe40000011637 */
[----:B------:R-:W-:Y:S01]  /*9990*/  LOP3.LUT R188, R55, 0xff0000ff, RZ, 0xc0, !PT ;  /* 0xff0000ff37bc7812 */ /* 0x000fe200078ec0ff */
[----:B------:R-:W-:Y:S01]  /*99a0*/  IMAD.SHL.U32 R53, R53, 0x100, RZ ;  /* 0x0000010035357824 */ /* 0x000fe200078e00ff */
[--C-:B------:R-:W-:Y:S01]  /*99b0*/  SHF.R.U32.HI R55, RZ, 0x8, R41.reuse ;  /* 0x00000008ff377819 */ /* 0x100fe20000011629 */
[----:B------:R-:W-:Y:S01]  /*99c0*/  IMAD.U32 R42, R42, 0x10000, RZ ;  /* 0x000100002a2a7824 */ /* 0x000fe200078e00ff */
[----:B------:R-:W-:-:S02]  /*99d0*/  SHF.R.U32.HI R187, RZ, 0x10, R41 ;  /* 0x00000010ffbb7819 */ /* 0x000fc40000011629 */
[----:B------:R-:W-:Y:S02]  /*99e0*/  LOP3.LUT R52, R52, 0xff00, R190, 0xf8, !PT ;  /* 0x0000ff0034347812 */ /* 0x000fe400078ef8be */
[----:B------:R-:W-:Y:S02]  /*99f0*/  LOP3.LUT R189, R41, 0xff0000ff, RZ, 0xc0, !PT ;  /* 0xff0000ff29bd7812 */ /* 0x000fe400078ec0ff */
[----:B------:R-:W-:Y:S02]  /*9a00*/  SHF.L.U32 R190, R55, 0x8, RZ ;  /* 0x0000000837be7819 */ /* 0x000fe400000006ff */
[----:B------:R-:W-:Y:S01]  /*9a10*/  LOP3.LUT R55, R188, 0xff00, R53, 0xf8, !PT ;  /* 0x0000ff00bc377812 */ /* 0x000fe200078ef835 */
[----:B------:R-:W-:Y:S01]  /*9a20*/  IMAD.U32 R53, R187, 0x10000, RZ ;  /* 0x00010000bb357824 */ /* 0x000fe200078e00ff */
[----:B------:R-:W-:Y:S02]  /*9a30*/  LOP3.LUT R189, R189, 0xff00, R190, 0xf8, !PT ;  /* 0x0000ff00bdbd7812 */ /* 0x000fe400078ef8be */
[----:B------:R-:W-:-:S02]  /*9a40*/  LOP3.LUT R187, R52, 0xff0000, R40, 0xf8, !PT ;  /* 0x00ff000034bb7812 */ /* 0x000fc400078ef828 */
[----:B------:R-:W-:Y:S02]  /*9a50*/  LOP3.LUT R40, R189, 0xff0000, R53, 0xf8, !PT ;  /* 0x00ff0000bd287812 */ /* 0x000fe400078ef835 */
[----:B0-----:R-:W-:Y:S02]  /*9a60*/  F2FP.F16.E4M3.UNPACK_B R188, R93 ;  /* 0x0000005dffbc723e */ /* 0x001fe400020006ff */
[----:B------:R-:W-:Y:S02]  /*9a70*/  F2FP.F16.E4M3.UNPACK_B R190, R40 ;  /* 0x00000028ffbe723e */ /* 0x000fe400020006ff */
[----:B-1----:R-:W-:Y:S01]  /*9a80*/  F2FP.F16.E4M3.UNPACK_B R52, R89 ;  /* 0x00000059ff34723e */ /* 0x002fe200020006ff */
[----:B------:R-:W-:Y:S01]  /*9a90*/  HADD2.F32 R53, -RZ, R188.H0_H0 ;  /* 0x200000bcff357230 */ /* 0x000fe20000004100 */
[----:B------:R-:W-:Y:S01]  /*9aa0*/  F2FP.F16.E4M3.UNPACK_B R191, R187 ;  /* 0x000000bbffbf723e */ /* 0x000fe200020006ff */
[----:B------:R-:W-:Y:S01]  /*9ab0*/  HADD2.F32 R193, -RZ, R190.H0_H0 ;  /* 0x200000beffc17230 */ /* 0x000fe20000004100 */
[----:B------:R-:W-:Y:S01]  /*9ac0*/  F2FP.F16.E4M3.UNPACK_B R93, R93.H1 ;  /* 0x0000005dff5d723e */ /* 0x000fe200030006ff */
[----:B------:R-:W-:Y:S01]  /*9ad0*/  HADD2.F32 R189, -RZ, R52.H0_H0 ;  /* 0x20000034ffbd7230 */ /* 0x000fe20000004100 */
[----:B------:R-:W-:Y:S01]  /*9ae0*/  F2FP.F16.E4M3.UNPACK_B R187, R187.H1 ;  /* 0x000000bbffbb723e */ /* 0x000fe200030006ff */
[----:B------:R-:W-:-:S02]  /*9af0*/  HADD2.F32 R192, -RZ, R191.H0_H0 ;  /* 0x200000bfffc07230 */ /* 0x000fc40000004100 */
[-C--:B------:R-:W-:Y:S01]  /*9b00*/  FMUL.FTZ R194, R53, R193.reuse ;  /* 0x000000c135c27220 */ /* 0x080fe20000410000 */
[----:B------:R-:W-:Y:S02]  /*9b10*/  HADD2.F32 R190, -RZ, R190.H1_H1 ;  /* 0x300000beffbe7230 */ /* 0x000fe40000004100 */
[C---:B------:R-:W-:Y:S01]  /*9b20*/  FMUL.FTZ R193, R189.reuse, R193 ;  /* 0x000000c1bdc17220 */ /* 0x040fe20000410000 */
[----:B------:R-:W-:Y:S02]  /*9b30*/  HADD2.F32 R52, -RZ, R52.H1_H1 ;  /* 0x30000034ff347230 */ /* 0x000fe40000004100 */
[-C--:B------:R-:W-:Y:S01]  /*9b40*/  FFMA.FTZ R189, R189, R192.reuse, -R194 ;  /* 0x000000c0bdbd7223 */ /* 0x080fe200000108c2 */
[----:B------:R-:W-:Y:S02]  /*9b50*/  HADD2.F32 R191, -RZ, R191.H1_H1 ;  /* 0x300000bfffbf7230 */ /* 0x000fe40000004100 */
[----:B------:R-:W-:Y:S01]  /*9b60*/  FFMA.FTZ R53, R53, R192, R193 ;  /* 0x000000c035357223 */ /* 0x000fe200000100c1 */
[----:B------:R-:W-:Y:S01]  /*9b70*/  HADD2.F32 R192, -RZ, R188.H1_H1 ;  /* 0x300000bcffc07230 */ /* 0x000fe20000004100 */
[----:B------:R-:W-:-:S02]  /*9b80*/  SHF.R.U32.HI R54, RZ, 0x8, R43 ;  /* 0x00000008ff367819 */ /* 0x000fc4000001162b */
[----:B------:R-:W-:Y:S02]  /*9b90*/  SHF.R.U32.HI R41, RZ, 0x10, R43 ;  /* 0x00000010ff297819 */ /* 0x000fe4000001162b */
[-C--:B------:R-:W-:Y:S01]  /*9ba0*/  FMUL.FTZ R188, R192, R190.reuse ;  /* 0x000000bec0bc7220 */ /* 0x080fe20000410000 */
[----:B------:R-:W-:Y:S01]  /*9bb0*/  FMUL.FTZ R190, R52, R190 ;  /* 0x000000be34be7220 */ /* 0x000fe20000410000 */
[----:B------:R-:W-:Y:S01]  /*9bc0*/  IMAD.SHL.U32 R54, R54, 0x100, RZ ;  /* 0x0000010036367824 */ /* 0x000fe200078e00ff */
[----:B------:R-:W-:Y:S01]  /*9bd0*/  LOP3.LUT R43, R43, 0xff0000ff, RZ, 0xc0, !PT ;  /* 0xff0000ff2b2b7812 */ /* 0x000fe200078ec0ff */
[-C--:B------:R-:W-:Y:S01]  /*9be0*/  FFMA.FTZ R188, R52, R191.reuse, -R188 ;  /* 0x000000bf34bc7223 */ /* 0x080fe200000108bc */
[----:B------:R-:W-:Y:S01]  /*9bf0*/  FFMA.FTZ R52, R192, R191, R190 ;  /* 0x000000bfc0347223 */ /* 0x000fe200000100be */
[----:B------:R-:W-:Y:S01]  /*9c00*/  F2FP.F16.E4M3.UNPACK_B R190, R40.H1 ;  /* 0x00000028ffbe723e */ /* 0x000fe200030006ff */
[----:B------:R-:W-:Y:S01]  /*9c10*/  HADD2.F32 R40, -RZ, R93.H0_H0 ;  /* 0x2000005dff287230 */ /* 0x000fe20000004100 */
[----:B------:R-:W-:Y:S01]  /*9c20*/  F2FP.F16.E4M3.UNPACK_B R191, R89.H1 ;  /* 0x00000059ffbf723e */ /* 0x000fe200030006ff */
[----:B------:R-:W-:Y:S01]  /*9c30*/  HADD2.F32 R192, -RZ, R187.H0_H0 ;  /* 0x200000bbffc07230 */ /* 0x000fe20000004100 */
[----:B------:R-:W-:Y:S01]  /*9c40*/  LOP3.LUT R43, R43, 0xff00, R54, 0xf8, !PT ;  /* 0x0000ff002b2b7812 */ /* 0x000fe200078ef836 */
[----:B------:R-:W-:Y:S01]  /*9c50*/  HADD2.F32 R193, -RZ, R190.H0_H0 ;  /* 0x200000beffc17230 */ /* 0x000fe20000004100 */
[----:B------:R-:W-:Y:S01]  /*9c60*/  SHF.L.U32 R41, R41, 0x10, RZ ;  /* 0x0000001029297819 */ /* 0x000fe200000006ff */
[----:B------:R-:W-:Y:S01]  /*9c70*/  HADD2.F32 R89, -RZ, R191.H0_H0 ;  /* 0x200000bfff597230 */ /* 0x000fe20000004100 */
[----:B------:R-:W-:Y:S01]  /*9c80*/  F2FP.F16.E4M3.UNPACK_B R54, R91 ;  /* 0x0000005bff36723e */ /* 0x000fe200020006ff */
[----:B------:R-:W-:-:S02]  /*9c90*/  HADD2.F32 R93, -RZ, R93.H1_H1 ;  /* 0x3000005dff5d7230 */ /* 0x000fc40000004100 */
[CC--:B------:R-:W-:Y:S01]  /*9ca0*/  FMUL.FTZ R194, R40.reuse, R193.reuse ;  /* 0x000000c128c27220 */ /* 0x0c0fe20000410000 */
[----:B------:R-:W-:Y:S02]  /*9cb0*/  HADD2.F32 R190, -RZ, R190.H1_H1 ;  /* 0x300000beffbe7230 */ /* 0x000fe40000004100 */
[C---:B------:R-:W-:Y:S01]  /*9cc0*/  FMUL.FTZ R193, R89.reuse, R193 ;  /* 0x000000c159c17220 */ /* 0x040fe20000410000 */
[----:B------:R-:W-:Y:S02]  /*9cd0*/  HADD2.F32 R191, -RZ, R191.H1_H1 ;  /* 0x300000bfffbf7230 */ /* 0x000fe40000004100 */
[-C--:B------:R-:W-:Y:S01]  /*9ce0*/  FFMA.FTZ R89, R89, R192.reuse, -R194 ;  /* 0x000000c059597223 */ /* 0x080fe200000108c2 */
[----:B------:R-:W-:Y:S02]  /*9cf0*/  HADD2.F32 R187, -RZ, R187.H1_H1 ;  /* 0x300000bbffbb7230 */ /* 0x000fe40000004100 */
[----:B------:R-:W-:Y:S01]  /*9d00*/  FFMA.FTZ R40, R40, R192, R193 ;  /* 0x000000c028287223 */ /* 0x000fe200000100c1 */
[-C--:B------:R-:W-:Y:S01]  /*9d10*/  FMUL.FTZ R192, R93, R190.reuse ;  /* 0x000000be5dc07220 */ /* 0x080fe20000410000 */
[----:B------:R-:W-:Y:S01]  /*9d20*/  FMUL.FTZ R193, R191, R190 ;  /* 0x000000bebfc17220 */ /* 0x000fe20000410000 */
[----:B------:R-:W-:Y:S01]  /*9d30*/  LOP3.LUT R41, R43, 0xff0000, R41, 0xf8, !PT ;  /* 0x00ff00002b297812 */ /* 0x000fe200078ef829 */
[----:B------:R-:W-:-:S02]  /*9d40*/  HADD2.F32 R194, -RZ, R54.H0_H0 ;  /* 0x20000036ffc27230 */ /* 0x000fc40000004100 */
[-C--:B------:R-:W-:Y:S01]  /*9d50*/  FFMA.FTZ R190, R191, R187.reuse, -R192 ;  /* 0x000000bbbfbe7223 */ /* 0x080fe200000108c0 */
[----:B------:R-:W-:Y:S01]  /*9d60*/  FFMA.FTZ R187, R93, R187, R193 ;  /* 0x000000bb5dbb7223 */ /* 0x000fe200000100c1 */
[----:B------:R-:W-:Y:S01]  /*9d70*/  LOP3.LUT R93, R55, 0xff0000, R42, 0xf8, !PT ;  /* 0x00ff0000375d7812 */ /* 0x000fe200078ef82a */
[----:B------:R-:W-:Y:S01]  /*9d80*/  IMAD.MOV.U32 R42, RZ, RZ, R95 ;  /* 0x000000ffff2a7224 */ /* 0x000fe200078e005f */
[----:B------:R-:W-:Y:S02]  /*9d90*/  F2FP.F16.E4M3.UNPACK_B R95, R41 ;  /* 0x00000029ff5f723e */ /* 0x000fe400020006ff */
[----:B------:R-:W-:Y:S02]  /*9da0*/  F2FP.F16.E4M3.UNPACK_B R191, R93 ;  /* 0x0000005dffbf723e */ /* 0x000fe400020006ff */
[-C--:B------:R-:W-:Y:S01]  /*9db0*/  F2FP.F16.E4M3.UNPACK_B R43, R42.reuse ;  /* 0x0000002aff2b723e */ /* 0x080fe200020006ff */
[----:B------:R-:W-:Y:S01]  /*9dc0*/  HADD2.F32 R55, -RZ, R95.H0_H0 ;  /* 0x2000005fff377230 */ /* 0x000fe20000004100 */
[----:B------:R-:W-:Y:S01]  /*9dd0*/  F2FP.F16.E4M3.UNPACK_B R42, R42.H1 ;  /* 0x0000002aff2a723e */ /* 0x000fe200030006ff */
[----:B------:R-:W-:Y:S01]  /*9de0*/  HADD2.F32 R193, -RZ, R191.H0_H0 ;  /* 0x200000bfffc17230 */ /* 0x000fe20000004100 */
[----:B------:R-:W-:Y:S01]  /*9df0*/  F2FP.F16.E4M3.UNPACK_B R41, R41.H1 ;  /* 0x00000029ff29723e */ /* 0x000fe200030006ff */
[--C-:B------:R-:W-:Y:S01]  /*9e00*/  HADD2.F32 R192, -RZ, R43.reuse.H0_H0 ;  /* 0x2000002bffc07230 */ /* 0x100fe20000004100 */
[----:B------:R-:W-:Y:S01]  /*9e10*/  F2FP.F16.E4M3.UNPACK_B R93, R93.H1 ;  /* 0x0000005dff5d723e */ /* 0x000fe200030006ff */
[----:B------:R-:W-:Y:S01]  /*9e20*/  HADD2.F32 R43, -RZ, R43.H1_H1 ;  /* 0x3000002bff2b7230 */ /* 0x000fe20000004100 */
[----:B------:R-:W-:Y:S01]  /*9e30*/  F2FP.SATFINITE.E4M3.F32.PACK_AB_MERGE_C R89, R190, R89, RZ ;  /* 0x00000059be59723e */ /* 0x000fe200048070ff */
[----:B------:R-:W-:-:S02]  /*9e40*/  HADD2.F32 R95, -RZ, R95.H1_H1 ;  /* 0x3000005fff5f7230 */ /* 0x000fc40000004100 */
[-C--:B------:R-:W-:Y:S01]  /*9e50*/  FMUL.FTZ R195, R192, R55.reuse ;  /* 0x00000037c0c37220 */ /* 0x080fe20000410000 */
[----:B------:R-:W-:Y:S01]  /*9e60*/  FMUL.FTZ R55, R194, R55 ;  /* 0x00000037c2377220 */ /* 0x000fe20000410000 */
[----:B------:R-:W-:Y:S01]  /*9e70*/  HADD2.F32 R191, -RZ, R191.H1_H1 ;  /* 0x300000bfffbf7230 */ /* 0x000fe20000004100 */
[----:B------:R-:W-:Y:S01]  /*9e80*/  F2FP.SATFINITE.E4M3.F32.PACK_AB_MERGE_C R188, R188, R189, R89 ;  /* 0x000000bdbcbc723e */ /* 0x000fe20004807059 */
[-C--:B------:R-:W-:Y:S01]  /*9e90*/  FFMA.FTZ R195, R194, R193.reuse, -R195 ;  /* 0x000000c1c2c37223 */ /* 0x080fe200000108c3 */
[----:B------:R-:W-:Y:S01]  /*9ea0*/  FFMA.FTZ R192, R192, R193, R55 ;  /* 0x000000c1c0c07223 */ /* 0x000fe20000010037 */
[----:B------:R-:W-:Y:S02]  /*9eb0*/  HADD2.F32 R55, -RZ, R54.H1_H1 ;  /* 0x30000036ff377230 */ /* 0x000fe40000004100 */
[----:B------:R-:W-:Y:S01]  /*9ec0*/  FMUL.FTZ R54, R43, R95 ;  /* 0x0000005f2b367220 */ /* 0x000fe20000410000 */
[--C-:B------:R-:W-:Y:S01]  /*9ed0*/  HADD2.F32 R193, -RZ, R41.reuse.H0_H0 ;  /* 0x20000029ffc17230 */ /* 0x100fe20000004100 */
[----:B------:R-:W-:Y:S01]  /*9ee0*/  F2FP.F16.E4M3.UNPACK_B R89, R92.H1 ;  /* 0x0000005cff59723e */ /* 0x000fe200030006ff */
[----:B------:R-:W-:-:S02]  /*9ef0*/  HADD2.F32 R41, -RZ, R41.H1_H1 ;  /* 0x30000029ff297230 */ /* 0x000fc40000004100 */
[C---:B------:R-:W-:Y:S01]  /*9f00*/  FFMA.FTZ R54, R55.reuse, R191, -R54 ;  /* 0x000000bf37367223 */ /* 0x040fe20000010836 */
[----:B------:R-:W-:Y:S01]  /*9f10*/  FMUL.FTZ R55, R55, R95 ;  /* 0x0000005f37377220 */ /* 0x000fe20000410000 */
[--C-:B------:R-:W-:Y:S01]  /*9f20*/  HADD2.F32 R95, -RZ, R93.reuse.H0_H0 ;  /* 0x2000005dff5f7230 */ /* 0x100fe20000004100 */
[----:B------:R-:W-:Y:S01]  /*9f30*/  F2FP.SATFINITE.E4M3.F32.PACK_AB_MERGE_C R40, R187, R40, RZ ;  /* 0x00000028bb28723e */ /* 0x000fe200048070ff */
[----:B------:R-:W-:Y:S02]  /*9f40*/  HADD2.F32 R93, -RZ, R93.H1_H1 ;  /* 0x3000005dff5d7230 */ /* 0x000fe40000004100 */
[----:B------:R-:W-:Y:S01]  /*9f50*/  FFMA.FTZ R43, R43, R191, R55 ;  /* 0x000000bf2b2b7223 */ /* 0x000fe20000010037 */
[----:B------:R-:W-:Y:S01]  /*9f60*/  F2FP.F16.E4M3.UNPACK_B R55, R91.H1 ;  /* 0x0000005bff37723e */ /* 0x000fe200030006ff */
[--C-:B------:R-:W-:Y:S01]  /*9f70*/  HADD2.F32 R91, -RZ, R42.reuse.H0_H0 ;  /* 0x2000002aff5b7230 */ /* 0x100fe20000004100 */
[----:B------:R-:W-:Y:S01]  /*9f80*/  F2FP.F16.E4M3.UNPACK_B R92, R92 ;  /* 0x0000005cff5c723e */ /* 0x000fe200020006ff */
[----:B------:R-:W-:Y:S01]  /*9f90*/  HADD2.F32 R42, -RZ, R42.H1_H1 ;  /* 0x3000002aff2a7230 */ /* 0x000fe20000004100 */
[----:B------:R-:W-:Y:S01]  /*9fa0*/  F2FP.SATFINITE.E4M3.F32.PACK_AB_MERGE_C R40, R52, R53, R40 ;  /* 0x000000353428723e */ /* 0x000fe20004807028 */
[----:B------:R-:W-:-:S02]  /*9fb0*/  HADD2.F32 R191, -RZ, R55.H0_H0 ;  /* 0x20000037ffbf7230 */ /* 0x000fc40000004100 */
[----:B------:R-:W-:Y:S01]  /*9fc0*/  FMUL.FTZ R194, R91, R193 ;  /* 0x000000c15bc27220 */ /* 0x000fe20000410000 */
[----:B------:R-:W-:-:S03]  /*9fd0*/  HADD2.F32 R55, -RZ, R55.H1_H1 ;  /* 0x30000037ff377230 */ /* 0x000fc60000004100 */
[C---:B------:R-:W-:Y:S01]  /*9fe0*/  FFMA.FTZ R194, R191.reuse, R95, -R194 ;  /* 0x0000005fbfc27223 */ /* 0x040fe200000108c2 */
[----:B------:R-:W-:-:S04]  /*9ff0*/  FMUL.FTZ R191, R191, R193 ;  /* 0x000000c1bfbf7220 */ /* 0x000fc80000410000 */
[----:B------:R-:W-:Y:S01]  /*a000*/  FFMA.FTZ R191, R91, R95, R191 ;  /* 0x0000005f5bbf7223 */ /* 0x000fe200000100bf */
[CC--:B------:R-:W-:Y:S01]  /*a010*/  FMUL.FTZ R91, R42.reuse, R41.reuse ;  /* 0x000000292a5b7220 */ /* 0x0c0fe20000410000 */
[C---:B------:R-:W-:Y:S01]  /*a020*/  FMUL.FTZ R41, R55.reuse, R41 ;  /* 0x0000002937297220 */ /* 0x040fe20000410000 */
[-C--:B------:R-:W-:Y:S02]  /*a030*/  F2FP.F16.E4M3.UNPACK_B R95, R182.reuse.H1 ;  /* 0x000000b6ff5f723e */ /* 0x080fe400030006ff */
[-C--:B------:R-:W-:Y:S01]  /*a040*/  FFMA.FTZ R91, R55, R93.reuse, -R91 ;  /* 0x0000005d375b7223 */ /* 0x080fe2000001085b */
[----:B------:R-:W-:Y:S01]  /*a050*/  FFMA.FTZ R42, R42, R93, R41 ;  /* 0x0000005d2a2a7223 */ /* 0x000fe20000010029 */
[----:B------:R-:W-:Y:S01]  /*a060*/  IMAD.MOV.U32 R41, RZ, RZ, R88 ;  /* 0x000000ffff297224 */ /* 0x000fe200078e0058 */
[-C--:B------:R-:W-:Y:S01]  /*a070*/  F2FP.F16.E4M3.UNPACK_B R55, R183.reuse.H1 ;  /* 0x000000b7ff37723e */ /* 0x080fe200030006ff */
[----:B------:R-:W-:Y:S01]  /*a080*/  HADD2.F32 R93, -RZ, R89.H0_H0 ;  /* 0x20000059ff5d7230 */ /* 0x000fe20000004100 */
[----:B------:R-:W-:Y:S01]  /*a090*/  F2FP.F16.E4M3.UNPACK_B R183, R183 ;  /* 0x000000b7ffb7723e */ /* 0x000fe200020006ff */
[----:B------:R-:W-:Y:S01]  /*a0a0*/  HADD2.F32 R189, -RZ, R95.H0_H0 ;  /* 0x2000005fffbd7230 */ /* 0x000fe20000004100 */
[-C--:B------:R-:W-:Y:S01]  /*a0b0*/  F2FP.F16.E4M3.UNPACK_B R88, R41.reuse.H1 ;  /* 0x00000029ff58723e */ /* 0x080fe200030006ff */
[--C-:B------:R-:W-:Y:S01]  /*a0c0*/  HADD2.F32 R193, -RZ, R55.reuse.H0_H0 ;  /* 0x20000037ffc17230 */ /* 0x100fe20000004100 */
[----:B------:R-:W-:Y:S01]  /*a0d0*/  F2FP.F16.E4M3.UNPACK_B R41, R41 ;  /* 0x00000029ff29723e */ /* 0x000fe200020006ff */
[----:B------:R-:W-:Y:S01]  /*a0e0*/  HADD2.F32 R55, -RZ, R55.H1_H1 ;  /* 0x30000037ff377230 */ /* 0x000fe20000004100 */
[----:B------:R-:W-:Y:S01]  /*a0f0*/  F2FP.F16.E4M3.UNPACK_B R182, R182 ;  /* 0x000000b6ffb6723e */ /* 0x000fe200020006ff */
[----:B------:R-:W-:-:S02]  /*a100*/  HADD2.F32 R187, -RZ, R88.H0_H0 ;  /* 0x20000058ffbb7230 */ /* 0x000fc40000004100 */
[-C--:B------:R-:W-:Y:S01]  /*a110*/  FMUL.FTZ R190, R93, R193.reuse ;  /* 0x000000c15dbe7220 */ /* 0x080fe20000410000 */
[----:B------:R-:W-:Y:S01]  /*a120*/  HADD2.F32 R89, -RZ, R89.H1_H1 ;  /* 0x30000059ff597230 */ /* 0x000fe20000004100 */
[----:B------:R-:W-:Y:S01]  /*a130*/  F2FP.SATFINITE.E4M3.F32.PACK_AB_MERGE_C R91, R91, R194, RZ ;  /* 0x000000c25b5b723e */ /* 0x000fe200048070ff */
[----:B------:R-:W-:Y:S02]  /*a140*/  HADD2.F32 R88, -RZ, R88.H1_H1 ;  /* 0x30000058ff587230 */ /* 0x000fe40000004100 */
[C---:B------:R-:W-:Y:S01]  /*a150*/  FMUL.FTZ R193, R187.reuse, R193 ;  /* 0x000000c1bbc17220 */ /* 0x040fe20000410000 */
[----:B------:R-:W-:Y:S02]  /*a160*/  HADD2.F32 R95, -RZ, R95.H1_H1 ;  /* 0x3000005fff5f7230 */ /* 0x000fe40000004100 */
[----:B------:R-:W-:Y:S01]  /*a170*/  FFMA.FTZ R190, R187, R189, -R190 ;  /* 0x000000bdbbbe7223 */ /* 0x000fe200000108be */
[----:B------:R-:W-:Y:S01]  /*a180*/  F2FP.SATFINITE.E4M3.F32.PACK_AB_MERGE_C R42, R42, R191, RZ ;  /* 0x000000bf2a2a723e */ /* 0x000fe200048070ff */
[----:B------:R-:W-:Y:S01]  /*a190*/  FFMA.FTZ R193, R93, R189, R193 ;  /* 0x000000bd5dc17223 */ /* 0x000fe200000100c1 */
[-C--:B------:R-:W-:Y:S01]  /*a1a0*/  FMUL.FTZ R93, R89, R55.reuse ;  /* 0x00000037595d7220 */ /* 0x080fe20000410000 */
[C---:B------:R-:W-:Y:S01]  /*a1b0*/  FMUL.FTZ R55, R88.reuse, R55 ;  /* 0x0000003758377220 */ /* 0x040fe20000410000 */
[----:B------:R-:W-:Y:S01]  /*a1c0*/  HADD2.F32 R189, -RZ, R183.H0_H0 ;  /* 0x200000b7ffbd7230 */ /* 0x000fe20000004100 */
[----:B------:R-:W-:Y:S01]  /*a1d0*/  F2FP.SATFINITE.E4M3.F32.PACK_AB_MERGE_C R42, R43, R192, R42 ;  /* 0x000000c02b2a723e */ /* 0x000fe2000480702a */
[-C--:B------:R-:W-:Y:S01]  /*a1e0*/  FFMA.FTZ R88, R88, R95.reuse, -R93 ;  /* 0x0000005f58587223 */ /* 0x080fe2000001085d */
[----:B------:R-:W-:Y:S01]  /*a1f0*/  FFMA.FTZ R55, R89, R95, R55 ;  /* 0x0000005f59377223 */ /* 0x000fe20000010037 */
[----:B------:R-:W-:Y:S01]  /*a200*/  HADD2.F32 R89, -RZ, R92.H0_H0 ;  /* 0x2000005cff597230 */ /* 0x000fe20000004100 */
[----:B------:R-:W-:Y:S01]  /*a210*/  F2FP.SATFINITE.E4M3.F32.PACK_AB_MERGE_C R91, R54, R195, R91 ;  /* 0x000000c3365b723e */ /* 0x000fe2000480705b */
[----:B------:R-:W-:Y:S01]  /*a220*/  HADD2.F32 R95, -RZ, R41.H0_H0 ;  /* 0x20000029ff5f7230 */ /* 0x000fe20000004100 */
[----:B------:R-:W-:Y:S01]  /*a230*/  F2FP.SATFINITE.E4M3.F32.PACK_AB_MERGE_C R88, R88, R190, RZ ;  /* 0x000000be5858723e */ /* 0x000fe200048070ff */
        /* <DEDUP_REMOVED lines=8> */
[----:B------:R-:W-:-:S02]  /*a2c0*/  HADD2.F32 R182, -RZ, R182.H1_H1 ;  /* 0x300000b6ffb67230 */ /* 0x000fc40000004100 */
[C---:B------:R-:W-:Y:S01]  /*a2d0*/  FMUL.FTZ R89, R92.reuse, R183 ;  /* 0x000000b75c597220 */ /* 0x040fe20000410000 */
[----:B------:R-:W-:Y:S01]  /*a2e0*/  F2FP.F16.E4M3.UNPACK_B R95, R185.H1 ;  /* 0x000000b9ff5f723e */ /* 0x000fe200030006ff */
[C---:B------:R-:W-:Y:S01]  /*a2f0*/  FMUL.FTZ R183, R41.reuse, R183 ;  /* 0x000000b729b77220 */ /* 0x040fe20000410000 */
[----:B------:R-:W-:Y:S01]  /*a300*/  F2FP.F16.E4M3.UNPACK_B R185, R185 ;  /* 0x000000b9ffb9723e */ /* 0x000fe200020006ff */
[-C--:B------:R-:W-:Y:S01]  /*a310*/  FFMA.FTZ R89, R41, R182.reuse, -R89 ;  /* 0x000000b629597223 */ /* 0x080fe20000010859 */
[----:B------:R-:W-:Y:S01]  /*a320*/  F2FP.SATFINITE.E4M3.F32.PACK_AB_MERGE_C R55, R55, R193, RZ ;  /* 0x000000c13737723e */ /* 0x000fe200048070ff */
[----:B------:R-:W-:Y:S01]  /*a330*/  FFMA.FTZ R41, R92, R182, R183 ;  /* 0x000000b65c297223 */ /* 0x000fe200000100b7 */
[----:B------:R-:W-:Y:S01]  /*a340*/  F2FP.F16.E4M3.UNPACK_B R92, R94.H1 ;  /* 0x0000005eff5c723e */ /* 0x000fe200030006ff */
[--C-:B------:R-:W-:Y:S01]  /*a350*/  HADD2.F32 R183, -RZ, R95.reuse.H0_H0 ;  /* 0x2000005fffb77230 */ /* 0x100fe20000004100 */
[----:B------:R-:W-:Y:S01]  /*a360*/  F2FP.SATFINITE.E4M3.F32.PACK_AB_MERGE_C R187, R89, R187, R88 ;  /* 0x000000bb59bb723e */ /* 0x000fe20004807058 */
[----:B------:R-:W-:Y:S01]  /*a370*/  HADD2.F32 R95, -RZ, R95.H1_H1 ;  /* 0x3000005fff5f7230 */ /* 0x000fe20000004100 */
[----:B------:R-:W-:Y:S01]  /*a380*/  F2FP.F16.E4M3.UNPACK_B R88, R184.H1 ;  /* 0x000000b8ff58723e */ /* 0x000fe200030006ff */
[--C-:B------:R-:W-:Y:S01]  /*a390*/  HADD2.F32 R93, -RZ, R92.reuse.H0_H0 ;  /* 0x2000005cff5d7230 */ /* 0x100fe20000004100 */
[----:B------:R-:W-:Y:S01]  /*a3a0*/  F2FP.F16.E4M3.UNPACK_B R89, R90.H1 ;  /* 0x0000005aff59723e */ /* 0x000fe200030006ff */
[----:B------:R-:W-:Y:S01]  /*a3b0*/  HADD2.F32 R92, -RZ, R92.H1_H1 ;  /* 0x3000005cff5c7230 */ /* 0x000fe20000004100 */
[----:B------:R-:W-:Y:S01]  /*a3c0*/  F2FP.F16.E4M3.UNPACK_B R184, R184 ;  /* 0x000000b8ffb8723e */ /* 0x000fe200020006ff */
[--C-:B------:R-:W-:Y:S01]  /*a3d0*/  HADD2.F32 R194, -RZ, R88.reuse.H0_H0 ;  /* 0x20000058ffc27230 */ /* 0x100fe20000004100 */
[----:B------:R-:W-:Y:S01]  /*a3e0*/  F2FP.F16.E4M3.UNPACK_B R94, R94 ;  /* 0x0000005eff5e723e */ /* 0x000fe200020006ff */
[----:B------:R-:W-:Y:S01]  /*a3f0*/  HADD2.F32 R182, -RZ, R89.H0_H0 ;  /* 0x20000059ffb67230 */ /* 0x000fe20000004100 */
[----:B------:R-:W-:Y:S01]  /*a400*/  F2FP.F16.E4M3.UNPACK_B R90, R90 ;  /* 0x0000005aff5a723e */ /* 0x000fe200020006ff */
[----:B------:R-:W-:-:S02]  /*a410*/  HADD2.F32 R88, -RZ, R88.H1_H1 ;  /* 0x30000058ff587230 */ /* 0x000fc40000004100 */
[-C--:B------:R-:W-:Y:S01]  /*a420*/  FMUL.FTZ R190, R93, R194.reuse ;  /* 0x000000c25dbe7220 */ /* 0x080fe20000410000 */
[----:B------:R-:W-:Y:S02]  /*a430*/  HADD2.F32 R89, -RZ, R89.H1_H1 ;  /* 0x30000059ff597230 */ /* 0x000fe40000004100 */
[C---:B------:R-:W-:Y:S01]  /*a440*/  FMUL.FTZ R194, R182.reuse, R194 ;  /* 0x000000c2b6c27220 */ /* 0x040fe20000410000 */
[----:B------:R-:W-:Y:S01]  /*a450*/  F2FP.SATFINITE.E4M3.F32.PACK_AB_MERGE_C R41, R41, R189, R55 ;  /* 0x000000bd2929723e */ /* 0x000fe20004807037 */
[-C--:B------:R-:W-:Y:S02]  /*a460*/  FFMA.FTZ R190, R182, R183.reuse, -R190 ;  /* 0x000000b7b6be7223 */ /* 0x080fe400000108be */
[----:B------:R-:W-:Y:S01]  /*a470*/  FFMA.FTZ R194, R93, R183, R194 ;  /* 0x000000b75dc27223 */ /* 0x000fe200000100c2 */
[-C--:B------:R-:W-:Y:S01]  /*a480*/  FMUL.FTZ R93, R92, R88.reuse ;  /* 0x000000585c5d7220 */ /* 0x080fe20000410000 */
[----:B------:R-:W-:Y:S01]  /*a490*/  FMUL.FTZ R88, R89, R88 ;  /* 0x0000005859587220 */ /* 0x000fe20000410000 */
[----:B------:R-:W-:-:S02]  /*a4a0*/  HADD2.F32 R183, -RZ, R184.H0_H0 ;  /* 0x200000b8ffb77230 */ /* 0x000fc40000004100 */
[-C--:B------:R-:W-:Y:S01]  /*a4b0*/  FFMA.FTZ R89, R89, R95.reuse, -R93 ;  /* 0x0000005f59597223 */ /* 0x080fe2000001085d */
[----:B------:R-:W-:Y:S01]  /*a4c0*/  FFMA.FTZ R88, R92, R95, R88 ;  /* 0x0000005f5c587223 */ /* 0x000fe20000010058 */
[----:B------:R-:W-:Y:S02]  /*a4d0*/  HADD2.F32 R92, -RZ, R94.H0_H0 ;  /* 0x2000005eff5c7230 */ /* 0x000fe40000004100 */
[----:B------:R-:W-:Y:S01]  /*a4e0*/  HADD2.F32 R95, -RZ, R90.H0_H0 ;  /* 0x2000005aff5f7230 */ /* 0x000fe20000004100 */
[----:B------:R-:W-:Y:S01]  /*a4f0*/  F2FP.SATFINITE.E4M3.F32.PACK_AB_MERGE_C R89, R89, R190, RZ ;  /* 0x000000be5959723e */ /* 0x000fe200048070ff */
[----:B------:R-:W-:Y:S02]  /*a500*/  HADD2.F32 R93, -RZ, R185.H0_H0 ;  /* 0x200000b9ff5d7230 */ /* 0x000fe40000004100 */
[-C--:B------:R-:W-:Y:S01]  /*a510*/  FMUL.FTZ R182, R92, R183.reuse ;  /* 0x000000b75cb67220 */ /* 0x080fe20000410000 */
[----:B------:R-:W-:Y:S02]  /*a520*/  HADD2.F32 R184, -RZ, R184.H1_H1 ;  /* 0x300000b8ffb87230 */ /* 0x000fe40000004100 */
[----:B------:R-:W-:Y:S01]  /*a530*/  FMUL.FTZ R183, R95, R183 ;  /* 0x000000b75fb77220 */ /* 0x000fe20000410000 */
[----:B------:R-:W-:-:S02]  /*a540*/  HADD2.F32 R94, -RZ, R94.H1_H1 ;  /* 0x3000005eff5e7230 */ /* 0x000fc40000004100 */
[-C--:B------:R-:W-:Y:S01]  /*a550*/  FFMA.FTZ R182, R95, R93.reuse, -R182 ;  /* 0x0000005d5fb67223 */ /* 0x080fe200000108b6 */
[----:B------:R-:W-:Y:S02]  /*a560*/  HADD2.F32 R90, -RZ, R90.H1_H1 ;  /* 0x3000005aff5a7230 */ /* 0x000fe40000004100 */
[----:B------:R-:W-:Y:S01]  /*a570*/  FFMA.FTZ R183, R92, R93, R183 ;  /* 0x0000005d5cb77223 */ /* 0x000fe200000100b7 */
[----:B------:R-:W-:Y:S02]  /*a580*/  HADD2.F32 R185, -RZ, R185.H1_H1 ;  /* 0x300000b9ffb97230 */ /* 0x000fe40000004100 */
[----:B------:R-:W-:Y:S01]  /*a590*/  FMUL.FTZ R92, R94, R184 ;  /* 0x000000b85e5c7220 */ /* 0x000fe20000410000 */
[----:B------:R-:W-:Y:S01]  /*a5a0*/  F2FP.SATFINITE.E4M3.F32.PACK_AB_MERGE_C R88, R88, R194, RZ ;  /* 0x000000c25858723e */ /* 0x000fe200048070ff */
[C---:B------:R-:W-:Y:S01]  /*a5b0*/  FMUL.FTZ R184, R90.reuse, R184 ;  /* 0x000000b85ab87220 */ /* 0x040fe20000410000 */
[----:B------:R-:W-:Y:S02]  /*a5c0*/  IMAD.MOV.U32 R93, RZ, RZ, R40 ;  /* 0x000000ffff5d7224 */ /* 0x000fe400078e0028 */
[----:B------:R-:W-:Y:S01]  /*a5d0*/  FFMA.FTZ R92, R90, R185, -R92 ;  /* 0x000000b95a5c7223 */ /* 0x000fe2000001085c */
[----:B------:R-:W-:-:S02]  /*a5e0*/  IMAD.MOV.U32 R95, RZ, RZ, R42 ;  /* 0x000000ffff5f7224 */ /* 0x000fc400078e002a */
[----:B------:R-:W-:Y:S02]  /*a5f0*/  FFMA.FTZ R184, R94, R185, R184 ;  /* 0x000000b95eb87223 */ /* 0x000fe400000100b8 */
[----:B------:R-:W-:Y:S01]  /*a600*/  F2FP.SATFINITE.E4M3.F32.PACK_AB_MERGE_C R182, R92, R182, R89 ;  /* 0x000000b65cb6723e */ /* 0x000fe20004807059 */
[----:B------:R-:W-:Y:S02]  /*a610*/  IMAD.MOV.U32 R89, RZ, RZ, R188 ;  /* 0x000000ffff597224 */ /* 0x000fe400078e00bc */
[----:B------:R-:W-:Y:S01]  /*a620*/  F2FP.SATFINITE.E4M3.F32.PACK_AB_MERGE_C R183, R184, R183, R88 ;  /* 0x000000b7b8b7723e */ /* 0x000fe20004807058 */
[----:B------:R-:W-:Y:S01]  /*a630*/  IMAD.MOV.U32 R88, RZ, RZ, R187 ;  /* 0x000000ffff587224 */ /* 0x000fe200078e00bb */
[----:B------:R-:W-:Y:S01]  /*a640*/  MOV R92, R41 ;  /* 0x00000029005c7202 */ /* 0x000fe20000000f00 */
[----:B------:R-:W-:Y:S02]  /*a650*/  IMAD.MOV.U32 R90, RZ, RZ, R182 ;  /* 0x000000ffff5a7224 */ /* 0x000fe400078e00b6 */
[----:B------:R-:W-:-:S07]  /*a660*/  IMAD.MOV.U32 R94, RZ, RZ, R183 ;  /* 0x000000ffff5e7224 */ /* 0x000fce00078e00b7 */
.L_x_404:
[----:B------:R-:W-:Y:S05]  /*a670*/  BSYNC B3 ;  /* 0x0000000000037941 */ /* 0x000fea0003800000 */
.L_x_403:
[----:B------:R-:W-:-:S13]  /*a680*/  ISETP.GE.AND P4, PT, R186, R154, PT ;  /* 0x0000009aba00720c */ /* 0x000fda0003f86270 */
[--C-:B------:R-:W-:Y:S02]  /*a690*/  @!P4 SHF.R.S32.HI R43, RZ, 0x1f, R186.reuse ;  /* 0x0000001fff2bc819 */ /* 0x100fe400000114ba */
[----:B------:R-:W-:-:S04]  /*a6a0*/  @!P4 IADD3 R42, P5, P6, R116, R140, R186 ;  /* 0x0000008c742ac210 */ /* 0x000fc80007ebe0ba */
[----:B------:R-:W-:Y:S02]  /*a6b0*/  @!P4 IADD3.X R43, R4, R176, R43, P5, P6 ;  /* 0x000000b0042bc210 */ /* 0x000fe40002fec42b */
[----:B------:R-:W-:-:S04]  /*a6c0*/  IADD3 R40, P5, P6, R116, R140, R25 ;  /* 0x0000008c74287210 */ /* 0x000fc80007ebe019 */
[----:B------:R-:W-:Y:S02]  /*a6d0*/  IADD3.X R41, R4, R176, R30, P5, P6 ;  /* 0x000000b004297210 */ /* 0x000fe40002fec41e */
[----:B------:R-:W-:-:S04]  /*a6e0*/  IADD3 R40, P5, R40, R124, RZ ;  /* 0x0000007c28287210 */ /* 0x000fc80007fbe0ff */
[----:B------:R-:W-:Y:S02]  /*a6f0*/  IADD3.X R41, R41, R125, RZ, P5, !PT ;  /* 0x0000007d29297210 */ /* 0x000fe40002ffe4ff */
[----:B------:R-:W-:-:S03]  /*a700*/  @!P4 IADD3 R42, P5, R42, R124, RZ ;  /* 0x0000007c2a2ac210 */ /* 0x000fc60007fbe0ff */
[----:B-1----:R1:W-:Y:S02]  /*a710*/  STG.E.128 desc[UR54][R40.64], R88 ;  /* 0x0000005828007986 */ /* 0x0023e4000c101d36 */
[----:B------:R-:W-:-:S05]  /*a720*/  @!P4 IMAD.X R43, R43, 0x1, R125, P5 ;  /* 0x000000012b2bc824 */ /* 0x000fca00028e067d */
[----:B0-----:R1:W-:Y:S03]  /*a730*/  @!P4 STG.E.128 desc[UR54][R42.64], R92 ;  /* 0x0000005c2a00c986 */ /* 0x0013e6000c101d36 */
.L_x_402:
[----:B------:R-:W-:Y:S05]  /*a740*/  BSYNC B2 ;  /* 0x0000000000027941 */ /* 0x000fea0003800000 */
.L_x_401:
[----:B------:R-:W-:Y:S01]  /*a750*/  ISETP.NE.AND P4, PT, R35, RZ, PT ;  /* 0x000000ff2300720c */ /* 0x000fe20003f85270 */
[----:B------:R-:W-:-:S12]  /*a760*/  BSSY B2, `(.L_x_405) ;  /* 0x00000fb000027945 */ /* 0x000fd80003800000 */
[----:B------:R-:W-:Y:S05]  /*a770*/  @!P4 BRA `(.L_x_406) ;  /* 0x0000000c00e4c947 */ /* 0x000fea0003800000 */
[----:B-1----:R-:W-:Y:S01]  /*a780*/  SEL R40, R99, R159, !P1 ;  /* 0x0000009f63287207 */ /* 0x002fe20004800000 */
[----:B------:R-:W-:Y:S01]  /*a790*/  BSSY B3, `(.L_x_407) ;  /* 0x00000eb000037945 */ /* 0x000fe20003800000 */
[----:B------:R-:W-:Y:S02]  /*a7a0*/  ISETP.GE.AND P4, PT, R0, R133, PT ;  /* 0x000000850000720c */ /* 0x000fe40003f86270 */
[----:B------:R-:W-:-:S04]  /*a7b0*/  SHF.R.S32.HI R41, RZ, 0x1f, R40 ;  /* 0x0000001fff297819 */ /* 0x000fc80000011428 */
[----:B------:R-:W-:-:S04]  /*a7c0*/  LEA.HI R41, R41, R40, RZ, 0x5 ;  /* 0x0000002829297211 */ /* 0x000fc800078f28ff */
[----:B0-----:R-:W-:-:S04]  /*a7d0*/  LEA.HI.SX32 R88, R41, R26, 0x1b ;  /* 0x0000001a29587211 */ /* 0x001fc800078fdaff */
[----:B------:R-:W-:-:S04]  /*a7e0*/  SHF.R.S32.HI R41, RZ, 0x1f, R88 ;  /* 0x0000001fff297819 */ /* 0x000fc80000011458 */
[----:B------:R-:W-:Y:S01]  /*a7f0*/  LEA.HI R41, R41, R88, RZ, 0x2 ;  /* 0x0000005829297211 */ /* 0x000fe200078f10ff */
[----:B------:R-:W-:-:S03]  /*a800*/  IMAD.SHL.U32 R88, R88, 0x10, RZ ;  /* 0x0000001058587824 */ /* 0x000fc600078e00ff */
[----:B------:R-:W-:Y:S02]  /*a810*/  SHF.R.S32.HI R41, RZ, 0x2, R41 ;  /* 0x00000002ff297819 */ /* 0x000fe40000011429 */
[----:B------:R-:W-:-:S03]  /*a820*/  LOP3.LUT R40, R175, 0x30, R88, 0xf8, !PT ;  /* 0x00000030af287812 */ /* 0x000fc600078ef858 */
[----:B------:R-:W-:Y:S01]  /*a830*/  IMAD R41, R41, 0x2800, R197 ;  /* 0x0000280029297824 */ /* 0x000fe200078e02c5 */
[----:B------:R-:W-:-:S05]  /*a840*/  LOP3.LUT R40, R40, R196, RZ, 0x3c, !PT ;  /* 0x000000c428287212 */ /* 0x000fca00078e3cff */
[----:B------:R-:W-:-:S04]  /*a850*/  IMAD.IADD R40, R41, 0x1, R40 ;  /* 0x0000000129287824 */ /* 0x000fc800078e0228 */
[C---:B------:R-:W-:Y:S02]  /*a860*/  IMAD R52, R17.reuse, 0x7800, R40 ;  /* 0x0000780011347824 */ /* 0x040fe400078e0228 */
[----:B------:R-:W-:-:S03]  /*a870*/  IMAD R40, R17, 0x7800, R142 ;  /* 0x0000780011287824 */ /* 0x000fc600078e028e */
[C---:B------:R-:W-:Y:S01]  /*a880*/  IADD3 R52, R16.reuse, R52, RZ ;  /* 0x0000003410347210 */ /* 0x040fe20007ffe0ff */
[----:B------:R-:W-:-:S05]  /*a890*/  IMAD.IADD R40, R16, 0x1, R40 ;  /* 0x0000000110287824 */ /* 0x000fca00078e0228 */
[----:B------:R-:W0:Y:S04]  /*a8a0*/  LDS.128 R52, [R52+0x1a400] ;  /* 0x01a4000034347984 */ /* 0x000e280000000c00 */
[----:B------:R-:W1:Y:S01]  /*a8b0*/  LDS.128 R40, [R40+0x1a400] ;  /* 0x01a4000028287984 */ /* 0x000e620000000c00 */
[----:B------:R-:W-:Y:S05]  /*a8c0*/  @P4 BRA `(.L_x_408) ;  /* 0x0000000c005c4947 */ /* 0x000fea0003800000 */
[----:B------:R-:W-:Y:S02]  /*a8d0*/  SHF.R.U32.HI R46, RZ, 0x8, R57 ;  /* 0x00000008ff2e7819 */ /* 0x000fe40000011639 */
[--C-:B------:R-:W-:Y:S02]  /*a8e0*/  SHF.R.U32.HI R90, RZ, 0x8, R59.reuse ;  /* 0x00000008ff5a7819 */ /* 0x100fe4000001163b */
[----:B------:R-:W-:Y:S01]  /*a8f0*/  LOP3.LUT R89, R59, 0xff0000ff, RZ, 0xc0, !PT ;  /* 0xff0000ff3b597812 */ /* 0x000fe200078ec0ff */
[----:B------:R-:W-:Y:S01]  /*a900*/  IMAD.SHL.U32 R93, R46, 0x100, RZ ;  /* 0x000001002e5d7824 */ /* 0x000fe200078e00ff */
[----:B------:R-:W-:Y:S01]  /*a910*/  SHF.R.U32.HI R44, RZ, 0x10, R59 ;  /* 0x00000010ff2c7819 */ /* 0x000fe2000001163b */
[----:B------:R-:W-:Y:S01]  /*a920*/  IMAD.SHL.U32 R90, R90, 0x100, RZ ;  /* 0x000001005a5a7824 */ /* 0x000fe200078e00ff */
[----:B------:R-:W-:Y:S02]  /*a930*/  SHF.R.U32.HI R59, RZ, 0x8, R45 ;  /* 0x00000008ff3b7819 */ /* 0x000fe4000001162d */
[----:B------:R-:W-:Y:S01]  /*a940*/  SHF.R.U32.HI R58, RZ, 0x10, R57 ;  /* 0x00000010ff3a7819 */ /* 0x000fe20000011639 */
[----:B------:R-:W-:Y:S01]  /*a950*/  IMAD.U32 R44, R44, 0x10000, RZ ;  /* 0x000100002c2c7824 */ /* 0x000fe200078e00ff */
[----:B------:R-:W-:-:S02]  /*a960*/  LOP3.LUT R56, R57, 0xff0000ff, RZ, 0xc0, !PT ;  /* 0xff0000ff39387812 */ /* 0x000fc400078ec0ff */
[----:B------:R-:W-:Y:S01]  /*a970*/  LOP3.LUT R91, R45, 0xff0000ff, RZ, 0xc0, !PT ;  /* 0xff0000ff2d5b7812 */ /* 0x000fe200078ec0ff */
[----:B------:R-:W-:Y:S01]  /*a980*/  IMAD.U32 R58, R58, 0x10000, RZ ;  /* 0x000100003a3a7824 */ /* 0x000fe200078e00ff */
[----:B------:R-:W-:Y:S02]  /*a990*/  SHF.R.U32.HI R92, RZ, 0x10, R45 ;  /* 0x00000010ff5c7819 */ /* 0x000fe4000001162d */
[--C-:B------:R-:W-:Y:S02]  /*a9a0*/  SHF.R.U32.HI R45, RZ, 0x8, R47.reuse ;  /* 0x00000008ff2d7819 */ /* 0x100fe4000001162f */
[----:B------:R-:W-:Y:S02]  /*a9b0*/  LOP3.LUT R46, R47, 0xff0000ff, RZ, 0xc0, !PT ;  /* 0xff0000ff2f2e7812 */ /* 0x000fe400078ec0ff */
[----:B------:R-:W-:Y:S01]  /*a9c0*/  SHF.R.U32.HI R57, RZ, 0x10, R47 ;  /* 0x00000010ff397819 */ /* 0x000fe2000001162f */
[----:B------:R-:W-:Y:S01]  /*a9d0*/  IMAD.SHL.U32 R47, R59, 0x100, RZ ;  /* 0x000001003b2f7824 */ /* 0x000fe200078e00ff */
[----:B------:R-:W-:Y:S01]  /*a9e0*/  LOP3.LUT R56, R56, 0xff00, R93, 0xf8, !PT ;  /* 0x0000ff0038387812 */ /* 0x000fe200078ef85d */
[----:B------:R-:W-:Y:S01]  /*a9f0*/  IMAD.SHL.U32 R45, R45, 0x100, RZ ;  /* 0x000001002d2d7824 */ /* 0x000fe200078e00ff */
[----:B------:R-:W-:-:S02]  /*aa00*/  SHF.L.U32 R92, R92, 0x10, RZ ;  /* 0x000000105c5c7819 */ /* 0x000fc400000006ff */
[----:B------:R-:W-:Y:S02]  /*aa10*/  LOP3.LUT R47, R91, 0xff00, R47, 0xf8, !PT ;  /* 0x0000ff005b2f7812 */ /* 0x000fe400078ef82f */
[----:B------:R-:W-:Y:S01]  /*aa20*/  LOP3.LUT R91, R56, 0xff0000, R58, 0xf8, !PT ;  /* 0x00ff0000385b7812 */ /* 0x000fe200078ef83a */
[----:B0-----:R-:W-:Y:S01]  /*aa30*/  IMAD.MOV.U32 R58, RZ, RZ, R53 ;  /* 0x000000ffff3a7224 */ /* 0x001fe200078e0035 */
[----:B------:R-:W-:Y:S02]  /*aa40*/  LOP3.LUT R56, R47, 0xff0000, R92, 0xf8, !PT ;  /* 0x00ff00002f387812 */ /* 0x000fe400078ef85c */
[----:B------:R-:W-:Y:S02]  /*aa50*/  LOP3.LUT R59, R89, 0xff00, R90, 0xf8, !PT ;  /* 0x0000ff00593b7812 */ /* 0x000fe400078ef85a */
[----:B------:R-:W-:Y:S02]  /*aa60*/  F2FP.F16.E4M3.UNPACK_B R89, R58 ;  /* 0x0000003aff59723e */ /* 0x000fe400020006ff */
[----:B------:R-:W-:-:S02]  /*aa70*/  F2FP.F16.E4M3.UNPACK_B R92, R56 ;  /* 0x00000038ff5c723e */ /* 0x000fc400020006ff */
[----:B-1----:R-:W-:Y:S01]  /*aa80*/  F2FP.F16.E4M3.UNPACK_B R47, R41 ;  /* 0x00000029ff2f723e */ /* 0x002fe200020006ff */
[----:B------:R-:W-:Y:S01]  /*aa90*/  HADD2.F32 R53, -RZ, R89.H0_H0 ;  /* 0x20000059ff357230 */ /* 0x000fe20000004100 */
[-C--:B------:R-:W-:Y:S01]  /*aaa0*/  F2FP.F16.E4M3.UNPACK_B R93, R91.reuse ;  /* 0x0000005bff5d723e */ /* 0x080fe200020006ff */
[--C-:B------:R-:W-:Y:S01]  /*aab0*/  HADD2.F32 R95, -RZ, R92.reuse.H0_H0 ;  /* 0x2000005cff5f7230 */ /* 0x100fe20000004100 */
[----:B------:R-:W-:Y:S01]  /*aac0*/  F2FP.F16.E4M3.UNPACK_B R58, R58.H1 ;  /* 0x0000003aff3a723e */ /* 0x000fe200030006ff */
[----:B------:R-:W-:Y:S01]  /*aad0*/  HADD2.F32 R90, -RZ, R47.H0_H0 ;  /* 0x2000002fff5a7230 */ /* 0x000fe20000004100 */
[----:B------:R-:W-:Y:S01]  /*aae0*/  F2FP.F16.E4M3.UNPACK_B R91, R91.H1 ;  /* 0x0000005bff5b723e */ /* 0x000fe200030006ff */
[----:B------:R-:W-:Y:S02]  /*aaf0*/  HADD2.F32 R94, -RZ, R93.H0_H0 ;  /* 0x2000005dff5e7230 */ /* 0x000fe40000004100 */
[----:B------:R-:W-:Y:S01]  /*ab00*/  FMUL.FTZ R182, R53, R95 ;  /* 0x0000005f35b67220 */ /* 0x000fe20000410000 */
[----:B------:R-:W-:-:S02]  /*ab10*/  HADD2.F32 R92, -RZ, R92.H1_H1 ;  /* 0x3000005cff5c7230 */ /* 0x000fc40000004100 */
[C---:B------:R-:W-:Y:S01]  /*ab20*/  FMUL.FTZ R95, R90.reuse, R95 ;  /* 0x0000005f5a5f7220 */ /* 0x040fe20000410000 */
[----:B------:R-:W-:Y:S02]  /*ab30*/  HADD2.F32 R47, -RZ, R47.H1_H1 ;  /* 0x3000002fff2f7230 */ /* 0x000fe40000004100 */
[-C--:B------:R-:W-:Y:S01]  /*ab40*/  FFMA.FTZ R90, R90, R94.reuse, -R182 ;  /* 0x0000005e5a5a7223 */ /* 0x080fe200000108b6 */
[----:B------:R-:W-:Y:S02]  /*ab50*/  HADD2.F32 R93, -RZ, R93.H1_H1 ;  /* 0x3000005dff5d7230 */ /* 0x000fe40000004100 */
[----:B------:R-:W-:Y:S01]  /*ab60*/  FFMA.FTZ R53, R53, R94, R95 ;  /* 0x0000005e35357223 */ /* 0x000fe2000001005f */
[----:B------:R-:W-:Y:S01]  /*ab70*/  HADD2.F32 R94, -RZ, R89.H1_H1 ;  /* 0x30000059ff5e7230 */ /* 0x000fe20000004100 */
[----:B------:R-:W-:Y:S01]  /*ab80*/  LOP3.LUT R46, R46, 0xff00, R45, 0xf8, !PT ;  /* 0x0000ff002e2e7812 */ /* 0x000fe200078ef82d */
[----:B------:R-:W-:Y:S01]  /*ab90*/  IMAD.U32 R45, R57, 0x10000, RZ ;  /* 0x00010000392d7824 */ /* 0x000fe200078e00ff */
[----:B------:R-:W-:Y:S01]  /*aba0*/  LOP3.LUT R57, R59, 0xff0000, R44, 0xf8, !PT ;  /* 0x00ff00003b397812 */ /* 0x000fe200078ef82c */
[----:B------:R-:W-:-:S02]  /*abb0*/  IMAD.MOV.U32 R59, RZ, RZ, R43 ;  /* 0x000000ffff3b7224 */ /* 0x000fc400078e002b */
[-C--:B------:R-:W-:Y:S01]  /*abc0*/  FMUL.FTZ R89, R94, R92.reuse ;  /* 0x0000005c5e597220 */ /* 0x080fe20000410000 */
[C---:B------:R-:W-:Y:S01]  /*abd0*/  FMUL.FTZ R92, R47.reuse, R92 ;  /* 0x0000005c2f5c7220 */ /* 0x040fe20000410000 */
[----:B------:R-:W-:Y:S02]  /*abe0*/  LOP3.LUT R44, R46, 0xff0000, R45, 0xf8, !PT ;  /* 0x00ff00002e2c7812 */ /* 0x000fe400078ef82d */
[-C--:B------:R-:W-:Y:S01]  /*abf0*/  FFMA.FTZ R89, R47, R93.reuse, -R89 ;  /* 0x0000005d2f597223 */ /* 0x080fe20000010859 */
[----:B------:R-:W-:Y:S01]  /*ac00*/  FFMA.FTZ R47, R94, R93, R92 ;  /* 0x0000005d5e2f7223 */ /* 0x000fe2000001005c */
[----:B------:R-:W-:Y:S01]  /*ac10*/  F2FP.F16.E4M3.UNPACK_B R92, R56.H1 ;  /* 0x00000038ff5c723e */ /* 0x000fe200030006ff */
[----:B------:R-:W-:Y:S01]  /*ac20*/  HADD2.F32 R94, -RZ, R91.H0_H0 ;  /* 0x2000005bff5e7230 */ /* 0x000fe20000004100 */
[----:B------:R-:W-:Y:S01]  /*ac30*/  F2FP.F16.E4M3.UNPACK_B R93, R41.H1 ;  /* 0x00000029ff5d723e */ /* 0x000fe200030006ff */
[----:B------:R-:W-:Y:S01]  /*ac40*/  HADD2.F32 R41, -RZ, R58.H0_H0 ;  /* 0x2000003aff297230 */ /* 0x000fe20000004100 */
[----:B------:R-:W-:Y:S01]  /*ac50*/  MOV R45, R55 ;  /* 0x00000037002d7202 */ /* 0x000fe20000000f00 */
[----:B------:R-:W-:Y:S01]  /*ac60*/  HADD2.F32 R95, -RZ, R92.H0_H0 ;  /* 0x2000005cff5f7230 */ /* 0x000fe20000004100 */
[----:B------:R-:W-:Y:S01]  /*ac70*/  F2FP.F16.E4M3.UNPACK_B R43, R59 ;  /* 0x0000003bff2b723e */ /* 0x000fe200020006ff */
[----:B------:R-:W-:Y:S01]  /*ac80*/  HADD2.F32 R56, -RZ, R93.H0_H0 ;  /* 0x2000005dff387230 */ /* 0x000fe20000004100 */
[----:B------:R-:W-:Y:S01]  /*ac90*/  F2FP.F16.E4M3.UNPACK_B R46, R45 ;  /* 0x0000002dff2e723e */ /* 0x000fe200020006ff */
[----:B------:R-:W-:-:S02]  /*aca0*/  HADD2.F32 R58, -RZ, R58.H1_H1 ;  /* 0x3000003aff3a7230 */ /* 0x000fc40000004100 */
[CC--:B------:R-:W-:Y:S01]  /*acb0*/  FMUL.FTZ R182, R41.reuse, R95.reuse ;  /* 0x0000005f29b67220 */ /* 0x0c0fe20000410000 */
[----:B------:R-:W-:Y:S02]  /*acc0*/  HADD2.F32 R92, -RZ, R92.H1_H1 ;  /* 0x3000005cff5c7230 */ /* 0x000fe40000004100 */
[C---:B------:R-:W-:Y:S01]  /*acd0*/  FMUL.FTZ R95, R56.reuse, R95 ;  /* 0x0000005f385f7220 */ /* 0x040fe20000410000 */
[----:B------:R-:W-:Y:S01]  /*ace0*/  F2FP.F16.E4M3.UNPACK_B R45, R45.H1 ;  /* 0x0000002dff2d723e */ /* 0x000fe200030006ff */
[-C--:B------:R-:W-:Y:S01]  /*acf0*/  FFMA.FTZ R56, R56, R94.reuse, -R182 ;  /* 0x0000005e38387223 */ /* 0x080fe200000108b6 */
[----:B------:R-:W-:Y:S02]  /*ad00*/  HADD2.F32 R182, -RZ, R43.H0_H0 ;  /* 0x2000002bffb67230 */ /* 0x000fe40000004100 */
[----:B------:R-:W-:Y:S01]  /*ad10*/  FFMA.FTZ R41, R41, R94, R95 ;  /* 0x0000005e29297223 */ /* 0x000fe2000001005f */
[----:B------:R-:W-:Y:S02]  /*ad20*/  HADD2.F32 R94, -RZ, R93.H1_H1 ;  /* 0x3000005dff5e7230 */ /* 0x000fe40000004100 */
[----:B------:R-:W-:-:S02]  /*ad30*/  HADD2.F32 R93, -RZ, R91.H1_H1 ;  /* 0x3000005bff5d7230 */ /* 0x000fc40000004100 */
[-C--:B------:R-:W-:Y:S01]  /*ad40*/  FMUL.FTZ R91, R58, R92.reuse ;  /* 0x0000005c3a5b7220 */ /* 0x080fe20000410000 */
[----:B------:R-:W-:Y:S02]  /*ad50*/  HADD2.F32 R43, -RZ, R43.H1_H1 ;  /* 0x3000002bff2b7230 */ /* 0x000fe40000004100 */
[C---:B------:R-:W-:Y:S01]  /*ad60*/  FMUL.FTZ R92, R94.reuse, R92 ;  /* 0x0000005c5e5c7220 */ /* 0x040fe20000410000 */
[-C--:B------:R-:W-:Y:S01]  /*ad70*/  FFMA.FTZ R91, R94, R93.reuse, -R91 ;  /* 0x0000005d5e5b7223 */ /* 0x080fe2000001085b */
[----:B------:R-:W-:Y:S02]  /*ad80*/  HADD2.F32 R94, -RZ, R46.H0_H0 ;  /* 0x2000002eff5e7230 */ /* 0x000fe40000004100 */
[----:B------:R-:W-:Y:S01]  /*ad90*/  FFMA.FTZ R58, R58, R93, R92 ;  /* 0x0000005d3a3a7223 */ /* 0x000fe2000001005c */
[----:B------:R-:W-:Y:S02]  /*ada0*/  F2FP.F16.E4M3.UNPACK_B R92, R44 ;  /* 0x0000002cff5c723e */ /* 0x000fe400020006ff */
[----:B------:R-:W-:-:S02]  /*adb0*/  F2FP.F16.E4M3.UNPACK_B R93, R57 ;  /* 0x00000039ff5d723e */ /* 0x000fc400020006ff */
[----:B------:R-:W-:Y:S01]  /*adc0*/  F2FP.F16.E4M3.UNPACK_B R44, R44.H1 ;  /* 0x0000002cff2c723e */ /* 0x000fe200030006ff */
[--C-:B------:R-:W-:Y:S01]  /*add0*/  HADD2.F32 R55, -RZ, R92.reuse.H0_H0 ;  /* 0x2000005cff377230 */ /* 0x100fe20000004100 */
[----:B------:R-:W-:Y:S01]  /*ade0*/  F2FP.F16.E4M3.UNPACK_B R57, R57.H1 ;  /* 0x00000039ff39723e */ /* 0x000fe200030006ff */
[--C-:B------:R-:W-:Y:S01]  /*adf0*/  HADD2.F32 R95, -RZ, R93.reuse.H0_H0 ;  /* 0x2000005dff5f7230 */ /* 0x100fe20000004100 */
[----:B------:R-:W-:Y:S01]  /*ae00*/  F2FP.SATFINITE.E4M3.F32.PACK_AB_MERGE_C R56, R91, R56, RZ ;  /* 0x000000385b38723e */ /* 0x000fe200048070ff */
[----:B------:R-:W-:Y:S02]  /*ae10*/  HADD2.F32 R92, -RZ, R92.H1_H1 ;  /* 0x3000005cff5c7230 */ /* 0x000fe40000004100 */
[-C--:B------:R-:W-:Y:S01]  /*ae20*/  FMUL.FTZ R183, R94, R55.reuse ;  /* 0x000000375eb77220 */ /* 0x080fe20000410000 */
[C---:B------:R-:W-:Y:S01]  /*ae30*/  FMUL.FTZ R55, R182.reuse, R55 ;  /* 0x00000037b6377220 */ /* 0x040fe20000410000 */
[----:B------:R-:W-:Y:S01]  /*ae40*/  HADD2.F32 R93, -RZ, R93.H1_H1 ;  /* 0x3000005dff5d7230 */ /* 0x000fe20000004100 */
[----:B------:R-:W-:Y:S01]  /*ae50*/  F2FP.SATFINITE.E4M3.F32.PACK_AB_MERGE_C R89, R89, R90, R56 ;  /* 0x0000005a5959723e */ /* 0x000fe20004807038 */
[-C--:B------:R-:W-:Y:S01]  /*ae60*/  FFMA.FTZ R183, R182, R95.reuse, -R183 ;  /* 0x0000005fb6b77223 */ /* 0x080fe200000108b7 */
[----:B------:R-:W-:Y:S01]  /*ae70*/  FFMA.FTZ R94, R94, R95, R55 ;  /* 0x0000005f5e5e7223 */ /* 0x000fe20000010037 */
[----:B------:R-:W-:Y:S01]  /*ae80*/  HADD2.F32 R55, -RZ, R46.H1_H1 ;  /* 0x3000002eff377230 */ /* 0x000fe20000004100 */
[----:B------:R-:W-:Y:S01]  /*ae90*/  F2FP.F16.E4M3.UNPACK_B R56, R52.H1 ;  /* 0x00000034ff38723e */ /* 0x000fe200030006ff */
[--C-:B------:R-:W-:Y:S01]  /*aea0*/  HADD2.F32 R95, -RZ, R44.reuse.H0_H0 ;  /* 0x2000002cff5f7230 */ /* 0x100fe20000004100 */
[----:B------:R-:W-:Y:S01]  /*aeb0*/  F2FP.SATFINITE.E4M3.F32.PACK_AB_MERGE_C R41, R58, R41, RZ ;  /* 0x000000293a29723e */ /* 0x000fe200048070ff */
[----:B------:R-:W-:-:S02]  /*aec0*/  HADD2.F32 R44, -RZ, R44.H1_H1 ;  /* 0x3000002cff2c7230 */ /* 0x000fc40000004100 */
[----:B------:R-:W-:Y:S01]  /*aed0*/  FMUL.FTZ R46, R55, R92 ;  /* 0x0000005c372e7220 */ /* 0x000fe20000410000 */
[----:B------:R-:W-:Y:S02]  /*aee0*/  F2FP.F16.E4M3.UNPACK_B R58, R179.H1 ;  /* 0x000000b3ff3a723e */ /* 0x000fe400030006ff */
[----:B------:R-:W-:Y:S01]  /*aef0*/  F2FP.F16.E4M3.UNPACK_B R52, R52 ;  /* 0x00000034ff34723e */ /* 0x000fe200020006ff */
[C---:B------:R-:W-:Y:S01]  /*af00*/  FFMA.FTZ R46, R43.reuse, R93, -R46 ;  /* 0x0000005d2b2e7223 */ /* 0x040fe2000001082e */
[----:B------:R-:W-:Y:S01]  /*af10*/  FMUL.FTZ R43, R43, R92 ;  /* 0x0000005c2b2b7220 */ /* 0x000fe20000410000 */
[--C-:B------:R-:W-:Y:S01]  /*af20*/  HADD2.F32 R92, -RZ, R57.reuse.H0_H0 ;  /* 0x20000039ff5c7230 */ /* 0x100fe20000004100 */
[----:B------:R-:W-:Y:S01]  /*af30*/  F2FP.F16.E4M3.UNPACK_B R179, R179 ;  /* 0x000000b3ffb3723e */ /* 0x000fe200020006ff */
[----:B------:R-:W-:Y:S02]  /*af40*/  HADD2.F32 R57, -RZ, R57.H1_H1 ;  /* 0x30000039ff397230 */ /* 0x000fe40000004100 */
[----:B------:R-:W-:Y:S01]  /*af50*/  FFMA.FTZ R43, R55, R93, R43 ;  /* 0x0000005d372b7223 */ /* 0x000fe2000001002b */
[----:B------:R-:W-:Y:S01]  /*af60*/  F2FP.F16.E4M3.UNPACK_B R55, R59.H1 ;  /* 0x0000003bff37723e */ /* 0x000fe200030006ff */
[--C-:B------:R-:W-:Y:S01]  /*af70*/  HADD2.F32 R59, -RZ, R45.reuse.H0_H0 ;  /* 0x2000002dff3b7230 */ /* 0x100fe20000004100 */
[----:B------:R-:W-:Y:S01]  /*af80*/  F2FP.SATFINITE.E4M3.F32.PACK_AB_MERGE_C R53, R47, R53, R41 ;  /* 0x000000352f35723e */ /* 0x000fe20004807029 */
[----:B------:R-:W-:-:S02]  /*af90*/  HADD2.F32 R45, -RZ, R45.H1_H1 ;  /* 0x3000002dff2d7230 */ /* 0x000fc40000004100 */
[--C-:B------:R-:W-:Y:S02]  /*afa0*/  HADD2.F32 R93, -RZ, R55.reuse.H0_H0 ;  /* 0x20000037ff5d7230 */ /* 0x100fe40000004100 */
[-C--:B------:R-:W-:Y:S01]  /*afb0*/  FMUL.FTZ R182, R59, R95.reuse ;  /* 0x0000005f3bb67220 */ /* 0x080fe20000410000 */
[----:B------:R-:W-:Y:S02]  /*afc0*/  HADD2.F32 R55, -RZ, R55.H1_H1 ;  /* 0x30000037ff377230 */ /* 0x000fe40000004100 */
[--C-:B------:R-:W-:Y:S02]  /*afd0*/  HADD2.F32 R91, -RZ, R58.reuse.H0_H0 ;  /* 0x2000003aff5b7230 */ /* 0x100fe40000004100 */
[C---:B------:R-:W-:Y:S01]  /*afe0*/  FFMA.FTZ R182, R93.reuse, R92, -R182 ;  /* 0x0000005c5db67223 */ /* 0x040fe200000108b6 */
[----:B------:R-:W-:Y:S01]  /*aff0*/  FMUL.FTZ R93, R93, R95 ;  /* 0x0000005f5d5d7220 */ /* 0x000fe20000410000 */
[----:B------:R-:W-:Y:S02]  /*b000*/  HADD2.F32 R58, -RZ, R58.H1_H1 ;  /* 0x3000003aff3a7230 */ /* 0x000fe40000004100 */
[----:B------:R-:W-:-:S02]  /*b010*/  IMAD.MOV.U32 R41, RZ, RZ, R89 ;  /* 0x000000ffff297224 */ /* 0x000fc400078e0059 */
[----:B------:R-:W-:Y:S01]  /*b020*/  FFMA.FTZ R93, R59, R92, R93 ;  /* 0x0000005c3b5d7223 */ /* 0x000fe2000001005d */
[-C--:B------:R-:W-:Y:S01]  /*b030*/  FMUL.FTZ R59, R45, R44.reuse ;  /* 0x0000002c2d3b7220 */ /* 0x080fe20000410000 */
[----:B------:R-:W-:-:S03]  /*b040*/  FMUL.FTZ R44, R55, R44 ;  /* 0x0000002c372c7220 */ /* 0x000fc60000410000 */
[-C--:B------:R-:W-:Y:S01]  /*b050*/  FFMA.FTZ R59, R55, R57.reuse, -R59 ;  /* 0x00000039373b7223 */ /* 0x080fe2000001083b */
[----:B------:R-:W-:Y:S01]  /*b060*/  FFMA.FTZ R45, R45, R57, R44 ;  /* 0x000000392d2d7223 */ /* 0x000fe2000001002c */
[-C--:B------:R-:W-:Y:S01]  /*b070*/  F2FP.F16.E4M3.UNPACK_B R44, R181.reuse.H1 ;  /* 0x000000b5ff2c723e */ /* 0x080fe200030006ff */
[--C-:B------:R-:W-:Y:S01]  /*b080*/  HADD2.F32 R57, -RZ, R56.reuse.H0_H0 ;  /* 0x20000038ff397230 */ /* 0x100fe20000004100 */
[-C--:B------:R-:W-:Y:S01]  /*b090*/  F2FP.F16.E4M3.UNPACK_B R55, R40.reuse.H1 ;  /* 0x00000028ff37723e */ /* 0x080fe200030006ff */
[----:B------:R-:W-:Y:S01]  /*b0a0*/  HADD2.F32 R56, -RZ, R56.H1_H1 ;  /* 0x30000038ff387230 */ /* 0x000fe20000004100 */
[----:B------:R-:W-:Y:S01]  /*b0b0*/  F2FP.F16.E4M3.UNPACK_B R181, R181 ;  /* 0x000000b5ffb5723e */ /* 0x000fe200020006ff */
[--C-:B------:R-:W-:Y:S01]  /*b0c0*/  HADD2.F32 R95, -RZ, R44.reuse.H0_H0 ;  /* 0x2000002cff5f7230 */ /* 0x100fe20000004100 */
[----:B------:R-:W-:Y:S01]  /*b0d0*/  F2FP.F16.E4M3.UNPACK_B R40, R40 ;  /* 0x00000028ff28723e */ /* 0x000fe200020006ff */
[----:B------:R-:W-:Y:S01]  /*b0e0*/  HADD2.F32 R90, -RZ, R55.H0_H0 ;  /* 0x20000037ff5a7230 */ /* 0x000fe20000004100 */
[----:B------:R-:W-:Y:S01]  /*b0f0*/  F2FP.SATFINITE.E4M3.F32.PACK_AB_MERGE_C R59, R59, R182, RZ ;  /* 0x000000b63b3b723e */ /* 0x000fe200048070ff */
[----:B------:R-:W-:-:S02]  /*b100*/  HADD2.F32 R44, -RZ, R44.H1_H1 ;  /* 0x3000002cff2c7230 */ /* 0x000fc40000004100 */
[-C--:B------:R-:W-:Y:S01]  /*b110*/  FMUL.FTZ R92, R57, R95.reuse ;  /* 0x0000005f395c7220 */ /* 0x080fe20000410000 */
[----:B------:R-:W-:Y:S02]  /*b120*/  HADD2.F32 R55, -RZ, R55.H1_H1 ;  /* 0x30000037ff377230 */ /* 0x000fe40000004100 */
[C---:B------:R-:W-:Y:S01]  /*b130*/  FMUL.FTZ R95, R90.reuse, R95 ;  /* 0x0000005f5a5f7220 */ /* 0x040fe20000410000 */
[----:B------:R-:W-:Y:S01]  /*b140*/  F2FP.SATFINITE.E4M3.F32.PACK_AB_MERGE_C R45, R45, R93, RZ ;  /* 0x0000005d2d2d723e */ /* 0x000fe200048070ff */
[----:B------:R-:W-:Y:S01]  /*b150*/  FFMA.FTZ R92, R90, R91, -R92 ;  /* 0x0000005b5a5c7223 */ /* 0x000fe2000001085c */
[----:B------:R-:W-:Y:S01]  /*b160*/  F2FP.SATFINITE.E4M3.F32.PACK_AB_MERGE_C R46, R46, R183, R59 ;  /* 0x000000b72e2e723e */ /* 0x000fe2000480703b */
[----:B------:R-:W-:Y:S01]  /*b170*/  FFMA.FTZ R95, R57, R91, R95 ;  /* 0x0000005b395f7223 */ /* 0x000fe2000001005f */
[CC--:B------:R-:W-:Y:S01]  /*b180*/  FMUL.FTZ R57, R56.reuse, R44.reuse ;  /* 0x0000002c38397220 */ /* 0x0c0fe20000410000 */
[----:B------:R-:W-:Y:S01]  /*b190*/  FMUL.FTZ R44, R55, R44 ;  /* 0x0000002c372c7220 */ /* 0x000fe20000410000 */
[----:B------:R-:W-:Y:S01]  /*b1a0*/  HADD2.F32 R91, -RZ, R181.H0_H0 ;  /* 0x200000b5ff5b7230 */ /* 0x000fe20000004100 */
[----:B------:R-:W-:Y:S01]  /*b1b0*/  F2FP.SATFINITE.E4M3.F32.PACK_AB_MERGE_C R45, R43, R94, R45 ;  /* 0x0000005e2b2d723e */ /* 0x000fe2000480702d */
[-C--:B------:R-:W-:Y:S01]  /*b1c0*/  FFMA.FTZ R55, R55, R58.reuse, -R57 ;  /* 0x0000003a37377223 */ /* 0x080fe20000010839 */
[----:B------:R-:W-:Y:S01]  /*b1d0*/  FFMA.FTZ R44, R56, R58, R44 ;  /* 0x0000003a382c7223 */ /* 0x000fe2000001002c */
[----:B------:R-:W-:-:S02]  /*b1e0*/  HADD2.F32 R56, -RZ, R52.H0_H0 ;  /* 0x20000034ff387230 */ /* 0x000fc40000004100 */
[----:B------:R-:W-:Y:S01]  /*b1f0*/  HADD2.F32 R58, -RZ, R40.H0_H0 ;  /* 0x20000028ff3a7230 */ /* 0x000fe20000004100 */
[----:B------:R-:W-:Y:S01]  /*b200*/  F2FP.SATFINITE.E4M3.F32.PACK_AB_MERGE_C R55, R55, R92, RZ ;  /* 0x0000005c3737723e */ /* 0x000fe200048070ff */
[----:B------:R-:W-:Y:S02]  /*b210*/  HADD2.F32 R57, -RZ, R179.H0_H0 ;  /* 0x200000b3ff397230 */ /* 0x000fe40000004100 */
[-C--:B------:R-:W-:Y:S01]  /*b220*/  FMUL.FTZ R90, R56, R91.reuse ;  /* 0x0000005b385a7220 */ /* 0x080fe20000410000 */
[----:B------:R-:W-:Y:S02]  /*b230*/  HADD2.F32 R181, -RZ, R181.H1_H1 ;  /* 0x300000b5ffb57230 */ /* 0x000fe40000004100 */
[C---:B------:R-:W-:Y:S01]  /*b240*/  FMUL.FTZ R91, R58.reuse, R91 ;  /* 0x0000005b3a5b7220 */ /* 0x040fe20000410000 */
[----:B------:R-:W-:Y:S02]  /*b250*/  HADD2.F32 R52, -RZ, R52.H1_H1 ;  /* 0x30000034ff347230 */ /* 0x000fe40000004100 */
[----:B------:R-:W-:Y:S01]  /*b260*/  FFMA.FTZ R90, R58, R57, -R90 ;  /* 0x000000393a5a7223 */ /* 0x000fe2000001085a */
[----:B------:R-:W-:-:S02]  /*b270*/  HADD2.F32 R40, -RZ, R40.H1_H1 ;  /* 0x30000028ff287230 */ /* 0x000fc40000004100 */
[----:B------:R-:W-:Y:S01]  /*b280*/  FFMA.FTZ R91, R56, R57, R91 ;  /* 0x00000039385b7223 */ /* 0x000fe2000001005b */
[----:B------:R-:W-:Y:S02]  /*b290*/  HADD2.F32 R179, -RZ, R179.H1_H1 ;  /* 0x300000b3ffb37230 */ /* 0x000fe40000004100 */
[-C--:B------:R-:W-:Y:S01]  /*b2a0*/  FMUL.FTZ R56, R52, R181.reuse ;  /* 0x000000b534387220 */ /* 0x080fe20000410000 */
[-C--:B------:R-:W-:Y:S01]  /*b2b0*/  F2FP.F16.E4M3.UNPACK_B R58, R178.reuse.H1 ;  /* 0x000000b2ff3a723e */ /* 0x080fe200030006ff */
[C---:B------:R-:W-:Y:S01]  /*b2c0*/  FMUL.FTZ R181, R40.reuse, R181 ;  /* 0x000000b528b57220 */ /* 0x040fe20000410000 */
[----:B------:R-:W-:Y:S01]  /*b2d0*/  F2FP.F16.E4M3.UNPACK_B R178, R178 ;  /* 0x000000b2ffb2723e */ /* 0x000fe200020006ff */
[----:B------:R-:W-:Y:S01]  /*b2e0*/  FFMA.FTZ R56, R40, R179, -R56 ;  /* 0x000000b328387223 */ /* 0x000fe20000010838 */
[----:B------:R-:W-:Y:S01]  /*b2f0*/  F2FP.SATFINITE.E4M3.F32.PACK_AB_MERGE_C R44, R44, R95, RZ ;  /* 0x0000005f2c2c723e */ /* 0x000fe200048070ff */
[----:B------:R-:W-:Y:S01]  /*b300*/  FFMA.FTZ R40, R52, R179, R181 ;  /* 0x000000b334287223 */ /* 0x000fe200000100b5 */
[----:B------:R-:W-:Y:S01]  /*b310*/  IMAD.MOV.U32 R52, RZ, RZ, R42 ;  /* 0x000000ffff347224 */ /* 0x000fe200078e002a */
        /* <DEDUP_REMOVED lines=14> */
[CC--:B------:R-:W-:Y:S01]  /*b400*/  FMUL.FTZ R181, R57.reuse, R182.reuse ;  /* 0x000000b639b57220 */ /* 0x0c0fe20000410000 */
[----:B------:R-:W-:Y:S02]  /*b410*/  HADD2.F32 R55, -RZ, R55.H1_H1 ;  /* 0x30000037ff377230 */ /* 0x000fe40000004100 */
[----:B------:R-:W-:Y:S01]  /*b420*/  FMUL.FTZ R182, R92, R182 ;  /* 0x000000b65cb67220 */ /* 0x000fe20000410000 */
[----:B------:R-:W-:Y:S01]  /*b430*/  F2FP.SATFINITE.E4M3.F32.PACK_AB_MERGE_C R44, R40, R91, R44 ;  /* 0x0000005b282c723e */ /* 0x000fe2000480702c */
[-C--:B------:R-:W-:Y:S01]  /*b440*/  FFMA.FTZ R181, R92, R179.reuse, -R181 ;  /* 0x000000b35cb57223 */ /* 0x080fe200000108b5 */
[----:B------:R-:W-:Y:S02]  /*b450*/  IMAD.MOV.U32 R40, RZ, RZ, R90 ;  /* 0x000000ffff287224 */ /* 0x000fe400078e005a */
        /* <DEDUP_REMOVED lines=23> */
[----:B------:R-:W-:Y:S01]  /*b5d0*/  MOV R52, R44 ;  /* 0x0000002c00347202 */ /* 0x000fe20000000f00 */
[----:B------:R-:W-:-:S03]  /*b5e0*/  FFMA.FTZ R180, R54, R178, R180 ;  /* 0x000000b236b47223 */ /* 0x000fc600000100b4 */
[----:B------:R-:W-:Y:S02]  /*b5f0*/  F2FP.SATFINITE.E4M3.F32.PACK_AB_MERGE_C R55, R56, R92, R55 ;  /* 0x0000005c3837723e */ /* 0x000fe40004807037 */
[----:B------:R-:W-:-:S03]  /*b600*/  F2FP.SATFINITE.E4M3.F32.PACK_AB_MERGE_C R179, R180, R179, R42 ;  /* 0x000000b3b4b3723e */ /* 0x000fc6000480702a */
[----:B------:R-:W-:Y:S02]  /*b610*/  IMAD.MOV.U32 R42, RZ, RZ, R55 ;  /* 0x000000ffff2a7224 */ /* 0x000fe400078e0037 */
[----:B------:R-:W-:Y:S02]  /*b620*/  IMAD.MOV.U32 R54, RZ, RZ, R179 ;  /* 0x000000ffff367224 */ /* 0x000fe400078e00b3 */
[----:B------:R-:W-:-:S07]  /*b630*/  IMAD.MOV.U32 R55, RZ, RZ, R45 ;  /* 0x000000ffff377224 */ /* 0x000fce00078e002d */
.L_x_408:
[----:B------:R-:W-:Y:S05]  /*b640*/  BSYNC B3 ;  /* 0x0000000000037941 */ /* 0x000fea0003800000 */
.L_x_407:
        /* <DEDUP_REMOVED lines=12> */
.L_x_406:
[----:B------:R-:W-:Y:S05]  /*b710*/  BSYNC B2 ;  /* 0x0000000000027941 */ /* 0x000fea0003800000 */
.L_x_405:
[----:B------:R-:W-:-:S13]  /*b720*/  ISETP.NE.AND P4, PT, R36, RZ, PT ;  /* 0x000000ff2400720c */ /* 0x000fda0003f85270 */
[----:B------:R-:W-:Y:S05]  /*b730*/  @!P4 BRA `(.L_x_400) ;  /* 0x0000000c00d8c947 */ /* 0x000fea0003800000 */
[----:B-1-3--:R-:W3:Y:S01]  /*b740*/  LDL R40, [R1+0x10] ;  /* 0x0000100001287983 */ /* 0x00aee20000100800 */
[----:B------:R-:W-:Y:S01]  /*b750*/  ISETP.GE.AND P4, PT, R6, R133, PT ;  /* 0x000000850600720c */ /* 0x000fe20003f86270 */
[----:B------:R-:W-:Y:S01]  /*b760*/  BSSY B2, `(.L_x_409) ;  /* 0x00000e7000027945 */ /* 0x000fe20003800000 */
[----:B---3--:R-:W-:-:S04]  /*b770*/  LOP3.LUT P5, RZ, R40, 0x1, RZ, 0xc0, !PT ;  /* 0x0000000128ff7812 */ /* 0x008fc800078ac0ff */
[----:B------:R-:W-:-:S04]  /*b780*/  SEL R40, R99, R159, !P5 ;  /* 0x0000009f63287207 */ /* 0x000fc80006800000 */
[----:B------:R-:W-:-:S04]  /*b790*/  SHF.R.S32.HI R41, RZ, 0x1f, R40 ;  /* 0x0000001fff297819 */ /* 0x000fc80000011428 */
[----:B------:R-:W-:-:S04]  /*b7a0*/  LEA.HI R41, R41, R40, RZ, 0x5 ;  /* 0x0000002829297211 */ /* 0x000fc800078f28ff */
[----:B------:R-:W-:-:S04]  /*b7b0*/  LEA.HI.SX32 R41, R41, R28, 0x1b ;  /* 0x0000001c29297211 */ /* 0x000fc800078fdaff */
[----:B------:R-:W-:Y:S01]  /*b7c0*/  SHF.R.S32.HI R40, RZ, 0x1f, R41 ;  /* 0x0000001fff287819 */ /* 0x000fe20000011429 */
[----:B------:R-:W-:-:S03]  /*b7d0*/  IMAD.SHL.U32 R52, R41, 0x10, RZ ;  /* 0x0000001029347824 */ /* 0x000fc600078e00ff */
[----:B------:R-:W-:Y:S02]  /*b7e0*/  LEA.HI R40, R40, R41, RZ, 0x2 ;  /* 0x0000002928287211 */ /* 0x000fe400078f10ff */
[----:B------:R-:W-:Y:S02]  /*b7f0*/  LOP3.LUT R41, R175, 0x30, R52, 0xf8, !PT ;  /* 0x00000030af297812 */ /* 0x000fe400078ef834 */
[----:B------:R-:W-:Y:S02]  /*b800*/  SHF.R.S32.HI R40, RZ, 0x2, R40 ;  /* 0x00000002ff287819 */ /* 0x000fe40000011428 */
[----:B------:R-:W-:-:S03]  /*b810*/  LOP3.LUT R41, R41, R196, RZ, 0x3c, !PT ;  /* 0x000000c429297212 */ /* 0x000fc600078e3cff */
[----:B------:R-:W-:-:S04]  /*b820*/  IMAD R40, R40, 0x2800, R197 ;  /* 0x0000280028287824 */ /* 0x000fc800078e02c5 */
[----:B------:R-:W-:Y:S02]  /*b830*/  IMAD.IADD R40, R40, 0x1, R41 ;  /* 0x0000000128287824 */ /* 0x000fe400078e0229 */
[C---:B------:R-:W-:Y:S02]  /*b840*/  IMAD R41, R17.reuse, 0x7800, R134 ;  /* 0x0000780011297824 */ /* 0x040fe400078e0286 */
[----:B------:R-:W-:Y:S02]  /*b850*/  IMAD R43, R17, 0x7800, R40 ;  /* 0x00007800112b7824 */ /* 0x000fe400078e0228 */
[----:B------:R-:W-:-:S03]  /*b860*/  IMAD.IADD R41, R16, 0x1, R41 ;  /* 0x0000000110297824 */ /* 0x000fc600078e0229 */
[----:B------:R-:W-:-:S03]  /*b870*/  IADD3 R44, R16, R43, RZ ;  /* 0x0000002b102c7210 */ /* 0x000fc60007ffe0ff */
[----:B------:R-:W1:Y:S04]  /*b880*/  LDS.128 R40, [R41+0x1a400] ;  /* 0x01a4000029287984 */ /* 0x000e680000000c00 */
[----:B------:R-:W3:Y:S01]  /*b890*/  LDS.128 R44, [R44+0x1a400] ;  /* 0x01a400002c2c7984 */ /* 0x000ee20000000c00 */
[----:B------:R-:W-:Y:S05]  /*b8a0*/  @P4 BRA `(.L_x_410) ;  /* 0x0000000c00484947 */ /* 0x000fea0003800000 */
[----:B------:R-:W-:Y:S02]  /*b8b0*/  SHF.R.U32.HI R54, RZ, 0x8, R73 ;  /* 0x00000008ff367819 */ /* 0x000fe40000011649 */
[----:B------:R-:W-:Y:S02]  /*b8c0*/  SHF.R.U32.HI R58, RZ, 0x8, R49 ;  /* 0x00000008ff3a7819 */ /* 0x000fe40000011631 */
[----:B------:R-:W-:Y:S01]  /*b8d0*/  SHF.R.U32.HI R55, RZ, 0x8, R75 ;  /* 0x00000008ff377819 */ /* 0x000fe2000001164b */
[----:B------:R-:W-:Y:S01]  /*b8e0*/  IMAD.SHL.U32 R59, R54, 0x100, RZ ;  /* 0x00000100363b7824 */ /* 0x000fe200078e00ff */
[----:B------:R-:W-:Y:S01]  /*b8f0*/  SHF.R.U32.HI R50, RZ, 0x10, R73 ;  /* 0x00000010ff327819 */ /* 0x000fe20000011649 */
[----:B------:R-:W-:Y:S01]  /*b900*/  IMAD.SHL.U32 R58, R58, 0x100, RZ ;  /* 0x000001003a3a7824 */ /* 0x000fe200078e00ff */
[----:B------:R-:W-:Y:S01]  /*b910*/  SHF.R.U32.HI R57, RZ, 0x10, R49 ;  /* 0x00000010ff397819 */ /* 0x000fe20000011631 */
[----:B------:R-:W-:Y:S01]  /*b920*/  IMAD.SHL.U32 R55, R55, 0x100, RZ ;  /* 0x0000010037377824 */ /* 0x000fe200078e00ff */
[----:B------:R-:W-:Y:S01]  /*b930*/  LOP3.LUT R53, R73, 0xff0000ff, RZ, 0xc0, !PT ;  /* 0xff0000ff49357812 */ /* 0x000fe200078ec0ff */
[----:B------:R-:W-:Y:S01]  /*b940*/  IMAD.U32 R50, R50, 0x10000, RZ ;  /* 0x0001000032327824 */ /* 0x000fe200078e00ff */
[----:B------:R-:W-:-:S02]  /*b950*/  LOP3.LUT R49, R49, 0xff0000ff, RZ, 0xc0, !PT ;  /* 0xff0000ff31317812 */ /* 0x000fc400078ec0ff */
[----:B------:R-:W-:Y:S02]  /*b960*/  LOP3.LUT R72, R75, 0xff0000ff, RZ, 0xc0, !PT ;  /* 0xff0000ff4b487812 */ /* 0x000fe400078ec0ff */
[----:B------:R-:W-:Y:S02]  /*b970*/  LOP3.LUT R53, R53, 0xff00, R59, 0xf8, !PT ;  /* 0x0000ff0035357812 */ /* 0x000fe400078ef83b */
[----:B------:R-:W-:Y:S02]  /*b980*/  LOP3.LUT R49, R49, 0xff00, R58, 0xf8, !PT ;  /* 0x0000ff0031317812 */ /* 0x000fe400078ef83a */
[----:B------:R-:W-:Y:S02]  /*b990*/  SHF.L.U32 R58, R57, 0x10, RZ ;  /* 0x00000010393a7819 */ /* 0x000fe400000006ff */
[----:B------:R-:W-:Y:S02]  /*b9a0*/  LOP3.LUT R72, R72, 0xff00, R55, 0xf8, !PT ;  /* 0x0000ff0048487812 */ /* 0x000fe400078ef837 */
[----:B------:R-:W-:-:S02]  /*b9b0*/  LOP3.LUT R55, R53, 0xff0000, R50, 0xf8, !PT ;  /* 0x00ff000035377812 */ /* 0x000fc400078ef832 */
[----:B------:R-:W-:Y:S02]  /*b9c0*/  LOP3.LUT R53, R49, 0xff0000, R58, 0xf8, !PT ;  /* 0x00ff000031357812 */ /* 0x000fe400078ef83a */
[----:B---3--:R-:W-:Y:S02]  /*b9d0*/  F2FP.F16.E4M3.UNPACK_B R57, R45 ;  /* 0x0000002dff39723e */ /* 0x008fe400020006ff */
[----:B------:R-:W-:Y:S02]  /*b9e0*/  F2FP.F16.E4M3.UNPACK_B R59, R53 ;  /* 0x00000035ff3b723e */ /* 0x000fe400020006ff */
[----:B-1----:R-:W-:Y:S01]  /*b9f0*/  F2FP.F16.E4M3.UNPACK_B R49, R41 ;  /* 0x00000029ff31723e */ /* 0x002fe200020006ff */
[----:B------:R-:W-:Y:S01]  /*ba00*/  HADD2.F32 R50, -RZ, R57.H0_H0 ;  /* 0x20000039ff327230 */ /* 0x000fe20000004100 */
[----:B------:R-:W-:Y:S01]  /*ba10*/  SHF.R.U32.HI R48, RZ, 0x10, R75 ;  /* 0x00000010ff307819 */ /* 0x000fe2000001164b */
[----:B------:R-:W-:Y:S01]  /*ba20*/  HADD2.F32 R75, -RZ, R59.H0_H0 ;  /* 0x2000003bff4b7230 */ /* 0x000fe20000004100 */
[----:B------:R-:W-:Y:S01]  /*ba30*/  F2FP.F16.E4M3.UNPACK_B R73, R55 ;  /* 0x00000037ff49723e */ /* 0x000fe200020006ff */
[----:B------:R-:W-:Y:S01]  /*ba40*/  HADD2.F32 R58, -RZ, R49.H0_H0 ;  /* 0x20000031ff3a7230 */ /* 0x000fe20000004100 */
[----:B------:R-:W-:Y:S01]  /*ba50*/  F2FP.F16.E4M3.UNPACK_B R45, R45.H1 ;  /* 0x0000002dff2d723e */ /* 0x000fe200030006ff */
[----:B------:R-:W-:-:S02]  /*ba60*/  HADD2.F32 R59, -RZ, R59.H1_H1 ;  /* 0x3000003bff3b7230 */ /* 0x000fc40000004100 */
[-C--:B0-----:R-:W-:Y:S01]  /*ba70*/  FMUL.FTZ R88, R50, R75.reuse ;  /* 0x0000004b32587220 */ /* 0x081fe20000410000 */
[----:B------:R-:W-:Y:S02]  /*ba80*/  HADD2.F32 R74, -RZ, R73.H0_H0 ;  /* 0x20000049ff4a7230 */ /* 0x000fe40000004100 */
[C---:B------:R-:W-:Y:S01]  /*ba90*/  FMUL.FTZ R75, R58.reuse, R75 ;  /* 0x0000004b3a4b7220 */ /* 0x040fe20000410000 */
[----:B------:R-:W-:Y:S01]  /*baa0*/  HADD2.F32 R49, -RZ, R49.H1_H1 ;  /* 0x30000031ff317230 */ /* 0x000fe20000004100 */
[----:B------:R-:W-:Y:S01]  /*bab0*/  F2FP.F16.E4M3.UNPACK_B R55, R55.H1 ;  /* 0x00000037ff37723e */ /* 0x000fe200030006ff */
[----:B------:R-:W-:Y:S02]  /*bac0*/  HADD2.F32 R73, -RZ, R73.H1_H1 ;  /* 0x30000049ff497230 */ /* 0x000fe40000004100 */
[-C--:B------:R-:W-:Y:S01]  /*bad0*/  FFMA.FTZ R58, R58, R74.reuse, -R88 ;  /* 0x0000004a3a3a7223 */ /* 0x080fe20000010858 */
[----:B------:R-:W-:Y:S01]  /*bae0*/  FFMA.FTZ R50, R50, R74, R75 ;  /* 0x0000004a32327223 */ /* 0x000fe2000001004b */
[----:B------:R-:W-:Y:S01]  /*baf0*/  HADD2.F32 R74, -RZ, R57.H1_H1 ;  /* 0x30000039ff4a7230 */ /* 0x000fe20000004100 */
[--C-:B------:R-:W-:Y:S01]  /*bb00*/  SHF.R.U32.HI R56, RZ, 0x8, R51.reuse ;  /* 0x00000008ff387819 */ /* 0x100fe20000011633 */
[----:B------:R-:W-:Y:S01]  /*bb10*/  IMAD.U32 R48, R48, 0x10000, RZ ;  /* 0x0001000030307824 */ /* 0x000fe200078e00ff */
[----:B------:R-:W-:-:S02]  /*bb20*/  SHF.R.U32.HI R54, RZ, 0x10, R51 ;  /* 0x00000010ff367819 */ /* 0x000fc40000011633 */
[CC--:B------:R-:W-:Y:S01]  /*bb30*/  FMUL.FTZ R57, R74.reuse, R59.reuse ;  /* 0x0000003b4a397220 */ /* 0x0c0fe20000410000 */
[----:B------:R-:W-:Y:S01]  /*bb40*/  FMUL.FTZ R59, R49, R59 ;  /* 0x0000003b313b7220 */ /* 0x000fe20000410000 */
[----:B------:R-:W-:Y:S02]  /*bb50*/  LOP3.LUT R51, R51, 0xff0000ff, RZ, 0xc0, !PT ;  /* 0xff0000ff33337812 */ /* 0x000fe400078ec0ff */
[-C--:B------:R-:W-:Y:S01]  /*bb60*/  FFMA.FTZ R57, R49, R73.reuse, -R57 ;  /* 0x0000004931397223 */ /* 0x080fe20000010839 */
[----:B------:R-:W-:Y:S01]  /*bb70*/  FFMA.FTZ R49, R74, R73, R59 ;  /* 0x000000494a317223 */ /* 0x000fe2000001003b */
[----:B------:R-:W-:Y:S01]  /*bb80*/  F2FP.F16.E4M3.UNPACK_B R59, R53.H1 ;  /* 0x00000035ff3b723e */ /* 0x000fe200030006ff */
[----:B------:R-:W-:Y:S01]  /*bb90*/  HADD2.F32 R74, -RZ, R55.H0_H0 ;  /* 0x20000037ff4a7230 */ /* 0x000fe20000004100 */
[----:B------:R-:W-:Y:S01]  /*bba0*/  F2FP.F16.E4M3.UNPACK_B R73, R41.H1 ;  /* 0x00000029ff49723e */ /* 0x000fe200030006ff */
[----:B------:R-:W-:Y:S02]  /*bbb0*/  HADD2.F32 R41, -RZ, R45.H0_H0 ;  /* 0x2000002dff297230 */ /* 0x000fe40000004100 */
[----:B------:R-:W-:-:S02]  /*bbc0*/  HADD2.F32 R75, -RZ, R59.H0_H0 ;  /* 0x2000003bff4b7230 */ /* 0x000fc40000004100 */
[----:B------:R-:W-:Y:S02]  /*bbd0*/  HADD2.F32 R53, -RZ, R73.H0_H0 ;  /* 0x20000049ff357230 */ /* 0x000fe40000004100 */
[----:B------:R-:W-:Y:S02]  /*bbe0*/  HADD2.F32 R45, -RZ, R45.H1_H1 ;  /* 0x3000002dff2d7230 */ /* 0x000fe40000004100 */
[-C--:B------:R-:W-:Y:S01]  /*bbf0*/  FMUL.FTZ R88, R41, R75.reuse ;  /* 0x0000004b29587220 */ /* 0x080fe20000410000 */
[----:B------:R-:W-:Y:S02]  /*bc00*/  HADD2.F32 R59, -RZ, R59.H1_H1 ;  /* 0x3000003bff3b7230 */ /* 0x000fe40000004100 */
[C---:B------:R-:W-:Y:S01]  /*bc10*/  FMUL.FTZ R75, R53.reuse, R75 ;  /* 0x0000004b354b7220 */ /* 0x040fe20000410000 */
[----:B------:R-:W-:Y:S02]  /*bc20*/  HADD2.F32 R73, -RZ, R73.H1_H1 ;  /* 0x30000049ff497230 */ /* 0x000fe40000004100 */
[----:B------:R-:W-:Y:S01]  /*bc30*/  FFMA.FTZ R53, R53, R74, -R88 ;  /* 0x0000004a35357223 */ /* 0x000fe20000010858 */
[----:B------:R-:W-:-:S02]  /*bc40*/  HADD2.F32 R55, -RZ, R55.H1_H1 ;  /* 0x30000037ff377230 */ /* 0x000fc40000004100 */
[----:B------:R-:W-:Y:S01]  /*bc50*/  FFMA.FTZ R41, R41, R74, R75 ;  /* 0x0000004a29297223 */ /* 0x000fe2000001004b */
[-C--:B------:R-:W-:Y:S01]  /*bc60*/  FMUL.FTZ R74, R45, R59.reuse ;  /* 0x0000003b2d4a7220 */ /* 0x080fe20000410000 */
[----:B------:R-:W-:-:S03]  /*bc70*/  FMUL.FTZ R75, R73, R59 ;  /* 0x0000003b494b7220 */ /* 0x000fc60000410000 */
[-C--:B------:R-:W-:Y:S01]  /*bc80*/  FFMA.FTZ R59, R73, R55.reuse, -R74 ;  /* 0x00000037493b7223 */ /* 0x080fe2000001084a */
[----:B------:R-:W-:Y:S01]  /*bc90*/  FFMA.FTZ R55, R45, R55, R75 ;  /* 0x000000372d377223 */ /* 0x000fe2000001004b */
[----:B------:R-:W-:Y:S02]  /*bca0*/  IMAD.SHL.U32 R45, R56, 0x100, RZ ;  /* 0x00000100382d7824 */ /* 0x000fe400078e00ff */
[----:B------:R-:W-:Y:S01]  /*bcb0*/  IMAD.MOV.U32 R56, RZ, RZ, R43 ;  /* 0x000000ffff387224 */ /* 0x000fe200078e002b */
[----:B------:R-:W-:Y:S02]  /*bcc0*/  F2FP.SATFINITE.E4M3.F32.PACK_AB_MERGE_C R53, R59, R53, RZ ;  /* 0x000000353b35723e */ /* 0x000fe400048070ff */
[----:B------:R-:W-:Y:S01]  /*bcd0*/  LOP3.LUT R45, R51, 0xff00, R45, 0xf8, !PT ;  /* 0x0000ff00332d7812 */ /* 0x000fe200078ef82d */
[----:B------:R-:W-:Y:S01]  /*bce0*/  IMAD.U32 R51, R54, 0x10000, RZ ;  /* 0x0001000036337824 */ /* 0x000fe200078e00ff */
[----:B------:R-:W-:Y:S02]  /*bcf0*/  LOP3.LUT R54, R72, 0xff0000, R48, 0xf8, !PT ;  /* 0x00ff000048367812 */ /* 0x000fe400078ef830 */
[----:B------:R-:W-:-:S02]  /*bd00*/  F2FP.F16.E4M3.UNPACK_B R48, R47 ;  /* 0x0000002fff30723e */ /* 0x000fc400020006ff */
[----:B------:R-:W-:Y:S02]  /*bd10*/  LOP3.LUT R45, R45, 0xff0000, R51, 0xf8, !PT ;  /* 0x00ff00002d2d7812 */ /* 0x000fe400078ef833 */
[----:B------:R-:W-:Y:S01]  /*bd20*/  F2FP.F16.E4M3.UNPACK_B R43, R56 ;  /* 0x00000038ff2b723e */ /* 0x000fe200020006ff */
[----:B------:R-:W-:Y:S01]  /*bd30*/  HADD2.F32 R74, -RZ, R48.H0_H0 ;  /* 0x20000030ff4a7230 */ /* 0x000fe20000004100 */
[----:B------:R-:W-:Y:S02]  /*bd40*/  F2FP.F16.E4M3.UNPACK_B R72, R45 ;  /* 0x0000002dff48723e */ /* 0x000fe400020006ff */
[-C--:B------:R-:W-:Y:S01]  /*bd50*/  F2FP.F16.E4M3.UNPACK_B R73, R54.reuse ;  /* 0x00000036ff49723e */ /* 0x080fe200020006ff */
[----:B------:R-:W-:Y:S01]  /*bd60*/  HADD2.F32 R88, -RZ, R43.H0_H0 ;  /* 0x2000002bff587230 */ /* 0x000fe20000004100 */
[----:B------:R-:W-:Y:S01]  /*bd70*/  F2FP.F16.E4M3.UNPACK_B R47, R47.H1 ;  /* 0x0000002fff2f723e */ /* 0x000fe200030006ff */
[--C-:B------:R-:W-:Y:S01]  /*bd80*/  HADD2.F32 R51, -RZ, R72.reuse.H0_H0 ;  /* 0x20000048ff337230 */ /* 0x100fe20000004100 */
[----:B------:R-:W-:Y:S01]  /*bd90*/  F2FP.F16.E4M3.UNPACK_B R45, R45.H1 ;  /* 0x0000002dff2d723e */ /* 0x000fe200030006ff */
[----:B------:R-:W-:Y:S01]  /*bda0*/  HADD2.F32 R75, -RZ, R73.H0_H0 ;  /* 0x20000049ff4b7230 */ /* 0x000fe20000004100 */
[----:B------:R-:W-:Y:S01]  /*bdb0*/  F2FP.F16.E4M3.UNPACK_B R54, R54.H1 ;  /* 0x00000036ff36723e */ /* 0x000fe200030006ff */
[----:B------:R-:W-:-:S02]  /*bdc0*/  HADD2.F32 R72, -RZ, R72.H1_H1 ;  /* 0x30000048ff487230 */ /* 0x000fc40000004100 */
[-C--:B------:R-:W-:Y:S01]  /*bdd0*/  FMUL.FTZ R89, R74, R51.reuse ;  /* 0x000000334a597220 */ /* 0x080fe20000410000 */
[----:B------:R-:W-:Y:S01]  /*bde0*/  FMUL.FTZ R51, R88, R51 ;  /* 0x0000003358337220 */ /* 0x000fe20000410000 */
[----:B------:R-:W-:Y:S01]  /*bdf0*/  HADD2.F32 R43, -RZ, R43.H1_H1 ;  /* 0x3000002bff2b7230 */ /* 0x000fe20000004100 */
[----:B------:R-:W-:Y:S01]  /*be00*/  F2FP.SATFINITE.E4M3.F32.PACK_AB_MERGE_C R57, R57, R58, R53 ;  /* 0x0000003a3939723e */ /* 0x000fe20004807035 */
[----:B------:R-:W-:Y:S02]  /*be10*/  HADD2.F32 R73, -RZ, R73.H1_H1 ;  /* 0x30000049ff497230 */ /* 0x000fe40000004100 */
[-C--:B------:R-:W-:Y:S01]  /*be20*/  FFMA.FTZ R74, R74, R75.reuse, R51 ;  /* 0x0000004b4a4a7223 */ /* 0x080fe20000010033 */
[----:B------:R-:W-:Y:S02]  /*be30*/  HADD2.F32 R51, -RZ, R48.H1_H1 ;  /* 0x30000030ff337230 */ /* 0x000fe40000004100 */
[----:B------:R-:W-:Y:S01]  /*be40*/  FFMA.FTZ R89, R88, R75, -R89 ;  /* 0x0000004b58597223 */ /* 0x000fe20000010859 */
[--C-:B------:R-:W-:Y:S01]  /*be50*/  HADD2.F32 R75, -RZ, R45.reuse.H0_H0 ;  /* 0x2000002dff4b7230 */ /* 0x100fe20000004100 */
[----:B------:R-:W-:Y:S01]  /*be60*/  F2FP.F16.E4M3.UNPACK_B R53, R44.H1 ;  /* 0x0000002cff35723e */ /* 0x000fe200030006ff */
[----:B------:R-:W-:-:S02]  /*be70*/  HADD2.F32 R45, -RZ, R45.H1_H1 ;  /* 0x3000002dff2d7230 */ /* 0x000fc40000004100 */
[----:B------:R-:W-:Y:S01]  /*be80*/  FMUL.FTZ R48, R51, R72 ;  /* 0x0000004833307220 */ /* 0x000fe20000410000 */
[----:B------:R-:W-:Y:S02]  /*be90*/  F2FP.SATFINITE.E4M3.F32.PACK_AB_MERGE_C R41, R55, R41, RZ ;  /* 0x000000293729723e */ /* 0x000fe400048070ff */
[----:B------:R-:W-:Y:S01]  /*bea0*/  F2FP.F16.E4M3.UNPACK_B R55, R166.H1 ;  /* 0x000000a6ff37723e */ /* 0x000fe200030006ff */
[CC--:B------:R-:W-:Y:S01]  /*beb0*/  FFMA.FTZ R48, R43.reuse, R73.reuse, -R48 ;  /* 0x000000492b307223 */ /* 0x0c0fe20000010830 */
[----:B------:R-:W-:Y:S01]  /*bec0*/  FMUL.FTZ R43, R43, R72 ;  /* 0x000000482b2b7220 */ /* 0x000fe20000410000 */
[--C-:B------:R-:W-:Y:S01]  /*bed0*/  HADD2.F32 R72, -RZ, R54.reuse.H0_H0 ;  /* 0x20000036ff487230 */ /* 0x100fe20000004100 */
[----:B------:R-:W-:Y:S01]  /*bee0*/  F2FP.F16.E4M3.UNPACK_B R44, R44 ;  /* 0x0000002cff2c723e */ /* 0x000fe200020006ff */
[----:B------:R-:W-:Y:S02]  /*bef0*/  HADD2.F32 R54, -RZ, R54.H1_H1 ;  /* 0x30000036ff367230 */ /* 0x000fe40000004100 */
[----:B------:R-:W-:Y:S01]  /*bf00*/  FFMA.FTZ R43, R51, R73, R43 ;  /* 0x00000049332b7223 */ /* 0x000fe2000001002b */
[----:B------:R-:W-:Y:S01]  /*bf10*/  F2FP.F16.E4M3.UNPACK_B R51, R56.H1 ;  /* 0x00000038ff33723e */ /* 0x000fe200030006ff */
[--C-:B------:R-:W-:Y:S01]  /*bf20*/  HADD2.F32 R56, -RZ, R47.reuse.H0_H0 ;  /* 0x2000002fff387230 */ /* 0x100fe20000004100 */
[----:B------:R-:W-:Y:S01]  /*bf30*/  F2FP.F16.E4M3.UNPACK_B R166, R166 ;  /* 0x000000a6ffa6723e */ /* 0x000fe200020006ff */
[----:B------:R-:W-:-:S02]  /*bf40*/  HADD2.F32 R47, -RZ, R47.H1_H1 ;  /* 0x3000002fff2f7230 */ /* 0x000fc40000004100 */
[--C-:B------:R-:W-:Y:S02]  /*bf50*/  HADD2.F32 R73, -RZ, R51.reuse.H0_H0 ;  /* 0x20000033ff497230 */ /* 0x100fe40000004100 */
[-C--:B------:R-:W-:Y:S01]  /*bf60*/  FMUL.FTZ R88, R56, R75.reuse ;  /* 0x0000004b38587220 */ /* 0x080fe20000410000 */
[----:B------:R-:W-:Y:S02]  /*bf70*/  HADD2.F32 R51, -RZ, R51.H1_H1 ;  /* 0x30000033ff337230 */ /* 0x000fe40000004100 */
[--C-:B------:R-:W-:Y:S02]  /*bf80*/  HADD2.F32 R59, -RZ, R55.reuse.H0_H0 ;  /* 0x20000037ff3b7230 */ /* 0x100fe40000004100 */
[C---:B------:R-:W-:Y:S01]  /*bf90*/  FFMA.FTZ R88, R73.reuse, R72, -R88 ;  /* 0x0000004849587223 */ /* 0x040fe20000010858 */
[----:B------:R-:W-:Y:S01]  /*bfa0*/  FMUL.FTZ R73, R73, R75 ;  /* 0x0000004b49497220 */ /* 0x000fe20000410000 */
[----:B------:R-:W-:-:S03]  /*bfb0*/  HADD2.F32 R55, -RZ, R55.H1_H1 ;  /* 0x30000037ff377230 */ /* 0x000fc60000004100 */
[----:B------:R-:W-:Y:S01]  /*bfc0*/  FFMA.FTZ R73, R56, R72, R73 ;  /* 0x0000004838497223 */ /* 0x000fe20000010049 */
[-C--:B------:R-:W-:Y:S01]  /*bfd0*/  FMUL.FTZ R56, R47, R45.reuse ;  /* 0x0000002d2f387220 */ /* 0x080fe20000410000 */
[----:B------:R-:W-:-:S03]  /*bfe0*/  FMUL.FTZ R45, R51, R45 ;  /* 0x0000002d332d7220 */ /* 0x000fc60000410000 */
[-C--:B------:R-:W-:Y:S01]  /*bff0*/  FFMA.FTZ R56, R51, R54.reuse, -R56 ;  /* 0x0000003633387223 */ /* 0x080fe20000010838 */
[----:B------:R-:W-:Y:S01]  /*c000*/  FFMA.FTZ R47, R47, R54, R45 ;  /* 0x000000362f2f7223 */ /* 0x000fe2000001002d */
[----:B------:R-:W-:Y:S01]  /*c010*/  F2FP.F16.E4M3.UNPACK_B R45, R164.H1 ;  /* 0x000000a4ff2d723e */ /* 0x000fe200030006ff */
[--C-:B------:R-:W-:Y:S01]  /*c020*/  HADD2.F32 R54, -RZ, R53.reuse.H0_H0 ;  /* 0x20000035ff367230 */ /* 0x100fe20000004100 */
[----:B------:R-:W-:Y:S01]  /*c030*/  F2FP.F16.E4M3.UNPACK_B R51, R40.H1 ;  /* 0x00000028ff33723e */ /* 0x000fe200030006ff */
[----:B------:R-:W-:Y:S01]  /*c040*/  HADD2.F32 R53, -RZ, R53.H1_H1 ;  /* 0x30000035ff357230 */ /* 0x000fe20000004100 */
[----:B------:R-:W-:Y:S01]  /*c050*/  F2FP.F16.E4M3.UNPACK_B R164, R164 ;  /* 0x000000a4ffa4723e */ /* 0x000fe200020006ff */
[----:B------:R-:W-:Y:S01]  /*c060*/  HADD2.F32 R75, -RZ, R45.H0_H0 ;  /* 0x2000002dff4b7230 */ /* 0x000fe20000004100 */
        /* <DEDUP_REMOVED lines=11> */
[-C--:B------:R-:W-:Y:S01]  /*c120*/  FMUL.FTZ R54, R53, R45.reuse ;  /* 0x0000002d35367220 */ /* 0x080fe20000410000 */
        /* <DEDUP_REMOVED lines=21> */
[-C--:B------:R-:W-:Y:S01]  /*c280*/  FFMA.FTZ R53, R40, R166.reuse, -R53 ;  /* 0x000000a628357223 */ /* 0x080fe20000010835 */
[----:B------:R-:W-:Y:S01]  /*c290*/  F2FP.SATFINITE.E4M3.F32.PACK_AB_MERGE_C R45, R45, R75, RZ ;  /* 0x0000004b2d2d723e */ /* 0x000fe200048070ff */
[----:B------:R-:W-:Y:S01]  /*c2a0*/  FFMA.FTZ R40, R44, R166, R164 ;  /* 0x000000a62c287223 */ /* 0x000fe200000100a4 */
[----:B------:R-:W-:Y:S01]  /*c2b0*/  MOV R44, R42 ;  /* 0x0000002a002c7202 */ /* 0x000fe20000000f00 */
[--C-:B------:R-:W-:Y:S01]  /*c2c0*/  HADD2.F32 R88, -RZ, R55.reuse.H0_H0 ;  /* 0x20000037ff587230 */ /* 0x100fe20000004100 */
[----:B------:R-:W-:Y:S01]  /*c2d0*/  F2FP.SATFINITE.E4M3.F32.PACK_AB_MERGE_C R58, R53, R58, R51 ;  /* 0x0000003a353a723e */ /* 0x000fe20004807033 */
[----:B------:R-:W-:Y:S01]  /*c2e0*/  HADD2.F32 R55, -RZ, R55.H1_H1 ;  /* 0x30000037ff377230 */ /* 0x000fe20000004100 */
[----:B------:R-:W-:Y:S01]  /*c2f0*/  F2FP.F16.E4M3.UNPACK_B R42, R165.H1 ;  /* 0x000000a5ff2a723e */ /* 0x000fe200030006ff */
[----:B------:R-:W-:Y:S01]  /*c300*/  IMAD.MOV.U32 R43, RZ, RZ, R48 ;  /* 0x000000ffff2b7224 */ /* 0x000fe200078e0030 */
[----:B------:R-:W-:-:S02]  /*c310*/  F2FP.F16.E4M3.UNPACK_B R53, R46.H1 ;  /* 0x0000002eff35723e */ /* 0x000fc400030006ff */
[----:B------:R-:W-:Y:S01]  /*c320*/  F2FP.F16.E4M3.UNPACK_B R51, R44.H1 ;  /* 0x0000002cff33723e */ /* 0x000fe200030006ff */
[--C-:B------:R-:W-:Y:S01]  /*c330*/  HADD2.F32 R91, -RZ, R42.reuse.H0_H0 ;  /* 0x2000002aff5b7230 */ /* 0x100fe20000004100 */
[----:B------:R-:W-:Y:S01]  /*c340*/  F2FP.F16.E4M3.UNPACK_B R165, R165 ;  /* 0x000000a5ffa5723e */ /* 0x000fe200020006ff */
[----:B------:R-:W-:Y:S01]  /*c350*/  HADD2.F32 R54, -RZ, R53.H0_H0 ;  /* 0x20000035ff367230 */ /* 0x000fe20000004100 */
[----:B------:R-:W-:Y:S01]  /*c360*/  F2FP.F16.E4M3.UNPACK_B R46, R46 ;  /* 0x0000002eff2e723e */ /* 0x000fe200020006ff */
[----:B------:R-:W-:Y:S01]  /*c370*/  HADD2.F32 R72, -RZ, R51.H0_H0 ;  /* 0x20000033ff487230 */ /* 0x000fe20000004100 */
[----:B------:R-:W-:Y:S01]  /*c380*/  F2FP.F16.E4M3.UNPACK_B R44, R44 ;  /* 0x0000002cff2c723e */ /* 0x000fe200020006ff */
[----:B------:R-:W-:Y:S02]  /*c390*/  HADD2.F32 R42, -RZ, R42.H1_H1 ;  /* 0x3000002aff2a7230 */ /* 0x000fe40000004100 */
[----:B------:R-:W-:Y:S01]  /*c3a0*/  FMUL.FTZ R90, R54, R91 ;  /* 0x0000005b365a7220 */ /* 0x000fe20000410000 */
[----:B------:R-:W-:-:S02]  /*c3b0*/  HADD2.F32 R53, -RZ, R53.H1_H1 ;  /* 0x30000035ff357230 */ /* 0x000fc40000004100 */
[C---:B------:R-:W-:Y:S01]  /*c3c0*/  FMUL.FTZ R91, R72.reuse, R91 ;  /* 0x0000005b485b7220 */ /* 0x040fe20000410000 */
[----:B------:R-:W-:Y:S02]  /*c3d0*/  HADD2.F32 R51, -RZ, R51.H1_H1 ;  /* 0x30000033ff337230 */ /* 0x000fe40000004100 */
[-C--:B------:R-:W-:Y:S01]  /*c3e0*/  FFMA.FTZ R90, R72, R88.reuse, -R90 ;  /* 0x00000058485a7223 */ /* 0x080fe2000001085a */
[----:B------:R-:W-:Y:S01]  /*c3f0*/  FFMA.FTZ R91, R54, R88, R91 ;  /* 0x00000058365b7223 */ /* 0x000fe2000001005b */
[-C--:B------:R-:W-:Y:S01]  /*c400*/  FMUL.FTZ R54, R53, R42.reuse ;  /* 0x0000002a35367220 */ /* 0x080fe20000410000 */
[C---:B------:R-:W-:Y:S01]  /*c410*/  FMUL.FTZ R42, R51.reuse, R42 ;  /* 0x0000002a332a7220 */ /* 0x040fe20000410000 */
[----:B------:R-:W-:Y:S02]  /*c420*/  HADD2.F32 R88, -RZ, R165.H0_H0 ;  /* 0x200000a5ff587230 */ /* 0x000fe40000004100 */
        /* <DEDUP_REMOVED lines=14> */
[----:B------:R-:W-:Y:S01]  /*c510*/  FMUL.FTZ R53, R46, R165 ;  /* 0x000000a52e357220 */ /* 0x000fe20000410000 */
[----:B------:R-:W-:Y:S01]  /*c520*/  F2FP.SATFINITE.E4M3.F32.PACK_AB_MERGE_C R42, R42, R91, RZ ;  /* 0x0000005b2a2a723e */ /* 0x000fe200048070ff */
[C---:B------:R-:W-:Y:S02]  /*c530*/  FMUL.FTZ R165, R44.reuse, R165 ;  /* 0x000000a52ca57220 */ /* 0x040fe40000410000 */
[----:B------:R-:W-:Y:S01]  /*c540*/  FFMA.FTZ R53, R44, R167, -R53 ;  /* 0x000000a72c357223 */ /* 0x000fe20000010835 */
[----:B------:R-:W-:Y:S01]  /*c550*/  F2FP.SATFINITE.E4M3.F32.PACK_AB_MERGE_C R44, R40, R59, R45 ;  /* 0x0000003b282c723e */ /* 0x000fe2000480702d */
[----:B------:R-:W-:Y:S01]  /*c560*/  FFMA.FTZ R165, R46, R167, R165 ;  /* 0x000000a72ea57223 */ /* 0x000fe200000100a5 */
[----:B------:R-:W-:Y:S01]  /*c570*/  F2FP.SATFINITE.E4M3.F32.PACK_AB_MERGE_C R45, R49, R50, R41 ;  /* 0x00000032312d723e */ /* 0x000fe20004807029 */
[----:B------:R-:W-:Y:S01]  /*c580*/  IMAD.MOV.U32 R40, RZ, RZ, R58 ;  /* 0x000000ffff287224 */ /* 0x000fe200078e003a */
[----:B------:R-:W-:Y:S01]  /*c590*/  F2FP.SATFINITE.E4M3.F32.PACK_AB_MERGE_C R51, R53, R72, R51 ;  /* 0x000000483533723e */ /* 0x000fe20004807033 */
[----:B------:R-:W-:Y:S01]  /*c5a0*/  IMAD.MOV.U32 R41, RZ, RZ, R57 ;  /* 0x000000ffff297224 */ /* 0x000fe200078e0039 */
[----:B------:R-:W-:-:S03]  /*c5b0*/  F2FP.SATFINITE.E4M3.F32.PACK_AB_MERGE_C R46, R165, R88, R42 ;  /* 0x00000058a52e723e */ /* 0x000fc6000480702a */
[----:B------:R-:W-:-:S07]  /*c5c0*/  IMAD.MOV.U32 R42, RZ, RZ, R51 ;  /* 0x000000ffff2a7224 */ /* 0x000fce00078e0033 */
.L_x_410:
[----:B------:R-:W-:Y:S05]  /*c5d0*/  BSYNC B2 ;  /* 0x0000000000027941 */ /* 0x000fea0003800000 */
.L_x_409:
        /* <DEDUP_REMOVED lines=11> */
[----:B---3--:R4:W-:Y:S03]  /*c690*/  @!P4 STG.E.128 desc[UR54][R50.64], R44 ;  /* 0x0000002c3200c986 */ /* 0x0089e6000c101d36 */
.L_x_400:
[----:B------:R-:W-:Y:S05]  /*c6a0*/  BSYNC B1 ;  /* 0x0000000000017941 */ /* 0x000fea0003800000 */
.L_x_399:
[-C--:B-1-34-:R-:W-:Y:S02]  /*c6b0*/  IMAD R40, R146, R138.reuse, RZ ;  /* 0x0000008a92287224 */ /* 0x09afe400078e02ff */
[----:B------:R-:W-:-:S04]  /*c6c0*/  IMAD.WIDE.U32 R136, R216, R138, R136 ;  /* 0x0000008ad8887225 */ /* 0x000fc800078e0088 */
[----:B------:R-:W-:Y:S01]  /*c6d0*/  IMAD R139, R216, R139, R40 ;  /* 0x0000008bd88b7224 */ /* 0x000fe200078e0228 */
[----:B------:R-:W-:Y:S06]  /*c6e0*/  @P3 BRA `(.L_x_369) ;  /* 0x0000003000883947 */ /* 0x000fec0003800000 */
[----:B------:R-:W-:Y:S01]  /*c6f0*/  ISETP.NE.AND P3, PT, R34, RZ, PT ;  /* 0x000000ff2200720c */ /* 0x000fe20003f65270 */
[----:B------:R-:W-:Y:S01]  /*c700*/  BSSY B1, `(.L_x_411) ;  /* 0x00000f5000017945 */ /* 0x000fe20003800000 */
[----:B------:R-:W-:-:S11]  /*c710*/  IMAD.IADD R52, R137, 0x1, R139 ;  /* 0x0000000189347824 */ /* 0x000fd600078e028b */
[----:B------:R-:W-:Y:S05]  /*c720*/  @!P3 BRA `(.L_x_412) ;  /* 0x0000000c00c8b947 */ /* 0x000fea0003800000 */
[----:B------:R-:W-:Y:S01]  /*c730*/  SEL R40, R99, R159, !P0 ;  /* 0x0000009f63287207 */ /* 0x000fe20004000000 */
[----:B------:R-:W-:Y:S01]  /*c740*/  BSSY B2, `(.L_x_413) ;  /* 0x00000e6000027945 */ /* 0x000fe20003800000 */
[----:B------:R-:W-:Y:S02]  /*c750*/  IADD3 R48, P3, P4, R116, R136, R25 ;  /* 0x0000008874307210 */ /* 0x000fe40007c7e019 */
[----:B------:R-:W-:Y:S02]  /*c760*/  SHF.R.S32.HI R41, RZ, 0x1f, R40 ;  /* 0x0000001fff297819 */ /* 0x000fe40000011428 */
[----:B------:R-:W-:Y:S02]  /*c770*/  IADD3.X R49, R4, R52, R30, P3, P4 ;  /* 0x0000003404317210 */ /* 0x000fe40001fe841e */
[----:B------:R-:W-:Y:S02]  /*c780*/  LEA.HI R40, R41, R40, RZ, 0x5 ;  /* 0x0000002829287211 */ /* 0x000fe400078f28ff */
[----:B------:R-:W-:-:S02]  /*c790*/  ISETP.GE.AND P3, PT, R18, R133, PT ;  /* 0x000000851200720c */ /* 0x000fc40003f66270 */
[----:B------:R-:W-:-:S04]  /*c7a0*/  LEA.HI.SX32 R40, R40, R21, 0x1b ;  /* 0x0000001528287211 */ /* 0x000fc800078fdaff */
[----:B------:R-:W-:Y:S01]  /*c7b0*/  SHF.R.S32.HI R41, RZ, 0x1f, R40 ;  /* 0x0000001fff297819 */ /* 0x000fe20000011428 */
[----:B------:R-:W-:-:S03]  /*c7c0*/  IMAD.SHL.U32 R50, R40, 0x10, RZ ;  /* 0x0000001028327824 */ /* 0x000fc600078e00ff */
[----:B------:R-:W-:-:S04]  /*c7d0*/  LEA.HI R41, R41, R40, RZ, 0x2 ;  /* 0x0000002829297211 */ /* 0x000fc800078f10ff */
[----:B------:R-:W-:Y:S02]  /*c7e0*/  SHF.R.S32.HI R43, RZ, 0x2, R41 ;  /* 0x00000002ff2b7819 */ /* 0x000fe40000011429 */
[----:B------:R-:W-:-:S03]  /*c7f0*/  LOP3.LUT R41, R199, 0x30, R50, 0xf8, !PT ;  /* 0x00000030c7297812 */ /* 0x000fc600078ef832 */
[----:B------:R-:W-:Y:S01]  /*c800*/  IMAD R40, R43, 0x2800, R200 ;  /* 0x000028002b287824 */ /* 0x000fe200078e02c8 */
[----:B------:R-:W-:-:S05]  /*c810*/  LOP3.LUT R41, R41, R8, RZ, 0x3c, !PT ;  /* 0x0000000829297212 */ /* 0x000fca00078e3cff */
[----:B------:R-:W-:Y:S02]  /*c820*/  IMAD.IADD R40, R40, 0x1, R41 ;  /* 0x0000000128287824 */ /* 0x000fe400078e0229 */
[C---:B------:R-:W-:Y:S02]  /*c830*/  IMAD R41, R17.reuse, 0x7800, R135 ;  /* 0x0000780011297824 */ /* 0x040fe400078e0287 */
[----:B------:R-:W-:-:S03]  /*c840*/  IMAD R43, R17, 0x7800, R40 ;  /* 0x00007800112b7824 */ /* 0x000fc600078e0228 */
[C---:B------:R-:W-:Y:S01]  /*c850*/  IADD3 R41, R16.reuse, R41, RZ ;  /* 0x0000002910297210 */ /* 0x040fe20007ffe0ff */
[----:B------:R-:W-:-:S05]  /*c860*/  IMAD.IADD R44, R16, 0x1, R43 ;  /* 0x00000001102c7824 */ /* 0x000fca00078e022b */
[----:B------:R-:W1:Y:S04]  /*c870*/  LDS.128 R40, [R41+0x1a400] ;  /* 0x01a4000029287984 */ /* 0x000e680000000c00 */
[----:B------:R-:W3:Y:S01]  /*c880*/  LDS.128 R44, [R44+0x1a400] ;  /* 0x01a400002c2c7984 */ /* 0x000ee20000000c00 */
[----:B------:R-:W-:Y:S05]  /*c890*/  @P3 BRA `(.L_x_414) ;  /* 0x0000000c00403947 */ /* 0x000fea0003800000 */
[----:B---3--:R-:W-:Y:S01]  /*c8a0*/  IMAD.MOV.U32 R55, RZ, RZ, R44 ;  /* 0x000000ffff377224 */ /* 0x008fe200078e002c */
[----:B------:R-:W-:Y:S01]  /*c8b0*/  F2FP.F16.E4M3.UNPACK_B R58, R160.H1 ;  /* 0x000000a0ff3a723e */ /* 0x000fe200030006ff */
[----:B-1----:R-:W-:Y:S01]  /*c8c0*/  IMAD.MOV.U32 R54, RZ, RZ, R40 ;  /* 0x000000ffff367224 */ /* 0x002fe200078e0028 */
[----:B------:R-:W-:Y:S01]  /*c8d0*/  F2FP.F16.E4M3.UNPACK_B R51, R162.H1 ;  /* 0x000000a2ff33723e */ /* 0x000fe200030006ff */
[----:B------:R-:W-:Y:S01]  /*c8e0*/  IMAD.MOV.U32 R78, RZ, RZ, R46 ;  /* 0x000000ffff4e7224 */ /* 0x000fe200078e002e */
[----:B------:R-:W-:Y:S01]  /*c8f0*/  F2FP.F16.E4M3.UNPACK_B R56, R55.H1 ;  /* 0x00000037ff38723e */ /* 0x000fe200030006ff */
[----:B------:R-:W-:Y:S01]  /*c900*/  HADD2.F32 R59, -RZ, R58.H0_H0 ;  /* 0x2000003aff3b7230 */ /* 0x000fe20000004100 */
[-C--:B------:R-:W-:Y:S01]  /*c910*/  F2FP.F16.E4M3.UNPACK_B R53, R54.reuse.H1 ;  /* 0x00000036ff35723e */ /* 0x080fe200030006ff */
[----:B------:R-:W-:Y:S01]  /*c920*/  HADD2.F32 R57, -RZ, R51.H0_H0 ;  /* 0x20000033ff397230 */ /* 0x000fe20000004100 */
[----:B------:R-:W-:Y:S01]  /*c930*/  F2FP.F16.E4M3.UNPACK_B R54, R54 ;  /* 0x00000036ff36723e */ /* 0x000fe200020006ff */
[----:B------:R-:W-:Y:S01]  /*c940*/  HADD2.F32 R40, -RZ, R56.H0_H0 ;  /* 0x20000038ff287230 */ /* 0x000fe20000004100 */
[----:B------:R-:W-:Y:S01]  /*c950*/  SHF.R.U32.HI R72, RZ, 0x10, R79 ;  /* 0x00000010ff487819 */ /* 0x000fe2000001164f */
[----:B------:R-:W-:Y:S01]  /*c960*/  HADD2.F32 R44, -RZ, R53.H0_H0 ;  /* 0x20000035ff2c7230 */ /* 0x000fe20000004100 */
[----:B------:R-:W-:Y:S01]  /*c970*/  F2FP.F16.E4M3.UNPACK_B R46, R161.H1 ;  /* 0x000000a1ff2e723e */ /* 0x000fe200030006ff */
[----:B------:R-:W-:-:S02]  /*c980*/  HADD2.F32 R58, -RZ, R58.H1_H1 ;  /* 0x3000003aff3a7230 */ /* 0x000fc40000004100 */
[-C--:B------:R-:W-:Y:S01]  /*c990*/  FMUL.FTZ R73, R40, R59.reuse ;  /* 0x0000003b28497220 */ /* 0x080fe20000410000 */
        /* <DEDUP_REMOVED lines=8> */
[----:B------:R-:W-:Y:S01]  /*ca20*/  F2FP.F16.E4M3.UNPACK_B R59, R162 ;  /* 0x000000a2ff3b723e */ /* 0x000fe200020006ff */
[----:B------:R-:W-:-:S02]  /*ca30*/  HADD2.F32 R58, -RZ, R54.H0_H0 ;  /* 0x20000036ff3a7230 */ /* 0x000fc40000004100 */
[-C--:B------:R-:W-:Y:S01]  /*ca40*/  FFMA.FTZ R53, R53, R51.reuse, -R60 ;  /* 0x0000003335357223 */ /* 0x080fe2000001083c */
[----:B------:R-:W-:Y:S01]  /*ca50*/  FFMA.FTZ R51, R56, R51, R57 ;  /* 0x0000003338337223 */ /* 0x000fe20000010039 */
[----:B------:R-:W-:Y:S01]  /*ca60*/  F2FP.F16.E4M3.UNPACK_B R57, R160 ;  /* 0x000000a0ff39723e */ /* 0x000fe200020006ff */
[----:B------:R-:W-:Y:S01]  /*ca70*/  HADD2.F32 R60, -RZ, R59.H0_H0 ;  /* 0x2000003bff3c7230 */ /* 0x000fe20000004100 */
[----:B------:R-:W-:Y:S01]  /*ca80*/  F2FP.F16.E4M3.UNPACK_B R56, R55 ;  /* 0x00000037ff38723e */ /* 0x000fe200020006ff */
[----:B------:R-:W-:Y:S01]  /*ca90*/  HADD2.F32 R94, -RZ, R46.H0_H0 ;  /* 0x2000002eff5e7230 */ /* 0x000fe20000004100 */
[-C--:B0-----:R-:W-:Y:S01]  /*caa0*/  F2FP.F16.E4M3.UNPACK_B R88, R78.reuse.H1 ;  /* 0x0000004eff58723e */ /* 0x081fe200030006ff */
[----:B------:R-:W-:Y:S01]  /*cab0*/  HADD2.F32 R62, -RZ, R57.H0_H0 ;  /* 0x20000039ff3e7230 */ /* 0x000fe20000004100 */
[----:B------:R-:W-:Y:S01]  /*cac0*/  F2FP.F16.E4M3.UNPACK_B R90, R163.H1 ;  /* 0x000000a3ff5a723e */ /* 0x000fe200030006ff */
[----:B------:R-:W-:Y:S01]  /*cad0*/  HADD2.F32 R55, -RZ, R56.H0_H0 ;  /* 0x20000038ff377230 */ /* 0x000fe20000004100 */
[----:B------:R-:W-:Y:S01]  /*cae0*/  F2FP.F16.E4M3.UNPACK_B R161, R161 ;  /* 0x000000a1ffa1723e */ /* 0x000fe200020006ff */
[----:B------:R-:W-:Y:S01]  /*caf0*/  HADD2.F32 R89, -RZ, R88.H0_H0 ;  /* 0x20000058ff597230 */ /* 0x000fe20000004100 */
[----:B------:R-:W-:Y:S01]  /*cb00*/  F2FP.F16.E4M3.UNPACK_B R78, R78 ;  /* 0x0000004eff4e723e */ /* 0x000fe200020006ff */
[----:B------:R-:W-:-:S02]  /*cb10*/  HADD2.F32 R92, -RZ, R90.H0_H0 ;  /* 0x2000005aff5c7230 */ /* 0x000fc40000004100 */
[-C--:B------:R-:W-:Y:S01]  /*cb20*/  FMUL.FTZ R73, R55, R62.reuse ;  /* 0x0000003e37497220 */ /* 0x080fe20000410000 */
[C---:B------:R-:W-:Y:S01]  /*cb30*/  FMUL.FTZ R62, R58.reuse, R62 ;  /* 0x0000003e3a3e7220 */ /* 0x040fe20000410000 */
[----:B------:R-:W-:Y:S01]  /*cb40*/  FMUL.FTZ R93, R89, R94 ;  /* 0x0000005e595d7220 */ /* 0x000fe20000410000 */
[----:B------:R-:W-:Y:S02]  /*cb50*/  HADD2.F32 R46, -RZ, R46.H1_H1 ;  /* 0x3000002eff2e7230 */ /* 0x000fe40000004100 */
[-C--:B------:R-:W-:Y:S01]  /*cb60*/  FFMA.FTZ R58, R58, R60.reuse, -R73 ;  /* 0x0000003c3a3a7223 */ /* 0x080fe20000010849 */
[----:B------:R-:W-:Y:S01]  /*cb70*/  FFMA.FTZ R55, R55, R60, R62 ;  /* 0x0000003c37377223 */ /* 0x000fe2000001003e */
[----:B------:R-:W-:Y:S01]  /*cb80*/  SHF.R.U32.HI R62, RZ, 0x8, R79 ;  /* 0x00000008ff3e7819 */ /* 0x000fe2000001164f */
[----:B------:R-:W-:Y:S01]  /*cb90*/  HADD2.F32 R88, -RZ, R88.H1_H1 ;  /* 0x30000058ff587230 */ /* 0x000fe20000004100 */
[----:B------:R-:W-:Y:S01]  /*cba0*/  LOP3.LUT R60, R79, 0xff0000ff, RZ, 0xc0, !PT ;  /* 0xff0000ff4f3c7812 */ /* 0x000fe200078ec0ff */
[----:B------:R-:W-:Y:S01]  /*cbb0*/  HADD2.F32 R90, -RZ, R90.H1_H1 ;  /* 0x3000005aff5a7230 */ /* 0x000fe20000004100 */
[-C--:B------:R-:W-:Y:S01]  /*cbc0*/  F2FP.F16.E4M3.UNPACK_B R79, R42.reuse.H1 ;  /* 0x0000002aff4f723e */ /* 0x080fe200030006ff */
[----:B------:R-:W-:Y:S01]  /*cbd0*/  HADD2.F32 R57, -RZ, R57.H1_H1 ;  /* 0x30000039ff397230 */ /* 0x000fe20000004100 */
[----:B------:R-:W-:Y:S01]  /*cbe0*/  F2FP.F16.E4M3.UNPACK_B R42, R42 ;  /* 0x0000002aff2a723e */ /* 0x000fe200020006ff */
[----:B------:R-:W-:Y:S01]  /*cbf0*/  HADD2.F32 R56, -RZ, R56.H1_H1 ;  /* 0x30000038ff387230 */ /* 0x000fe20000004100 */
[----:B------:R-:W-:Y:S01]  /*cc00*/  F2FP.F16.E4M3.UNPACK_B R163, R163 ;  /* 0x000000a3ffa3723e */ /* 0x000fe200020006ff */
[--C-:B------:R-:W-:Y:S01]  /*cc10*/  HADD2.F32 R91, -RZ, R79.reuse.H0_H0 ;  /* 0x2000004fff5b7230 */ /* 0x100fe20000004100 */
[----:B------:R-:W-:Y:S01]  /*cc20*/  LOP3.LUT R74, R61, 0xff0000ff, RZ, 0xc0, !PT ;  /* 0xff0000ff3d4a7812 */ /* 0x000fe200078ec0ff */
[----:B------:R-:W-:-:S02]  /*cc30*/  HADD2.F32 R79, -RZ, R79.H1_H1 ;  /* 0x3000004fff4f7230 */ /* 0x000fc40000004100 */
[----:B------:R-:W-:Y:S01]  /*cc40*/  FMUL.FTZ R73, R56, R57 ;  /* 0x0000003938497220 */ /* 0x000fe20000410000 */
[----:B------:R-:W-:Y:S02]  /*cc50*/  HADD2.F32 R54, -RZ, R54.H1_H1 ;  /* 0x30000036ff367230 */ /* 0x000fe40000004100 */
[C---:B------:R-:W-:Y:S01]  /*cc60*/  FMUL.FTZ R94, R91.reuse, R94 ;  /* 0x0000005e5b5e7220 */ /* 0x040fe20000410000 */
[-C--:B------:R-:W-:Y:S01]  /*cc70*/  FFMA.FTZ R93, R91, R92.reuse, -R93 ;  /* 0x0000005c5b5d7223 */ /* 0x080fe2000001085d */
[----:B------:R-:W-:Y:S01]  /*cc80*/  HADD2.F32 R59, -RZ, R59.H1_H1 ;  /* 0x3000003bff3b7230 */ /* 0x000fe20000004100 */
[----:B------:R-:W-:Y:S01]  /*cc90*/  SHF.R.U32.HI R76, RZ, 0x10, R77 ;  /* 0x00000010ff4c7819 */ /* 0x000fe2000001164d */
[----:B------:R-:W-:Y:S01]  /*cca0*/  FFMA.FTZ R94, R89, R92, R94 ;  /* 0x0000005c595e7223 */ /* 0x000fe2000001005e */
[-C--:B------:R-:W-:Y:S01]  /*ccb0*/  FMUL.FTZ R89, R88, R46.reuse ;  /* 0x0000002e58597220 */ /* 0x080fe20000410000 */
[----:B------:R-:W-:Y:S01]  /*ccc0*/  FMUL.FTZ R46, R79, R46 ;  /* 0x0000002e4f2e7220 */ /* 0x000fe20000410000 */
[----:B------:R-:W-:-:S02]  /*ccd0*/  HADD2.F32 R92, -RZ, R161.H0_H0 ;  /* 0x200000a1ff5c7230 */ /* 0x000fc40000004100 */
[----:B------:R-:W-:Y:S01]  /*cce0*/  FMUL.FTZ R75, R54, R57 ;  /* 0x00000039364b7220 */ /* 0x000fe20000410000 */
[-C--:B------:R-:W-:Y:S01]  /*ccf0*/  FFMA.FTZ R79, R79, R90.reuse, -R89 ;  /* 0x0000005a4f4f7223 */ /* 0x080fe20000010859 */
[----:B------:R-:W-:Y:S01]  /*cd00*/  FFMA.FTZ R46, R88, R90, R46 ;  /* 0x0000005a582e7223 */ /* 0x000fe2000001002e */
[----:B------:R-:W-:Y:S02]  /*cd10*/  HADD2.F32 R88, -RZ, R78.H0_H0 ;  /* 0x2000004eff587230 */ /* 0x000fe40000004100 */
[-C--:B------:R-:W-:Y:S01]  /*cd20*/  FFMA.FTZ R57, R54, R59.reuse, -R73 ;  /* 0x0000003b36397223 */ /* 0x080fe20000010849 */
[----:B------:R-:W-:Y:S02]  /*cd30*/  HADD2.F32 R90, -RZ, R42.H0_H0 ;  /* 0x2000002aff5a7230 */ /* 0x000fe40000004100 */
[----:B------:R-:W-:Y:S01]  /*cd40*/  FFMA.FTZ R54, R56, R59, R75 ;  /* 0x0000003b38367223 */ /* 0x000fe2000001004b */
        /* <DEDUP_REMOVED lines=8> */
[----:B------:R-:W-:Y:S02]  /*cdd0*/  HADD2.F32 R163, -RZ, R163.H1_H1 ;  /* 0x300000a3ffa37230 */ /* 0x000fe40000004100 */
[-C--:B------:R-:W-:Y:S01]  /*cde0*/  FMUL.FTZ R89, R78, R161.reuse ;  /* 0x000000a14e597220 */ /* 0x080fe20000410000 */
[----:B------:R-:W-:Y:S01]  /*cdf0*/  SHF.R.U32.HI R56, RZ, 0x8, R77 ;  /* 0x00000008ff387819 */ /* 0x000fe2000001164d */
[C---:B------:R-:W-:Y:S01]  /*ce00*/  FMUL.FTZ R161, R42.reuse, R161 ;  /* 0x000000a12aa17220 */ /* 0x040fe20000410000 */
[----:B------:R-:W-:Y:S01]  /*ce10*/  SHF.R.U32.HI R73, RZ, 0x8, R61 ;  /* 0x00000008ff497819 */ /* 0x000fe2000001163d */
[-C--:B------:R-:W-:Y:S01]  /*ce20*/  FFMA.FTZ R42, R42, R163.reuse, -R89 ;  /* 0x000000a32a2a7223 */ /* 0x080fe20000010859 */
[----:B------:R-:W-:Y:S01]  /*ce30*/  SHF.R.U32.HI R75, RZ, 0x8, R63 ;  /* 0x00000008ff4b7819 */ /* 0x000fe2000001163f */
[----:B------:R-:W-:Y:S01]  /*ce40*/  IMAD.SHL.U32 R89, R62, 0x100, RZ ;  /* 0x000001003e597824 */ /* 0x000fe200078e00ff */
[----:B------:R-:W-:Y:S01]  /*ce50*/  LOP3.LUT R59, R77, 0xff0000ff, RZ, 0xc0, !PT ;  /* 0xff0000ff4d3b7812 */ /* 0x000fe200078ec0ff */
[----:B------:R-:W-:Y:S01]  /*ce60*/  IMAD.SHL.U32 R73, R73, 0x100, RZ ;  /* 0x0000010049497824 */ /* 0x000fe200078e00ff */
[----:B------:R-:W-:Y:S01]  /*ce70*/  SHF.R.U32.HI R61, RZ, 0x10, R61 ;  /* 0x00000010ff3d7819 */ /* 0x000fe2000001163d */
[----:B------:R-:W-:Y:S01]  /*ce80*/  IMAD.SHL.U32 R62, R75, 0x100, RZ ;  /* 0x000001004b3e7824 */ /* 0x000fe200078e00ff */
[----:B------:R-:W-:Y:S01]  /*ce90*/  SHF.L.U32 R56, R56, 0x8, RZ ;  /* 0x0000000838387819 */ /* 0x000fe200000006ff */
[----:B------:R-:W-:Y:S01]  /*cea0*/  IMAD.U32 R76, R76, 0x10000, RZ ;  /* 0x000100004c4c7824 */ /* 0x000fe200078e00ff */
[----:B------:R-:W-:Y:S01]  /*ceb0*/  LOP3.LUT R77, R63, 0xff0000ff, RZ, 0xc0, !PT ;  /* 0xff0000ff3f4d7812 */ /* 0x000fe200078ec0ff */
[----:B------:R-:W-:Y:S01]  /*cec0*/  IMAD.U32 R61, R61, 0x10000, RZ ;  /* 0x000100003d3d7824 */ /* 0x000fe200078e00ff */
[----:B------:R-:W-:Y:S01]  /*ced0*/  SHF.R.U32.HI R63, RZ, 0x10, R63 ;  /* 0x00000010ff3f7819 */ /* 0x000fe2000001163f */
[----:B------:R-:W-:Y:S01]  /*cee0*/  FFMA.FTZ R161, R78, R163, R161 ;  /* 0x000000a34ea17223 */ /* 0x000fe200000100a1 */
[----:B------:R-:W-:-:S02]  /*cef0*/  LOP3.LUT R59, R59, 0xff00, R56, 0xf8, !PT ;  /* 0x0000ff003b3b7812 */ /* 0x000fc400078ef838 */
[----:B------:R-:W-:Y:S01]  /*cf00*/  LOP3.LUT R56, R60, 0xff00, R89, 0xf8, !PT ;  /* 0x0000ff003c387812 */ /* 0x000fe200078ef859 */
[----:B------:R-:W-:Y:S01]  /*cf10*/  IMAD.U32 R63, R63, 0x10000, RZ ;  /* 0x000100003f3f7824 */ /* 0x000fe200078e00ff */
[----:B------:R-:W-:Y:S02]  /*cf20*/  LOP3.LUT R60, R74, 0xff00, R73, 0xf8, !PT ;  /* 0x0000ff004a3c7812 */ /* 0x000fe400078ef849 */
[----:B------:R-:W-:Y:S02]  /*cf30*/  LOP3.LUT R62, R77, 0xff00, R62, 0xf8, !PT ;  /* 0x0000ff004d3e7812 */ /* 0x000fe400078ef83e */
[----:B------:R-:W-:Y:S02]  /*cf40*/  F2FP.SATFINITE.E4M3.F32.PACK_AB_MERGE_C R53, R53, R44, RZ ;  /* 0x0000002c3535723e */ /* 0x000fe400048070ff */
[----:B------:R-:W-:Y:S02]  /*cf50*/  LOP3.LUT R60, R60, 0xff0000, R61, 0xf8, !PT ;  /* 0x00ff00003c3c7812 */ /* 0x000fe400078ef83d */
[----:B------:R-:W-:-:S02]  /*cf60*/  F2FP.SATFINITE.E4M3.F32.PACK_AB_MERGE_C R51, R51, R40, RZ ;  /* 0x000000283333723e */ /* 0x000fc400048070ff */
[----:B------:R-:W-:Y:S02]  /*cf70*/  LOP3.LUT R44, R62, 0xff0000, R63, 0xf8, !PT ;  /* 0x00ff00003e2c7812 */ /* 0x000fe400078ef83f */
[----:B------:R-:W-:Y:S02]  /*cf80*/  F2FP.SATFINITE.E4M3.F32.PACK_AB_MERGE_C R40, R57, R58, R53 ;  /* 0x0000003a3928723e */ /* 0x000fe40004807035 */
[----:B------:R-:W-:Y:S02]  /*cf90*/  F2FP.F16.E4M3.UNPACK_B R57, R45 ;  /* 0x0000002dff39723e */ /* 0x000fe400020006ff */
[----:B------:R-:W-:Y:S02]  /*cfa0*/  F2FP.SATFINITE.E4M3.F32.PACK_AB_MERGE_C R54, R54, R55, R51 ;  /* 0x000000373636723e */ /* 0x000fe40004807033 */
[----:B------:R-:W-:Y:S01]  /*cfb0*/  F2FP.F16.E4M3.UNPACK_B R63, R60 ;  /* 0x0000003cff3f723e */ /* 0x000fe200020006ff */
[--C-:B------:R-:W-:Y:S01]  /*cfc0*/  HADD2.F32 R51, -RZ, R57.reuse.H0_H0 ;  /* 0x20000039ff337230 */ /* 0x100fe20000004100 */
[----:B------:R-:W-:Y:S01]  /*cfd0*/  LOP3.LUT R59, R59, 0xff0000, R76, 0xf8, !PT ;  /* 0x00ff00003b3b7812 */ /* 0x000fe200078ef84c */
[----:B------:R-:W-:Y:S01]  /*cfe0*/  HADD2.F32 R61, -RZ, R57.H1_H1 ;  /* 0x30000039ff3d7230 */ /* 0x000fe20000004100 */
[----:B------:R-:W-:-:S02]  /*cff0*/  F2FP.F16.E4M3.UNPACK_B R55, R41 ;  /* 0x00000029ff37723e */ /* 0x000fc400020006ff */
[----:B------:R-:W-:Y:S01]  /*d000*/  SHF.L.U32 R73, R72, 0x10, RZ ;  /* 0x0000001048497819 */ /* 0x000fe200000006ff */
[----:B------:R-:W-:Y:S01]  /*d010*/  HADD2.F32 R72, -RZ, R63.H0_H0 ;  /* 0x2000003fff487230 */ /* 0x000fe20000004100 */
[----:B------:R-:W-:Y:S01]  /*d020*/  F2FP.F16.E4M3.UNPACK_B R58, R59 ;  /* 0x0000003bff3a723e */ /* 0x000fe200020006ff */
[--C-:B------:R-:W-:Y:S01]  /*d030*/  HADD2.F32 R53, -RZ, R55.reuse.H0_H0 ;  /* 0x20000037ff357230 */ /* 0x100fe20000004100 */
[----:B------:R-:W-:Y:S01]  /*d040*/  LOP3.LUT R56, R56, 0xff0000, R73, 0xf8, !PT ;  /* 0x00ff000038387812 */ /* 0x000fe200078ef849 */
[----:B------:R-:W-:Y:S02]  /*d050*/  HADD2.F32 R55, -RZ, R55.H1_H1 ;  /* 0x30000037ff377230 */ /* 0x000fe40000004100 */
[-C--:B------:R-:W-:Y:S01]  /*d060*/  FMUL.FTZ R74, R51, R72.reuse ;  /* 0x00000048334a7220 */ /* 0x080fe20000410000 */
[----:B------:R-:W-:Y:S02]  /*d070*/  HADD2.F32 R62, -RZ, R58.H0_H0 ;  /* 0x2000003aff3e7230 */ /* 0x000fe40000004100 */
[----:B------:R-:W-:Y:S01]  /*d080*/  FMUL.FTZ R72, R53, R72 ;  /* 0x0000004835487220 */ /* 0x000fe20000410000 */
[----:B------:R-:W-:-:S02]  /*d090*/  F2FP.F16.E4M3.UNPACK_B R57, R45.H1 ;  /* 0x0000002dff39723e */ /* 0x000fc400030006ff */
[----:B------:R-:W-:Y:S01]  /*d0a0*/  F2FP.F16.E4M3.UNPACK_B R73, R60.H1 ;  /* 0x0000003cff49723e */ /* 0x000fe200030006ff */
[-C--:B------:R-:W-:Y:S01]  /*d0b0*/  FFMA.FTZ R51, R51, R62.reuse, R72 ;  /* 0x0000003e33337223 */ /* 0x080fe20000010048 */
[----:B------:R-:W-:Y:S02]  /*d0c0*/  HADD2.F32 R72, -RZ, R63.H1_H1 ;  /* 0x3000003fff487230 */ /* 0x000fe40000004100 */
[----:B------:R-:W-:Y:S01]  /*d0d0*/  FFMA.FTZ R53, R53, R62, -R74 ;  /* 0x0000003e35357223 */ /* 0x000fe2000001084a */
[----:B------:R-:W-:Y:S01]  /*d0e0*/  F2FP.F16.E4M3.UNPACK_B R45, R41.H1 ;  /* 0x00000029ff2d723e */ /* 0x000fe200030006ff */
[----:B------:R-:W-:Y:S01]  /*d0f0*/  HADD2.F32 R62, -RZ, R58.H1_H1 ;  /* 0x3000003aff3e7230 */ /* 0x000fe20000004100 */
[----:B------:R-:W-:Y:S01]  /*d100*/  F2FP.F16.E4M3.UNPACK_B R59, R59.H1 ;  /* 0x0000003bff3b723e */ /* 0x000fe200030006ff */
[----:B------:R-:W-:Y:S02]  /*d110*/  HADD2.F32 R63, -RZ, R57.H0_H0 ;  /* 0x20000039ff3f7230 */ /* 0x000fe40000004100 */
[-C--:B------:R-:W-:Y:S01]  /*d120*/  FMUL.FTZ R58, R61, R72.reuse ;  /* 0x000000483d3a7220 */ /* 0x080fe20000410000 */
[----:B------:R-:W-:Y:S01]  /*d130*/  FMUL.FTZ R60, R55, R72 ;  /* 0x00000048373c7220 */ /* 0x000fe20000410000 */
[----:B------:R-:W-:Y:S01]  /*d140*/  HADD2.F32 R76, -RZ, R73.H0_H0 ;  /* 0x20000049ff4c7230 */ /* 0x000fe20000004100 */
[----:B------:R-:W-:Y:S01]  /*d150*/  F2FP.SATFINITE.E4M3.F32.PACK_AB_MERGE_C R79, R79, R93, RZ ;  /* 0x0000005d4f4f723e */ /* 0x000fe200048070ff */
[----:B------:R-:W-:-:S02]  /*d160*/  HADD2.F32 R41, -RZ, R45.H0_H0 ;  /* 0x2000002dff297230 */ /* 0x000fc40000004100 */
[-C--:B------:R-:W-:Y:S01]  /*d170*/  FFMA.FTZ R58, R55, R62.reuse, -R58 ;  /* 0x0000003e373a7223 */ /* 0x080fe2000001083a */
[----:B------:R-:W-:Y:S01]  /*d180*/  FFMA.FTZ R60, R61, R62, R60 ;  /* 0x0000003e3d3c7223 */ /* 0x000fe2000001003c */
[----:B------:R-:W-:Y:S02]  /*d190*/  HADD2.F32 R74, -RZ, R59.H0_H0 ;  /* 0x2000003bff4a7230 */ /* 0x000fe40000004100 */
[-C--:B------:R-:W-:Y:S01]  /*d1a0*/  FMUL.FTZ R62, R63, R76.reuse ;  /* 0x0000004c3f3e7220 */ /* 0x080fe20000410000 */
[----:B------:R-:W-:Y:S02]  /*d1b0*/  HADD2.F32 R72, -RZ, R57.H1_H1 ;  /* 0x30000039ff487230 */ /* 0x000fe40000004100 */
[C---:B------:R-:W-:Y:S01]  /*d1c0*/  FMUL.FTZ R76, R41.reuse, R76 ;  /* 0x0000004c294c7220 */ /* 0x040fe20000410000 */
[----:B------:R-:W-:Y:S02]  /*d1d0*/  HADD2.F32 R73, -RZ, R73.H1_H1 ;  /* 0x30000049ff497230 */ /* 0x000fe40000004100 */
[----:B------:R-:W-:Y:S01]  /*d1e0*/  FFMA.FTZ R41, R41, R74, -R62 ;  /* 0x0000004a29297223 */ /* 0x000fe2000001083e */
[----:B------:R-:W-:Y:S01]  /*d1f0*/  HADD2.F32 R62, -RZ, R45.H1_H1 ;  /* 0x3000002dff3e7230 */ /* 0x000fe20000004100 */
[----:B------:R-:W-:Y:S01]  /*d200*/  F2FP.F16.E4M3.UNPACK_B R57, R47 ;  /* 0x0000002fff39723e */ /* 0x000fe200020006ff */
[----:B------:R-:W-:-:S02]  /*d210*/  HADD2.F32 R61, -RZ, R59.H1_H1 ;  /* 0x3000003bff3d7230 */ /* 0x000fc40000004100 */
[-C--:B------:R-:W-:Y:S01]  /*d220*/  FMUL.FTZ R55, R72, R73.reuse ;  /* 0x0000004948377220 */ /* 0x080fe20000410000 */
[----:B------:R-:W-:Y:S01]  /*d230*/  F2FP.F16.E4M3.UNPACK_B R59, R44 ;  /* 0x0000002cff3b723e */ /* 0x000fe200020006ff */
[C---:B------:R-:W-:Y:S01]  /*d240*/  FMUL.FTZ R73, R62.reuse, R73 ;  /* 0x000000493e497220 */ /* 0x040fe20000410000 */
[----:B------:R-:W-:Y:S01]  /*d250*/  FFMA.FTZ R45, R63, R74, R76 ;  /* 0x0000004a3f2d7223 */ /* 0x000fe2000001004c */
[----:B------:R-:W-:Y:S01]  /*d260*/  FFMA.FTZ R62, R62, R61, -R55 ;  /* 0x0000003d3e3e7223 */ /* 0x000fe20000010837 */
[----:B------:R-:W-:Y:S01]  /*d270*/  F2FP.F16.E4M3.UNPACK_B R55, R43 ;  /* 0x0000002bff37723e */ /* 0x000fe200020006ff */
[----:B------:R-:W-:Y:S01]  /*d280*/  FFMA.FTZ R72, R72, R61, R73 ;  /* 0x0000003d48487223 */ /* 0x000fe20000010049 */
[----:B------:R-:W-:Y:S01]  /*d290*/  HADD2.F32 R73, -RZ, R57.H0_H0 ;  /* 0x20000039ff497230 */ /* 0x000fe20000004100 */
[-C--:B------:R-:W-:Y:S01]  /*d2a0*/  F2FP.F16.E4M3.UNPACK_B R63, R56.reuse ;  /* 0x00000038ff3f723e */ /* 0x080fe200020006ff */
[----:B------:R-:W-:Y:S01]  /*d2b0*/  HADD2.F32 R76, -RZ, R59.H0_H0 ;  /* 0x2000003bff4c7230 */ /* 0x000fe20000004100 */
[----:B------:R-:W-:Y:S01]  /*d2c0*/  F2FP.F16.E4M3.UNPACK_B R56, R56.H1 ;  /* 0x00000038ff38723e */ /* 0x000fe200030006ff */
[----:B------:R-:W-:Y:S01]  /*d2d0*/  HADD2.F32 R61, -RZ, R55.H0_H0 ;  /* 0x20000037ff3d7230 */ /* 0x000fe20000004100 */
[----:B------:R-:W-:Y:S01]  /*d2e0*/  F2FP.SATFINITE.E4M3.F32.PACK_AB_MERGE_C R46, R46, R94, RZ ;  /* 0x0000005e2e2e723e */ /* 0x000fe200048070ff */
[----:B------:R-:W-:-:S02]  /*d2f0*/  HADD2.F32 R74, -RZ, R63.H0_H0 ;  /* 0x2000003fff4a7230 */ /* 0x000fc40000004100 */
[-C--:B------:R-:W-:Y:S01]  /*d300*/  FMUL.FTZ R78, R73, R76.reuse ;  /* 0x0000004c494e7220 */ /* 0x080fe20000410000 */
[--C-:B------:R-:W-:Y:S02]  /*d310*/  HADD2.F32 R75, -RZ, R56.reuse.H0_H0 ;  /* 0x20000038ff4b7230 */ /* 0x100fe40000004100 */
[C---:B------:R-:W-:Y:S01]  /*d320*/  FMUL.FTZ R76, R61.reuse, R76 ;  /* 0x0000004c3d4c7220 */ /* 0x040fe20000410000 */
[----:B------:R-:W-:Y:S02]  /*d330*/  HADD2.F32 R56, -RZ, R56.H1_H1 ;  /* 0x30000038ff387230 */ /* 0x000fe40000004100 */
[-C--:B------:R-:W-:Y:S01]  /*d340*/  FFMA.FTZ R61, R61, R74.reuse, -R78 ;  /* 0x0000004a3d3d7223 */ /* 0x080fe2000001084e */
[----:B------:R-:W-:Y:S02]  /*d350*/  HADD2.F32 R57, -RZ, R57.H1_H1 ;  /* 0x30000039ff397230 */ /* 0x000fe40000004100 */
[----:B------:R-:W-:Y:S01]  /*d360*/  FFMA.FTZ R73, R73, R74, R76 ;  /* 0x0000004a49497223 */ /* 0x000fe2000001004c */
[----:B------:R-:W-:Y:S01]  /*d370*/  F2FP.F16.E4M3.UNPACK_B R74, R47.H1 ;  /* 0x0000002fff4a723e */ /* 0x000fe200030006ff */
[----:B------:R-:W-:Y:S01]  /*d380*/  HADD2.F32 R55, -RZ, R55.H1_H1 ;  /* 0x30000037ff377230 */ /* 0x000fe20000004100 */
[----:B------:R-:W-:-:S02]  /*d390*/  F2FP.F16.E4M3.UNPACK_B R76, R44.H1 ;  /* 0x0000002cff4c723e */ /* 0x000fc400030006ff */
[----:B------:R-:W-:Y:S01]  /*d3a0*/  F2FP.F16.E4M3.UNPACK_B R47, R43.H1 ;  /* 0x0000002bff2f723e */ /* 0x000fe200030006ff */
[----:B------:R-:W-:Y:S01]  /*d3b0*/  HADD2.F32 R44, -RZ, R74.H0_H0 ;  /* 0x2000004aff2c7230 */ /* 0x000fe20000004100 */
[----:B------:R-:W-:Y:S01]  /*d3c0*/  F2FP.SATFINITE.E4M3.F32.PACK_AB_MERGE_C R41, R62, R41, RZ ;  /* 0x000000293e29723e */ /* 0x000fe200048070ff */
[--C-:B------:R-:W-:Y:S01]  /*d3d0*/  HADD2.F32 R77, -RZ, R76.reuse.H0_H0 ;  /* 0x2000004cff4d7230 */ /* 0x100fe20000004100 */
[----:B------:R-:W-:Y:S01]  /*d3e0*/  F2FP.SATFINITE.E4M3.F32.PACK_AB_MERGE_C R45, R72, R45, RZ ;  /* 0x0000002d482d723e */ /* 0x000fe200048070ff */
[--C-:B------:R-:W-:Y:S01]  /*d3f0*/  HADD2.F32 R43, -RZ, R47.reuse.H0_H0 ;  /* 0x2000002fff2b7230 */ /* 0x100fe20000004100 */
[----:B------:R-:W-:Y:S01]  /*d400*/  F2FP.SATFINITE.E4M3.F32.PACK_AB_MERGE_C R42, R42, R91, R79 ;  /* 0x0000005b2a2a723e */ /* 0x000fe2000480704f */
[----:B------:R-:W-:Y:S02]  /*d410*/  HADD2.F32 R76, -RZ, R76.H1_H1 ;  /* 0x3000004cff4c7230 */ /* 0x000fe40000004100 */
[----:B------:R-:W-:Y:S01]  /*d420*/  FMUL.FTZ R78, R44, R77 ;  /* 0x0000004d2c4e7220 */ /* 0x000fe20000410000 */
[----:B------:R-:W-:-:S02]  /*d430*/  HADD2.F32 R47, -RZ, R47.H1_H1 ;  /* 0x3000002fff2f7230 */ /* 0x000fc40000004100 */
[C---:B------:R-:W-:Y:S01]  /*d440*/  FMUL.FTZ R77, R43.reuse, R77 ;  /* 0x0000004d2b4d7220 */ /* 0x040fe20000410000 */
[----:B------:R-:W-:Y:S02]  /*d450*/  HADD2.F32 R74, -RZ, R74.H1_H1 ;  /* 0x3000004aff4a7230 */ /* 0x000fe40000004100 */
[-C--:B------:R-:W-:Y:S01]  /*d460*/  FFMA.FTZ R43, R43, R75.reuse, -R78 ;  /* 0x0000004b2b2b7223 */ /* 0x080fe2000001084e */
[----:B------:R-:W-:Y:S01]  /*d470*/  F2FP.SATFINITE.E4M3.F32.PACK_AB_MERGE_C R46, R161, R92, R46 ;  /* 0x0000005ca12e723e */ /* 0x000fe2000480702e */
[----:B------:R-:W-:Y:S01]  /*d480*/  FFMA.FTZ R44, R44, R75, R77 ;  /* 0x0000004b2c2c7223 */ /* 0x000fe2000001004d */
[-C--:B------:R-:W-:Y:S01]  /*d490*/  FMUL.FTZ R75, R47, R76.reuse ;  /* 0x0000004c2f4b7220 */ /* 0x080fe20000410000 */
[----:B------:R-:W-:Y:S01]  /*d4a0*/  FMUL.FTZ R78, R74, R76 ;  /* 0x0000004c4a4e7220 */ /* 0x000fe20000410000 */
[----:B------:R-:W-:Y:S02]  /*d4b0*/  F2FP.SATFINITE.E4M3.F32.PACK_AB_MERGE_C R41, R58, R53, R41 ;  /* 0x000000353a29723e */ /* 0x000fe40004807029 */
[----:B------:R-:W-:Y:S01]  /*d4c0*/  FFMA.FTZ R75, R74, R56, R75 ;  /* 0x000000384a4b7223 */ /* 0x000fe2000001004b */
[----:B------:R-:W-:-:S02]  /*d4d0*/  HADD2.F32 R74, -RZ, R59.H1_H1 ;  /* 0x3000003bff4a7230 */ /* 0x000fc40000004100 */
[----:B------:R-:W-:Y:S01]  /*d4e0*/  FFMA.FTZ R78, R47, R56, -R78 ;  /* 0x000000382f4e7223 */ /* 0x000fe2000001084e */
[----:B------:R-:W-:Y:S01]  /*d4f0*/  HADD2.F32 R56, -RZ, R63.H1_H1 ;  /* 0x3000003fff387230 */ /* 0x000fe20000004100 */
[----:B------:R-:W-:Y:S01]  /*d500*/  F2FP.SATFINITE.E4M3.F32.PACK_AB_MERGE_C R45, R60, R51, R45 ;  /* 0x000000333c2d723e */ /* 0x000fe2000480702d */
[-C--:B------:R-:W-:Y:S01]  /*d510*/  FMUL.FTZ R76, R57, R74.reuse ;  /* 0x0000004a394c7220 */ /* 0x080fe20000410000 */
[----:B------:R-:W-:Y:S01]  /*d520*/  FMUL.FTZ R74, R55, R74 ;  /* 0x0000004a374a7220 */ /* 0x000fe20000410000 */
[----:B------:R-:W-:Y:S02]  /*d530*/  F2FP.SATFINITE.E4M3.F32.PACK_AB_MERGE_C R44, R75, R44, RZ ;  /* 0x0000002c4b2c723e */ /* 0x000fe400048070ff */
[-C--:B------:R-:W-:Y:S01]  /*d540*/  FFMA.FTZ R76, R55, R56.reuse, -R76 ;  /* 0x00000038374c7223 */ /* 0x080fe2000001084c */
[----:B------:R-:W-:Y:S01]  /*d550*/  FFMA.FTZ R74, R57, R56, R74 ;  /* 0x00000038394a7223 */ /* 0x000fe2000001004a */
[----:B------:R-:W-:-:S04]  /*d560*/  F2FP.SATFINITE.E4M3.F32.PACK_AB_MERGE_C R43, R78, R43, RZ ;  /* 0x0000002b4e2b723e */ /* 0x000fc800048070ff */
[----:B------:R-:W-:Y:S01]  /*d570*/  F2FP.SATFINITE.E4M3.F32.PACK_AB_MERGE_C R47, R74, R73, R44 ;  /* 0x000000494a2f723e */ /* 0x000fe2000480702c */
[----:B------:R-:W-:Y:S01]  /*d580*/  IMAD.MOV.U32 R44, RZ, RZ, R54 ;  /* 0x000000ffff2c7224 */ /* 0x000fe200078e0036 */
[----:B------:R-:W-:-:S07]  /*d590*/  F2FP.SATFINITE.E4M3.F32.PACK_AB_MERGE_C R43, R76, R61, R43 ;  /* 0x0000003d4c2b723e */ /* 0x000fce000480702b */
.L_x_414:
[----:B------:R-:W-:Y:S05]  /*d5a0*/  BSYNC B2 ;  /* 0x0000000000027941 */ /* 0x000fea0003800000 */
.L_x_413:
[----:B------:R-:W-:-:S13]  /*d5b0*/  ISETP.GE.AND P3, PT, R50, R154, PT ;  /* 0x0000009a3200720c */ /* 0x000fda0003f66270 */
[--C-:B------:R-:W-:Y:S02]  /*d5c0*/  @!P3 SHF.R.S32.HI R53, RZ, 0x1f, R50.reuse ;  /* 0x0000001fff35b819 */ /* 0x100fe40000011432 */
[----:B------:R-:W-:-:S04]  /*d5d0*/  @!P3 IADD3 R51, P4, P5, R116, R136, R50 ;  /* 0x000000887433b210 */ /* 0x000fc80007d9e032 */
[----:B------:R-:W-:Y:S02]  /*d5e0*/  @!P3 IADD3.X R54, R4, R52, R53, P4, P5 ;  /* 0x000000340436b210 */ /* 0x000fe400027ea435 */
[----:B------:R-:W-:-:S05]  /*d5f0*/  IADD3 R48, P4, R48, R124, RZ ;  /* 0x0000007c30307210 */ /* 0x000fca0007f9e0ff */
[----:B------:R-:W-:Y:S01]  /*d600*/  IMAD.X R49, R49, 0x1, R125, P4 ;  /* 0x0000000131317824 */ /* 0x000fe200020e067d */
[----:B------:R-:W-:-:S04]  /*d610*/  @!P3 IADD3 R50, P4, R51, R124, RZ ;  /* 0x0000007c3332b210 */ /* 0x000fc80007f9e0ff */
[----:B------:R-:W-:Y:S01]  /*d620*/  @!P3 IADD3.X R51, R54, R125, RZ, P4, !PT ;  /* 0x0000007d3633b210 */ /* 0x000fe200027fe4ff */
[----:B-1----:R1:W-:Y:S04]  /*d630*/  STG.E.128 desc[UR54][R48.64], R40 ;  /* 0x0000002830007986 */ /* 0x0023e8000c101d36 */
[----:B---3--:R1:W-:Y:S04]  /*d640*/  @!P3 STG.E.128 desc[UR54][R50.64], R44 ;  /* 0x0000002c3200b986 */ /* 0x0083e8000c101d36 */
.L_x_412:
[----:B------:R-:W-:Y:S05]  /*d650*/  BSYNC B1 ;  /* 0x0000000000017941 */ /* 0x000fea0003800000 */
.L_x_411:
[----:B------:R-:W-:Y:S01]  /*d660*/  ISETP.NE.AND P3, PT, R35, RZ, PT ;  /* 0x000000ff2300720c */ /* 0x000fe20003f65270 */
[----:B------:R-:W-:-:S12]  /*d670*/  BSSY B1, `(.L_x_415) ;  /* 0x00000f8000017945 */ /* 0x000fd80003800000 */
[----:B------:R-:W-:Y:S05]  /*d680*/  @!P3 BRA `(.L_x_416) ;  /* 0x0000000c00d8b947 */ /* 0x000fea0003800000 */
[----:B-1----:R-:W-:Y:S01]  /*d690*/  SEL R40, R99, R159, !P1 ;  /* 0x0000009f63287207 */ /* 0x002fe20004800000 */
        /* <DEDUP_REMOVED lines=17> */
[C---:B------:R-:W-:Y:S02]  /*d7b0*/  IMAD.IADD R41, R16.reuse, 0x1, R41 ;  /* 0x0000000110297824 */ /* 0x040fe400078e0229 */
[----:B------:R-:W-:-:S04]  /*d7c0*/  IMAD.IADD R44, R16, 0x1, R43 ;  /* 0x00000001102c7824 */ /* 0x000fc800078e022b */
[----:B------:R-:W1:Y:S04]  /*d7d0*/  LDS.128 R40, [R41+0x1a400] ;  /* 0x01a4000029287984 */ /* 0x000e680000000c00 */
[----:B------:R-:W3:Y:S01]  /*d7e0*/  LDS.128 R44, [R44+0x1a400] ;  /* 0x01a400002c2c7984 */ /* 0x000ee20000000c00 */
[----:B------:R-:W-:Y:S05]  /*d7f0*/  @P3 BRA `(.L_x_418) ;  /* 0x0000000c00503947 */ /* 0x000fea0003800000 */
[----:B------:R-:W-:Y:S01]  /*d800*/  SHF.R.U32.HI R54, RZ, 0x8, R81 ;  /* 0x00000008ff367819 */ /* 0x000fe20000011651 */
[----:B---3--:R-:W-:Y:S01]  /*d810*/  IMAD.MOV.U32 R57, RZ, RZ, R44 ;  /* 0x000000ffff397224 */ /* 0x008fe200078e002c */
[----:B-1----:R-:W-:Y:S01]  /*d820*/  MOV R56, R40 ;  /* 0x0000002800387202 */ /* 0x002fe20000000f00 */
[----:B------:R-:W-:Y:S01]  /*d830*/  IMAD.MOV.U32 R55, RZ, RZ, R46 ;  /* 0x000000ffff377224 */ /* 0x000fe200078e002e */
[----:B------:R-:W-:Y:S01]  /*d840*/  LOP3.LUT R59, R81, 0xff0000ff, RZ, 0xc0, !PT ;  /* 0xff0000ff513b7812 */ /* 0x000fe200078ec0ff */
[----:B------:R-:W-:Y:S01]  /*d850*/  IMAD.SHL.U32 R40, R54, 0x100, RZ ;  /* 0x0000010036287824 */ /* 0x000fe200078e00ff */
[----:B------:R-:W-:Y:S01]  /*d860*/  SHF.R.U32.HI R60, RZ, 0x8, R65 ;  /* 0x00000008ff3c7819 */ /* 0x000fe20000011641 */
[----:B------:R-:W-:Y:S01]  /*d870*/  IMAD.MOV.U32 R54, RZ, RZ, R42 ;  /* 0x000000ffff367224 */ /* 0x000fe200078e002a */
[----:B------:R-:W-:Y:S02]  /*d880*/  SHF.R.U32.HI R62, RZ, 0x8, R83 ;  /* 0x00000008ff3e7819 */ /* 0x000fe40000011653 */
[----:B------:R-:W-:Y:S01]  /*d890*/  LOP3.LUT R59, R59, 0xff00, R40, 0xf8, !PT ;  /* 0x0000ff003b3b7812 */ /* 0x000fe200078ef828 */
[----:B------:R-:W-:Y:S01]  /*d8a0*/  IMAD.SHL.U32 R42, R60, 0x100, RZ ;  /* 0x000001003c2a7824 */ /* 0x000fe200078e00ff */
[----:B------:R-:W-:-:S02]  /*d8b0*/  SHF.R.U32.HI R66, RZ, 0x10, R81 ;  /* 0x00000010ff427819 */ /* 0x000fc40000011651 */
[----:B------:R-:W-:Y:S02]  /*d8c0*/  SHF.R.U32.HI R64, RZ, 0x10, R83 ;  /* 0x00000010ff407819 */ /* 0x000fe40000011653 */
[----:B------:R-:W-:Y:S01]  /*d8d0*/  LOP3.LUT R61, R83, 0xff0000ff, RZ, 0xc0, !PT ;  /* 0xff0000ff533d7812 */ /* 0x000fe200078ec0ff */
[----:B------:R-:W-:Y:S01]  /*d8e0*/  IMAD.U32 R44, R66, 0x10000, RZ ;  /* 0x00010000422c7824 */ /* 0x000fe200078e00ff */
[----:B------:R-:W-:Y:S02]  /*d8f0*/  SHF.R.U32.HI R58, RZ, 0x8, R67 ;  /* 0x00000008ff3a7819 */ /* 0x000fe40000011643 */
[----:B------:R-:W-:Y:S02]  /*d900*/  SHF.L.U32 R40, R62, 0x8, RZ ;  /* 0x000000083e287819 */ /* 0x000fe400000006ff */
[----:B------:R-:W-:Y:S01]  /*d910*/  LOP3.LUT R63, R65, 0xff0000ff, RZ, 0xc0, !PT ;  /* 0xff0000ff413f7812 */ /* 0x000fe200078ec0ff */
[----:B------:R-:W-:Y:S01]  /*d920*/  IMAD.SHL.U32 R46, R58, 0x100, RZ ;  /* 0x000001003a2e7824 */ /* 0x000fe200078e00ff */
[----:B------:R-:W-:-:S02]  /*d930*/  SHF.R.U32.HI R48, RZ, 0x10, R65 ;  /* 0x00000010ff307819 */ /* 0x000fc40000011641 */
[----:B------:R-:W-:Y:S01]  /*d940*/  LOP3.LUT R61, R61, 0xff00, R40, 0xf8, !PT ;  /* 0x0000ff003d3d7812 */ /* 0x000fe200078ef828 */
[----:B------:R-:W-:Y:S01]  /*d950*/  IMAD.U32 R40, R64, 0x10000, RZ ;  /* 0x0001000040287824 */ /* 0x000fe200078e00ff */
[----:B------:R-:W-:Y:S02]  /*d960*/  LOP3.LUT R65, R63, 0xff00, R42, 0xf8, !PT ;  /* 0x0000ff003f417812 */ /* 0x000fe400078ef82a */
[----:B------:R-:W-:Y:S02]  /*d970*/  F2FP.F16.E4M3.UNPACK_B R63, R158.H1 ;  /* 0x0000009eff3f723e */ /* 0x000fe400030006ff */
[----:B------:R-:W-:Y:S02]  /*d980*/  F2FP.F16.E4M3.UNPACK_B R60, R57.H1 ;  /* 0x00000039ff3c723e */ /* 0x000fe400030006ff */
[----:B------:R-:W-:Y:S01]  /*d990*/  F2FP.F16.E4M3.UNPACK_B R58, R56.H1 ;  /* 0x00000038ff3a723e */ /* 0x000fe200030006ff */
[----:B------:R-:W-:Y:S01]  /*d9a0*/  HADD2.F32 R42, -RZ, R63.H0_H0 ;  /* 0x2000003fff2a7230 */ /* 0x000fe20000004100 */
[----:B------:R-:W-:-:S02]  /*d9b0*/  SHF.R.U32.HI R53, RZ, 0x10, R67 ;  /* 0x00000010ff357819 */ /* 0x000fc40000011643 */
[----:B------:R-:W-:Y:S02]  /*d9c0*/  LOP3.LUT R67, R67, 0xff0000ff, RZ, 0xc0, !PT ;  /* 0xff0000ff43437812 */ /* 0x000fe400078ec0ff */
[----:B------:R-:W-:Y:S01]  /*d9d0*/  LOP3.LUT R44, R59, 0xff0000, R44, 0xf8, !PT ;  /* 0x00ff00003b2c7812 */ /* 0x000fe200078ef82c */
[----:B------:R-:W-:Y:S01]  /*d9e0*/  HADD2.F32 R59, -RZ, R58.H0_H0 ;  /* 0x2000003aff3b7230 */ /* 0x000fe20000004100 */
[----:B------:R-:W-:Y:S01]  /*d9f0*/  LOP3.LUT R40, R61, 0xff0000, R40, 0xf8, !PT ;  /* 0x00ff00003d287812 */ /* 0x000fe200078ef828 */
[----:B------:R-:W-:Y:S01]  /*da00*/  HADD2.F32 R61, -RZ, R60.H0_H0 ;  /* 0x2000003cff3d7230 */ /* 0x000fe20000004100 */
[----:B------:R-:W-:Y:S01]  /*da10*/  F2FP.F16.E4M3.UNPACK_B R62, R156.H1 ;  /* 0x0000009cff3e723e */ /* 0x000fe200030006ff */
[----:B------:R-:W-:Y:S01]  /*da20*/  IMAD.U32 R53, R53, 0x10000, RZ ;  /* 0x0001000035357824 */ /* 0x000fe200078e00ff */
[----:B------:R-:W-:Y:S01]  /*da30*/  LOP3.LUT R66, R67, 0xff00, R46, 0xf8, !PT ;  /* 0x0000ff0043427812 */ /* 0x000fe200078ef82e */
[----:B------:R-:W-:Y:S01]  /*da40*/  FMUL.FTZ R72, R59, R42 ;  /* 0x0000002a3b487220 */ /* 0x000fe20000410000 */
[----:B------:R-:W-:Y:S01]  /*da50*/  SHF.L.U32 R46, R48, 0x10, RZ ;  /* 0x00000010302e7819 */ /* 0x000fe200000006ff */
[----:B------:R-:W-:-:S02]  /*da60*/  HADD2.F32 R64, -RZ, R62.H0_H0 ;  /* 0x2000003eff407230 */ /* 0x000fc40000004100 */
[----:B------:R-:W-:Y:S01]  /*da70*/  FMUL.FTZ R48, R61, R42 ;  /* 0x0000002a3d307220 */ /* 0x000fe20000410000 */
[----:B------:R-:W-:Y:S02]  /*da80*/  LOP3.LUT R42, R66, 0xff0000, R53, 0xf8, !PT ;  /* 0x00ff0000422a7812 */ /* 0x000fe400078ef835 */
[----:B------:R-:W-:Y:S01]  /*da90*/  F2FP.F16.E4M3.UNPACK_B R158, R158 ;  /* 0x0000009eff9e723e */ /* 0x000fe200020006ff */
[-C--:B------:R-:W-:Y:S01]  /*daa0*/  FFMA.FTZ R48, R59, R64.reuse, -R48 ;  /* 0x000000403b307223 */ /* 0x080fe20000010830 */
[----:B------:R-:W-:Y:S01]  /*dab0*/  FFMA.FTZ R53, R61, R64, R72 ;  /* 0x000000403d357223 */ /* 0x000fe20000010048 */
[----:B------:R-:W-:Y:S01]  /*dac0*/  HADD2.F32 R64, -RZ, R62.H1_H1 ;  /* 0x3000003eff407230 */ /* 0x000fe20000004100 */
[----:B------:R-:W-:Y:S01]  /*dad0*/  F2FP.F16.E4M3.UNPACK_B R61, R57 ;  /* 0x00000039ff3d723e */ /* 0x000fe200020006ff */
[----:B------:R-:W-:Y:S01]  /*dae0*/  HADD2.F32 R62, -RZ, R63.H1_H1 ;  /* 0x3000003fff3e7230 */ /* 0x000fe20000004100 */
[----:B------:R-:W-:Y:S01]  /*daf0*/  LOP3.LUT R46, R65, 0xff0000, R46, 0xf8, !PT ;  /* 0x00ff0000412e7812 */ /* 0x000fe200078ef82e */
[----:B------:R-:W-:Y:S01]  /*db00*/  HADD2.F32 R59, -RZ, R58.H1_H1 ;  /* 0x3000003aff3b7230 */ /* 0x000fe20000004100 */
[----:B------:R-:W-:Y:S01]  /*db10*/  F2FP.F16.E4M3.UNPACK_B R156, R156 ;  /* 0x0000009cff9c723e */ /* 0x000fe200020006ff */
[----:B------:R-:W-:Y:S01]  /*db20*/  HADD2.F32 R63, -RZ, R60.H1_H1 ;  /* 0x3000003cff3f7230 */ /* 0x000fe20000004100 */
[----:B------:R-:W-:Y:S01]  /*db30*/  F2FP.F16.E4M3.UNPACK_B R60, R56 ;  /* 0x00000038ff3c723e */ /* 0x000fe200020006ff */
[----:B------:R-:W-:-:S02]  /*db40*/  HADD2.F32 R65, -RZ, R158.H0_H0 ;  /* 0x2000009eff417230 */ /* 0x000fc40000004100 */
[-C--:B------:R-:W-:Y:S01]  /*db50*/  FMUL.FTZ R66, R59, R62.reuse ;  /* 0x0000003e3b427220 */ /* 0x080fe20000410000 */
[----:B------:R-:W-:Y:S02]  /*db60*/  HADD2.F32 R158, -RZ, R158.H1_H1 ;  /* 0x3000009eff9e7230 */ /* 0x000fe40000004100 */
[----:B------:R-:W-:Y:S01]  /*db70*/  FMUL.FTZ R56, R63, R62 ;  /* 0x0000003e3f387220 */ /* 0x000fe20000410000 */
[--C-:B------:R-:W-:Y:S02]  /*db80*/  HADD2.F32 R62, -RZ, R61.reuse.H0_H0 ;  /* 0x2000003dff3e7230 */ /* 0x100fe40000004100 */
[----:B------:R-:W-:Y:S02]  /*db90*/  HADD2.F32 R58, -RZ, R60.H0_H0 ;  /* 0x2000003cff3a7230 */ /* 0x000fe40000004100 */
[-C--:B------:R-:W-:Y:S01]  /*dba0*/  FFMA.FTZ R57, R59, R64.reuse, -R56 ;  /* 0x000000403b397223 */ /* 0x080fe20000010838 */
[----:B------:R-:W-:Y:S02]  /*dbb0*/  HADD2.F32 R59, -RZ, R156.H0_H0 ;  /* 0x2000009cff3b7230 */ /* 0x000fe40000004100 */
[----:B------:R-:W-:Y:S01]  /*dbc0*/  FFMA.FTZ R56, R63, R64, R66 ;  /* 0x000000403f387223 */ /* 0x000fe20000010042 */
[-C--:B------:R-:W-:Y:S01]  /*dbd0*/  FMUL.FTZ R67, R62, R65.reuse ;  /* 0x000000413e437220 */ /* 0x080fe20000410000 */
[C---:B------:R-:W-:Y:S01]  /*dbe0*/  FMUL.FTZ R65, R58.reuse, R65 ;  /* 0x000000413a417220 */ /* 0x040fe20000410000 */
[----:B------:R-:W-:Y:S01]  /*dbf0*/  HADD2.F32 R63, -RZ, R61.H1_H1 ;  /* 0x3000003dff3f7230 */ /* 0x000fe20000004100 */
[----:B------:R-:W-:Y:S01]  /*dc00*/  F2FP.F16.E4M3.UNPACK_B R66, R157.H1 ;  /* 0x0000009dff42723e */ /* 0x000fe200030006ff */
[----:B------:R-:W-:Y:S01]  /*dc10*/  HADD2.F32 R60, -RZ, R60.H1_H1 ;  /* 0x3000003cff3c7230 */ /* 0x000fe20000004100 */
[----:B------:R-:W-:Y:S01]  /*dc20*/  F2FP.F16.E4M3.UNPACK_B R64, R55.H1 ;  /* 0x00000037ff40723e */ /* 0x000fe200030006ff */
[-C--:B------:R-:W-:Y:S01]  /*dc30*/  FFMA.FTZ R58, R58, R59.reuse, -R67 ;  /* 0x0000003b3a3a7223 */ /* 0x080fe20000010843 */
[----:B------:R-:W-:Y:S01]  /*dc40*/  FFMA.FTZ R59, R62, R59, R65 ;  /* 0x0000003b3e3b7223 */ /* 0x000fe20000010041 */
[----:B------:R-:W-:Y:S01]  /*dc50*/  HADD2.F32 R156, -RZ, R156.H1_H1 ;  /* 0x3000009cff9c7230 */ /* 0x000fe20000004100 */
[----:B------:R-:W-:Y:S01]  /*dc60*/  F2FP.F16.E4M3.UNPACK_B R67, R155.H1 ;  /* 0x0000009bff43723e */ /* 0x000fe200030006ff */
[----:B------:R-:W-:Y:S01]  /*dc70*/  FMUL.FTZ R61, R63, R158 ;  /* 0x0000009e3f3d7220 */ /* 0x000fe20000410000 */
[----:B------:R-:W-:Y:S01]  /*dc80*/  F2FP.F16.E4M3.UNPACK_B R62, R54.H1 ;  /* 0x00000036ff3e723e */ /* 0x000fe200030006ff */
[----:B------:R-:W-:-:S02]  /*dc90*/  HADD2.F32 R74, -RZ, R66.H0_H0 ;  /* 0x20000042ff4a7230 */ /* 0x000fc40000004100 */
[C---:B------:R-:W-:Y:S01]  /*dca0*/  FMUL.FTZ R158, R60.reuse, R158 ;  /* 0x0000009e3c9e7220 */ /* 0x040fe20000410000 */
[----:B------:R-:W-:Y:S02]  /*dcb0*/  HADD2.F32 R73, -RZ, R66.H1_H1 ;  /* 0x30000042ff497230 */ /* 0x000fe40000004100 */
[-C--:B------:R-:W-:Y:S01]  /*dcc0*/  FFMA.FTZ R61, R60, R156.reuse, -R61 ;  /* 0x0000009c3c3d7223 */ /* 0x080fe2000001083d */
[--C-:B------:R-:W-:Y:S02]  /*dcd0*/  HADD2.F32 R66, -RZ, R64.reuse.H1_H1 ;  /* 0x30000040ff427230 */ /* 0x100fe40000004100 */
[----:B------:R-:W-:Y:S01]  /*dce0*/  FFMA.FTZ R60, R63, R156, R158 ;  /* 0x0000009c3f3c7223 */ /* 0x000fe2000001009e */
[----:B------:R-:W-:Y:S01]  /*dcf0*/  HADD2.F32 R65, -RZ, R64.H0_H0 ;  /* 0x20000040ff417230 */ /* 0x000fe20000004100 */
[----:B------:R-:W-:Y:S01]  /*dd00*/  F2FP.F16.E4M3.UNPACK_B R157, R157 ;  /* 0x0000009dff9d723e */ /* 0x000fe200020006ff */
[----:B------:R-:W-:Y:S02]  /*dd10*/  HADD2.F32 R72, -RZ, R67.H0_H0 ;  /* 0x20000043ff487230 */ /* 0x000fe40000004100 */
[----:B------:R-:W-:Y:S01]  /*dd20*/  FMUL.FTZ R75, R66, R73 ;  /* 0x00000049424b7220 */ /* 0x000fe20000410000 */
[----:B------:R-:W-:-:S02]  /*dd30*/  HADD2.F32 R64, -RZ, R62.H1_H1 ;  /* 0x3000003eff407230 */ /* 0x000fc40000004100 */
[----:B------:R-:W-:Y:S01]  /*dd40*/  FMUL.FTZ R76, R65, R74 ;  /* 0x0000004a414c7220 */ /* 0x000fe20000410000 */
[----:B------:R-:W-:Y:S01]  /*dd50*/  HADD2.F32 R67, -RZ, R67.H1_H1 ;  /* 0x30000043ff437230 */ /* 0x000fe20000004100 */
[----:B------:R-:W-:Y:S01]  /*dd60*/  F2FP.F16.E4M3.UNPACK_B R54, R54 ;  /* 0x00000036ff36723e */ /* 0x000fe200020006ff */
[----:B------:R-:W-:Y:S02]  /*dd70*/  HADD2.F32 R63, -RZ, R62.H0_H0 ;  /* 0x2000003eff3f7230 */ /* 0x000fe40000004100 */
[C---:B------:R-:W-:Y:S01]  /*dd80*/  FMUL.FTZ R73, R64.reuse, R73 ;  /* 0x0000004940497220 */ /* 0x040fe20000410000 */
[----:B------:R-:W-:Y:S01]  /*dd90*/  F2FP.F16.E4M3.UNPACK_B R155, R155 ;  /* 0x0000009bff9b723e */ /* 0x000fe200020006ff */
[----:B------:R-:W-:Y:S01]  /*dda0*/  FFMA.FTZ R75, R64, R67, -R75 ;  /* 0x00000043404b7223 */ /* 0x000fe2000001084b */
[----:B------:R-:W-:Y:S01]  /*ddb0*/  F2FP.F16.E4M3.UNPACK_B R64, R55 ;  /* 0x00000037ff40723e */ /* 0x000fe200020006ff */
[C---:B------:R-:W-:Y:S01]  /*ddc0*/  FMUL.FTZ R74, R63.reuse, R74 ;  /* 0x0000004a3f4a7220 */ /* 0x040fe20000410000 */
[----:B------:R-:W-:Y:S01]  /*ddd0*/  FFMA.FTZ R62, R63, R72, -R76 ;  /* 0x000000483f3e7223 */ /* 0x000fe2000001084c */
[----:B------:R-:W-:Y:S01]  /*dde0*/  FFMA.FTZ R76, R66, R67, R73 ;  /* 0x00000043424c7223 */ /* 0x000fe20000010049 */
[----:B------:R-:W-:-:S02]  /*ddf0*/  HADD2.F32 R55, -RZ, R54.H0_H0 ;  /* 0x20000036ff377230 */ /* 0x000fc40000004100 */
[----:B------:R-:W-:Y:S01]  /*de00*/  FFMA.FTZ R63, R65, R72, R74 ;  /* 0x00000048413f7223 */ /* 0x000fe2000001004a */
[--C-:B------:R-:W-:Y:S01]  /*de10*/  HADD2.F32 R72, -RZ, R157.reuse.H0_H0 ;  /* 0x2000009dff487230 */ /* 0x100fe20000004100 */
[----:B------:R-:W-:Y:S01]  /*de20*/  F2FP.SATFINITE.E4M3.F32.PACK_AB_MERGE_C R48, R57, R48, RZ ;  /* 0x000000303930723e */ /* 0x000fe200048070ff */
[--C-:B------:R-:W-:Y:S01]  /*de30*/  HADD2.F32 R65, -RZ, R64.reuse.H0_H0 ;  /* 0x20000040ff417230 */ /* 0x100fe20000004100 */
[----:B------:R-:W-:Y:S01]  /*de40*/  F2FP.F16.E4M3.UNPACK_B R57, R41 ;  /* 0x00000029ff39723e */ /* 0x000fe200020006ff */
[----:B------:R-:W-:Y:S01]  /*de50*/  HADD2.F32 R157, -RZ, R157.H1_H1 ;  /* 0x3000009dff9d7230 */ /* 0x000fe20000004100 */
[----:B------:R-:W-:Y:S01]  /*de60*/  F2FP.SATFINITE.E4M3.F32.PACK_AB_MERGE_C R76, R76, R63, RZ ;  /* 0x0000003f4c4c723e */ /* 0x000fe200048070ff */
[----:B------:R-:W-:Y:S02]  /*de70*/  HADD2.F32 R64, -RZ, R64.H1_H1 ;  /* 0x30000040ff407230 */ /* 0x000fe40000004100 */
[----:B------:R-:W-:Y:S01]  /*de80*/  FMUL.FTZ R74, R65, R72 ;  /* 0x00000048414a7220 */ /* 0x000fe20000410000 */
[----:B------:R-:W-:Y:S01]  /*de90*/  HADD2.F32 R66, -RZ, R155.H0_H0 ;  /* 0x2000009bff427230 */ /* 0x000fe20000004100 */
[----:B------:R-:W-:Y:S01]  /*dea0*/  F2FP.F16.E4M3.UNPACK_B R63, R46 ;  /* 0x0000002eff3f723e */ /* 0x000fe200020006ff */
[----:B------:R-:W-:-:S02]  /*deb0*/  HADD2.F32 R54, -RZ, R54.H1_H1 ;  /* 0x30000036ff367230 */ /* 0x000fc40000004100 */
[-C--:B------:R-:W-:Y:S01]  /*dec0*/  FMUL.FTZ R67, R64, R157.reuse ;  /* 0x0000009d40437220 */ /* 0x080fe20000410000 */
[----:B------:R-:W-:Y:S02]  /*ded0*/  HADD2.F32 R155, -RZ, R155.H1_H1 ;  /* 0x3000009bff9b7230 */ /* 0x000fe40000004100 */
[C---:B------:R-:W-:Y:S01]  /*dee0*/  FMUL.FTZ R72, R55.reuse, R72 ;  /* 0x0000004837487220 */ /* 0x040fe20000410000 */
[----:B------:R-:W-:Y:S01]  /*def0*/  FFMA.FTZ R74, R55, R66, -R74 ;  /* 0x00000042374a7223 */ /* 0x000fe2000001084a */
[C---:B------:R-:W-:Y:S01]  /*df00*/  FMUL.FTZ R157, R54.reuse, R157 ;  /* 0x0000009d369d7220 */ /* 0x040fe20000410000 */
[----:B------:R-:W-:Y:S01]  /*df10*/  F2FP.SATFINITE.E4M3.F32.PACK_AB_MERGE_C R55, R61, R58, R48 ;  /* 0x0000003a3d37723e */ /* 0x000fe20004807030 */
[----:B------:R-:W-:Y:S01]  /*df20*/  FFMA.FTZ R67, R54, R155, -R67 ;  /* 0x0000009b36437223 */ /* 0x000fe20000010843 */
[----:B------:R-:W-:Y:S01]  /*df30*/  F2FP.SATFINITE.E4M3.F32.PACK_AB_MERGE_C R54, R56, R53, RZ ;  /* 0x000000353836723e */ /* 0x000fe200048070ff */
[----:B------:R-:W-:Y:S01]  /*df40*/  HADD2.F32 R56, -RZ, R57.H0_H0 ;  /* 0x20000039ff387230 */ /* 0x000fe20000004100 */
[----:B------:R-:W-:Y:S01]  /*df50*/  F2FP.SATFINITE.E4M3.F32.PACK_AB_MERGE_C R53, R75, R62, RZ ;  /* 0x0000003e4b35723e */ /* 0x000fe200048070ff */
[----:B------:R-:W-:Y:S01]  /*df60*/  FFMA.FTZ R72, R65, R66, R72 ;  /* 0x0000004241487223 */ /* 0x000fe20000010048 */
[----:B------:R-:W-:Y:S01]  /*df70*/  F2FP.F16.E4M3.UNPACK_B R62, R45 ;  /* 0x0000002dff3e723e */ /* 0x000fe200020006ff */
[----:B------:R-:W-:Y:S01]  /*df80*/  FFMA.FTZ R157, R64, R155, R157 ;  /* 0x0000009b409d7223 */ /* 0x000fe2000001009d */
[----:B------:R-:W-:Y:S01]  /*df90*/  F2FP.SATFINITE.E4M3.F32.PACK_AB_MERGE_C R54, R60, R59, R54 ;  /* 0x0000003b3c36723e */ /* 0x000fe20004807036 */
[----:B------:R-:W-:Y:S01]  /*dfa0*/  HADD2.F32 R59, -RZ, R63.H0_H0 ;  /* 0x2000003fff3b7230 */ /* 0x000fe20000004100 */
[----:B------:R-:W-:Y:S01]  /*dfb0*/  F2FP.F16.E4M3.UNPACK_B R60, R44 ;  /* 0x0000002cff3c723e */ /* 0x000fe200020006ff */
[--C-:B------:R-:W-:Y:S01]  /*dfc0*/  HADD2.F32 R58, -RZ, R62.reuse.H0_H0 ;  /* 0x2000003eff3a7230 */ /* 0x100fe20000004100 */
[----:B------:R-:W-:Y:S01]  /*dfd0*/  F2FP.SATFINITE.E4M3.F32.PACK_AB_MERGE_C R53, R67, R74, R53 ;  /* 0x0000004a4335723e */ /* 0x000fe20004807035 */
[----:B------:R-:W-:-:S02]  /*dfe0*/  HADD2.F32 R62, -RZ, R62.H1_H1 ;  /* 0x3000003eff3e7230 */ /* 0x000fc40000004100 */
[-C--:B------:R-:W-:Y:S01]  /*dff0*/  FMUL.FTZ R67, R56, R59.reuse ;  /* 0x0000003b38437220 */ /* 0x080fe20000410000 */
[--C-:B------:R-:W-:Y:S02]  /*e000*/  HADD2.F32 R61, -RZ, R60.reuse.H0_H0 ;  /* 0x2000003cff3d7230 */ /* 0x100fe40000004100 */
[----:B------:R-:W-:Y:S01]  /*e010*/  FMUL.FTZ R65, R58, R59 ;  /* 0x0000003b3a417220 */ /* 0x000fe20000410000 */
[----:B------:R-:W-:Y:S01]  /*e020*/  HADD2.F32 R63, -RZ, R63.H1_H1 ;  /* 0x3000003fff3f7230 */ /* 0x000fe20000004100 */
[----:B------:R-:W-:Y:S01]  /*e030*/  F2FP.F16.E4M3.UNPACK_B R44, R44.H1 ;  /* 0x0000002cff2c723e */ /* 0x000fe200030006ff */
[----:B------:R-:W-:Y:S02]  /*e040*/  HADD2.F32 R59, -RZ, R57.H1_H1 ;  /* 0x30000039ff3b7230 */ /* 0x000fe40000004100 */
[-C--:B------:R-:W-:Y:S01]  /*e050*/  FFMA.FTZ R56, R56, R61.reuse, -R65 ;  /* 0x0000003d38387223 */ /* 0x080fe20000010841 */
[----:B------:R-:W-:Y:S01]  /*e060*/  FFMA.FTZ R57, R58, R61, R67 ;  /* 0x0000003d3a397223 */ /* 0x000fe20000010043 */
[----:B------:R-:W-:-:S02]  /*e070*/  HADD2.F32 R61, -RZ, R60.H1_H1 ;  /* 0x3000003cff3d7230 */ /* 0x000fc40000004100 */
[CC--:B------:R-:W-:Y:S01]  /*e080*/  FMUL.FTZ R64, R62.reuse, R63.reuse ;  /* 0x0000003f3e407220 */ /* 0x0c0fe20000410000 */
[C---:B------:R-:W-:Y:S01]  /*e090*/  FMUL.FTZ R65, R59.reuse, R63 ;  /* 0x0000003f3b417220 */ /* 0x040fe20000410000 */
[----:B------:R-:W-:Y:S02]  /*e0a0*/  F2FP.F16.E4M3.UNPACK_B R60, R45.H1 ;  /* 0x0000002dff3c723e */ /* 0x000fe400030006ff */
[----:B------:R-:W-:Y:S01]  /*e0b0*/  F2FP.F16.E4M3.UNPACK_B R63, R46.H1 ;  /* 0x0000002eff3f723e */ /* 0x000fe200030006ff */
[----:B------:R-:W-:Y:S01]  /*e0c0*/  FFMA.FTZ R46, R62, R61, R65 ;  /* 0x0000003d3e2e7223 */ /* 0x000fe20000010041 */
[----:B------:R-:W-:Y:S01]  /*e0d0*/  F2FP.F16.E4M3.UNPACK_B R58, R41.H1 ;  /* 0x00000029ff3a723e */ /* 0x000fe200030006ff */
[----:B------:R-:W-:Y:S01]  /*e0e0*/  FFMA.FTZ R41, R59, R61, -R64 ;  /* 0x0000003d3b297223 */ /* 0x000fe20000010840 */
[----:B------:R-:W-:Y:S01]  /*e0f0*/  HADD2.F32 R59, -RZ, R60.H0_H0 ;  /* 0x2000003cff3b7230 */ /* 0x000fe20000004100 */
[----:B------:R-:W-:Y:S01]  /*e100*/  F2FP.F16.E4M3.UNPACK_B R73, R42 ;  /* 0x0000002aff49723e */ /* 0x000fe200020006ff */
[----:B------:R-:W-:Y:S01]  /*e110*/  HADD2.F32 R62, -RZ, R63.H0_H0 ;  /* 0x2000003fff3e7230 */ /* 0x000fe20000004100 */
[----:B------:R-:W-:Y:S01]  /*e120*/  F2FP.F16.E4M3.UNPACK_B R67, R40.H1 ;  /* 0x00000028ff43723e */ /* 0x000fe200030006ff */
[----:B------:R-:W-:Y:S01]  /*e130*/  HADD2.F32 R45, -RZ, R58.H0_H0 ;  /* 0x2000003aff2d7230 */ /* 0x000fe20000004100 */
[----:B------:R-:W-:Y:S01]  /*e140*/  F2FP.F16.E4M3.UNPACK_B R74, R42.H1 ;  /* 0x0000002aff4a723e */ /* 0x000fe200030006ff */
[----:B------:R-:W-:-:S02]  /*e150*/  HADD2.F32 R61, -RZ, R60.H1_H1 ;  /* 0x3000003cff3d7230 */ /* 0x000fc40000004100 */
[-C--:B------:R-:W-:Y:S01]  /*e160*/  FMUL.FTZ R66, R59, R62.reuse ;  /* 0x0000003e3b427220 */ /* 0x080fe20000410000 */
[----:B------:R-:W-:Y:S02]  /*e170*/  HADD2.F32 R60, -RZ, R44.H0_H0 ;  /* 0x2000002cff3c7230 */ /* 0x000fe40000004100 */
[----:B------:R-:W-:Y:S01]  /*e180*/  FMUL.FTZ R62, R45, R62 ;  /* 0x0000003e2d3e7220 */ /* 0x000fe20000410000 */
[----:B------:R-:W-:Y:S01]  /*e190*/  HADD2.F32 R64, -RZ, R63.H1_H1 ;  /* 0x3000003fff407230 */ /* 0x000fe20000004100 */
[----:B------:R-:W-:Y:S01]  /*e1a0*/  F2FP.SATFINITE.E4M3.F32.PACK_AB_MERGE_C R48, R157, R72, R76 ;  /* 0x000000489d30723e */ /* 0x000fe2000480704c */
[----:B------:R-:W-:Y:S02]  /*e1b0*/  HADD2.F32 R58, -RZ, R58.H1_H1 ;  /* 0x3000003aff3a7230 */ /* 0x000fe40000004100 */
[----:B------:R-:W-:Y:S02]  /*e1c0*/  HADD2.F32 R63, -RZ, R44.H1_H1 ;  /* 0x3000002cff3f7230 */ /* 0x000fe40000004100 */
[----:B------:R-:W-:Y:S01]  /*e1d0*/  FFMA.FTZ R44, R45, R60, -R66 ;  /* 0x0000003c2d2c7223 */ /* 0x000fe20000010842 */
[----:B------:R-:W-:Y:S01]  /*e1e0*/  FMUL.FTZ R65, R61, R64 ;  /* 0x000000403d417220 */ /* 0x000fe20000410000 */
[----:B------:R-:W-:Y:S01]  /*e1f0*/  FFMA.FTZ R45, R59, R60, R62 ;  /* 0x0000003c3b2d7223 */ /* 0x000fe2000001003e */
[C---:B------:R-:W-:Y:S01]  /*e200*/  FMUL.FTZ R64, R58.reuse, R64 ;  /* 0x000000403a407220 */ /* 0x040fe20000410000 */
[----:B------:R-:W-:Y:S01]  /*e210*/  F2FP.F16.E4M3.UNPACK_B R62, R47 ;  /* 0x0000002fff3e723e */ /* 0x000fe200020006ff */
[----:B------:R-:W-:Y:S01]  /*e220*/  FFMA.FTZ R59, R58, R63, -R65 ;  /* 0x0000003f3a3b7223 */ /* 0x000fe20000010841 */
[----:B------:R-:W-:Y:S01]  /*e230*/  F2FP.F16.E4M3.UNPACK_B R60, R43 ;  /* 0x0000002bff3c723e */ /* 0x000fe200020006ff */
[----:B------:R-:W-:Y:S01]  /*e240*/  FFMA.FTZ R58, R61, R63, R64 ;  /* 0x0000003f3d3a7223 */ /* 0x000fe20000010040 */
[----:B------:R-:W-:Y:S01]  /*e250*/  F2FP.F16.E4M3.UNPACK_B R66, R40 ;  /* 0x00000028ff42723e */ /* 0x000fe200020006ff */
[----:B------:R-:W-:Y:S01]  /*e260*/  HADD2.F32 R64, -RZ, R62.H0_H0 ;  /* 0x2000003eff407230 */ /* 0x000fe20000004100 */
[----:B------:R-:W-:Y:S01]  /*e270*/  F2FP.F16.E4M3.UNPACK_B R63, R47.H1 ;  /* 0x0000002fff3f723e */ /* 0x000fe200030006ff */
[----:B------:R-:W-:Y:S01]  /*e280*/  HADD2.F32 R40, -RZ, R73.H0_H0 ;  /* 0x20000049ff287230 */ /* 0x000fe20000004100 */
[----:B------:R-:W-:Y:S01]  /*e290*/  F2FP.F16.E4M3.UNPACK_B R43, R43.H1 ;  /* 0x0000002bff2b723e */ /* 0x000fe200030006ff */
[----:B------:R-:W-:Y:S01]  /*e2a0*/  HADD2.F32 R47, -RZ, R60.H0_H0 ;  /* 0x2000003cff2f7230 */ /* 0x000fe20000004100 */
[----:B------:R-:W-:Y:S01]  /*e2b0*/  F2FP.SATFINITE.E4M3.F32.PACK_AB_MERGE_C R44, R59, R44, RZ ;  /* 0x0000002c3b2c723e */ /* 0x000fe200048070ff */
[----:B------:R-:W-:-:S02]  /*e2c0*/  HADD2.F32 R42, -RZ, R66.H0_H0 ;  /* 0x20000042ff2a7230 */ /* 0x000fc40000004100 */
[CC--:B------:R-:W-:Y:S01]  /*e2d0*/  FMUL.FTZ R78, R64.reuse, R40.reuse ;  /* 0x00000028404e7220 */ /* 0x0c0fe20000410000 */
[----:B------:R-:W-:Y:S02]  /*e2e0*/  HADD2.F32 R65, -RZ, R63.H0_H0 ;  /* 0x2000003fff417230 */ /* 0x000fe40000004100 */
[C---:B------:R-:W-:Y:S01]  /*e2f0*/  FMUL.FTZ R75, R47.reuse, R40 ;  /* 0x000000282f4b7220 */ /* 0x040fe20000410000 */
[----:B------:R-:W-:Y:S02]  /*e300*/  HADD2.F32 R76, -RZ, R74.H0_H0 ;  /* 0x2000004aff4c7230 */ /* 0x000fe40000004100 */
[-C--:B------:R-:W-:Y:S01]  /*e310*/  FFMA.FTZ R40, R47, R42.reuse, -R78 ;  /* 0x0000002a2f287223 */ /* 0x080fe2000001084e */
[----:B------:R-:W-:Y:S02]  /*e320*/  HADD2.F32 R61, -RZ, R43.H0_H0 ;  /* 0x2000002bff3d7230 */ /* 0x000fe40000004100 */
[----:B------:R-:W-:Y:S01]  /*e330*/  FFMA.FTZ R42, R64, R42, R75 ;  /* 0x0000002a402a7223 */ /* 0x000fe2000001004b */
[----:B------:R-:W-:-:S02]  /*e340*/  HADD2.F32 R63, -RZ, R63.H1_H1 ;  /* 0x3000003fff3f7230 */ /* 0x000fc40000004100 */
[-C--:B------:R-:W-:Y:S01]  /*e350*/  FMUL.FTZ R80, R65, R76.reuse ;  /* 0x0000004c41507220 */ /* 0x080fe20000410000 */
[----:B------:R-:W-:Y:S02]  /*e360*/  HADD2.F32 R74, -RZ, R74.H1_H1 ;  /* 0x3000004aff4a7230 */ /* 0x000fe40000004100 */
[----:B------:R-:W-:Y:S01]  /*e370*/  FMUL.FTZ R76, R61, R76 ;  /* 0x0000004c3d4c7220 */ /* 0x000fe20000410000 */
[----:B------:R-:W-:Y:S01]  /*e380*/  HADD2.F32 R43, -RZ, R43.H1_H1 ;  /* 0x3000002bff2b7230 */ /* 0x000fe20000004100 */
[----:B------:R-:W-:Y:S01]  /*e390*/  F2FP.SATFINITE.E4M3.F32.PACK_AB_MERGE_C R45, R58, R45, RZ ;  /* 0x0000002d3a2d723e */ /* 0x000fe200048070ff */
[----:B------:R-:W-:Y:S01]  /*e3a0*/  HADD2.F32 R72, -RZ, R67.H0_H0 ;  /* 0x20000043ff487230 */ /* 0x000fe20000004100 */
[----:B------:R-:W-:Y:S01]  /*e3b0*/  F2FP.SATFINITE.E4M3.F32.PACK_AB_MERGE_C R41, R41, R56, R44 ;  /* 0x000000382929723e */ /* 0x000fe2000480702c */
[----:B------:R-:W-:Y:S01]  /*e3c0*/  HADD2.F32 R62, -RZ, R62.H1_H1 ;  /* 0x3000003eff3e7230 */ /* 0x000fe20000004100 */
[----:B------:R-:W-:Y:S01]  /*e3d0*/  F2FP.SATFINITE.E4M3.F32.PACK_AB_MERGE_C R45, R46, R57, R45 ;  /* 0x000000392e2d723e */ /* 0x000fe2000480702d */
[----:B------:R-:W-:-:S02]  /*e3e0*/  HADD2.F32 R73, -RZ, R73.H1_H1 ;  /* 0x30000049ff497230 */ /* 0x000fc40000004100 */
[----:B------:R-:W-:Y:S01]  /*e3f0*/  FFMA.FTZ R80, R61, R72, -R80 ;  /* 0x000000483d507223 */ /* 0x000fe20000010850 */
[----:B------:R-:W-:Y:S02]  /*e400*/  HADD2.F32 R47, -RZ, R66.H1_H1 ;  /* 0x30000042ff2f7230 */ /* 0x000fe40000004100 */
[-C--:B------:R-:W-:Y:S01]  /*e410*/  FMUL.FTZ R66, R63, R74.reuse ;  /* 0x0000004a3f427220 */ /* 0x080fe20000410000 */
[----:B------:R-:W-:Y:S02]  /*e420*/  HADD2.F32 R60, -RZ, R60.H1_H1 ;  /* 0x3000003cff3c7230 */ /* 0x000fe40000004100 */
[----:B------:R-:W-:Y:S01]  /*e430*/  FMUL.FTZ R74, R43, R74 ;  /* 0x0000004a2b4a7220 */ /* 0x000fe20000410000 */
[----:B------:R-:W-:Y:S02]  /*e440*/  HADD2.F32 R64, -RZ, R67.H1_H1 ;  /* 0x30000043ff407230 */ /* 0x000fe40000004100 */
[-C--:B------:R-:W-:Y:S01]  /*e450*/  FMUL.FTZ R61, R62, R73.reuse ;  /* 0x000000493e3d7220 */ /* 0x080fe20000410000 */
[----:B------:R-:W-:Y:S01]  /*e460*/  FFMA.FTZ R76, R65, R72, R76 ;  /* 0x00000048414c7223 */ /* 0x000fe2000001004c */
[----:B------:R-:W-:Y:S01]  /*e470*/  FMUL.FTZ R73, R60, R73 ;  /* 0x000000493c497220 */ /* 0x000fe20000410000 */
[----:B------:R-:W-:-:S02]  /*e480*/  IMAD.MOV.U32 R44, RZ, RZ, R54 ;  /* 0x000000ffff2c7224 */ /* 0x000fc400078e0036 */
[-C--:B------:R-:W-:Y:S01]  /*e490*/  FFMA.FTZ R43, R43, R64.reuse, -R66 ;  /* 0x000000402b2b7223 */ /* 0x080fe20000010842 */
[----:B------:R-:W-:Y:S01]  /*e4a0*/  FFMA.FTZ R63, R63, R64, R74 ;  /* 0x000000403f3f7223 */ /* 0x000fe2000001004a */
[-C--:B------:R-:W-:Y:S01]  /*e4b0*/  FFMA.FTZ R61, R60, R47.reuse, -R61 ;  /* 0x0000002f3c3d7223 */ /* 0x080fe2000001083d */
[----:B------:R-:W-:Y:S01]  /*e4c0*/  FFMA.FTZ R73, R62, R47, R73 ;  /* 0x0000002f3e497223 */ /* 0x000fe20000010049 */
[----:B------:R-:W-:Y:S02]  /*e4d0*/  MOV R46, R48 ;  /* 0x00000030002e7202 */ /* 0x000fe40000000f00 */
[----:B------:R-:W-:Y:S02]  /*e4e0*/  F2FP.SATFINITE.E4M3.F32.PACK_AB_MERGE_C R43, R43, R80, RZ ;  /* 0x000000502b2b723e */ /* 0x000fe400048070ff */
[----:B------:R-:W-:Y:S02]  /*e4f0*/  F2FP.SATFINITE.E4M3.F32.PACK_AB_MERGE_C R63, R63, R76, RZ ;  /* 0x0000004c3f3f723e */ /* 0x000fe400048070ff */
[----:B------:R-:W-:Y:S01]  /*e500*/  F2FP.SATFINITE.E4M3.F32.PACK_AB_MERGE_C R43, R61, R40, R43 ;  /* 0x000000283d2b723e */ /* 0x000fe2000480702b */
[----:B------:R-:W-:Y:S01]  /*e510*/  IMAD.MOV.U32 R40, RZ, RZ, R55 ;  /* 0x000000ffff287224 */ /* 0x000fe200078e0037 */
[----:B------:R-:W-:Y:S01]  /*e520*/  F2FP.SATFINITE.E4M3.F32.PACK_AB_MERGE_C R47, R73, R42, R63 ;  /* 0x0000002a492f723e */ /* 0x000fe2000480703f */
[----:B------:R-:W-:-:S07]  /*e530*/  IMAD.MOV.U32 R42, RZ, RZ, R53 ;  /* 0x000000ffff2a7224 */ /* 0x000fce00078e0035 */
.L_x_418:
[----:B------:R-:W-:Y:S05]  /*e540*/  BSYNC B2 ;  /* 0x0000000000027941 */ /* 0x000fea0003800000 */
.L_x_417:
[----:B------:R-:W-:-:S13]  /*e550*/  ISETP.GE.AND P3, PT, R51, R154, PT ;  /* 0x0000009a3300720c */ /* 0x000fda0003f66270 */
[--C-:B------:R-:W-:Y:S02]  /*e560*/  @!P3 SHF.R.S32.HI R53, RZ, 0x1f, R51.reuse ;  /* 0x0000001fff35b819 */ /* 0x100fe40000011433 */
[----:B------:R-:W-:-:S04]  /*e570*/  @!P3 IADD3 R51, P4, P5, R116, R136, R51 ;  /* 0x000000887433b210 */ /* 0x000fc80007d9e033 */
[----:B------:R-:W-:Y:S02]  /*e580*/  @!P3 IADD3.X R54, R4, R52, R53, P4, P5 ;  /* 0x000000340436b210 */ /* 0x000fe400027ea435 */
[----:B------:R-:W-:-:S05]  /*e590*/  IADD3 R48, P4, R49, R124, RZ ;  /* 0x0000007c31307210 */ /* 0x000fca0007f9e0ff */
[----:B------:R-:W-:Y:S01]  /*e5a0*/  IMAD.X R49, R50, 0x1, R125, P4 ;  /* 0x0000000132317824 */ /* 0x000fe200020e067d */
[----:B------:R-:W-:-:S04]  /*e5b0*/  @!P3 IADD3 R50, P4, R51, R124, RZ ;  /* 0x0000007c3332b210 */ /* 0x000fc80007f9e0ff */
[----:B-1----:R4:W-:Y:S01]  /*e5c0*/  STG.E.128 desc[UR54][R48.64], R40 ;  /* 0x0000002830007986 */ /* 0x0029e2000c101d36 */
[----:B------:R-:W-:-:S05]  /*e5d0*/  @!P3 IMAD.X R51, R54, 0x1, R125, P4 ;  /* 0x000000013633b824 */ /* 0x000fca00020e067d */
[----:B---3--:R4:W-:Y:S03]  /*e5e0*/  @!P3 STG.E.128 desc[UR54][R50.64], R44 ;  /* 0x0000002c3200b986 */ /* 0x0089e6000c101d36 */
.L_x_416:
[----:B------:R-:W-:Y:S05]  /*e5f0*/  BSYNC B1 ;  /* 0x0000000000017941 */ /* 0x000fea0003800000 */
.L_x_415:
[----:B------:R-:W-:-:S13]  /*e600*/  ISETP.NE.AND P3, PT, R36, RZ, PT ;  /* 0x000000ff2400720c */ /* 0x000fda0003f65270 */
[----:B------:R-:W-:Y:S05]  /*e610*/  @!P3 BRA `(.L_x_369) ;  /* 0x0000001000bcb947 */ /* 0x000fea0003800000 */
[----:B-1--4-:R-:W3:Y:S01]  /*e620*/  LDL R40, [R1+0x10] ;  /* 0x0000100001287983 */ /* 0x012ee20000100800 */
[----:B------:R-:W-:Y:S01]  /*e630*/  IADD3 R49, P3, P4, R116, R136, R29 ;  /* 0x0000008874317210 */ /* 0x000fe20007c7e01d */
[----:B------:R-:W-:Y:S01]  /*e640*/  BSSY B1, `(.L_x_419) ;  /* 0x00000ec000017945 */ /* 0x000fe20003800000 */
[----:B---3--:R-:W-:Y:S02]  /*e650*/  LOP3.LUT P5, RZ, R40, 0x1, RZ, 0xc0, !PT ;  /* 0x0000000128ff7812 */ /* 0x008fe400078ac0ff */
[----:B------:R-:W-:Y:S02]  /*e660*/  IADD3.X R40, R4, R52, R32, P3, P4 ;  /* 0x0000003404287210 */ /* 0x000fe40001fe8420 */
[----:B------:R-:W-:Y:S02]  /*e670*/  IADD3 R48, P3, R49, R124, RZ ;  /* 0x0000007c31307210 */ /* 0x000fe40007f7e0ff */
[----:B------:R-:W-:-:S03]  /*e680*/  SEL R159, R99, R159, !P5 ;  /* 0x0000009f639f7207 */ /* 0x000fc60006800000 */
[----:B------:R-:W-:Y:S01]  /*e690*/  IMAD.X R49, R40, 0x1, R125, P3 ;  /* 0x0000000128317824 */ /* 0x000fe200018e067d */
[----:B------:R-:W-:Y:S02]  /*e6a0*/  SHF.R.S32.HI R40, RZ, 0x1f, R159 ;  /* 0x0000001fff287819 */ /* 0x000fe4000001149f */
[----:B------:R-:W-:Y:S02]  /*e6b0*/  ISETP.GE.AND P3, PT, R6, R133, PT ;  /* 0x000000850600720c */ /* 0x000fe40003f66270 */
        /* <DEDUP_REMOVED lines=8> */
[----:B------:R-:W-:-:S05]  /*e740*/  IMAD R40, R43, 0x2800, R200 ;  /* 0x000028002b287824 */ /* 0x000fca00078e02c8 */
[----:B------:R-:W-:Y:S01]  /*e750*/  IADD3 R40, R40, R41, RZ ;  /* 0x0000002928287210 */ /* 0x000fe20007ffe0ff */
[----:B------:R-:W-:-:S04]  /*e760*/  IMAD R41, R17, 0x7800, R131 ;  /* 0x0000780011297824 */ /* 0x000fc800078e0283 */
[----:B------:R-:W-:Y:S02]  /*e770*/  IMAD R43, R17, 0x7800, R40 ;  /* 0x00007800112b7824 */ /* 0x000fe400078e0228 */
[C---:B------:R-:W-:Y:S02]  /*e780*/  IMAD.IADD R41, R16.reuse, 0x1, R41 ;  /* 0x0000000110297824 */ /* 0x040fe400078e0229 */
[----:B------:R-:W-:-:S04]  /*e790*/  IMAD.IADD R44, R16, 0x1, R43 ;  /* 0x00000001102c7824 */ /* 0x000fc800078e022b */
[----:B------:R-:W1:Y:S04]  /*e7a0*/  LDS.128 R40, [R41+0x1a400] ;  /* 0x01a4000029287984 */ /* 0x000e680000000c00 */
[----:B------:R-:W3:Y:S01]  /*e7b0*/  LDS.128 R44, [R44+0x1a400] ;  /* 0x01a400002c2c7984 */ /* 0x000ee20000000c00 */
[----:B------:R-:W-:Y:S05]  /*e7c0*/  @P3 BRA `(.L_x_420) ;  /* 0x0000000c004c3947 */ /* 0x000fea0003800000 */
[----:B------:R-:W-:Y:S01]  /*e7d0*/  SHF.R.U32.HI R53, RZ, 0x8, R85 ;  /* 0x00000008ff357819 */ /* 0x000fe20000011655 */
[----:B-1----:R-:W-:Y:S01]  /*e7e0*/  IMAD.MOV.U32 R50, RZ, RZ, R41 ;  /* 0x000000ffff327224 */ /* 0x002fe200078e0029 */
[----:B------:R-:W-:Y:S01]  /*e7f0*/  SHF.R.U32.HI R66, RZ, 0x10, R85 ;  /* 0x00000010ff427819 */ /* 0x000fe20000011655 */
[----:B------:R-:W-:Y:S01]  /*e800*/  IMAD.MOV.U32 R56, RZ, RZ, R40 ;  /* 0x000000ffff387224 */ /* 0x000fe200078e0028 */
[----:B------:R-:W-:Y:S01]  /*e810*/  SHF.R.U32.HI R61, RZ, 0x8, R69 ;  /* 0x00000008ff3d7819 */ /* 0x000fe20000011645 */
[----:B------:R-:W-:Y:S01]  /*e820*/  IMAD.SHL.U32 R41, R53, 0x100, RZ ;  /* 0x0000010035297824 */ /* 0x000fe200078e00ff */
[----:B------:R-:W-:Y:S01]  /*e830*/  LOP3.LUT R54, R85, 0xff0000ff, RZ, 0xc0, !PT ;  /* 0xff0000ff55367812 */ /* 0x000fe200078ec0ff */
[----:B------:R-:W-:Y:S01]  /*e840*/  IMAD.MOV.U32 R53, RZ, RZ, R42 ;  /* 0x000000ffff357224 */ /* 0x000fe200078e002a */
[----:B------:R-:W-:Y:S01]  /*e850*/  SHF.R.U32.HI R64, RZ, 0x8, R87 ;  /* 0x00000008ff407819 */ /* 0x000fe20000011657 */
[----:B------:R-:W-:Y:S01]  /*e860*/  IMAD.U32 R42, R66, 0x10000, RZ ;  /* 0x00010000422a7824 */ /* 0x000fe200078e00ff */
[----:B------:R-:W-:-:S02]  /*e870*/  SHF.R.U32.HI R60, RZ, 0x8, R71 ;  /* 0x00000008ff3c7819 */ /* 0x000fc40000011647 */
[----:B---3--:R-:W-:Y:S01]  /*e880*/  MOV R58, R44 ;  /* 0x0000002c003a7202 */ /* 0x008fe20000000f00 */
[----:B------:R-:W-:Y:S01]  /*e890*/  IMAD.SHL.U32 R44, R61, 0x100, RZ ;  /* 0x000001003d2c7824 */ /* 0x000fe200078e00ff */
[----:B------:R-:W-:Y:S01]  /*e8a0*/  SHF.R.U32.HI R62, RZ, 0x10, R87 ;  /* 0x00000010ff3e7819 */ /* 0x000fe20000011657 */
[----:B------:R-:W-:Y:S01]  /*e8b0*/  IMAD.SHL.U32 R40, R64, 0x100, RZ ;  /* 0x0000010040287824 */ /* 0x000fe200078e00ff */
[----:B------:R-:W-:Y:S02]  /*e8c0*/  LOP3.LUT R41, R54, 0xff00, R41, 0xf8, !PT ;  /* 0x0000ff0036297812 */ /* 0x000fe400078ef829 */
[----:B------:R-:W-:Y:S02]  /*e8d0*/  LOP3.LUT R57, R69, 0xff0000ff, RZ, 0xc0, !PT ;  /* 0xff0000ff45397812 */ /* 0x000fe400078ec0ff */
[----:B------:R-:W-:Y:S02]  /*e8e0*/  LOP3.LUT R59, R71, 0xff0000ff, RZ, 0xc0, !PT ;  /* 0xff0000ff473b7812 */ /* 0x000fe400078ec0ff */
[----:B------:R-:W-:-:S02]  /*e8f0*/  SHF.L.U32 R54, R60, 0x8, RZ ;  /* 0x000000083c367819 */ /* 0x000fc400000006ff */
[----:B------:R-:W-:Y:S02]  /*e900*/  LOP3.LUT R55, R87, 0xff0000ff, RZ, 0xc0, !PT ;  /* 0xff0000ff57377812 */ /* 0x000fe400078ec0ff */
[----:B------:R-:W-:Y:S01]  /*e910*/  LOP3.LUT R42, R41, 0xff0000, R42, 0xf8, !PT ;  /* 0x00ff0000292a7812 */ /* 0x000fe200078ef82a */
[----:B------:R-:W-:Y:S01]  /*e920*/  IMAD.U32 R41, R62, 0x10000, RZ ;  /* 0x000100003e297824 */ /* 0x000fe200078e00ff */
[----:B------:R-:W-:Y:S02]  /*e930*/  LOP3.LUT R44, R57, 0xff00, R44, 0xf8, !PT ;  /* 0x0000ff00392c7812 */ /* 0x000fe400078ef82c */
[----:B------:R-:W-:Y:S02]  /*e940*/  LOP3.LUT R64, R59, 0xff00, R54, 0xf8, !PT ;  /* 0x0000ff003b407812 */ /* 0x000fe400078ef836 */
[----:B------:R-:W-:Y:S02]  /*e950*/  LOP3.LUT R40, R55, 0xff00, R40, 0xf8, !PT ;  /* 0x0000ff0037287812 */ /* 0x000fe400078ef828 */
[----:B------:R-:W-:-:S02]  /*e960*/  F2FP.F16.E4M3.UNPACK_B R62, R150.H1 ;  /* 0x00000096ff3e723e */ /* 0x000fc400030006ff */
[----:B------:R-:W-:Y:S02]  /*e970*/  F2FP.F16.E4M3.UNPACK_B R59, R58.H1 ;  /* 0x0000003aff3b723e */ /* 0x000fe400030006ff */
[----:B------:R-:W-:Y:S02]  /*e980*/  F2FP.F16.E4M3.UNPACK_B R57, R56.H1 ;  /* 0x00000038ff39723e */ /* 0x000fe400030006ff */
[----:B------:R-:W-:Y:S01]  /*e990*/  LOP3.LUT R40, R40, 0xff0000, R41, 0xf8, !PT ;  /* 0x00ff000028287812 */ /* 0x000fe200078ef829 */
[----:B------:R-:W-:Y:S01]  /*e9a0*/  HADD2.F32 R41, -RZ, R62.H0_H0 ;  /* 0x2000003eff297230 */ /* 0x000fe20000004100 */
[----:B------:R-:W-:Y:S01]  /*e9b0*/  F2FP.F16.E4M3.UNPACK_B R60, R152.H1 ;  /* 0x00000098ff3c723e */ /* 0x000fe200030006ff */
[----:B------:R-:W-:Y:S01]  /*e9c0*/  HADD2.F32 R55, -RZ, R59.H0_H0 ;  /* 0x2000003bff377230 */ /* 0x000fe20000004100 */
[----:B------:R-:W-:Y:S01]  /*e9d0*/  SHF.R.U32.HI R63, RZ, 0x10, R69 ;  /* 0x00000010ff3f7819 */ /* 0x000fe20000011645 */
[----:B------:R-:W-:Y:S01]  /*e9e0*/  HADD2.F32 R54, -RZ, R57.H0_H0 ;  /* 0x20000039ff367230 */ /* 0x000fe20000004100 */
[----:B------:R-:W-:Y:S01]  /*e9f0*/  SHF.R.U32.HI R65, RZ, 0x10, R71 ;  /* 0x00000010ff417819 */ /* 0x000fe20000011647 */
[----:B------:R-:W-:-:S02]  /*ea00*/  HADD2.F32 R61, -RZ, R60.H0_H0 ;  /* 0x2000003cff3d7230 */ /* 0x000fc40000004100 */
[-C--:B------:R-:W-:Y:S01]  /*ea10*/  FMUL.FTZ R67, R55, R41.reuse ;  /* 0x0000002937437220 */ /* 0x080fe20000410000 */
[----:B------:R-:W-:Y:S02]  /*ea20*/  IMAD.U32 R63, R63, 0x10000, RZ ;  /* 0x000100003f3f7824 */ /* 0x000fe400078e00ff */
[C---:B------:R-:W-:Y:S01]  /*ea30*/  FMUL.FTZ R66, R54.reuse, R41 ;  /* 0x0000002936427220 */ /* 0x040fe20000410000 */
[----:B------:R-:W-:Y:S02]  /*ea40*/  IMAD.U32 R65, R65, 0x10000, RZ ;  /* 0x0001000041417824 */ /* 0x000fe400078e00ff */
[-C--:B------:R-:W-:Y:S01]  /*ea50*/  FFMA.FTZ R54, R54, R61.reuse, -R67 ;  /* 0x0000003d36367223 */ /* 0x080fe20000010843 */
[----:B------:R-:W-:Y:S02]  /*ea60*/  HADD2.F32 R57, -RZ, R57.H1_H1 ;  /* 0x30000039ff397230 */ /* 0x000fe40000004100 */
[----:B------:R-:W-:Y:S01]  /*ea70*/  FFMA.FTZ R55, R55, R61, R66 ;  /* 0x0000003d37377223 */ /* 0x000fe20000010042 */
[----:B------:R-:W-:Y:S01]  /*ea80*/  HADD2.F32 R61, -RZ, R62.H1_H1 ;  /* 0x3000003eff3d7230 */ /* 0x000fe20000004100 */
[----:B------:R-:W-:Y:S01]  /*ea90*/  LOP3.LUT R44, R44, 0xff0000, R63, 0xf8, !PT ;  /* 0x00ff00002c2c7812 */ /* 0x000fe200078ef83f */
[----:B------:R-:W-:Y:S01]  /*eaa0*/  HADD2.F32 R62, -RZ, R59.H1_H1 ;  /* 0x3000003bff3e7230 */ /* 0x000fe20000004100 */
[----:B------:R-:W-:Y:S01]  /*eab0*/  F2FP.F16.E4M3.UNPACK_B R150, R150 ;  /* 0x00000096ff96723e */ /* 0x000fe200020006ff */
[----:B------:R-:W-:Y:S01]  /*eac0*/  HADD2.F32 R63, -RZ, R60.H1_H1 ;  /* 0x3000003cff3f7230 */ /* 0x000fe20000004100 */
[----:B------:R-:W-:-:S02]  /*ead0*/  F2FP.F16.E4M3.UNPACK_B R59, R58 ;  /* 0x0000003aff3b723e */ /* 0x000fc400020006ff */
[----:B------:R-:W-:Y:S01]  /*eae0*/  F2FP.F16.E4M3.UNPACK_B R60, R56 ;  /* 0x00000038ff3c723e */ /* 0x000fe200020006ff */
[-C--:B------:R-:W-:Y:S01]  /*eaf0*/  FMUL.FTZ R56, R62, R61.reuse ;  /* 0x0000003d3e387220 */ /* 0x080fe20000410000 */
[----:B------:R-:W-:Y:S01]  /*eb00*/  LOP3.LUT R41, R64, 0xff0000, R65, 0xf8, !PT ;  /* 0x00ff000040297812 */ /* 0x000fe200078ef841 */
[C---:B------:R-:W-:Y:S01]  /*eb10*/  FMUL.FTZ R65, R57.reuse, R61 ;  /* 0x0000003d39417220 */ /* 0x040fe20000410000 */
[----:B------:R-:W-:Y:S01]  /*eb20*/  F2FP.F16.E4M3.UNPACK_B R152, R152 ;  /* 0x00000098ff98723e */ /* 0x000fe200020006ff */
[----:B------:R-:W-:Y:S02]  /*eb30*/  HADD2.F32 R64, -RZ, R150.H0_H0 ;  /* 0x20000096ff407230 */ /* 0x000fe40000004100 */
[-C--:B------:R-:W-:Y:S01]  /*eb40*/  FFMA.FTZ R57, R57, R63.reuse, -R56 ;  /* 0x0000003f39397223 */ /* 0x080fe20000010838 */
[----:B------:R-:W-:Y:S02]  /*eb50*/  HADD2.F32 R61, -RZ, R59.H0_H0 ;  /* 0x2000003bff3d7230 */ /* 0x000fe40000004100 */
[----:B------:R-:W-:Y:S01]  /*eb60*/  FFMA.FTZ R56, R62, R63, R65 ;  /* 0x0000003f3e387223 */ /* 0x000fe20000010041 */
[----:B------:R-:W-:Y:S01]  /*eb70*/  HADD2.F32 R58, -RZ, R60.H0_H0 ;  /* 0x2000003cff3a7230 */ /* 0x000fe20000004100 */
[----:B------:R-:W-:Y:S01]  /*eb80*/  F2FP.F16.E4M3.UNPACK_B R67, R151.H1 ;  /* 0x00000097ff43723e */ /* 0x000fe200030006ff */
[----:B------:R-:W-:-:S02]  /*eb90*/  HADD2.F32 R62, -RZ, R152.H0_H0 ;  /* 0x20000098ff3e7230 */ /* 0x000fc40000004100 */
[CC--:B------:R-:W-:Y:S01]  /*eba0*/  FMUL.FTZ R65, R61.reuse, R64.reuse ;  /* 0x000000403d417220 */ /* 0x0c0fe20000410000 */
[----:B------:R-:W-:Y:S02]  /*ebb0*/  HADD2.F32 R150, -RZ, R150.H1_H1 ;  /* 0x30000096ff967230 */ /* 0x000fe40000004100 */
[C---:B------:R-:W-:Y:S01]  /*ebc0*/  FMUL.FTZ R64, R58.reuse, R64 ;  /* 0x000000403a407220 */ /* 0x040fe20000410000 */
[----:B------:R-:W-:Y:S02]  /*ebd0*/  HADD2.F32 R63, -RZ, R59.H1_H1 ;  /* 0x3000003bff3f7230 */ /* 0x000fe40000004100 */
[-C--:B------:R-:W-:Y:S01]  /*ebe0*/  FFMA.FTZ R58, R58, R62.reuse, -R65 ;  /* 0x0000003e3a3a7223 */ /* 0x080fe20000010841 */
[----:B------:R-:W-:Y:S02]  /*ebf0*/  HADD2.F32 R60, -RZ, R60.H1_H1 ;  /* 0x3000003cff3c7230 */ /* 0x000fe40000004100 */
[----:B------:R-:W-:Y:S01]  /*ec00*/  FFMA.FTZ R59, R61, R62, R64 ;  /* 0x0000003e3d3b7223 */ /* 0x000fe20000010040 */
[----:B------:R-:W-:Y:S01]  /*ec10*/  F2FP.F16.E4M3.UNPACK_B R64, R46.H1 ;  /* 0x0000002eff40723e */ /* 0x000fe200030006ff */
[----:B------:R-:W-:-:S02]  /*ec20*/  HADD2.F32 R152, -RZ, R152.H1_H1 ;  /* 0x30000098ff987230 */ /* 0x000fc40000004100 */
[CC--:B------:R-:W-:Y:S01]  /*ec30*/  FMUL.FTZ R61, R63.reuse, R150.reuse ;  /* 0x000000963f3d7220 */ /* 0x0c0fe20000410000 */
[C---:B------:R-:W-:Y:S01]  /*ec40*/  FMUL.FTZ R150, R60.reuse, R150 ;  /* 0x000000963c967220 */ /* 0x040fe20000410000 */
[----:B------:R-:W-:Y:S01]  /*ec50*/  F2FP.F16.E4M3.UNPACK_B R66, R153.H1 ;  /* 0x00000099ff42723e */ /* 0x000fe200030006ff */
[----:B------:R-:W-:Y:S01]  /*ec60*/  HADD2.F32 R70, -RZ, R67.H0_H0 ;  /* 0x20000043ff467230 */ /* 0x000fe20000004100 */
[----:B------:R-:W-:Y:S01]  /*ec70*/  F2FP.F16.E4M3.UNPACK_B R62, R53.H1 ;  /* 0x00000035ff3e723e */ /* 0x000fe200030006ff */
[----:B------:R-:W-:Y:S02]  /*ec80*/  HADD2.F32 R65, -RZ, R64.H0_H0 ;  /* 0x20000040ff417230 */ /* 0x000fe40000004100 */
[-C--:B------:R-:W-:Y:S01]  /*ec90*/  FFMA.FTZ R61, R60, R152.reuse, -R61 ;  /* 0x000000983c3d7223 */ /* 0x080fe2000001083d */
[----:B------:R-:W-:Y:S01]  /*eca0*/  FFMA.FTZ R60, R63, R152, R150 ;  /* 0x000000983f3c7223 */ /* 0x000fe20000010096 */
[----:B------:R-:W-:Y:S01]  /*ecb0*/  HADD2.F32 R68, -RZ, R66.H0_H0 ;  /* 0x20000042ff447230 */ /* 0x000fe20000004100 */
[----:B------:R-:W-:Y:S01]  /*ecc0*/  F2FP.F16.E4M3.UNPACK_B R151, R151 ;  /* 0x00000097ff97723e */ /* 0x000fe200020006ff */
[----:B------:R-:W-:-:S02]  /*ecd0*/  HADD2.F32 R63, -RZ, R62.H0_H0 ;  /* 0x2000003eff3f7230 */ /* 0x000fc40000004100 */
[-C--:B------:R-:W-:Y:S01]  /*ece0*/  FMUL.FTZ R72, R65, R70.reuse ;  /* 0x0000004641487220 */ /* 0x080fe20000410000 */
[----:B------:R-:W-:Y:S01]  /*ecf0*/  HADD2.F32 R67, -RZ, R67.H1_H1 ;  /* 0x30000043ff437230 */ /* 0x000fe20000004100 */
[----:B------:R-:W-:Y:S01]  /*ed00*/  F2FP.F16.E4M3.UNPACK_B R53, R53 ;  /* 0x00000035ff35723e */ /* 0x000fe200020006ff */
[----:B------:R-:W-:Y:S02]  /*ed10*/  HADD2.F32 R64, -RZ, R64.H1_H1 ;  /* 0x30000040ff407230 */ /* 0x000fe40000004100 */
[C---:B------:R-:W-:Y:S01]  /*ed20*/  FMUL.FTZ R70, R63.reuse, R70 ;  /* 0x000000463f467220 */ /* 0x040fe20000410000 */
[-C--:B------:R-:W-:Y:S01]  /*ed30*/  FFMA.FTZ R72, R63, R68.reuse, -R72 ;  /* 0x000000443f487223 */ /* 0x080fe20000010848 */
[----:B------:R-:W-:Y:S01]  /*ed40*/  HADD2.F32 R62, -RZ, R62.H1_H1 ;  /* 0x3000003eff3e7230 */ /* 0x000fe20000004100 */
[----:B------:R-:W-:Y:S01]  /*ed50*/  F2FP.F16.E4M3.UNPACK_B R153, R153 ;  /* 0x00000099ff99723e */ /* 0x000fe200020006ff */
[----:B------:R-:W-:Y:S02]  /*ed60*/  HADD2.F32 R63, -RZ, R66.H1_H1 ;  /* 0x30000042ff3f7230 */ /* 0x000fe40000004100 */
[-C--:B------:R-:W-:Y:S01]  /*ed70*/  FMUL.FTZ R69, R64, R67.reuse ;  /* 0x0000004340457220 */ /* 0x080fe20000410000 */
[----:B------:R-:W-:Y:S01]  /*ed80*/  FFMA.FTZ R70, R65, R68, R70 ;  /* 0x0000004441467223 */ /* 0x000fe20000010046 */
[----:B------:R-:W-:Y:S01]  /*ed90*/  FMUL.FTZ R67, R62, R67 ;  /* 0x000000433e437220 */ /* 0x000fe20000410000 */
[----:B------:R-:W-:-:S02]  /*eda0*/  HADD2.F32 R65, -RZ, R151.H0_H0 ;  /* 0x20000097ff417230 */ /* 0x000fc40000004100 */
[-C--:B------:R-:W-:Y:S01]  /*edb0*/  FFMA.FTZ R69, R62, R63.reuse, -R69 ;  /* 0x0000003f3e457223 */ /* 0x080fe20000010845 */
[----:B------:R-:W-:Y:S01]  /*edc0*/  F2FP.F16.E4M3.UNPACK_B R62, R46 ;  /* 0x0000002eff3e723e */ /* 0x000fe200020006ff */
[----:B------:R-:W-:Y:S01]  /*edd0*/  FFMA.FTZ R71, R64, R63, R67 ;  /* 0x0000003f40477223 */ /* 0x000fe20000010043 */
[----:B------:R-:W-:Y:S01]  /*ede0*/  HADD2.F32 R151, -RZ, R151.H1_H1 ;  /* 0x30000097ff977230 */ /* 0x000fe20000004100 */
        /* <DEDUP_REMOVED lines=8> */
[----:B------:R-:W-:Y:S01]  /*ee70*/  FMUL.FTZ R67, R63, R65 ;  /* 0x000000413f437220 */ /* 0x000fe20000410000 */
[--C-:B------:R-:W-:Y:S02]  /*ee80*/  HADD2.F32 R64, -RZ, R153.reuse.H0_H0 ;  /* 0x20000099ff407230 */ /* 0x100fe40000004100 */
[-C--:B------:R-:W-:Y:S01]  /*ee90*/  FMUL.FTZ R68, R62, R151.reuse ;  /* 0x000000973e447220 */ /* 0x080fe20000410000 */
[----:B------:R-:W-:Y:S02]  /*eea0*/  HADD2.F32 R153, -RZ, R153.H1_H1 ;  /* 0x30000099ff997230 */ /* 0x000fe40000004100 */
[----:B------:R-:W-:Y:S01]  /*eeb0*/  FMUL.FTZ R151, R53, R151 ;  /* 0x0000009735977220 */ /* 0x000fe20000410000 */
[----:B------:R-:W-:Y:S01]  /*eec0*/  F2FP.F16.E4M3.UNPACK_B R58, R44 ;  /* 0x0000002cff3a723e */ /* 0x000fe200020006ff */
[----:B------:R-:W-:Y:S01]  /*eed0*/  FFMA.FTZ R67, R46, R64, -R67 ;  /* 0x000000402e437223 */ /* 0x000fe20000010843 */
[----:B------:R-:W-:Y:S01]  /*eee0*/  F2FP.F16.E4M3.UNPACK_B R57, R50 ;  /* 0x00000032ff39723e */ /* 0x000fe200020006ff */
[----:B------:R-:W-:Y:S01]  /*eef0*/  FFMA.FTZ R151, R62, R153, R151 ;  /* 0x000000993e977223 */ /* 0x000fe20000010097 */
[----:B------:R-:W-:Y:S01]  /*ef00*/  F2FP.F16.E4M3.UNPACK_B R62, R45 ;  /* 0x0000002dff3e723e */ /* 0x000fe200020006ff */
[----:B------:R-:W-:Y:S01]  /*ef10*/  FFMA.FTZ R46, R63, R64, R66 ;  /* 0x000000403f2e7223 */ /* 0x000fe20000010042 */
[----:B------:R-:W-:Y:S01]  /*ef20*/  F2FP.SATFINITE.E4M3.F32.PACK_AB_MERGE_C R54, R60, R59, R56 ;  /* 0x0000003b3c36723e */ /* 0x000fe20004807038 */
[----:B------:R-:W-:Y:S01]  /*ef30*/  HADD2.F32 R63, -RZ, R58.H0_H0 ;  /* 0x2000003aff3f7230 */ /* 0x000fe20000004100 */
[----:B------:R-:W-:Y:S01]  /*ef40*/  F2FP.F16.E4M3.UNPACK_B R60, R42 ;  /* 0x0000002aff3c723e */ /* 0x000fe200020006ff */
[----:B------:R-:W-:Y:S01]  /*ef50*/  HADD2.F32 R59, -RZ, R62.H0_H0 ;  /* 0x2000003eff3b7230 */ /* 0x000fe20000004100 */
[----:B------:R-:W-:Y:S01]  /*ef60*/  F2FP.F16.E4M3.UNPACK_B R50, R50.H1 ;  /* 0x00000032ff32723e */ /* 0x000fe200030006ff */
        /* <DEDUP_REMOVED lines=10> */
[----:B------:R-:W-:-:S02]  /*f010*/  HADD2.F32 R59, -RZ, R60.H1_H1 ;  /* 0x3000003cff3b7230 */ /* 0x000fc40000004100 */
[----:B------:R-:W-:Y:S01]  /*f020*/  FMUL.FTZ R61, R62, R63 ;  /* 0x0000003f3e3d7220 */ /* 0x000fe20000410000 */
[----:B------:R-:W-:Y:S01]  /*f030*/  F2FP.F16.E4M3.UNPACK_B R60, R45.H1 ;  /* 0x0000002dff3c723e */ /* 0x000fe200030006ff */
[C---:B------:R-:W-:Y:S01]  /*f040*/  FMUL.FTZ R65, R58.reuse, R63 ;  /* 0x0000003f3a417220 */ /* 0x040fe20000410000 */
[----:B------:R-:W-:Y:S01]  /*f050*/  F2FP.F16.E4M3.UNPACK_B R63, R44.H1 ;  /* 0x0000002cff3f723e */ /* 0x000fe200030006ff */
[-C--:B------:R-:W-:Y:S01]  /*f060*/  FFMA.FTZ R45, R58, R59.reuse, -R61 ;  /* 0x0000003b3a2d7223 */ /* 0x080fe2000001083d */
[----:B------:R-:W-:Y:S02]  /*f070*/  HADD2.F32 R58, -RZ, R50.H0_H0 ;  /* 0x20000032ff3a7230 */ /* 0x000fe40000004100 */
[----:B------:R-:W-:Y:S01]  /*f080*/  FFMA.FTZ R44, R62, R59, R65 ;  /* 0x0000003b3e2c7223 */ /* 0x000fe20000010041 */
[--C-:B------:R-:W-:Y:S02]  /*f090*/  HADD2.F32 R61, -RZ, R60.reuse.H0_H0 ;  /* 0x2000003cff3d7230 */ /* 0x100fe40000004100 */
[----:B------:R-:W-:Y:S01]  /*f0a0*/  FFMA.FTZ R68, R53, R153, -R68 ;  /* 0x0000009935447223 */ /* 0x000fe20000010844 */
[--C-:B------:R-:W-:Y:S01]  /*f0b0*/  HADD2.F32 R62, -RZ, R63.reuse.H0_H0 ;  /* 0x2000003fff3e7230 */ /* 0x100fe20000004100 */
[----:B------:R-:W-:Y:S01]  /*f0c0*/  F2FP.SATFINITE.E4M3.F32.PACK_AB_MERGE_C R53, R69, R72, RZ ;  /* 0x000000484535723e */ /* 0x000fe200048070ff */
[----:B------:R-:W-:Y:S01]  /*f0d0*/  HADD2.F32 R60, -RZ, R60.H1_H1 ;  /* 0x3000003cff3c7230 */ /* 0x000fe20000004100 */
[----:B------:R-:W-:Y:S01]  /*f0e0*/  F2FP.SATFINITE.E4M3.F32.PACK_AB_MERGE_C R70, R71, R70, RZ ;  /* 0x000000464746723e */ /* 0x000fe200048070ff */
[----:B------:R-:W-:-:S02]  /*f0f0*/  HADD2.F32 R63, -RZ, R63.H1_H1 ;  /* 0x3000003fff3f7230 */ /* 0x000fc40000004100 */
[-C--:B------:R-:W-:Y:S01]  /*f100*/  FMUL.FTZ R65, R61, R62.reuse ;  /* 0x0000003e3d417220 */ /* 0x080fe20000410000 */
[----:B------:R-:W-:Y:S02]  /*f110*/  HADD2.F32 R59, -RZ, R50.H1_H1 ;  /* 0x30000032ff3b7230 */ /* 0x000fe40000004100 */
[----:B------:R-:W-:Y:S01]  /*f120*/  FMUL.FTZ R64, R58, R62 ;  /* 0x0000003e3a407220 */ /* 0x000fe20000410000 */
[--C-:B------:R-:W-:Y:S02]  /*f130*/  HADD2.F32 R50, -RZ, R42.reuse.H0_H0 ;  /* 0x2000002aff327230 */ /* 0x100fe40000004100 */
[-C--:B------:R-:W-:Y:S01]  /*f140*/  FMUL.FTZ R66, R60, R63.reuse ;  /* 0x0000003f3c427220 */ /* 0x080fe20000410000 */
[----:B------:R-:W-:Y:S02]  /*f150*/  HADD2.F32 R62, -RZ, R42.H1_H1 ;  /* 0x3000002aff3e7230 */ /* 0x000fe40000004100 */
[----:B------:R-:W-:Y:S01]  /*f160*/  FMUL.FTZ R63, R59, R63 ;  /* 0x0000003f3b3f7220 */ /* 0x000fe20000410000 */
[----:B------:R-:W-:Y:S01]  /*f170*/  F2FP.SATFINITE.E4M3.F32.PACK_AB_MERGE_C R53, R68, R67, R53 ;  /* 0x000000434435723e */ /* 0x000fe20004807035 */
[-C--:B------:R-:W-:Y:S01]  /*f180*/  FFMA.FTZ R42, R58, R50.reuse, -R65 ;  /* 0x000000323a2a7223 */ /* 0x080fe20000010841 */
[----:B------:R-:W-:Y:S01]  /*f190*/  FFMA.FTZ R50, R61, R50, R64 ;  /* 0x000000323d327223 */ /* 0x000fe20000010040 */
[-C--:B------:R-:W-:Y:S01]  /*f1a0*/  FFMA.FTZ R71, R59, R62.reuse, -R66 ;  /* 0x0000003e3b477223 */ /* 0x080fe20000010842 */
[----:B------:R-:W-:Y:S01]  /*f1b0*/  F2FP.F16.E4M3.UNPACK_B R58, R43 ;  /* 0x0000002bff3a723e */ /* 0x000fe200020006ff */
[----:B------:R-:W-:Y:S01]  /*f1c0*/  FFMA.FTZ R73, R60, R62, R63 ;  /* 0x0000003e3c497223 */ /* 0x000fe2000001003f */
[----:B------:R-:W-:-:S02]  /*f1d0*/  F2FP.F16.E4M3.UNPACK_B R61, R47 ;  /* 0x0000002fff3d723e */ /* 0x000fc400020006ff */
[----:B------:R-:W-:Y:S02]  /*f1e0*/  F2FP.F16.E4M3.UNPACK_B R66, R41 ;  /* 0x00000029ff42723e */ /* 0x000fe400020006ff */
[----:B------:R-:W-:Y:S01]  /*f1f0*/  F2FP.F16.E4M3.UNPACK_B R60, R47.H1 ;  /* 0x0000002fff3c723e */ /* 0x000fe200030006ff */
[----:B------:R-:W-:Y:S01]  /*f200*/  HADD2.F32 R47, -RZ, R58.H0_H0 ;  /* 0x2000003aff2f7230 */ /* 0x000fe20000004100 */
[----:B------:R-:W-:Y:S01]  /*f210*/  F2FP.F16.E4M3.UNPACK_B R67, R41.H1 ;  /* 0x00000029ff43723e */ /* 0x000fe200030006ff */
[----:B------:R-:W-:Y:S01]  /*f220*/  HADD2.F32 R62, -RZ, R61.H0_H0 ;  /* 0x2000003dff3e7230 */ /* 0x000fe20000004100 */
[----:B------:R-:W-:Y:S01]  /*f230*/  F2FP.F16.E4M3.UNPACK_B R43, R43.H1 ;  /* 0x0000002bff2b723e */ /* 0x000fe200030006ff */
[----:B------:R-:W-:Y:S01]  /*f240*/  HADD2.F32 R68, -RZ, R66.H0_H0 ;  /* 0x20000042ff447230 */ /* 0x000fe20000004100 */
[-C--:B------:R-:W-:Y:S01]  /*f250*/  F2FP.F16.E4M3.UNPACK_B R41, R40.reuse ;  /* 0x00000028ff29723e */ /* 0x080fe200020006ff */
[----:B------:R-:W-:Y:S01]  /*f260*/  HADD2.F32 R69, -RZ, R67.H0_H0 ;  /* 0x20000043ff457230 */ /* 0x000fe20000004100 */
[----:B------:R-:W-:Y:S01]  /*f270*/  F2FP.F16.E4M3.UNPACK_B R63, R40.H1 ;  /* 0x00000028ff3f723e */ /* 0x000fe200030006ff */
[----:B------:R-:W-:Y:S01]  /*f280*/  HADD2.F32 R40, -RZ, R60.H0_H0 ;  /* 0x2000003cff287230 */ /* 0x000fe20000004100 */
[----:B------:R-:W-:Y:S01]  /*f290*/  F2FP.SATFINITE.E4M3.F32.PACK_AB_MERGE_C R46, R151, R46, R70 ;  /* 0x0000002e972e723e */ /* 0x000fe20004807046 */
[----:B------:R-:W-:-:S02]  /*f2a0*/  HADD2.F32 R59, -RZ, R43.H0_H0 ;  /* 0x2000002bff3b7230 */ /* 0x000fc40000004100 */
[-C--:B------:R-:W-:Y:S01]  /*f2b0*/  FMUL.FTZ R70, R62, R68.reuse ;  /* 0x000000443e467220 */ /* 0x080fe20000410000 */
[----:B------:R-:W-:Y:S01]  /*f2c0*/  FMUL.FTZ R75, R47, R68 ;  /* 0x000000442f4b7220 */ /* 0x000fe20000410000 */
[----:B------:R-:W-:Y:S02]  /*f2d0*/  HADD2.F32 R65, -RZ, R63.H0_H0 ;  /* 0x2000003fff417230 */ /* 0x000fe40000004100 */
[CC--:B------:R-:W-:Y:S01]  /*f2e0*/  FMUL.FTZ R68, R40.reuse, R69.reuse ;  /* 0x0000004528447220 */ /* 0x0c0fe20000410000 */
[----:B------:R-:W-:Y:S01]  /*f2f0*/  FMUL.FTZ R69, R59, R69 ;  /* 0x000000453b457220 */ /* 0x000fe20000410000 */
[----:B------:R-:W-:Y:S01]  /*f300*/  HADD2.F32 R60, -RZ, R60.H1_H1 ;  /* 0x3000003cff3c7230 */ /* 0x000fe20000004100 */
[----:B------:R-:W-:Y:S01]  /*f310*/  F2FP.SATFINITE.E4M3.F32.PACK_AB_MERGE_C R42, R71, R42, RZ ;  /* 0x0000002a472a723e */ /* 0x000fe200048070ff */
[----:B------:R-:W-:Y:S02]  /*f320*/  HADD2.F32 R67, -RZ, R67.H1_H1 ;  /* 0x30000043ff437230 */ /* 0x000fe40000004100 */
[----:B------:R-:W-:Y:S01]  /*f330*/  FFMA.FTZ R69, R40, R65, R69 ;  /* 0x0000004128457223 */ /* 0x000fe20000010045 */
[----:B------:R-:W-:-:S02]  /*f340*/  HADD2.F32 R43, -RZ, R43.H1_H1 ;  /* 0x3000002bff2b7230 */ /* 0x000fc40000004100 */
[----:B------:R-:W-:Y:S01]  /*f350*/  FFMA.FTZ R68, R59, R65, -R68 ;  /* 0x000000413b447223 */ /* 0x000fe20000010844 */
[----:B------:R-:W-:Y:S02]  /*f360*/  HADD2.F32 R64, -RZ, R41.H0_H0 ;  /* 0x20000029ff407230 */ /* 0x000fe40000004100 */
[-C--:B------:R-:W-:Y:S01]  /*f370*/  FMUL.FTZ R40, R60, R67.reuse ;  /* 0x000000433c287220 */ /* 0x080fe20000410000 */
[----:B------:R-:W-:Y:S02]  /*f380*/  HADD2.F32 R61, -RZ, R61.H1_H1 ;  /* 0x3000003dff3d7230 */ /* 0x000fe40000004100 */
[----:B------:R-:W-:Y:S01]  /*f390*/  FMUL.FTZ R67, R43, R67 ;  /* 0x000000432b437220 */ /* 0x000fe20000410000 */
[----:B------:R-:W-:Y:S02]  /*f3a0*/  HADD2.F32 R66, -RZ, R66.H1_H1 ;  /* 0x30000042ff427230 */ /* 0x000fe40000004100 */
[----:B------:R-:W-:Y:S01]  /*f3b0*/  FFMA.FTZ R70, R47, R64, -R70 ;  /* 0x000000402f467223 */ /* 0x000fe20000010846 */
[----:B------:R-:W-:-:S02]  /*f3c0*/  HADD2.F32 R63, -RZ, R63.H1_H1 ;  /* 0x3000003fff3f7230 */ /* 0x000fc40000004100 */
[----:B------:R-:W-:Y:S01]  /*f3d0*/  FFMA.FTZ R75, R62, R64, R75 ;  /* 0x000000403e4b7223 */ /* 0x000fe2000001004b */
[----:B------:R-:W-:Y:S02]  /*f3e0*/  HADD2.F32 R58, -RZ, R58.H1_H1 ;  /* 0x3000003aff3a7230 */ /* 0x000fe40000004100 */
[-C--:B------:R-:W-:Y:S01]  /*f3f0*/  FMUL.FTZ R47, R61, R66.reuse ;  /* 0x000000423d2f7220 */ /* 0x080fe20000410000 */
[----:B------:R-:W-:Y:S02]  /*f400*/  HADD2.F32 R41, -RZ, R41.H1_H1 ;  /* 0x30000029ff297230 */ /* 0x000fe40000004100 */
[-C--:B------:R-:W-:Y:S01]  /*f410*/  FFMA.FTZ R43, R43, R63.reuse, -R40 ;  /* 0x0000003f2b2b7223 */ /* 0x080fe20000010828 */
[----:B------:R-:W-:Y:S01]  /*f420*/  FFMA.FTZ R60, R60, R63, R67 ;  /* 0x0000003f3c3c7223 */ /* 0x000fe20000010043 */
[C---:B------:R-:W-:Y:S01]  /*f430*/  FMUL.FTZ R66, R58.reuse, R66 ;  /* 0x000000423a427220 */ /* 0x040fe20000410000 */
[----:B------:R-:W-:Y:S01]  /*f440*/  F2FP.SATFINITE.E4M3.F32.PACK_AB_MERGE_C R50, R73, R50, RZ ;  /* 0x000000324932723e */ /* 0x000fe200048070ff */
[-C--:B------:R-:W-:Y:S01]  /*f450*/  FFMA.FTZ R47, R58, R41.reuse, -R47 ;  /* 0x000000293a2f7223 */ /* 0x080fe2000001082f */
[----:B------:R-:W-:Y:S01]  /*f460*/  F2FP.SATFINITE.E4M3.F32.PACK_AB_MERGE_C R43, R43, R68, RZ ;  /* 0x000000442b2b723e */ /* 0x000fe200048070ff */
[----:B------:R-:W-:Y:S01]  /*f470*/  FFMA.FTZ R66, R61, R41, R66 ;  /* 0x000000293d427223 */ /* 0x000fe20000010042 */
[----:B------:R-:W-:-:S02]  /*f480*/  F2FP.SATFINITE.E4M3.F32.PACK_AB_MERGE_C R60, R60, R69, RZ ;  /* 0x000000453c3c723e */ /* 0x000fc400048070ff */
[----:B------:R-:W-:Y:S01]  /*f490*/  F2FP.SATFINITE.E4M3.F32.PACK_AB_MERGE_C R41, R45, R56, R42 ;  /* 0x000000382d29723e */ /* 0x000fe2000480702a */
[----:B------:R-:W-:Y:S01]  /*f4a0*/  IMAD.MOV.U32 R42, RZ, RZ, R53 ;  /* 0x000000ffff2a7224 */ /* 0x000fe200078e0035 */
[----:B------:R-:W-:Y:S02]  /*f4b0*/  F2FP.SATFINITE.E4M3.F32.PACK_AB_MERGE_C R43, R47, R70, R43 ;  /* 0x000000462f2b723e */ /* 0x000fe4000480702b */
[----:B------:R-:W-:Y:S01]  /*f4c0*/  F2FP.SATFINITE.E4M3.F32.PACK_AB_MERGE_C R45, R44, R57, R50 ;  /* 0x000000392c2d723e */ /* 0x000fe20004807032 */
[----:B------:R-:W-:Y:S01]  /*f4d0*/  IMAD.MOV.U32 R44, RZ, RZ, R54 ;  /* 0x000000ffff2c7224 */ /* 0x000fe200078e0036 */
[----:B------:R-:W-:Y:S02]  /*f4e0*/  F2FP.SATFINITE.E4M3.F32.PACK_AB_MERGE_C R47, R66, R75, R60 ;  /* 0x0000004b422f723e */ /* 0x000fe4000480703c */
[----:B------:R-:W-:-:S07]  /*f4f0*/  MOV R40, R55 ;  /* 0x0000003700287202 */ /* 0x000fce0000000f00 */
.L_x_420:
[----:B------:R-:W-:Y:S05]  /*f500*/  BSYNC B1 ;  /* 0x0000000000017941 */ /* 0x000fea0003800000 */
.L_x_419:
[----:B-1----:R1:W-:Y:S01]  /*f510*/  STG.E.128 desc[UR54][R48.64], R40 ;  /* 0x0000002830007986 */ /* 0x0023e2000c101d36 */
[----:B------:R-:W-:-:S13]  /*f520*/  ISETP.GE.AND P3, PT, R51, R154, PT ;  /* 0x0000009a3300720c */ /* 0x000fda0003f66270 */
[----:B------:R-:W-:Y:S05]  /*f530*/  @P3 BRA `(.L_x_369) ;  /* 0x0000000000f43947 */ /* 0x000fea0003800000 */
[--C-:B-1----:R-:W-:Y:S02]  /*f540*/  SHF.R.S32.HI R41, RZ, 0x1f, R51.reuse ;  /* 0x0000001fff297819 */ /* 0x102fe40000011433 */
[----:B------:R-:W-:-:S04]  /*f550*/  IADD3 R51, P3, P4, R116, R136, R51 ;  /* 0x0000008874337210 */ /* 0x000fc80007c7e033 */
[----:B------:R-:W-:Y:S02]  /*f560*/  IADD3.X R52, R4, R52, R41, P3, P4 ;  /* 0x0000003404347210 */ /* 0x000fe40001fe8429 */
[----:B------:R-:W-:-:S05]  /*f570*/  IADD3 R124, P3, R51, R124, RZ ;  /* 0x0000007c337c7210 */ /* 0x000fca0007f7e0ff */
[----:B------:R-:W-:-:S05]  /*f580*/  IMAD.X R125, R52, 0x1, R125, P3 ;  /* 0x00000001347d7824 */ /* 0x000fca00018e067d */
[----:B---3--:R1:W-:Y:S01]  /*f590*/  STG.E.128 desc[UR54][R124.64], R44 ;  /* 0x0000002c7c007986 */ /* 0x0083e2000c101d36 */
[----:B------:R-:W-:Y:S05]  /*f5a0*/  BRA `(.L_x_369) ;  /* 0x0000000000d87947 */ /* 0x000fea0003800000 */
.L_x_336:
[----:B------:R-:W-:-:S06]  /*f5b0*/  UISETP.NE.AND UP0, UPT, UR53, 0x3, UPT ;  /* 0x000000033500788c */ /* 0x000fcc000bf05270 */
[----:B------:R-:W-:-:S13]  /*f5c0*/  PLOP3.LUT P2, PT, PT, PT, UP0, 0x80, 0x0 ;  /* 0x000000000000781c */ /* 0x000fda0003f4f008 */
[----:B------:R-:W-:Y:S05]  /*f5d0*/  @!P2 BRA `(.L_x_421) ;  /* 0x000000000004a947 */ /* 0x000fea0003800000 */
[----:B------:R-:W-:Y:S01]  /*f5e0*/  BPT.TRAP 0x1 ;  /* 0x000000040000795c */ /* 0x000fe20000300000 */
.L_x_421:
[----:B------:R-:W-:Y:S01]  /*f5f0*/  IMAD R97, R17, 0x8, R16 ;  /* 0x0000000811617824 */ /* 0x000fe200078e0210 */
[----:B------:R-:W-:Y:S01]  /*f600*/  SHF.L.U32 R98, R169, 0x1f, RZ ;  /* 0x0000001fa9627819 */ /* 0x000fe200000006ff */
[----:B------:R-:W-:Y:S01]  /*f610*/  IMAD R96, R24, -0xa0, R2 ;  /* 0xffffff6018607824 */ /* 0x000fe200078e0202 */
[----:B------:R-:W-:Y:S02]  /*f620*/  BSSY B1, `(.L_x_422) ;  /* 0x0000004000017945 */ /* 0x000fe40003800000 */
[----:B------:R-:W1:Y:S02]  /*f630*/  SYNCS.PHASECHK.TRANS64.TRYWAIT P3, [R97+URZ+0x29890], R98 ;  /* 0x02989062610075a7 */ /* 0x000e64000806017f */
[----:B------:R-:W-:Y:S01]  /*f640*/  VIMNMX R96, R96, 0xa0, PT ;  /* 0x000000a060607848 */ /* 0x000fe20003fe0100 */
[----:B-1----:R-:W-:Y:S06]  /*f650*/  @!P3 BRA `(.L_x_423) ;  /* 0x000001b800d0b947 */ /* 0x002fec0003800000 */
.L_x_665:
[----:B------:R-:W-:Y:S05]  /*f660*/  BSYNC B1 ;  /* 0x0000000000017941 */ /* 0x000fea0003800000 */
.L_x_422:
[----:B------:R-:W-:Y:S01]  /*f670*/  ISETP.GE.AND P3, PT, R168, R96, PT ;  /* 0x00000060a800720c */ /* 0x000fe20003f66270 */
[----:B------:R-:W-:-:S12]  /*f680*/  BSSY B1, `(.L_x_424) ;  /* 0x0000014000017945 */ /* 0x000fd80003800000 */
[----:B------:R-:W-:Y:S05]  /*f690*/  @P3 BRA `(.L_x_425) ;  /* 0x0000000000483947 */ /* 0x000fea0003800000 */
[----:B------:R-:W-:-:S13]  /*f6a0*/  ISETP.NE.AND P3, PT, R34, RZ, PT ;  /* 0x000000ff2200720c */ /* 0x000fda0003f65270 */
[----:B0-----:R-:W0:Y:S04]  /*f6b0*/  @P3 LDS.128 R40, [R47+0x1a400] ;  /* 0x01a400002f283984 */ /* 0x001e280000000c00 */
[----:B0-----:R-:W-:Y:S01]  /*f6c0*/  @P3 STG.E.128 desc[UR54][R48.64], R40 ;  /* 0x0000002830003986 */ /* 0x001fe2000c101d36 */
[----:B------:R-:W-:-:S13]  /*f6d0*/  ISETP.NE.AND P3, PT, R35, RZ, PT ;  /* 0x000000ff2300720c */ /* 0x000fda0003f65270 */
[----:B------:R-:W0:Y:S04]  /*f6e0*/  @P3 LDS.128 R40, [R46+0x1a400] ;  /* 0x01a400002e283984 */ /* 0x000e280000000c00 */
        /* <DEDUP_REMOVED lines=12> */
[----:B0-----:R2:W-:Y:S02]  /*f7b0*/  @P3 STG.E.128 desc[UR54][R48.64+0xa0], R40 ;  /* 0x0000a02830003986 */ /* 0x0015e4000c101d36 */
.L_x_425:
[----:B------:R-:W-:Y:S05]  /*f7c0*/  BSYNC B1 ;  /* 0x0000000000017941 */ /* 0x000fea0003800000 */
.L_x_424:
[----:B------:R-:W-:-:S13]  /*f7d0*/  ISETP.GE.AND P3, PT, R216, R96, PT ;  /* 0x00000060d800720c */ /* 0x000fda0003f66270 */
[----:B------:R-:W-:Y:S05]  /*f7e0*/  @P3 BRA `(.L_x_369) ;  /* 0x0000000000483947 */ /* 0x000fea0003800000 */
[----:B------:R-:W-:-:S13]  /*f7f0*/  ISETP.NE.AND P3, PT, R34, RZ, PT ;  /* 0x000000ff2200720c */ /* 0x000fda0003f65270 */
[----:B0-2---:R-:W0:Y:S04]  /*f800*/  @P3 LDS.128 R40, [R47+0x1c400] ;  /* 0x01c400002f283984 */ /* 0x005e280000000c00 */
        /* <DEDUP_REMOVED lines=16> */
.L_x_369:
[----:B------:R-:W-:Y:S05]  /*f910*/  BSYNC B0 ;  /* 0x0000000000007941 */ /* 0x000fea0003800000 */
.L_x_335:
[----:B012-4-:R-:W0:Y:S01]  /*f920*/  S2R R40, SR_TID.X ;  /* 0x0000000000287919 */ /* 0x017e220000002100 */
[----:B------:R-:W-:Y:S01]  /*f930*/  @!PT LDS RZ, [RZ] ;  /* 0x00000000fffff984 */ /* 0x000fe20000000800 */
[----:B------:R-:W-:Y:S01]  /*f940*/  @!PT LDS RZ, [RZ] ;  /* 0x00000000fffff984 */ /* 0x000fe20000000800 */
[----:B------:R-:W-:Y:S01]  /*f950*/  @!PT LDS RZ, [RZ] ;  /* 0x00000000fffff984 */ /* 0x000fe20000000800 */
[----:B------:R-:W-:Y:S01]  /*f960*/  @!PT LDS RZ, [RZ] ;  /* 0x00000000fffff984 */ /* 0x000fe20000000800 */
[----:B------:R1:W-:Y:S06]  /*f970*/  MEMBAR.ALL.CTA ;  /* 0x0000000000007992 */ /* 0x0003ec0000008000 */
[----:B-1----:R-:W1:Y:S01]  /*f980*/  FENCE.VIEW.ASYNC.S ;  /* 0x00000000000073c6 */ /* 0x002e620000000000 */
[----:B------:R-:W-:Y:S05]  /*f990*/  WARPSYNC.ALL ;  /* 0x0000000000007948 */ /* 0x000fea0003800000 */
[----:B------:R-:W-:Y:S01]  /*f9a0*/  BSSY B0, `(.L_x_426) ;  /* 0x0000009000007945 */ /* 0x000fe20003800000 */
[----:B0-----:R-:W-:Y:S01]  /*f9b0*/  LOP3.LUT R40, R40, 0x7f, RZ, 0xc0, !PT ;  /* 0x0000007f28287812 */ /* 0x001fe200078ec0ff */
[----:B-1----:R0:W-:Y:S03]  /*f9c0*/  BAR.SYNC.DEFER_BLOCKING R177, 0x80 ;  /* 0x000200b10000751d */ /* 0x0021e60000010000 */
[----:B------:R-:W-:-:S13]  /*f9d0*/  ISETP.NE.AND P3, PT, R40, RZ, PT ;  /* 0x000000ff2800720c */ /* 0x000fda0003f65270 */
[----:B------:R-:W-:-:S04]  /*f9e0*/  @!P3 IADD3 R40, R97, 0x298a0, RZ ;  /* 0x000298a06128b810 */ /* 0x000fc80007ffe0ff */
[----:B------:R-:W-:-:S04]  /*f9f0*/  @!P3 PRMT R40, RZ, 0x654, R40 ;  /* 0x00000654ff28b816 */ /* 0x000fc80000000028 */
[----:B------:R0:W-:Y:S01]  /*fa00*/  @!P3 SYNCS.ARRIVE.TRANS64.RED.A1T0 RZ, [R40+URZ], RZ ;  /* 0x000000ff28ffb9a7 */ /* 0x0001e2000810043f */
[----:B------:R-:W-:Y:S05]  /*fa10*/  @!P2 BRA `(.L_x_427) ;  /* 0x000000000004a947 */ /* 0x000fea0003800000 */
[----:B------:R-:W-:Y:S01]  /*fa20*/  BPT.TRAP 0x1 ;  /* 0x000000040000795c */ /* 0x000fe20000300000 */
.L_x_427:
[----:B------:R-:W-:Y:S05]  /*fa30*/  BSYNC B0 ;  /* 0x0000000000007941 */ /* 0x000fea0003800000 */
.L_x_426:
[----:B------:R-:W1:Y:S01]  /*fa40*/  SYNCS.PHASECHK.TRANS64.TRYWAIT P2, [R97+URZ+0x298b0], R98 ;  /* 0x0298b062610075a7 */ /* 0x000e62000804017f */
[----:B------:R-:W-:Y:S01]  /*fa50*/  IMAD R41, R17, 0x5000, R208 ;  /* 0x0000500011297824 */ /* 0x000fe200078e02d0 */
[----:B------:R-:W-:Y:S01]  /*fa60*/  ULDC UR42, c[0x0][0x320] ;  /* 0x0000c800002a7ab9 */ /* 0x000fe20000000800 */
[----:B------:R-:W-:Y:S01]  /*fa70*/  ULDC.64 UR40, c[0x0][0x328] ;  /* 0x0000ca0000287ab9 */ /* 0x000fe20000000a00 */
[----:B------:R-:W-:Y:S01]  /*fa80*/  ULDC.64 UR38, c[0x0][0x318] ;  /* 0x0000c60000267ab9 */ /* 0x000fe20000000a00 */
[----:B------:R-:W-:Y:S01]  /*fa90*/  BSSY B0, `(.L_x_428) ;  /* 0x0000003000007945 */ /* 0x000fe20003800000 */
[----:B------:R-:W-:-:S03]  /*faa0*/  IMAD.IADD R48, R16, 0x1, R41 ;  /* 0x0000000110307824 */ /* 0x000fc600078e0229 */
[----:B-1----:R-:W-:Y:S05]  /*fab0*/  @!P2 BRA `(.L_x_429) ;  /* 0x000001b400cca947 */ /* 0x002fea0003800000 */
.L_x_666:
[----:B------:R-:W-:Y:S05]  /*fac0*/  BSYNC B0 ;  /* 0x0000000000007941 */ /* 0x000fea0003800000 */
.L_x_428:
[----:B------:R-:W-:Y:S01]  /*fad0*/  ISETP.GE.AND P2, PT, R168, R96, PT ;  /* 0x00000060a800720c */ /* 0x000fe20003f46270 */
[----:B------:R-:W-:Y:S01]  /*fae0*/  BSSY B0, `(.L_x_430) ;  /* 0x0000019000007945 */ /* 0x000fe20003800000 */
[-C--:B------:R-:W-:Y:S01]  /*faf0*/  IADD3 R49, R16, R41.reuse, R122 ;  /* 0x0000002910317210 */ /* 0x080fe20007ffe07a */
[----:B---3--:R-:W-:Y:S01]  /*fb00*/  IMAD.WIDE R44, R24, 0xa0, R118 ;  /* 0x000000a0182c7825 */ /* 0x008fe200078e0276 */
[CC--:B------:R-:W-:Y:S02]  /*fb10*/  IADD3 R50, R16.reuse, R41.reuse, R120 ;  /* 0x0000002910327210 */ /* 0x0c0fe40007ffe078 */
[----:B------:R-:W-:-:S07]  /*fb20*/  IADD3 R51, R16, R41, R130 ;  /* 0x0000002910337210 */ /* 0x000fce0007ffe082 */
[----:B------:R-:W-:Y:S05]  /*fb30*/  @P2 BRA `(.L_x_431) ;  /* 0x00000000004c2947 */ /* 0x000fea0003800000 */
[----:B0-----:R-:W-:Y:S02]  /*fb40*/  IMAD.MOV.U32 R40, RZ, RZ, R114 ;  /* 0x000000ffff287224 */ /* 0x001fe400078e0072 */
[----:B------:R-:W-:Y:S02]  /*fb50*/  IMAD.MOV.U32 R41, RZ, RZ, R33 ;  /* 0x000000ffff297224 */ /* 0x000fe400078e0021 */
[----:B------:R-:W-:Y:S02]  /*fb60*/  IMAD R43, R45, UR40, RZ ;  /* 0x000000282d2b7c24 */ /* 0x000fe4000f8e02ff */
[----:B------:R-:W-:-:S04]  /*fb70*/  IMAD.WIDE.U32 R40, R44, UR40, R40 ;  /* 0x000000282c287c25 */ /* 0x000fc8000f8e0028 */
[----:B------:R-:W-:Y:S01]  /*fb80*/  IMAD R43, R44, UR41, R43 ;  /* 0x000000292c2b7c24 */ /* 0x000fe2000f8e022b */
[----:B------:R-:W-:-:S04]  /*fb90*/  IADD3 R46, P2, R40, UR38, RZ ;  /* 0x00000026282e7c10 */ /* 0x000fc8000ff5e0ff */
[----:B------:R-:W-:Y:S02]  /*fba0*/  IADD3.X R47, R41, UR39, R43, P2, !PT ;  /* 0x00000027292f7c10 */ /* 0x000fe400097fe42b */
[----:B------:R-:W-:-:S13]  /*fbb0*/  ISETP.GE.AND P2, PT, R18, UR42, PT ;  /* 0x0000002a12007c0c */ /* 0x000fda000bf46270 */
[----:B------:R-:W0:Y:S04]  /*fbc0*/  @!P2 LDS.128 R40, [R48+0xa400] ;  /* 0x00a400003028a984 */ /* 0x000e280000000c00 */
[----:B0-----:R-:W-:Y:S01]  /*fbd0*/  @!P2 STG.E.128 desc[UR54][R46.64], R40 ;  /* 0x000000282e00a986 */ /* 0x001fe2000c101d36 */
        /* <DEDUP_REMOVED lines=8> */
[----:B0-----:R2:W-:Y:S02]  /*fc60*/  @!P2 STG.E.128 desc[UR54][R46.64+0x60], R40 ;  /* 0x000060282e00a986 */ /* 0x0015e4000c101d36 */
.L_x_431:
[----:B------:R-:W-:Y:S05]  /*fc70*/  BSYNC B0 ;  /* 0x0000000000007941 */ /* 0x000fea0003800000 */
.L_x_430:
[----:B------:R-:W-:Y:S01]  /*fc80*/  ISETP.GE.AND P2, PT, R216, R96, PT ;  /* 0x00000060d800720c */ /* 0x000fe20003f46270 */
[----:B------:R-:W-:-:S12]  /*fc90*/  BSSY B0, `(.L_x_432) ;  /* 0x0000017000007945 */ /* 0x000fd80003800000 */
[----:B------:R-:W-:Y:S05]  /*fca0*/  @P2 BRA `(.L_x_433) ;  /* 0x0000000000542947 */ /* 0x000fea0003800000 */
[----:B--2---:R-:W-:Y:S01]  /*fcb0*/  IADD3 R43, P2, R44, 0x80, RZ ;  /* 0x000000802c2b7810 */ /* 0x004fe20007f5e0ff */
[----:B------:R-:W-:Y:S01]  /*fcc0*/  IMAD.MOV.U32 R41, RZ, RZ, R33 ;  /* 0x000000ffff297224 */ /* 0x000fe200078e0021 */
[----:B0-----:R-:W-:-:S03]  /*fcd0*/  MOV R40, R114 ;  /* 0x0000007200287202 */ /* 0x001fc60000000f00 */
[----:B------:R-:W-:Y:S02]  /*fce0*/  IMAD.X R44, RZ, RZ, R45, P2 ;  /* 0x000000ffff2c7224 */ /* 0x000fe400010e062d */
[----:B------:R-:W-:-:S04]  /*fcf0*/  IMAD.WIDE.U32 R40, R43, UR40, R40 ;  /* 0x000000282b287c25 */ /* 0x000fc8000f8e0028 */
[----:B------:R-:W-:-:S04]  /*fd00*/  IMAD R44, R44, UR40, RZ ;  /* 0x000000282c2c7c24 */ /* 0x000fc8000f8e02ff */
        /* <DEDUP_REMOVED lines=15> */
.L_x_433:
[----:B------:R-:W-:Y:S05]  /*fe00*/  BSYNC B0 ;  /* 0x0000000000007941 */ /* 0x000fea0003800000 */
.L_x_432:
[----:B0-23--:R-:W2:Y:S01]  /*fe10*/  LDL R40, [R1+0x10] ;  /* 0x0000100001287983 */ /* 0x00dea20000100800 */
[----:B------:R-:W-:Y:S02]  /*fe20*/  VIADD R17, R17, 0x1 ;  /* 0x0000000111117836 */ /* 0x000fe40000000000 */
[----:B-1----:R-:W-:Y:S01]  /*fe30*/  @!P3 VIADD R97, R97, 0x298c0 ;  /* 0x000298c06161b836 */ /* 0x002fe20000000000 */
[----:B------:R-:W-:Y:S01]  /*fe40*/  @!PT LDS RZ, [RZ] ;  /* 0x00000000fffff984 */ /* 0x000fe20000000800 */
[----:B------:R-:W-:Y:S01]  /*fe50*/  @!PT LDS RZ, [RZ] ;  /* 0x00000000fffff984 */ /* 0x000fe20000000800 */
[----:B------:R-:W-:Y:S01]  /*fe60*/  @!PT LDS RZ, [RZ] ;  /* 0x00000000fffff984 */ /* 0x000fe20000000800 */
[----:B------:R-:W-:Y:S01]  /*fe70*/  @!PT LDS RZ, [RZ] ;  /* 0x00000000fffff984 */ /* 0x000fe20000000800 */
[----:B------:R0:W-:Y:S06]  /*fe80*/  MEMBAR.ALL.CTA ;  /* 0x0000000000007992 */ /* 0x0001ec0000008000 */
[----:B0-----:R-:W0:Y:S02]  /*fe90*/  FENCE.VIEW.ASYNC.S ;  /* 0x00000000000073c6 */ /* 0x001e240000000000 */
[----:B0-----:R0:W-:Y:S01]  /*fea0*/  BAR.SYNC.DEFER_BLOCKING R177, 0x80 ;  /* 0x000200b10000751d */ /* 0x0011e20000010000 */
[----:B------:R-:W-:-:S02]  /*feb0*/  ISETP.NE.AND P2, PT, R17, 0x2, PT ;  /* 0x000000021100780c */ /* 0x000fc40003f45270 */
[----:B------:R-:W-:Y:S02]  /*fec0*/  @!P3 PRMT R97, RZ, 0x654, R97 ;  /* 0x00000654ff61b816 */ /* 0x000fe40000000061 */
[----:B------:R-:W-:Y:S02]  /*fed0*/  SEL R17, R17, RZ, P2 ;  /* 0x000000ff11117207 */ /* 0x000fe40001000000 */
[----:B------:R0:W-:Y:S01]  /*fee0*/  @!P3 SYNCS.ARRIVE.TRANS64.RED.A1T0 RZ, [R97+URZ], RZ ;  /* 0x000000ff61ffb9a7 */ /* 0x0001e2000810043f */
[----:B--2---:R-:W-:Y:S02]  /*fef0*/  LOP3.LUT P4, RZ, R40, 0x2, RZ, 0xc0, !PT ;  /* 0x0000000228ff7812 */ /* 0x004fe4000788c0ff */
[----:B------:R-:W-:-:S04]  /*ff00*/  SEL R40, RZ, 0x1, P2 ;  /* 0x00000001ff287807 */ /* 0x000fc80001000000 */
[----:B------:R-:W-:-:S07]  /*ff10*/  LOP3.LUT R169, R169, R40, RZ, 0x3c, !PT ;  /* 0x00000028a9a97212 */ /* 0x000fce00078e3cff */
[----:B0-----:R-:W-:Y:S05]  /*ff20*/  @P4 BRA `(.L_x_434) ;  /* 0xffffff2c00b44947 */ /* 0x001fea000383ffff */
[----:B------:R-:W0:Y:S01]  /*ff30*/  S2R R41, SR_TID.X ;  /* 0x0000000000297919 */ /* 0x000e220000002100 */
[----:B------:R-:W-:Y:S02]  /*ff40*/  PLOP3.LUT P0, PT, PT, PT, PT, 0x8, 0x0 ;  /* 0x000000000000781c */ /* 0x000fe40003f0e170 */
[----:B0-----:R-:W-:-:S04]  /*ff50*/  SHF.R.U32.HI R41, RZ, 0x7, R41 ;  /* 0x00000007ff297819 */ /* 0x001fc80000011629 */
[----:B------:R-:W-:-:S13]  /*ff60*/  ISETP.NE.AND P4, PT, R41, 0x1, PT ;  /* 0x000000012900780c */ /* 0x000fda0003f85270 */
[----:B------:R-:W-:Y:S06]  /*ff70*/  @!P4 BAR.ARV 0x9, 0x100 ;  /* 0x024400000000cb1d */ /* 0x000fec0000002000 */
.L_x_330:
[----:B------:R-:W-:Y:S01]  /*ff80*/  IMAD.MOV.U32 R0, RZ, RZ, RZ ;  /* 0x000000ffff007224 */ /* 0x000fe200078e00ff */
[----:B------:R-:W-:Y:S06]  /*ff90*/  @P0 BRA `(.L_x_435) ;  /* 0x00000000000c0947 */ /* 0x000fec0003800000 */
[----:B------:R-:W1:Y:S01]  /*ffa0*/  FENCE.VIEW.ASYNC.G ;  /* 0x00000000000073c6 */ /* 0x000e620000000100 */
[----:B------:R-:W-:Y:S05]  /*ffb0*/  WARPSYNC.ALL ;  /* 0x0000000000007948 */ /* 0x000fea0003800000 */
[----:B-1----:R-:W-:Y:S06]  /*ffc0*/  BAR.ARV 0xc, 0x180 ;  /* 0x0306000000007b1d */ /* 0x002fec0000002000 */
.L_x_435:
[----:B------:R-:W2:Y:S01]  /*ffd0*/  LDL R2, [R1+0x10] ;  /* 0x0000100001027983 */ /* 0x000ea20000100800 */
[----:B------:R-:W-:Y:S01]  /*ffe0*/  BSSY B0, `(.L_x_436) ;  /* 0x0000021000007945 */ /* 0x000fe20003800000 */
[----:B--2---:R-:W-:-:S13]  /*fff0*/  LOP3.LUT P0, RZ, R2, 0x8, RZ, 0xc0, !PT ;  /* 0x0000000802ff7812 */ /* 0x004fda000780c0ff */
[----:B------:R-:W-:Y:S05]  /*10000*/  @!P0 BRA `(.L_x_437) ;  /* 0x0000000000788947 */ /* 0x000fea0003800000 */
[----:B------:R-:W-:Y:S01]  /*10010*/  ISETP.NE.AND P0, PT, R211, RZ, PT ;  /* 0x000000ffd300720c */ /* 0x000fe20003f05270 */
[----:B------:R-:W-:-:S03]  /*10020*/  ULDC UR4, c[0x0][0x9f0] ;  /* 0x00027c0000047ab9 */ /* 0x000fc60000000800 */
[----:B0-----:R-:W-:-:S04]  /*10030*/  SEL R6, R211, UR4, P0 ;  /* 0x00000004d3067c07 */ /* 0x001fc80008000000 */
[-C--:B------:R-:W-:Y:S02]  /*10040*/  IABS R5, R6.reuse ;  /* 0x0000000600057213 */ /* 0x080fe40000000000 */
[----:B------:R-:W-:Y:S02]  /*10050*/  IADD3 R0, R147, -0x1, R6 ;  /* 0xffffffff93007810 */ /* 0x000fe40007ffe006 */
[----:B------:R-:W0:Y:S01]  /*10060*/  I2F.RP R4, R5 ;  /* 0x0000000500047306 */ /* 0x000e220000209400 */
[----:B------:R-:W-:-:S05]  /*10070*/  IABS R9, R6 ;  /* 0x0000000600097213 */ /* 0x000fca0000000000 */
[----:B------:R-:W-:Y:S02]  /*10080*/  IMAD.MOV R9, RZ, RZ, -R9 ;  /* 0x000000ffff097224 */ /* 0x000fe400078e0a09 */
[----:B0-----:R-:W0:Y:S02]  /*10090*/  MUFU.RCP R4, R4 ;  /* 0x0000000400047308 */ /* 0x001e240000001000 */
[----:B0-----:R-:W-:Y:S02]  /*100a0*/  IADD3 R2, R4, 0xffffffe, RZ ;  /* 0x0ffffffe04027810 */ /* 0x001fe40007ffe0ff */
[----:B------:R-:W-:-:S04]  /*100b0*/  IABS R4, R0 ;  /* 0x0000000000047213 */ /* 0x000fc80000000000 */
[----:B------:R0:W1:Y:S01]  /*100c0*/  F2I.FTZ.U32.TRUNC.NTZ R3, R2 ;  /* 0x0000000200037305 */ /* 0x000062000021f000 */
[----:B------:R-:W-:-:S04]  /*100d0*/  LOP3.LUT R0, R0, R6, RZ, 0x3c, !PT ;  /* 0x0000000600007212 */ /* 0x000fc800078e3cff */
        /* <DEDUP_REMOVED lines=9> */
[-C--:B------:R-:W-:Y:S01]  /*10170*/  @!P1 IADD3 R2, R2, -R5.reuse, RZ ;  /* 0x8000000502029210 */ /* 0x080fe20007ffe0ff */
[----:B------:R-:W-:Y:S01]  /*10180*/  @!P1 VIADD R3, R3, 0x1 ;  /* 0x0000000103039836 */ /* 0x000fe20000000000 */
[----:B------:R-:W-:Y:S02]  /*10190*/  ISETP.NE.AND P1, PT, R6, RZ, PT ;  /* 0x000000ff0600720c */ /* 0x000fe40003f25270 */
[----:B------:R-:W-:-:S13]  /*101a0*/  ISETP.GE.U32.AND P0, PT, R2, R5, PT ;  /* 0x000000050200720c */ /* 0x000fda0003f06070 */
[----:B------:R-:W-:-:S04]  /*101b0*/  @P0 VIADD R3, R3, 0x1 ;  /* 0x0000000103030836 */ /* 0x000fc80000000000 */
[----:B------:R-:W-:-:S04]  /*101c0*/  IMAD.MOV.U32 R0, RZ, RZ, R3 ;  /* 0x000000ffff007224 */ /* 0x000fc800078e0003 */
[----:B------:R-:W-:Y:S01]  /*101d0*/  @!P2 IMAD.MOV R0, RZ, RZ, -R0 ;  /* 0x000000ffff00a224 */ /* 0x000fe200078e0a00 */
[----:B------:R-:W-:-:S07]  /*101e0*/  @!P1 LOP3.LUT R0, RZ, R6, RZ, 0x33, !PT ;  /* 0x00000006ff009212 */ /* 0x000fce00078e33ff */
.L_x_437:
[----:B------:R-:W-:Y:S05]  /*101f0*/  BSYNC B0 ;  /* 0x0000000000007941 */ /* 0x000fea0003800000 */
.L_x_436:
[-C--:B------:R-:W-:Y:S01]  /*10200*/  IMAD R201, R217, R0.reuse, RZ ;  /* 0x00000000d9c97224 */ /* 0x080fe200078e02ff */
[----:B------:R-:W-:Y:S02]  /*10210*/  PLOP3.LUT P0, PT, PT, PT, PT, 0x80, 0x0 ;  /* 0x000000000000781c */ /* 0x000fe40003f0f070 */
[----:B------:R-:W-:Y:S02]  /*10220*/  CS2R R8, SRZ ;  /* 0x0000000000087805 */ /* 0x000fe4000001ff00 */
[----:B------:R-:W-:Y:S02]  /*10230*/  CS2R R88, SRZ ;  /* 0x0000000000587805 */ /* 0x000fe4000001ff00 */
[----:B------:R-:W-:Y:S02]  /*10240*/  CS2R R4, SRZ ;  /* 0x0000000000047805 */ /* 0x000fe4000001ff00 */
[----:B------:R-:W-:Y:S02]  /*10250*/  VIADDMNMX R147, R201, R0, R147, PT ;  /* 0x00000000c9937246 */ /* 0x000fe40003800193 */
[----:B------:R-:W-:-:S02]  /*10260*/  CS2R R52, SRZ ;  /* 0x0000000000347805 */ /* 0x000fc4000001ff00 */
[----:B------:R-:W-:Y:S02]  /*10270*/  MOV R104, RZ ;  /* 0x000000ff00687202 */ /* 0x000fe40000000f00 */
[----:B------:R-:W-:Y:S02]  /*10280*/  CS2R R48, SRZ ;  /* 0x0000000000307805 */ /* 0x000fe4000001ff00 */
[----:B------:R-:W-:Y:S01]  /*10290*/  ISETP.GT.AND P1, PT, R147, R201, PT ;  /* 0x000000c99300720c */ /* 0x000fe20003f24270 */
[----:B------:R-:W-:Y:S01]  /*102a0*/  IMAD.MOV.U32 R42, RZ, RZ, RZ ;  /* 0x000000ffff2a7224 */ /* 0x000fe200078e00ff */
[----:B------:R-:W-:Y:S02]  /*102b0*/  CS2R R108, SRZ ;  /* 0x00000000006c7805 */ /* 0x000fe4000001ff00 */
[----:B------:R-:W-:Y:S01]  /*102c0*/  CS2R R92, SRZ ;  /* 0x00000000005c7805 */ /* 0x000fe2000001ff00 */
[----:B------:R-:W-:Y:S01]  /*102d0*/  IMAD.MOV.U32 R50, RZ, RZ, RZ ;  /* 0x000000ffff327224 */ /* 0x000fe200078e00ff */
[----:B------:R-:W-:Y:S01]  /*102e0*/  CS2R R36, SRZ ;  /* 0x0000000000247805 */ /* 0x000fe2000001ff00 */
[----:B------:R-:W-:Y:S01]  /*102f0*/  IMAD.MOV.U32 R45, RZ, RZ, RZ ;  /* 0x000000ffff2d7224 */ /* 0x000fe200078e00ff */
[----:B------:R-:W-:Y:S01]  /*10300*/  CS2R R98, SRZ ;  /* 0x0000000000627805 */ /* 0x000fe2000001ff00 */
[----:B------:R-:W-:Y:S01]  /*10310*/  IMAD.MOV.U32 R71, RZ, RZ, RZ ;  /* 0x000000ffff477224 */ /* 0x000fe200078e00ff */
        /* <DEDUP_REMOVED lines=11> */
[----:B------:R-:W-:Y:S01]  /*103d0*/  CS2R R64, SRZ ;  /* 0x0000000000407805 */ /* 0x000fe2000001ff00 */
[----:B------:R-:W-:Y:S01]  /*103e0*/  IMAD.MOV.U32 R77, RZ, RZ, RZ ;  /* 0x000000ffff4d7224 */ /* 0x000fe200078e00ff */
[----:B------:R-:W-:Y:S01]  /*103f0*/  MOV R112, RZ ;  /* 0x000000ff00707202 */ /* 0x000fe20000000f00 */
[----:B------:R-:W-:Y:S01]  /*10400*/  IMAD.MOV.U32 R74, RZ, RZ, RZ ;  /* 0x000000ffff4a7224 */ /* 0x000fe200078e00ff */
[----:B------:R-:W-:Y:S01]  /*10410*/  CS2R R32, SRZ ;  /* 0x0000000000207805 */ /* 0x000fe2000001ff00 */
[----:B------:R-:W-:Y:S01]  /*10420*/  IMAD.MOV.U32 R118, RZ, RZ, RZ ;  /* 0x000000ffff767224 */ /* 0x000fe200078e00ff */
[----:B------:R-:W-:Y:S01]  /*10430*/  CS2R R84, SRZ ;  /* 0x0000000000547805 */ /* 0x000fe2000001ff00 */
[----:B------:R-:W-:Y:S01]  /*10440*/  IMAD.MOV.U32 R97, RZ, RZ, RZ ;  /* 0x000000ffff617224 */ /* 0x000fe200078e00ff */
[----:B------:R-:W-:Y:S01]  /*10450*/  MOV R69, RZ ;  /* 0x000000ff00457202 */ /* 0x000fe20000000f00 */
[----:B------:R-:W-:Y:S01]  /*10460*/  IMAD.MOV.U32 R63, RZ, RZ, RZ ;  /* 0x000000ffff3f7224 */ /* 0x000fe200078e00ff */
[----:B------:R-:W-:Y:S01]  /*10470*/  CS2R R24, SRZ ;  /* 0x0000000000187805 */ /* 0x000fe2000001ff00 */
[----:B------:R-:W-:Y:S01]  /*10480*/  IMAD.MOV.U32 R34, RZ, RZ, RZ ;  /* 0x000000ffff227224 */ /* 0x000fe200078e00ff */
[----:B------:R-:W-:Y:S01]  /*10490*/  MOV R61, RZ ;  /* 0x000000ff003d7202 */ /* 0x000fe20000000f00 */
[----:B------:R-:W-:Y:S01]  /*104a0*/  IMAD.MOV.U32 R67, RZ, RZ, RZ ;  /* 0x000000ffff437224 */ /* 0x000fe200078e00ff */
[----:B------:R-:W-:Y:S01]  /*104b0*/  MOV R83, RZ ;  /* 0x000000ff00537202 */ /* 0x000fe20000000f00 */
[----:B------:R-:W-:-:S02]  /*104c0*/  IMAD.MOV.U32 R12, RZ, RZ, RZ ;  /* 0x000000ffff0c7224 */ /* 0x000fc400078e00ff */
[----:B------:R-:W-:Y:S02]  /*104d0*/  IMAD.MOV.U32 R79, RZ, RZ, RZ ;  /* 0x000000ffff4f7224 */ /* 0x000fe400078e00ff */
[----:B------:R-:W-:Y:S02]  /*104e0*/  IMAD.MOV.U32 R150, RZ, RZ, RZ ;  /* 0x000000ffff967224 */ /* 0x000fe400078e00ff */
[----:B0-----:R-:W-:Y:S02]  /*104f0*/  IMAD.MOV.U32 R6, RZ, RZ, RZ ;  /* 0x000000ffff067224 */ /* 0x001fe400078e00ff */
[----:B------:R-:W-:Y:S02]  /*10500*/  IMAD.MOV.U32 R0, RZ, RZ, RZ ;  /* 0x000000ffff007224 */ /* 0x000fe400078e00ff */
[----:B------:R-:W-:Y:S01]  /*10510*/  IMAD.MOV.U32 R87, RZ, RZ, RZ ;  /* 0x000000ffff577224 */ /* 0x000fe200078e00ff */
[----:B------:R-:W-:Y:S06]  /*10520*/  @!P1 BRA `(.L_x_438) ;  /* 0x000000f800649947 */ /* 0x000fec0003800000 */
[----:B------:R-:W-:-:S03]  /*10530*/  UMOV UR4, 0xffffffff ;  /* 0xffffffff00047882 */ /* 0x000fc60000000000 */
[----:B------:R-:W-:Y:S05]  /*10540*/  BRA.DIV UR4, `(.L_x_439) ;  /* 0x000001ae043c7947 */ /* 0x000fea000b800000 */
[----:B------:R-:W0:Y:S02]  /*10550*/  S2R R0, SR_TID.X ;  /* 0x0000000000007919 */ /* 0x000e240000002100 */
[----:B0-----:R-:W-:-:S05]  /*10560*/  VIADD R2, R0, 0xffffff80 ;  /* 0xffffff8000027836 */ /* 0x001fca0000000000 */
[----:B------:R-:W-:-:S04]  /*10570*/  SHF.R.S32.HI R0, RZ, 0x1f, R2 ;  /* 0x0000001fff007819 */ /* 0x000fc80000011402 */
[----:B------:R-:W-:-:S04]  /*10580*/  LEA.HI R0, R0, R2, RZ, 0x7 ;  /* 0x0000000200007211 */ /* 0x000fc800078f38ff */
[----:B------:R-:W-:-:S05]  /*10590*/  SHF.R.S32.HI R0, RZ, 0x7, R0 ;  /* 0x00000007ff007819 */ /* 0x000fca0000011400 */
[----:B------:R0:W1:Y:S02]  /*105a0*/  SHFL.IDX PT, R202, R0, RZ, 0x1f ;  /* 0x00001fff00ca7589 */ /* 0x00006400000e0000 */
.L_x_669:
[----:B01----:R-:W-:Y:S01]  /*105b0*/  LEA.HI R0, R202, R202, RZ, 0x1 ;  /* 0x000000caca007211 */ /* 0x003fe200078f08ff */
[----:B------:R-:W-:-:S03]  /*105c0*/  ULOP3.LUT UP0, URZ, UR52, 0x9f, URZ, 0xc0, !UPT ;  /* 0x0000009f343f7892 */ /* 0x000fc6000f80c03f */
[----:B------:R-:W-:-:S03]  /*105d0*/  LOP3.LUT R3, R0, 0x3e, RZ, 0xc0, !PT ;  /* 0x0000003e00037812 */ /* 0x000fc600078ec0ff */
[----:B------:R-:W-:Y:S02]  /*105e0*/  PLOP3.LUT P0, PT, PT, PT, UP0, 0x80, 0x0 ;  /* 0x000000000000781c */ /* 0x000fe40003f0f008 */
[----:B------:R-:W-:-:S05]  /*105f0*/  IMAD.IADD R3, R202, 0x1, -R3 ;  /* 0x00000001ca037824 */ /* 0x000fca00078e0a03 */
[----:B------:R-:W-:-:S04]  /*10600*/  LEA R3, R3, UR52, 0xc ;  /* 0x0000003403037c11 */ /* 0x000fc8000f8e60ff */
[----:B------:R-:W-:-:S04]  /*10610*/  SHF.R.U32.HI R3, RZ, 0x4, R3 ;  /* 0x00000004ff037819 */ /* 0x000fc80000011603 */
[----:B------:R-:W-:Y:S01]  /*10620*/  LOP3.LUT R44, R3, 0x3fff, RZ, 0xc0, !PT ;  /* 0x00003fff032c7812 */ /* 0x000fe200078ec0ff */
[----:B------:R-:W-:Y:S06]  /*10630*/  @!P0 BRA `(.L_x_440) ;  /* 0x0000000000408947 */ /* 0x000fec0003800000 */
[----:B------:R-:W-:Y:S01]  /*10640*/  MOV R0, 0x0 ;  /* 0x0000000000007802 */ /* 0x000fe20000000f00 */
[----:B------:R-:W-:Y:S01]  /*10650*/  ULDC.64 UR4, c[0x4][0xc8] ;  /* 0x0100320000047ab9 */ /* 0x000fe20000000a00 */
[----:B------:R-:W-:Y:S01]  /*10660*/  ULDC.64 UR6, c[0x4][0xd0] ;  /* 0x0100340000067ab9 */ /* 0x000fe20000000a00 */
[----:B------:R-:W-:Y:S01]  /*10670*/  IMAD.U32 R4, RZ, RZ, UR4 ;  /* 0x00000004ff047e24 */ /* 0x000fe2000f8e00ff */
[----:B------:R0:W1:Y:S01]  /*10680*/  LDC.64 R2, c[0x4][R0] ;  /* 0x0100000000027b82 */ /* 0x0000620000000a00 */
[----:B------:R-:W-:Y:S01]  /*10690*/  IMAD.U32 R5, RZ, RZ, UR5 ;  /* 0x00000005ff057e24 */ /* 0x000fe2000f8e00ff */
[----:B------:R-:W-:Y:S01]  /*106a0*/  ULDC.64 UR4, c[0x4][0x38] ;  /* 0x01000e0000047ab9 */ /* 0x000fe20000000a00 */
[----:B------:R-:W-:Y:S01]  /*106b0*/  MOV R6, UR6 ;  /* 0x0000000600067c02 */ /* 0x000fe20008000f00 */
[----:B------:R-:W-:Y:S01]  /*106c0*/  IMAD.U32 R7, RZ, RZ, UR7 ;  /* 0x00000007ff077e24 */ /* 0x000fe2000f8e00ff */
[----:B------:R-:W-:Y:S01]  /*106d0*/  MOV R12, 0x1 ;  /* 0x00000001000c7802 */ /* 0x000fe20000000f00 */
[----:B------:R-:W-:-:S02]  /*106e0*/  IMAD.U32 R10, RZ, RZ, UR4 ;  /* 0x00000004ff0a7e24 */ /* 0x000fc4000f8e00ff */
[----:B------:R-:W-:Y:S02]  /*106f0*/  IMAD.U32 R11, RZ, RZ, UR5 ;  /* 0x00000005ff0b7e24 */ /* 0x000fe4000f8e00ff */
[----:B------:R-:W-:Y:S02]  /*10700*/  IMAD.MOV.U32 R8, RZ, RZ, 0x70 ;  /* 0x00000070ff087424 */ /* 0x000fe400078e00ff */
[----:B0-----:R-:W-:-:S07]  /*10710*/  IMAD.MOV.U32 R13, RZ, RZ, RZ ;  /* 0x000000ffff0d7224 */ /* 0x001fce00078e00ff */
[----:B------:R-:W-:-:S07]  /*10720*/  LEPC R20, `(.L_x_440) ;  /* 0x000000001014794e */ /* 0x000fce0000000000 */
[----:B-1---5:R-:W-:Y:S05]  /*10730*/  CALL.ABS.NOINC R2 ;  /* 0x0000000002007343 */ /* 0x022fea0003c00000 */
.L_x_440:
        /* <DEDUP_REMOVED lines=10> */
[----:B0-----:R-:W-:-:S02]  /*107e0*/  @P1 IMAD R2, R214, R8, RZ ;  /* 0x00000008d6021224 */ /* 0x001fc400078e02ff */
[----:B------:R-:W-:-:S04]  /*107f0*/  @P1 IMAD.WIDE.U32 R4, R206, R8, RZ ;  /* 0x00000008ce041225 */ /* 0x000fc800078e00ff */
[----:B------:R-:W-:Y:S02]  /*10800*/  @P1 IMAD R9, R206, R9, R2 ;  /* 0x00000009ce091224 */ /* 0x000fe400078e0202 */
[-C--:B-1----:R-:W-:Y:S02]  /*10810*/  @P0 IMAD R0, R214, R6.reuse, RZ ;  /* 0x00000006d6000224 */ /* 0x082fe400078e02ff */
[----:B------:R-:W-:-:S04]  /*10820*/  @P0 IMAD.WIDE.U32 R2, R206, R6, RZ ;  /* 0x00000006ce020225 */ /* 0x000fc800078e00ff */
[----:B------:R-:W-:Y:S01]  /*10830*/  @P0 IMAD R7, R206, R7, R0 ;  /* 0x00000007ce070224 */ /* 0x000fe200078e0200 */
[----:B------:R-:W-:Y:S01]  /*10840*/  MOV R0, 0x3f800000 ;  /* 0x3f80000000007802 */ /* 0x000fe20000000f00 */
[----:B------:R-:W-:Y:S02]  /*10850*/  @P1 IMAD.IADD R5, R5, 0x1, R9 ;  /* 0x0000000105051824 */ /* 0x000fe400078e0209 */
[----:B------:R-:W-:Y:S02]  /*10860*/  @P0 IMAD.IADD R3, R3, 0x1, R7 ;  /* 0x0000000103030824 */ /* 0x000fe400078e0207 */
[----:B--2---:R-:W-:-:S04]  /*10870*/  @P0 IMAD.WIDE.U32 R2, R204, R10, R2 ;  /* 0x0000000acc020225 */ /* 0x004fc800078e0002 */
[----:B---3--:R-:W-:Y:S01]  /*10880*/  @P1 IMAD.WIDE.U32 R6, R204, R12, R4 ;  /* 0x0000000ccc061225 */ /* 0x008fe200078e0004 */
[----:B------:R-:W-:Y:S01]  /*10890*/  @P0 LEA R4, P2, R2, UR4, 0x2 ;  /* 0x0000000402040c11 */ /* 0x000fe2000f8410ff */
[----:B------:R-:W-:Y:S02]  /*108a0*/  ULDC UR4, c[0x0][0x3f4] ;  /* 0x0000fd0000047ab9 */ /* 0x000fe40000000800 */
[----:B------:R-:W-:Y:S01]  /*108b0*/  @P0 IMAD R5, R204, R11, R3 ;  /* 0x0000000bcc050224 */ /* 0x000fe200078e0203 */
[----:B------:R-:W-:Y:S01]  /*108c0*/  @P1 LEA R8, P3, R6, UR6, 0x2 ;  /* 0x0000000606081c11 */ /* 0x000fe2000f8610ff */
[----:B------:R-:W-:-:S03]  /*108d0*/  @P1 IMAD R3, R204, R13, R7 ;  /* 0x0000000dcc031224 */ /* 0x000fc600078e0207 */
[----:B------:R-:W-:Y:S02]  /*108e0*/  @P0 LEA.HI.X R5, R2, UR5, R5, 0x2, P2 ;  /* 0x0000000502050c11 */ /* 0x000fe400090f1405 */
[----:B------:R-:W-:Y:S01]  /*108f0*/  @P1 LEA.HI.X R9, R6, UR7, R3, 0x2, P3 ;  /* 0x0000000706091c11 */ /* 0x000fe200098f1403 */
[----:B------:R-:W-:-:S04]  /*10900*/  IMAD.MOV.U32 R3, RZ, RZ, 0x3f800000 ;  /* 0x3f800000ff037424 */ /* 0x000fc800078e00ff */
[----:B------:R-:W2:Y:S04]  /*10910*/  @P1 LDG.E R0, desc[UR54][R8.64] ;  /* 0x0000003608001981 */ /* 0x000ea8000c1e1900 */
[----:B------:R-:W2:Y:S01]  /*10920*/  @P0 LDG.E R3, desc[UR54][R4.64] ;  /* 0x0000003604030981 */ /* 0x000ea2000c1e1900 */
[----:B------:R-:W-:Y:S01]  /*10930*/  ISETP.LT.AND P0, PT, RZ, UR4, PT ;  /* 0x00000004ff007c0c */ /* 0x000fe2000bf01270 */
[----:B------:R-:W-:Y:S01]  /*10940*/  ULDC UR4, c[0x0][0x9d8] ;  /* 0x0002760000047ab9 */ /* 0x000fe20000000800 */
[----:B--2---:R-:W-:-:S04]  /*10950*/  FMUL.FTZ R0, R3, R0 ;  /* 0x0000000003007220 */ /* 0x004fc80000410000 */
[----:B------:R-:W-:-:S07]  /*10960*/  FMUL.FTZ R2, R0, UR4 ;  /* 0x0000000400027c20 */ /* 0x000fce0008410000 */
[----:B------:R-:W-:Y:S05]  /*10970*/  @P0 BRA `(.L_x_441) ;  /* 0x0000000000400947 */ /* 0x000fea0003800000 */
[----:B------:R-:W-:-:S04]  /*10980*/  ULEA.HI UR4, UR43, UR43, URZ, 0x1 ;  /* 0x0000002b2b047291 */ /* 0x000fc8000f8f083f */
[----:B------:R-:W-:-:S04]  /*10990*/  ULOP3.LUT UR4, UR4, 0xfffffffe, URZ, 0xc0, !UPT ;  /* 0xfffffffe04047892 */ /* 0x000fc8000f8ec03f */
[----:B------:R-:W-:-:S06]  /*109a0*/  UIADD3 UR4, UR43, -UR4, URZ ;  /* 0x800000042b047290 */ /* 0x000fcc000fffe03f */
[----:B------:R-:W-:-:S05]  /*109b0*/  IMAD.U32 R3, RZ, RZ, UR4 ;  /* 0x00000004ff037e24 */ /* 0x000fca000f8e00ff */
[----:B------:R-:W-:-:S04]  /*109c0*/  SHF.L.U32 R3, R3, 0x1f, RZ ;  /* 0x0000001f03037819 */ /* 0x000fc800000006ff */
[----:B------:R0:W1:Y:S03]  /*109d0*/  SYNCS.PHASECHK.TRANS64.TRYWAIT P0, [R16+URZ+0x29800], R3 ;  /* 0x02980003100075a7 */ /* 0x000066000800017f */
[----:B-1----:R-:W-:Y:S05]  /*109e0*/  @!P0 NANOSLEEP.SYNCS 0x989680 ;  /* 0x009896800000895d */ /* 0x002fea0003900000 */
[----:B------:R-:W1:Y:S01]  /*109f0*/  @!P0 SYNCS.PHASECHK.TRANS64 P0, [R16+URZ+0x29800], R3 ;  /* 0x02980003100085a7 */ /* 0x000e62000800007f */
[----:B------:R-:W-:Y:S04]  /*10a00*/  BSSY B0, `(.L_x_442) ;  /* 0x0000006000007945 */ /* 0x000fe80003800000 */
[----:B-1----:R-:W-:Y:S05]  /*10a10*/  @P0 BRA `(.L_x_443) ;  /* 0x0000000000100947 */ /* 0x002fea0003800000 */
.L_x_444:
[----:B-1----:R1:W2:Y:S02]  /*10a20*/  SYNCS.PHASECHK.TRANS64.TRYWAIT P0, [R16+URZ+0x29800], R3 ;  /* 0x02980003100075a7 */ /* 0x0022a4000800017f */
[----:B--2---:R-:W-:Y:S05]  /*10a30*/  @!P0 NANOSLEEP.SYNCS 0x989680 ;  /* 0x009896800000895d */ /* 0x004fea0003900000 */
[----:B------:R-:W2:Y:S02]  /*10a40*/  @!P0 SYNCS.PHASECHK.TRANS64 P0, [R16+URZ+0x29800], R3 ;  /* 0x02980003100085a7 */ /* 0x000ea4000800007f */
[----:B--2---:R-:W-:Y:S05]  /*10a50*/  @!P0 BRA `(.L_x_444) ;  /* 0xfffffffc00f08947 */ /* 0x004fea000383ffff */
.L_x_443:
[----:B------:R-:W-:Y:S05]  /*10a60*/  BSYNC B0 ;  /* 0x0000000000007941 */ /* 0x000fea0003800000 */
.L_x_442:
[----:B------:R-:W-:Y:S05]  /*10a70*/  BRA `(.L_x_445) ;  /* 0x0000006c00207947 */ /* 0x000fea0003800000 */
.L_x_441:
[----:B------:R-:W0:Y:S01]  /*10a80*/  LDC.64 R26, c[0x0][0x3e8] ;  /* 0x0000fa00ff1a7b82 */ /* 0x000e220000000a00 */
[----:B------:R-:W-:Y:S01]  /*10a90*/  ULOP3.LUT UP0, URZ, UR52, 0x1bf, URZ, 0xc0, !UPT ;  /* 0x000001bf343f7892 */ /* 0x000fe2000f80c03f */
[----:B-----5:R-:W-:Y:S01]  /*10aa0*/  SHF.R.S32.HI R0, RZ, 0x1f, R144 ;  /* 0x0000001fff007819 */ /* 0x020fe20000011490 */
[----:B------:R-:W-:Y:S01]  /*10ab0*/  ULDC.64 UR4, c[0x0][0x3f8] ;  /* 0x0000fe0000047ab9 */ /* 0x000fe20000000a00 */
[----:B------:R-:W-:-:S03]  /*10ac0*/  ULDC.64 UR6, c[0x0][0x408] ;  /* 0x0001020000067ab9 */ /* 0x000fc60000000a00 */
[----:B------:R-:W-:Y:S01]  /*10ad0*/  PLOP3.LUT P0, PT, PT, PT, UP0, 0x80, 0x0 ;  /* 0x000000000000781c */ /* 0x000fe20003f0f008 */
[----:B------:R-:W1:Y:S01]  /*10ae0*/  LDC.64 R24, c[0x0][0x400] ;  /* 0x00010000ff187b82 */ /* 0x000e620000000a00 */
[C---:B------:R-:W-:Y:S02]  /*10af0*/  IMAD R3, R0.reuse, UR4, RZ ;  /* 0x0000000400037c24 */ /* 0x040fe4000f8e02ff */
[----:B------:R-:W-:Y:S02]  /*10b00*/  IMAD R5, R0, UR6, RZ ;  /* 0x0000000600057c24 */ /* 0x000fe4000f8e02ff */
[C---:B------:R-:W-:Y:S02]  /*10b10*/  IMAD R3, R144.reuse, UR5, R3 ;  /* 0x0000000590037c24 */ /* 0x040fe4000f8e0203 */
[C---:B------:R-:W-:Y:S02]  /*10b20*/  IMAD R5, R144.reuse, UR7, R5 ;  /* 0x0000000790057c24 */ /* 0x040fe4000f8e0205 */
[----:B0-----:R-:W-:-:S04]  /*10b30*/  IMAD.WIDE.U32 R26, R144, UR4, R26 ;  /* 0x00000004901a7c25 */ /* 0x001fc8000f8e001a */
[----:B------:R-:W-:Y:S02]  /*10b40*/  IMAD.IADD R28, R3, 0x1, R27 ;  /* 0x00000001031c7824 */ /* 0x000fe400078e021b */
[----:B-1----:R-:W-:-:S04]  /*10b50*/  IMAD.WIDE.U32 R24, R144, UR6, R24 ;  /* 0x0000000690187c25 */ /* 0x002fc8000f8e0018 */
[----:B------:R-:W-:Y:S01]  /*10b60*/  IMAD.IADD R29, R5, 0x1, R25 ;  /* 0x00000001051d7824 */ /* 0x000fe200078e0219 */
[----:B------:R-:W-:Y:S06]  /*10b70*/  @!P0 BRA `(.L_x_446) ;  /* 0x0000000000408947 */ /* 0x000fec0003800000 */
[----:B------:R-:W-:Y:S01]  /*10b80*/  MOV R0, 0x0 ;  /* 0x0000000000007802 */ /* 0x000fe20000000f00 */
[----:B------:R-:W-:Y:S01]  /*10b90*/  ULDC.64 UR4, c[0x4][0xc8] ;  /* 0x0100320000047ab9 */ /* 0x000fe20000000a00 */
[----:B------:R-:W-:Y:S01]  /*10ba0*/  ULDC.64 UR6, c[0x4][0xd0] ;  /* 0x0100340000067ab9 */ /* 0x000fe20000000a00 */
[----:B------:R-:W-:Y:S01]  /*10bb0*/  IMAD.U32 R4, RZ, RZ, UR4 ;  /* 0x00000004ff047e24 */ /* 0x000fe2000f8e00ff */
[----:B------:R0:W1:Y:S01]  /*10bc0*/  LDC.64 R14, c[0x4][R0] ;  /* 0x01000000000e7b82 */ /* 0x0000620000000a00 */
[----:B------:R-:W-:Y:S01]  /*10bd0*/  MOV R5, UR5 ;  /* 0x0000000500057c02 */ /* 0x000fe20008000f00 */
        /* <DEDUP_REMOVED lines=10> */
.L_x_446:
[----:B------:R-:W-:Y:S01]  /*10c80*/  ULDC.U8 UR4, c[0x0][0x410] ;  /* 0x0001040000047ab9 */ /* 0x000fe20000000000 */
[----:B------:R-:W-:Y:S01]  /*10c90*/  BSSY B0, `(.L_x_447) ;  /* 0x000069e000007945 */ /* 0x000fe20003800000 */
[----:B------:R-:W-:Y:S01]  /*10ca0*/  ISETP.NE.AND P0, PT, RZ, UR4, PT ;  /* 0x00000004ff007c0c */ /* 0x000fe2000bf05270 */
[----:B------:R-:W-:-:S12]  /*10cb0*/  IMAD R4, R145, 0x80, R168 ;  /* 0x0000008091047824 */ /* 0x000fd800078e02a8 */
[----:B------:R-:W-:Y:S05]  /*10cc0*/  @!P0 BRA `(.L_x_448) ;  /* 0x00000034002c8947 */ /* 0x000fea0003800000 */
[----:B------:R-:W-:-:S03]  /*10cd0*/  UMOV UR4, 0xffffffff ;  /* 0xffffffff00047882 */ /* 0x000fc60000000000 */
[----:B------:R-:W-:Y:S05]  /*10ce0*/  BRA.DIV UR4, `(.L_x_449) ;  /* 0x000001a604947947 */ /* 0x000fea000b800000 */
[----:B------:R0:W1:Y:S04]  /*10cf0*/  SHFL.IDX PT, R27, R26, RZ, 0x1e1f ;  /* 0x001e1fff1a1b7589 */ /* 0x00006800000e0000 */
[----:B------:R0:W2:Y:S04]  /*10d00*/  SHFL.IDX PT, R14, R24, RZ, 0x1e1f ;  /* 0x001e1fff180e7589 */ /* 0x0000a800000e0000 */
[----:B------:R0:W3:Y:S04]  /*10d10*/  SHFL.IDX PT, R0, R28, RZ, 0x1e1f ;  /* 0x001e1fff1c007589 */ /* 0x0000e800000e0000 */
[----:B------:R0:W4:Y:S02]  /*10d20*/  SHFL.IDX PT, R3, R29, RZ, 0x1e1f ;  /* 0x001e1fff1d037589 */ /* 0x00012400000e0000 */
.L_x_675:
[----:B------:R-:W-:Y:S01]  /*10d30*/  ULDC UR4, c[0x0][0x448] ;  /* 0x0001120000047ab9 */ /* 0x000fe20000000800 */
[----:B------:R-:W-:Y:S01]  /*10d40*/  BSSY B1, `(.L_x_450) ;  /* 0x000004d000017945 */ /* 0x000fe20003800000 */
[----:B------:R-:W-:Y:S01]  /*10d50*/  IMAD R149, R149, UR4, RZ ;  /* 0x0000000495957c24 */ /* 0x000fe2000f8e02ff */
[----:B------:R-:W-:Y:S02]  /*10d60*/  CS2R R40, SRZ ;  /* 0x0000000000287805 */ /* 0x000fe4000001ff00 */
[----:B------:R-:W-:Y:S02]  /*10d70*/  CS2R R36, SRZ ;  /* 0x0000000000247805 */ /* 0x000fe4000001ff00 */
[----:B------:R-:W-:Y:S02]  /*10d80*/  CS2R R32, SRZ ;  /* 0x0000000000207805 */ /* 0x000fe4000001ff00 */
[----:B0-----:R-:W-:Y:S02]  /*10d90*/  CS2R R24, SRZ ;  /* 0x0000000000187805 */ /* 0x001fe4000001ff00 */
[----:B------:R-:W-:-:S02]  /*10da0*/  ISETP.GE.AND P0, PT, R4, R149, PT ;  /* 0x000000950400720c */ /* 0x000fc40003f06270 */
        /* <DEDUP_REMOVED lines=8> */
[----:B------:R-:W-:Y:S06]  /*10e30*/  @P0 BRA `(.L_x_451) ;  /* 0x0000000000f40947 */ /* 0x000fec0003800000 */
[----:B------:R-:W4:Y:S01]  /*10e40*/  LDL R45, [R1+0x44] ;  /* 0x00004400012d7983 */ /* 0x000f220000100800 */
[----:B------:R-:W-:Y:S01]  /*10e50*/  ULDC UR4, c[0x0][0x3f4] ;  /* 0x0000fd0000047ab9 */ /* 0x000fe20000000800 */
[----:B------:R-:W-:Y:S02]  /*10e60*/  SHF.R.S32.HI R7, RZ, 0x1f, R172 ;  /* 0x0000001fff077819 */ /* 0x000fe400000114ac */
[----:B------:R-:W-:Y:S02]  /*10e70*/  CS2R R34, SRZ ;  /* 0x0000000000227805 */ /* 0x000fe4000001ff00 */
[----:B------:R-:W-:Y:S02]  /*10e80*/  ISETP.GE.AND P5, PT, R172, UR4, PT ;  /* 0x00000004ac007c0c */ /* 0x000fe4000bfa6270 */
[----:B------:R-:W-:Y:S02]  /*10e90*/  CS2R R36, SRZ ;  /* 0x0000000000247805 */ /* 0x000fe4000001ff00 */
[----:B------:R-:W-:-:S02]  /*10ea0*/  ISETP.GE.AND P2, PT, R170, UR4, PT ;  /* 0x00000004aa007c0c */ /* 0x000fc4000bf46270 */
[----:B------:R-:W-:Y:S02]  /*10eb0*/  CS2R R30, SRZ ;  /* 0x00000000001e7805 */ /* 0x000fe4000001ff00 */
[----:B------:R-:W-:Y:S02]  /*10ec0*/  ISETP.GE.AND P3, PT, R171, UR4, PT ;  /* 0x00000004ab007c0c */ /* 0x000fe4000bf66270 */
[----:B------:R-:W-:-:S03]  /*10ed0*/  SHF.R.S32.HI R11, RZ, 0x1f, R170 ;  /* 0x0000001fff0b7819 */ /* 0x000fc600000114aa */
[CC--:B-1----:R-:W-:Y:S02]  /*10ee0*/  @!P5 IADD3 R4, P0, R172.reuse, R27.reuse, RZ ;  /* 0x0000001bac04d210 */ /* 0x0c2fe40007f1e0ff */
[-C--:B--2---:R-:W-:Y:S02]  /*10ef0*/  @!P5 IADD3 R6, P1, R172, R14.reuse, RZ ;  /* 0x0000000eac06d210 */ /* 0x084fe40007f3e0ff */
[----:B------:R-:W-:Y:S01]  /*10f00*/  @!P2 IADD3 R8, P4, R170, R27, RZ ;  /* 0x0000001baa08a210 */ /* 0x000fe20007f9e0ff */
[----:B---3--:R-:W-:Y:S01]  /*10f10*/  @!P5 IMAD.X R5, R0, 0x1, R7, P0 ;  /* 0x000000010005d824 */ /* 0x008fe200000e0607 */
[----:B----4-:R-:W-:Y:S02]  /*10f20*/  @!P5 IADD3.X R7, R3, R7, RZ, P1, !PT ;  /* 0x000000070307d210 */ /* 0x010fe40000ffe4ff */
[----:B------:R-:W-:Y:S01]  /*10f30*/  @!P2 IADD3 R10, P0, R170, R14, RZ ;  /* 0x0000000eaa0aa210 */ /* 0x000fe20007f1e0ff */
[----:B------:R-:W-:Y:S01]  /*10f40*/  @!P2 IMAD.X R9, R0, 0x1, R11, P4 ;  /* 0x000000010009a824 */ /* 0x000fe200020e060b */
[----:B------:R-:W-:-:S02]  /*10f50*/  ISETP.GE.AND P1, PT, R173, UR4, PT ;  /* 0x00000004ad007c0c */ /* 0x000fc4000bf26270 */
[----:B------:R-:W-:Y:S01]  /*10f60*/  CS2R R32, SRZ ;  /* 0x0000000000207805 */ /* 0x000fe2000001ff00 */
[----:B------:R0:W5:Y:S01]  /*10f70*/  @!P5 LD.E.64 R34, desc[UR54][R4.64] ;  /* 0x000000360422d980 */ /* 0x000162000c101b00 */
[----:B------:R-:W-:Y:S01]  /*10f80*/  @!P2 IMAD.X R11, R3, 0x1, R11, P0 ;  /* 0x00000001030ba824 */ /* 0x000fe200000e060b */
[----:B------:R-:W-:Y:S02]  /*10f90*/  ISETP.GE.AND P0, PT, R22, UR4, PT ;  /* 0x0000000416007c0c */ /* 0x000fe4000bf06270 */
[----:B------:R1:W5:Y:S01]  /*10fa0*/  @!P5 LD.E.64 R36, desc[UR54][R6.64] ;  /* 0x000000360624d980 */ /* 0x000362000c101b00 */
[----:B------:R-:W-:Y:S02]  /*10fb0*/  SHF.R.S32.HI R12, RZ, 0x1f, R171 ;  /* 0x0000001fff0c7819 */ /* 0x000fe400000114ab */
[C---:B------:R-:W-:Y:S01]  /*10fc0*/  @!P3 IADD3 R38, P5, R171.reuse, R27, RZ ;  /* 0x0000001bab26b210 */ /* 0x040fe20007fbe0ff */
[----:B------:R-:W5:Y:S01]  /*10fd0*/  @!P2 LD.E.64 R30, desc[UR54][R8.64] ;  /* 0x00000036081ea980 */ /* 0x000f62000c101b00 */
[----:B------:R-:W-:-:S02]  /*10fe0*/  @!P3 IADD3 R40, P4, R171, R14, RZ ;  /* 0x0000000eab28b210 */ /* 0x000fc40007f9e0ff */
[----:B------:R-:W-:Y:S02]  /*10ff0*/  CS2R R28, SRZ ;  /* 0x00000000001c7805 */ /* 0x000fe4000001ff00 */
[----:B------:R-:W-:Y:S01]  /*11000*/  CS2R R24, SRZ ;  /* 0x0000000000187805 */ /* 0x000fe2000001ff00 */
[----:B------:R-:W5:Y:S01]  /*11010*/  @!P2 LD.E.64 R32, desc[UR54][R10.64] ;  /* 0x000000360a20a980 */ /* 0x000f62000c101b00 */
[----:B------:R-:W-:Y:S01]  /*11020*/  ISETP.GE.AND P2, PT, R174, UR4, PT ;  /* 0x00000004ae007c0c */ /* 0x000fe2000bf46270 */
[--C-:B------:R-:W-:Y:S01]  /*11030*/  @!P3 IMAD.X R39, R0, 0x1, R12.reuse, P5 ;  /* 0x000000010027b824 */ /* 0x100fe200028e060c */
[----:B0-----:R-:W-:Y:S01]  /*11040*/  SHF.R.S32.HI R5, RZ, 0x1f, R173 ;  /* 0x0000001fff057819 */ /* 0x001fe200000114ad */
[----:B------:R-:W-:Y:S01]  /*11050*/  @!P3 IMAD.X R41, R3, 0x1, R12, P4 ;  /* 0x000000010329b824 */ /* 0x000fe200020e060c */
[C---:B------:R-:W-:Y:S02]  /*11060*/  @!P1 IADD3 R46, P5, R173.reuse, R14, RZ ;  /* 0x0000000ead2e9210 */ /* 0x040fe40007fbe0ff */
[----:B------:R-:W-:Y:S01]  /*11070*/  @!P1 IADD3 R42, P4, R173, R27, RZ ;  /* 0x0000001bad2a9210 */ /* 0x000fe20007f9e0ff */
[----:B------:R0:W5:Y:S01]  /*11080*/  @!P3 LD.E.64 R28, desc[UR54][R38.64] ;  /* 0x00000036261cb980 */ /* 0x000162000c101b00 */
[----:B------:R-:W-:-:S02]  /*11090*/  CS2R R20, SRZ ;  /* 0x0000000000147805 */ /* 0x000fc4000001ff00 */
[----:B------:R-:W-:Y:S02]  /*110a0*/  CS2R R12, SRZ ;  /* 0x00000000000c7805 */ /* 0x000fe4000001ff00 */
[----:B-1----:R-:W-:Y:S01]  /*110b0*/  @!P0 SHF.R.S32.HI R7, RZ, 0x1f, R22 ;  /* 0x0000001fff078819 */ /* 0x002fe20000011416 */
[----:B------:R1:W5:Y:S01]  /*110c0*/  @!P3 LD.E.64 R24, desc[UR54][R40.64] ;  /* 0x000000362818b980 */ /* 0x000362000c101b00 */
[----:B------:R-:W-:Y:S01]  /*110d0*/  @!P0 IADD3 R4, P3, R22, R27, RZ ;  /* 0x0000001b16048210 */ /* 0x000fe20007f7e0ff */
[----:B------:R-:W-:Y:S01]  /*110e0*/  @!P1 IMAD.X R47, R3, 0x1, R5, P5 ;  /* 0x00000001032f9824 */ /* 0x000fe200028e0605 */
[----:B------:R-:W-:-:S03]  /*110f0*/  @!P1 IADD3.X R43, R0, R5, RZ, P4, !PT ;  /* 0x00000005002b9210 */ /* 0x000fc600027fe4ff */
[----:B------:R-:W-:Y:S01]  /*11100*/  @!P0 IMAD.X R5, R0, 0x1, R7, P3 ;  /* 0x0000000100058824 */ /* 0x000fe200018e0607 */
[----:B------:R2:W5:Y:S01]  /*11110*/  @!P1 LD.E.64 R12, desc[UR54][R46.64] ;  /* 0x000000362e0c9980 */ /* 0x000562000c101b00 */
[----:B------:R-:W-:-:S03]  /*11120*/  @!P2 IADD3 R26, P3, R174, R27, RZ ;  /* 0x0000001bae1aa210 */ /* 0x000fc60007f7e0ff */
[----:B------:R2:W5:Y:S01]  /*11130*/  @!P1 LD.E.64 R20, desc[UR54][R42.64] ;  /* 0x000000362a149980 */ /* 0x000562000c101b00 */
[-C--:B------:R-:W-:Y:S02]  /*11140*/  @!P0 IADD3 R6, P1, R22, R14.reuse, RZ ;  /* 0x0000000e16068210 */ /* 0x080fe40007f3e0ff */
[----:B------:R-:W-:Y:S02]  /*11150*/  @!P2 IADD3 R14, P4, R174, R14, RZ ;  /* 0x0000000eae0ea210 */ /* 0x000fe40007f9e0ff */
[----:B0-----:R-:W-:Y:S02]  /*11160*/  CS2R R38, SRZ ;  /* 0x0000000000267805 */ /* 0x001fe4000001ff00 */
[----:B-1----:R-:W-:Y:S02]  /*11170*/  CS2R R40, SRZ ;  /* 0x0000000000287805 */ /* 0x002fe4000001ff00 */
[----:B------:R-:W-:Y:S02]  /*11180*/  CS2R R10, SRZ ;  /* 0x00000000000a7805 */ /* 0x000fe4000001ff00 */
[----:B------:R-:W-:Y:S01]  /*11190*/  CS2R R8, SRZ ;  /* 0x0000000000087805 */ /* 0x000fe2000001ff00 */
[C---:B------:R-:W-:Y:S01]  /*111a0*/  @!P0 IMAD.X R7, R3.reuse, 0x1, R7, P1 ;  /* 0x0000000103078824 */ /* 0x040fe200008e0607 */
[----:B------:R2:W5:Y:S04]  /*111b0*/  @!P0 LD.E.64 R38, desc[UR54][R4.64] ;  /* 0x0000003604268980 */ /* 0x000568000c101b00 */
[----:B------:R2:W5:Y:S01]  /*111c0*/  @!P0 LD.E.64 R40, desc[UR54][R6.64] ;  /* 0x0000003606288980 */ /* 0x000562000c101b00 */
[----:B------:R-:W-:Y:S01]  /*111d0*/  @!P2 IMAD.X R27, R0, 0x1, R45, P3 ;  /* 0x00000001001ba824 */ /* 0x000fe200018e062d */
[----:B------:R-:W-:-:S04]  /*111e0*/  @!P2 IADD3.X R15, R3, R45, RZ, P4, !PT ;  /* 0x0000002d030fa210 */ /* 0x000fc800027fe4ff */
[----:B------:R2:W5:Y:S04]  /*111f0*/  @!P2 LD.E.64 R10, desc[UR54][R26.64] ;  /* 0x000000361a0aa980 */ /* 0x000568000c101b00 */
[----:B------:R2:W5:Y:S02]  /*11200*/  @!P2 LD.E.64 R8, desc[UR54][R14.64] ;  /* 0x000000360e08a980 */ /* 0x000564000c101b00 */
.L_x_451:
[----:B------:R-:W-:Y:S05]  /*11210*/  BSYNC B1 ;  /* 0x0000000000017941 */ /* 0x000fea0003800000 */
.L_x_450:
[----:B------:R-:W-:Y:S01]  /*11220*/  ULEA.HI UR4, UR43, UR43, URZ, 0x1 ;  /* 0x0000002b2b047291 */ /* 0x000fe2000f8f083f */
[----:B---3--:R-:W-:Y:S01]  /*11230*/  IMAD R0, R145, -0x80, R149 ;  /* 0xffffff8091007824 */ /* 0x008fe200078e0295 */
[----:B------:R-:W-:Y:S02]  /*11240*/  BSSY B1, `(.L_x_452) ;  /* 0x0000009000017945 */ /* 0x000fe40003800000 */
[----:B------:R-:W-:Y:S02]  /*11250*/  ULOP3.LUT UR4, UR4, 0xfffffffe, URZ, 0xc0, !UPT ;  /* 0xfffffffe04047892 */ /* 0x000fe4000f8ec03f */
[----:B----4-:R-:W-:Y:S02]  /*11260*/  VIMNMX R3, R0, 0x80, PT ;  /* 0x0000008000037848 */ /* 0x010fe40003fe0100 */
[----:B------:R-:W-:Y:S02]  /*11270*/  UIADD3 UR4, UR43, -UR4, URZ ;  /* 0x800000042b047290 */ /* 0x000fe4000fffe03f */
[----:B------:R-:W-:-:S04]  /*11280*/  ISETP.GE.AND P1, PT, R168, R3, PT ;  /* 0x00000003a800720c */ /* 0x000fc80003f26270 */
[----:B--2---:R-:W-:-:S05]  /*11290*/  IMAD.U32 R5, RZ, RZ, UR4 ;  /* 0x00000004ff057e24 */ /* 0x004fca000f8e00ff */
[----:B------:R-:W-:-:S04]  /*112a0*/  SHF.L.U32 R5, R5, 0x1f, RZ ;  /* 0x0000001f05057819 */ /* 0x000fc800000006ff */
[----:B------:R-:W0:Y:S02]  /*112b0*/  SYNCS.PHASECHK.TRANS64.TRYWAIT P0, [R16+URZ+0x29800], R5 ;  /* 0x02980005100075a7 */ /* 0x000e24000800017f */
[----:B0-----:R-:W-:Y:S05]  /*112c0*/  @!P0 BRA `(.L_x_453) ;  /* 0x000001a0008c8947 */ /* 0x001fea0003800000 */
.L_x_676:
[----:B------:R-:W-:Y:S05]  /*112d0*/  BSYNC B1 ;  /* 0x0000000000017941 */ /* 0x000fea0003800000 */
.L_x_452:
[----:B------:R-:W-:Y:S05]  /*112e0*/  @P1 BRA `(.L_x_454) ;  /* 0x0000006000e01947 */ /* 0x000fea0003800000 */
[----:B------:R-:W2:Y:S01]  /*112f0*/  LDC R3, c[0x0][0x3f4] ;  /* 0x0000fd00ff037b82 */ /* 0x000ea20000000800 */
[----:B------:R-:W-:Y:S01]  /*11300*/  BSSY B1, `(.L_x_455) ;  /* 0x000007f000017945 */ /* 0x000fe20003800000 */
[----:B------:R-:W-:Y:S01]  /*11310*/  IMAD.IADD R0, R16, 0x1, R205 ;  /* 0x0000000110007824 */ /* 0x000fe200078e02cd */
[-C--:B--2---:R-:W-:Y:S02]  /*11320*/  ISETP.GE.AND P0, PT, R22, R3.reuse, PT ;  /* 0x000000031600720c */ /* 0x084fe40003f06270 */
[-C--:B------:R-:W-:Y:S02]  /*11330*/  ISETP.GE.AND P1, PT, R172, R3.reuse, PT ;  /* 0x00000003ac00720c */ /* 0x080fe40003f26270 */
[-C--:B------:R-:W-:Y:S02]  /*11340*/  ISETP.GE.AND P2, PT, R170, R3.reuse, PT ;  /* 0x00000003aa00720c */ /* 0x080fe40003f46270 */
[-C--:B------:R-:W-:Y:S02]  /*11350*/  ISETP.GE.AND P3, PT, R171, R3.reuse, PT ;  /* 0x00000003ab00720c */ /* 0x080fe40003f66270 */
[----:B------:R-:W-:-:S02]  /*11360*/  ISETP.GE.AND P4, PT, R173, R3, PT ;  /* 0x00000003ad00720c */ /* 0x000fc40003f86270 */
[----:B------:R-:W-:-:S03]  /*11370*/  ISETP.GE.AND P5, PT, R174, R3, PT ;  /* 0x00000003ae00720c */ /* 0x000fc60003fa6270 */
[----:B------:R-:W-:Y:S10]  /*11380*/  @P0 BRA `(.L_x_456) ;  /* 0x0000000400d80947 */ /* 0x000ff40003800000 */
[----:B0-----:R-:W0:Y:S01]  /*11390*/  LDS.128 R4, [R0+0x14400] ;  /* 0x0144000000047984 */ /* 0x001e220000000c00 */
[----:B-----5:R-:W-:Y:S02]  /*113a0*/  SHF.R.U32.HI R14, RZ, 0x8, R38 ;  /* 0x00000008ff0e7819 */ /* 0x020fe40000011626 */
[----:B------:R-:W-:Y:S02]  /*113b0*/  LOP3.LUT R3, R38, 0xff, RZ, 0xc0, !PT ;  /* 0x000000ff26037812 */ /* 0x000fe400078ec0ff */
[----:B------:R-:W-:Y:S02]  /*113c0*/  LOP3.LUT R14, R14, 0xff, RZ, 0xc0, !PT ;  /* 0x000000ff0e0e7812 */ /* 0x000fe400078ec0ff */
[----:B------:R-:W-:Y:S02]  /*113d0*/  SHF.R.U32.HI R26, RZ, 0x8, R39 ;  /* 0x00000008ff1a7819 */ /* 0x000fe40000011627 */
[----:B------:R-:W-:Y:S02]  /*113e0*/  SHF.R.U32.HI R43, RZ, 0x8, R41 ;  /* 0x00000008ff2b7819 */ /* 0x000fe40000011629 */
[----:B------:R-:W-:-:S02]  /*113f0*/  PRMT R3, R14, 0x7604, R3 ;  /* 0x000076040e037816 */ /* 0x000fc40000000003 */
[----:B------:R-:W-:Y:S02]  /*11400*/  LOP3.LUT R15, R39, 0xff, RZ, 0xc0, !PT ;  /* 0x000000ff270f7812 */ /* 0x000fe400078ec0ff */
[----:B------:R-:W-:Y:S02]  /*11410*/  LOP3.LUT R26, R26, 0xff, RZ, 0xc0, !PT ;  /* 0x000000ff1a1a7812 */ /* 0x000fe400078ec0ff */
[----:B------:R-:W-:Y:S02]  /*11420*/  SHF.R.U32.HI R46, RZ, 0x10, R39 ;  /* 0x00000010ff2e7819 */ /* 0x000fe40000011627 */
[----:B------:R-:W-:Y:S02]  /*11430*/  SHF.R.U32.HI R14, RZ, 0x8, R40 ;  /* 0x00000008ff0e7819 */ /* 0x000fe40000011628 */
[----:B------:R-:W-:Y:S02]  /*11440*/  SHF.R.U32.HI R45, RZ, 0x10, R41 ;  /* 0x00000010ff2d7819 */ /* 0x000fe40000011629 */
[----:B------:R-:W-:-:S02]  /*11450*/  LOP3.LUT R42, R41, 0xff, RZ, 0xc0, !PT ;  /* 0x000000ff292a7812 */ /* 0x000fc400078ec0ff */
[----:B------:R-:W-:Y:S01]  /*11460*/  LOP3.LUT R43, R43, 0xff, RZ, 0xc0, !PT ;  /* 0x000000ff2b2b7812 */ /* 0x000fe200078ec0ff */
[----:B------:R-:W-:Y:S01]  /*11470*/  IMAD.U32 R45, R45, 0x10000, RZ ;  /* 0x000100002d2d7824 */ /* 0x000fe200078e00ff */
[----:B------:R-:W-:Y:S02]  /*11480*/  PRMT R15, R26, 0x7604, R15 ;  /* 0x000076041a0f7816 */ /* 0x000fe4000000000f */
[----:B-1----:R-:W-:Y:S01]  /*11490*/  LOP3.LUT R27, R14, 0xff, RZ, 0xc0, !PT ;  /* 0x000000ff0e1b7812 */ /* 0x002fe200078ec0ff */
[----:B------:R-:W-:Y:S01]  /*114a0*/  IMAD.U32 R14, R46, 0x10000, RZ ;  /* 0x000100002e0e7824 */ /* 0x000fe200078e00ff */
[----:B------:R-:W-:Y:S02]  /*114b0*/  LOP3.LUT R26, R40, 0xff, RZ, 0xc0, !PT ;  /* 0x000000ff281a7812 */ /* 0x000fe400078ec0ff */
[----:B------:R-:W-:Y:S02]  /*114c0*/  PRMT R42, R43, 0x7604, R42 ;  /* 0x000076042b2a7816 */ /* 0x000fe4000000002a */
[----:B------:R-:W-:-:S02]  /*114d0*/  PRMT R43, R27, 0x7604, R26 ;  /* 0x000076041b2b7816 */ /* 0x000fc4000000001a */
[----:B------:R-:W-:Y:S02]  /*114e0*/  LOP3.LUT R27, R15, 0xff0000, R14, 0xf8, !PT ;  /* 0x00ff00000f1b7812 */ /* 0x000fe400078ef80e */
[----:B------:R-:W-:Y:S02]  /*114f0*/  LOP3.LUT R45, R42, 0xff0000, R45, 0xf8, !PT ;  /* 0x00ff00002a2d7812 */ /* 0x000fe400078ef82d */
[----:B------:R-:W-:Y:S02]  /*11500*/  LOP3.LUT R43, R43, 0xff0000, R40, 0xf8, !PT ;  /* 0x00ff00002b2b7812 */ /* 0x000fe400078ef828 */
[----:B------:R-:W-:Y:S02]  /*11510*/  LOP3.LUT R45, R45, 0xff000000, R41, 0xf8, !PT ;  /* 0xff0000002d2d7812 */ /* 0x000fe400078ef829 */
[----:B------:R-:W-:Y:S02]  /*11520*/  LOP3.LUT R39, R27, 0xff000000, R39, 0xf8, !PT ;  /* 0xff0000001b277812 */ /* 0x000fe400078ef827 */
[----:B------:R-:W-:-:S02]  /*11530*/  LOP3.LUT R15, R3, 0xff0000, R38, 0xf8, !PT ;  /* 0x00ff0000030f7812 */ /* 0x000fc400078ef826 */
[----:B------:R-:W-:Y:S02]  /*11540*/  LOP3.LUT R43, R43, 0xff000000, R40, 0xf8, !PT ;  /* 0xff0000002b2b7812 */ /* 0x000fe400078ef828 */
[-C--:B0-----:R-:W-:Y:S02]  /*11550*/  F2FP.F16.E4M3.UNPACK_B R3, R6.reuse.H1 ;  /* 0x00000006ff03723e */ /* 0x081fe400030006ff */
[----:B------:R-:W-:Y:S02]  /*11560*/  F2FP.F16.E4M3.UNPACK_B R42, R45 ;  /* 0x0000002dff2a723e */ /* 0x000fe400020006ff */
[----:B------:R-:W-:Y:S01]  /*11570*/  F2FP.F16.E4M3.UNPACK_B R40, R39 ;  /* 0x00000027ff28723e */ /* 0x000fe200020006ff */
[--C-:B------:R-:W-:Y:S01]  /*11580*/  HADD2.F32 R14, -RZ, R3.reuse.H1_H1 ;  /* 0x30000003ff0e7230 */ /* 0x100fe20000004100 */
[----:B------:R-:W-:Y:S01]  /*11590*/  F2FP.F16.E4M3.UNPACK_B R6, R6 ;  /* 0x00000006ff06723e */ /* 0x000fe200020006ff */
[----:B------:R-:W-:Y:S01]  /*115a0*/  HADD2.F32 R46, -RZ, R42.H1_H1 ;  /* 0x3000002aff2e7230 */ /* 0x000fe20000004100 */
[----:B------:R-:W-:Y:S01]  /*115b0*/  LOP3.LUT R38, R15, 0xff000000, R38, 0xf8, !PT ;  /* 0xff0000000f267812 */ /* 0x000fe200078ef826 */
[----:B------:R-:W-:Y:S01]  /*115c0*/  HADD2.F32 R41, -RZ, R40.H1_H1 ;  /* 0x30000028ff297230 */ /* 0x000fe20000004100 */
[-C--:B------:R-:W-:Y:S01]  /*115d0*/  F2FP.F16.E4M3.UNPACK_B R26, R7.reuse ;  /* 0x00000007ff1a723e */ /* 0x080fe200020006ff */
[----:B------:R-:W-:Y:S01]  /*115e0*/  HADD2.F32 R15, -RZ, R3.H0_H0 ;  /* 0x20000003ff0f7230 */ /* 0x000fe20000004100 */
[----:B------:R-:W-:Y:S01]  /*115f0*/  F2FP.F16.E4M3.UNPACK_B R27, R7.H1 ;  /* 0x00000007ff1b723e */ /* 0x000fe200030006ff */
[C---:B------:R-:W-:Y:S01]  /*11600*/  FMUL.FTZ R48, R14.reuse, R46 ;  /* 0x0000002e0e307220 */ /* 0x040fe20000410000 */
[----:B------:R-:W-:Y:S01]  /*11610*/  FMUL.FTZ R47, R14, R41 ;  /* 0x000000290e2f7220 */ /* 0x000fe20000410000 */
[-C--:B------:R-:W-:Y:S01]  /*11620*/  F2FP.F16.E4M3.UNPACK_B R7, R5.reuse ;  /* 0x00000005ff07723e */ /* 0x080fe200020006ff */
[----:B------:R-:W-:Y:S01]  /*11630*/  HADD2.F32 R42, -RZ, R42.H0_H0 ;  /* 0x2000002aff2a7230 */ /* 0x000fe20000004100 */
[----:B------:R-:W-:Y:S01]  /*11640*/  F2FP.F16.E4M3.UNPACK_B R14, R5.H1 ;  /* 0x00000005ff0e723e */ /* 0x000fe200030006ff */
[----:B------:R-:W-:-:S02]  /*11650*/  HADD2.F32 R5, -RZ, R6.H1_H1 ;  /* 0x30000006ff057230 */ /* 0x000fc40000004100 */
[C---:B------:R-:W-:Y:S01]  /*11660*/  FFMA.FTZ R48, R15.reuse, R41, -R48 ;  /* 0x000000290f307223 */ /* 0x040fe20000010830 */
[----:B------:R-:W-:Y:S02]  /*11670*/  HADD2.F32 R40, -RZ, R40.H0_H0 ;  /* 0x20000028ff287230 */ /* 0x000fe40000004100 */
[----:B------:R-:W-:Y:S01]  /*11680*/  FFMA.FTZ R49, R15, R46, R47 ;  /* 0x0000002e0f317223 */ /* 0x000fe2000001002f */
[----:B------:R-:W-:Y:S01]  /*11690*/  HADD2.F32 R6, -RZ, R6.H0_H0 ;  /* 0x20000006ff067230 */ /* 0x000fe20000004100 */
[----:B------:R-:W-:Y:S01]  /*116a0*/  F2FP.F16.E4M3.UNPACK_B R45, R45.H1 ;  /* 0x0000002dff2d723e */ /* 0x000fe200030006ff */
[C---:B------:R-:W-:Y:S01]  /*116b0*/  FMUL.FTZ R15, R5.reuse, R42 ;  /* 0x0000002a050f7220 */ /* 0x040fe20000410000 */
[----:B------:R-:W-:Y:S01]  /*116c0*/  F2FP.F16.E4M3.UNPACK_B R39, R39.H1 ;  /* 0x00000027ff27723e */ /* 0x000fe200030006ff */
[-C--:B------:R-:W-:Y:S01]  /*116d0*/  FMUL.FTZ R47, R5, R40.reuse ;  /* 0x00000028052f7220 */ /* 0x080fe20000410000 */
[----:B------:R-:W-:Y:S02]  /*116e0*/  HADD2.F32 R5, -RZ, R26.H1_H1 ;  /* 0x3000001aff057230 */ /* 0x000fe40000004100 */
[----:B------:R-:W-:Y:S01]  /*116f0*/  FFMA.FTZ R46, R6, R40, -R15 ;  /* 0x00000028062e7223 */ /* 0x000fe2000001080f */
[----:B------:R-:W-:-:S02]  /*11700*/  HADD2.F32 R41, -RZ, R45.H0_H0 ;  /* 0x2000002dff297230 */ /* 0x000fc40000004100 */
[----:B------:R-:W-:Y:S01]  /*11710*/  FFMA.FTZ R47, R6, R42, R47 ;  /* 0x0000002a062f7223 */ /* 0x000fe2000001002f */
[----:B------:R-:W-:Y:S01]  /*11720*/  HADD2.F32 R15, -RZ, R39.H0_H0 ;  /* 0x20000027ff0f7230 */ /* 0x000fe20000004100 */
[----:B------:R-:W-:Y:S01]  /*11730*/  F2FP.F16.E4M3.UNPACK_B R3, R4 ;  /* 0x00000004ff03723e */ /* 0x000fe200020006ff */
[----:B------:R-:W-:Y:S02]  /*11740*/  HADD2.F32 R26, -RZ, R26.H0_H0 ;  /* 0x2000001aff1a7230 */ /* 0x000fe40000004100 */
[C---:B------:R-:W-:Y:S01]  /*11750*/  FMUL.FTZ R51, R5.reuse, R41 ;  /* 0x0000002905337220 */ /* 0x040fe20000410000 */
[----:B------:R-:W-:Y:S02]  /*11760*/  HADD2.F32 R45, -RZ, R45.H1_H1 ;  /* 0x3000002dff2d7230 */ /* 0x000fe40000004100 */
[-C--:B------:R-:W-:Y:S01]  /*11770*/  FMUL.FTZ R5, R5, R15.reuse ;  /* 0x0000000f05057220 */ /* 0x080fe20000410000 */
[----:B------:R-:W-:Y:S02]  /*11780*/  HADD2.F32 R6, -RZ, R27.H1_H1 ;  /* 0x3000001bff067230 */ /* 0x000fe40000004100 */
[----:B------:R-:W-:Y:S01]  /*11790*/  FFMA.FTZ R51, R26, R15, -R51 ;  /* 0x0000000f1a337223 */ /* 0x000fe20000010833 */
[----:B------:R-:W-:-:S02]  /*117a0*/  HADD2.F32 R39, -RZ, R39.H1_H1 ;  /* 0x30000027ff277230 */ /* 0x000fc40000004100 */
[----:B------:R-:W-:Y:S01]  /*117b0*/  FFMA.FTZ R50, R26, R41, R5 ;  /* 0x000000291a327223 */ /* 0x000fe20000010005 */
[----:B------:R-:W-:Y:S02]  /*117c0*/  HADD2.F32 R27, -RZ, R27.H0_H0 ;  /* 0x2000001bff1b7230 */ /* 0x000fe40000004100 */
[C---:B------:R-:W-:Y:S01]  /*117d0*/  FMUL.FTZ R40, R6.reuse, R45 ;  /* 0x0000002d06287220 */ /* 0x040fe20000410000 */
[----:B------:R-:W-:Y:S01]  /*117e0*/  F2FP.F16.E4M3.UNPACK_B R5, R43 ;  /* 0x0000002bff05723e */ /* 0x000fe200020006ff */
[-C--:B------:R-:W-:Y:S01]  /*117f0*/  FMUL.FTZ R26, R6, R39.reuse ;  /* 0x00000027061a7220 */ /* 0x080fe20000410000 */
[----:B------:R-:W-:Y:S01]  /*11800*/  F2FP.F16.E4M3.UNPACK_B R4, R4.H1 ;  /* 0x00000004ff04723e */ /* 0x000fe200030006ff */
[C---:B------:R-:W-:Y:S01]  /*11810*/  FFMA.FTZ R52, R27.reuse, R39, -R40 ;  /* 0x000000271b347223 */ /* 0x040fe20000010828 */
[-C--:B------:R-:W-:Y:S01]  /*11820*/  F2FP.F16.E4M3.UNPACK_B R15, R38.reuse ;  /* 0x00000026ff0f723e */ /* 0x080fe200020006ff */
[----:B------:R-:W-:Y:S01]  /*11830*/  FFMA.FTZ R45, R27, R45, R26 ;  /* 0x0000002d1b2d7223 */ /* 0x000fe2000001001a */
[--C-:B------:R-:W-:Y:S01]  /*11840*/  HADD2.F32 R39, -RZ, R5.reuse.H1_H1 ;  /* 0x30000005ff277230 */ /* 0x100fe20000004100 */
[----:B------:R-:W-:Y:S01]  /*11850*/  F2FP.F16.E4M3.UNPACK_B R38, R38.H1 ;  /* 0x00000026ff26723e */ /* 0x000fe200030006ff */
[----:B------:R-:W-:Y:S01]  /*11860*/  HADD2.F32 R27, -RZ, R5.H0_H0 ;  /* 0x20000005ff1b7230 */ /* 0x000fe20000004100 */
[----:B------:R-:W-:Y:S01]  /*11870*/  F2FP.F16.E4M3.UNPACK_B R43, R43.H1 ;  /* 0x0000002bff2b723e */ /* 0x000fe200030006ff */
[----:B------:R-:W-:-:S02]  /*11880*/  HADD2.F32 R6, -RZ, R4.H1_H1 ;  /* 0x30000004ff067230 */ /* 0x000fc40000004100 */
[----:B------:R-:W-:Y:S02]  /*11890*/  HADD2.F32 R26, -RZ, R15.H1_H1 ;  /* 0x3000000fff1a7230 */ /* 0x000fe40000004100 */
[----:B------:R-:W-:Y:S02]  /*118a0*/  HADD2.F32 R5, -RZ, R4.H0_H0 ;  /* 0x20000004ff057230 */ /* 0x000fe40000004100 */
[C---:B------:R-:W-:Y:S01]  /*118b0*/  FMUL.FTZ R40, R6.reuse, R39 ;  /* 0x0000002706287220 */ /* 0x040fe20000410000 */
[----:B------:R-:W-:Y:S02]  /*118c0*/  HADD2.F32 R4, -RZ, R3.H1_H1 ;  /* 0x30000003ff047230 */ /* 0x000fe40000004100 */
[-C--:B------:R-:W-:Y:S01]  /*118d0*/  FMUL.FTZ R42, R6, R26.reuse ;  /* 0x0000001a062a7220 */ /* 0x080fe20000410000 */
[----:B------:R-:W-:Y:S02]  /*118e0*/  HADD2.F32 R15, -RZ, R15.H0_H0 ;  /* 0x2000000fff0f7230 */ /* 0x000fe40000004100 */
[----:B------:R-:W-:Y:S01]  /*118f0*/  FFMA.FTZ R40, R5, R26, -R40 ;  /* 0x0000001a05287223 */ /* 0x000fe20000010828 */
[----:B------:R-:W-:-:S02]  /*11900*/  HADD2.F32 R3, -RZ, R3.H0_H0 ;  /* 0x20000003ff037230 */ /* 0x000fc40000004100 */
[C---:B------:R-:W-:Y:S01]  /*11910*/  FMUL.FTZ R6, R4.reuse, R27 ;  /* 0x0000001b04067220 */ /* 0x040fe20000410000 */
[----:B------:R-:W-:Y:S01]  /*11920*/  FFMA.FTZ R39, R5, R39, R42 ;  /* 0x0000002705277223 */ /* 0x000fe2000001002a */
[-C--:B------:R-:W-:Y:S01]  /*11930*/  FMUL.FTZ R4, R4, R15.reuse ;  /* 0x0000000f04047220 */ /* 0x080fe20000410000 */
[----:B------:R-:W-:Y:S02]  /*11940*/  HADD2.F32 R5, -RZ, R38.H1_H1 ;  /* 0x30000026ff057230 */ /* 0x000fe40000004100 */
[C---:B------:R-:W-:Y:S01]  /*11950*/  FFMA.FTZ R26, R3.reuse, R15, -R6 ;  /* 0x0000000f031a7223 */ /* 0x040fe20000010806 */
[--C-:B------:R-:W-:Y:S02]  /*11960*/  HADD2.F32 R15, -RZ, R43.reuse.H1_H1 ;  /* 0x3000002bff0f7230 */ /* 0x100fe40000004100 */
[----:B------:R-:W-:Y:S01]  /*11970*/  FFMA.FTZ R27, R3, R27, R4 ;  /* 0x0000001b031b7223 */ /* 0x000fe20000010004 */
[----:B------:R-:W-:Y:S02]  /*11980*/  HADD2.F32 R4, -RZ, R14.H1_H1 ;  /* 0x3000000eff047230 */ /* 0x000fe40000004100 */
[----:B------:R-:W-:-:S02]  /*11990*/  HADD2.F32 R6, -RZ, R43.H0_H0 ;  /* 0x2000002bff067230 */ /* 0x000fc40000004100 */
[--C-:B------:R-:W-:Y:S02]  /*119a0*/  HADD2.F32 R3, -RZ, R7.reuse.H1_H1 ;  /* 0x30000007ff037230 */ /* 0x100fe40000004100 */
[C---:B------:R-:W-:Y:S01]  /*119b0*/  FMUL.FTZ R41, R4.reuse, R15 ;  /* 0x0000000f04297220 */ /* 0x040fe20000410000 */
[----:B------:R-:W-:Y:S02]  /*119c0*/  HADD2.F32 R38, -RZ, R38.H0_H0 ;  /* 0x20000026ff267230 */ /* 0x000fe40000004100 */
[-C--:B------:R-:W-:Y:S01]  /*119d0*/  FMUL.FTZ R42, R4, R5.reuse ;  /* 0x00000005042a7220 */ /* 0x080fe20000410000 */
[----:B------:R-:W-:Y:S02]  /*119e0*/  HADD2.F32 R14, -RZ, R14.H0_H0 ;  /* 0x2000000eff0e7230 */ /* 0x000fe40000004100 */
[C---:B------:R-:W-:Y:S01]  /*119f0*/  FMUL.FTZ R4, R3.reuse, R6 ;  /* 0x0000000603047220 */ /* 0x040fe20000410000 */
[----:B------:R-:W-:Y:S02]  /*11a00*/  HADD2.F32 R7, -RZ, R7.H0_H0 ;  /* 0x20000007ff077230 */ /* 0x000fe40000004100 */
[-C--:B------:R-:W-:Y:S01]  /*11a10*/  FMUL.FTZ R3, R3, R38.reuse ;  /* 0x0000002603037220 */ /* 0x080fe20000410000 */
[C---:B------:R-:W-:Y:S01]  /*11a20*/  FFMA.FTZ R41, R14.reuse, R5, -R41 ;  /* 0x000000050e297223 */ /* 0x040fe20000010829 */
[----:B------:R-:W-:Y:S01]  /*11a30*/  FFMA.FTZ R42, R14, R15, R42 ;  /* 0x0000000f0e2a7223 */ /* 0x000fe2000001002a */
[C---:B------:R-:W-:Y:S01]  /*11a40*/  FFMA.FTZ R5, R7.reuse, R38, -R4 ;  /* 0x0000002607057223 */ /* 0x040fe20000010804 */
[----:B------:R-:W-:Y:S01]  /*11a50*/  FFMA.FTZ R14, R7, R6, R3 ;  /* 0x00000006070e7223 */ /* 0x000fe20000010003 */
[----:B------:R-:W-:-:S02]  /*11a60*/  F2FP.SATFINITE.E4M3.F32.PACK_AB_MERGE_C R6, R49, R48, RZ ;  /* 0x000000303106723e */ /* 0x000fc400048070ff */
[----:B------:R-:W-:Y:S02]  /*11a70*/  F2FP.SATFINITE.E4M3.F32.PACK_AB_MERGE_C R7, R45, R52, RZ ;  /* 0x000000342d07723e */ /* 0x000fe400048070ff */
[----:B------:R-:W-:Y:S02]  /*11a80*/  F2FP.SATFINITE.E4M3.F32.PACK_AB_MERGE_C R4, R39, R40, RZ ;  /* 0x000000282704723e */ /* 0x000fe400048070ff */
[----:B------:R-:W-:Y:S02]  /*11a90*/  F2FP.SATFINITE.E4M3.F32.PACK_AB_MERGE_C R41, R42, R41, RZ ;  /* 0x000000292a29723e */ /* 0x000fe400048070ff */
[----:B------:R-:W-:Y:S02]  /*11aa0*/  F2FP.SATFINITE.E4M3.F32.PACK_AB_MERGE_C R6, R47, R46, R6 ;  /* 0x0000002e2f06723e */ /* 0x000fe40004807006 */
[----:B------:R-:W-:Y:S02]  /*11ab0*/  F2FP.SATFINITE.E4M3.F32.PACK_AB_MERGE_C R7, R50, R51, R7 ;  /* 0x000000333207723e */ /* 0x000fe40004807007 */
[----:B------:R-:W-:-:S02]  /*11ac0*/  F2FP.SATFINITE.E4M3.F32.PACK_AB_MERGE_C R4, R27, R26, R4 ;  /* 0x0000001a1b04723e */ /* 0x000fc40004807004 */
[----:B------:R-:W-:-:S05]  /*11ad0*/  F2FP.SATFINITE.E4M3.F32.PACK_AB_MERGE_C R5, R14, R5, R41 ;  /* 0x000000050e05723e */ /* 0x000fca0004807029 */
[----:B------:R2:W-:Y:S02]  /*11ae0*/  STS.128 [R0+0x14400], R4 ;  /* 0x0144000400007388 */ /* 0x0005e40000000c00 */
.L_x_456:
[----:B------:R-:W-:Y:S05]  /*11af0*/  BSYNC B1 ;  /* 0x0000000000017941 */ /* 0x000fea0003800000 */
.L_x_455:
[----:B------:R-:W-:Y:S04]  /*11b00*/  BSSY B1, `(.L_x_457) ;  /* 0x000007c000017945 */ /* 0x000fe80003800000 */
[----:B------:R-:W-:Y:S05]  /*11b10*/  @P1 BRA `(.L_x_458) ;  /* 0x0000000400e81947 */ /* 0x000fea0003800000 */
[----:B0-2---:R-:W0:Y:S01]  /*11b20*/  LDS.128 R4, [R234] ;  /* 0x00000000ea047984 */ /* 0x005e220000000c00 */
[----:B-----5:R-:W-:Y:S02]  /*11b30*/  SHF.R.U32.HI R15, RZ, 0x8, R35 ;  /* 0x00000008ff0f7819 */ /* 0x020fe40000011623 */
[----:B------:R-:W-:Y:S02]  /*11b40*/  SHF.R.U32.HI R40, RZ, 0x8, R37 ;  /* 0x00000008ff287819 */ /* 0x000fe40000011625 */
[----:B-1----:R-:W-:Y:S02]  /*11b50*/  SHF.R.U32.HI R27, RZ, 0x8, R36 ;  /* 0x00000008ff1b7819 */ /* 0x002fe40000011624 */
[----:B------:R-:W-:Y:S02]  /*11b60*/  LOP3.LUT R26, R35, 0xff, RZ, 0xc0, !PT ;  /* 0x000000ff231a7812 */ /* 0x000fe400078ec0ff */
[----:B------:R-:W-:Y:S02]  /*11b70*/  LOP3.LUT R41, R37, 0xff, RZ, 0xc0, !PT ;  /* 0x000000ff25297812 */ /* 0x000fe400078ec0ff */
[----:B------:R-:W-:-:S02]  /*11b80*/  LOP3.LUT R15, R15, 0xff, RZ, 0xc0, !PT ;  /* 0x000000ff0f0f7812 */ /* 0x000fc400078ec0ff */
[----:B------:R-:W-:Y:S02]  /*11b90*/  LOP3.LUT R40, R40, 0xff, RZ, 0xc0, !PT ;  /* 0x000000ff28287812 */ /* 0x000fe400078ec0ff */
[----:B------:R-:W-:Y:S02]  /*11ba0*/  SHF.R.U32.HI R3, RZ, 0x8, R34 ;  /* 0x00000008ff037819 */ /* 0x000fe40000011622 */
[----:B------:R-:W-:Y:S02]  /*11bb0*/  LOP3.LUT R38, R27, 0xff, RZ, 0xc0, !PT ;  /* 0x000000ff1b267812 */ /* 0x000fe400078ec0ff */
[----:B------:R-:W-:Y:S02]  /*11bc0*/  PRMT R27, R15, 0x7604, R26 ;  /* 0x000076040f1b7816 */ /* 0x000fe4000000001a */
[----:B------:R-:W-:Y:S02]  /*11bd0*/  PRMT R41, R40, 0x7604, R41 ;  /* 0x0000760428297816 */ /* 0x000fe40000000029 */
[----:B------:R-:W-:-:S02]  /*11be0*/  SHF.R.U32.HI R26, RZ, 0x10, R35 ;  /* 0x00000010ff1a7819 */ /* 0x000fc40000011623 */
[----:B------:R-:W-:Y:S02]  /*11bf0*/  SHF.R.U32.HI R40, RZ, 0x10, R37 ;  /* 0x00000010ff287819 */ /* 0x000fe40000011625 */
[----:B------:R-:W-:Y:S02]  /*11c00*/  LOP3.LUT R14, R34, 0xff, RZ, 0xc0, !PT ;  /* 0x000000ff220e7812 */ /* 0x000fe400078ec0ff */
[----:B------:R-:W-:Y:S02]  /*11c10*/  LOP3.LUT R39, R36, 0xff, RZ, 0xc0, !PT ;  /* 0x000000ff24277812 */ /* 0x000fe400078ec0ff */
[----:B------:R-:W-:Y:S02]  /*11c20*/  LOP3.LUT R3, R3, 0xff, RZ, 0xc0, !PT ;  /* 0x000000ff03037812 */ /* 0x000fe400078ec0ff */
[----:B------:R-:W-:Y:S02]  /*11c30*/  SHF.R.U32.HI R15, RZ, 0x10, R36 ;  /* 0x00000010ff0f7819 */ /* 0x000fe40000011624 */
[----:B------:R-:W-:-:S02]  /*11c40*/  LOP3.LUT R26, R26, 0xff, RZ, 0xc0, !PT ;  /* 0x000000ff1a1a7812 */ /* 0x000fc400078ec0ff */
[----:B------:R-:W-:Y:S02]  /*11c50*/  LOP3.LUT R40, R40, 0xff, RZ, 0xc0, !PT ;  /* 0x000000ff28287812 */ /* 0x000fe400078ec0ff */
[----:B------:R-:W-:Y:S02]  /*11c60*/  PRMT R14, R3, 0x7604, R14 ;  /* 0x00007604030e7816 */ /* 0x000fe4000000000e */
[----:B------:R-:W-:Y:S02]  /*11c70*/  PRMT R39, R38, 0x7604, R39 ;  /* 0x0000760426277816 */ /* 0x000fe40000000027 */
[----:B------:R-:W-:Y:S02]  /*11c80*/  SHF.R.U32.HI R3, RZ, 0x10, R34 ;  /* 0x00000010ff037819 */ /* 0x000fe40000011622 */
[----:B------:R-:W-:Y:S02]  /*11c90*/  LOP3.LUT R38, R15, 0xff, RZ, 0xc0, !PT ;  /* 0x000000ff0f267812 */ /* 0x000fe400078ec0ff */
[----:B------:R-:W-:-:S02]  /*11ca0*/  PRMT R27, R26, 0x7054, R27 ;  /* 0x000070541a1b7816 */ /* 0x000fc4000000001b */
[----:B------:R-:W-:Y:S02]  /*11cb0*/  PRMT R41, R40, 0x7054, R41 ;  /* 0x0000705428297816 */ /* 0x000fe40000000029 */
[----:B------:R-:W-:Y:S02]  /*11cc0*/  LOP3.LUT R3, R3, 0xff, RZ, 0xc0, !PT ;  /* 0x000000ff03037812 */ /* 0x000fe400078ec0ff */
[----:B------:R-:W-:Y:S02]  /*11cd0*/  PRMT R39, R38, 0x7054, R39 ;  /* 0x0000705426277816 */ /* 0x000fe40000000027 */
[----:B------:R-:W-:Y:S02]  /*11ce0*/  LOP3.LUT R41, R41, 0xff000000, R37, 0xf8, !PT ;  /* 0xff00000029297812 */ /* 0x000fe400078ef825 */
[----:B------:R-:W-:Y:S02]  /*11cf0*/  LOP3.LUT R35, R27, 0xff000000, R35, 0xf8, !PT ;  /* 0xff0000001b237812 */ /* 0x000fe400078ef823 */
[----:B------:R-:W-:-:S02]  /*11d00*/  PRMT R15, R3, 0x7054, R14 ;  /* 0x00007054030f7816 */ /* 0x000fc4000000000e */
        /* <DEDUP_REMOVED lines=90> */
[----:B------:R3:W-:Y:S02]  /*122b0*/  STS.128 [R234], R4 ;  /* 0x00000004ea007388 */ /* 0x0007e40000000c00 */
.L_x_458:
[----:B------:R-:W-:Y:S05]  /*122c0*/  BSYNC B1 ;  /* 0x0000000000017941 */ /* 0x000fea0003800000 */
.L_x_457:
[----:B------:R-:W-:Y:S04]  /*122d0*/  BSSY B1, `(.L_x_459) ;  /* 0x0000078000017945 */ /* 0x000fe80003800000 */
[----:B------:R-:W-:Y:S05]  /*122e0*/  @P2 BRA `(.L_x_460) ;  /* 0x0000000400d82947 */ /* 0x000fea0003800000 */
[----:B0-23--:R-:W0:Y:S01]  /*122f0*/  LDS.128 R4, [R0+0x16400] ;  /* 0x0164000000047984 */ /* 0x00de220000000c00 */
[----:B-----5:R-:W-:Y:S02]  /*12300*/  SHF.R.U32.HI R14, RZ, 0x8, R30 ;  /* 0x00000008ff0e7819 */ /* 0x020fe4000001161e */
[----:B------:R-:W-:Y:S02]  /*12310*/  SHF.R.U32.HI R26, RZ, 0x8, R31 ;  /* 0x00000008ff1a7819 */ /* 0x000fe4000001161f */
[----:B------:R-:W-:Y:S02]  /*12320*/  LOP3.LUT R3, R30, 0xff, RZ, 0xc0, !PT ;  /* 0x000000ff1e037812 */ /* 0x000fe400078ec0ff */
[----:B------:R-:W-:Y:S02]  /*12330*/  LOP3.LUT R14, R14, 0xff, RZ, 0xc0, !PT ;  /* 0x000000ff0e0e7812 */ /* 0x000fe400078ec0ff */
[----:B------:R-:W-:Y:S02]  /*12340*/  SHF.R.U32.HI R35, RZ, 0x8, R33 ;  /* 0x00000008ff237819 */ /* 0x000fe40000011621 */
[----:B------:R-:W-:-:S02]  /*12350*/  LOP3.LUT R15, R31, 0xff, RZ, 0xc0, !PT ;  /* 0x000000ff1f0f7812 */ /* 0x000fc400078ec0ff */
[----:B------:R-:W-:Y:S02]  /*12360*/  LOP3.LUT R26, R26, 0xff, RZ, 0xc0, !PT ;  /* 0x000000ff1a1a7812 */ /* 0x000fe400078ec0ff */
[----:B------:R-:W-:Y:S02]  /*12370*/  PRMT R3, R14, 0x7604, R3 ;  /* 0x000076040e037816 */ /* 0x000fe40000000003 */
[----:B------:R-:W-:Y:S02]  /*12380*/  SHF.R.U32.HI R37, RZ, 0x10, R33 ;  /* 0x00000010ff257819 */ /* 0x000fe40000011621 */
[----:B------:R-:W-:Y:S02]  /*12390*/  SHF.R.U32.HI R14, RZ, 0x8, R32 ;  /* 0x00000008ff0e7819 */ /* 0x000fe40000011620 */
[----:B------:R-:W-:Y:S01]  /*123a0*/  SHF.R.U32.HI R36, RZ, 0x10, R31 ;  /* 0x00000010ff247819 */ /* 0x000fe2000001161f */
[----:B------:R-:W-:Y:S01]  /*123b0*/  IMAD.U32 R37, R37, 0x10000, RZ ;  /* 0x0001000025257824 */ /* 0x000fe200078e00ff */
[----:B------:R-:W-:-:S02]  /*123c0*/  LOP3.LUT R34, R33, 0xff, RZ, 0xc0, !PT ;  /* 0x000000ff21227812 */ /* 0x000fc400078ec0ff */
[----:B------:R-:W-:Y:S02]  /*123d0*/  LOP3.LUT R35, R35, 0xff, RZ, 0xc0, !PT ;  /* 0x000000ff23237812 */ /* 0x000fe400078ec0ff */
[----:B------:R-:W-:Y:S02]  /*123e0*/  PRMT R15, R26, 0x7604, R15 ;  /* 0x000076041a0f7816 */ /* 0x000fe4000000000f */
[----:B------:R-:W-:Y:S02]  /*123f0*/  LOP3.LUT R26, R32, 0xff, RZ, 0xc0, !PT ;  /* 0x000000ff201a7812 */ /* 0x000fe400078ec0ff */
[----:B-1----:R-:W-:Y:S02]  /*12400*/  LOP3.LUT R27, R14, 0xff, RZ, 0xc0, !PT ;  /* 0x000000ff0e1b7812 */ /* 0x002fe400078ec0ff */
[----:B------:R-:W-:Y:S02]  /*12410*/  SHF.L.U32 R14, R36, 0x10, RZ ;  /* 0x00000010240e7819 */ /* 0x000fe400000006ff */
[----:B------:R-:W-:-:S02]  /*12420*/  PRMT R34, R35, 0x7604, R34 ;  /* 0x0000760423227816 */ /* 0x000fc40000000022 */
[----:B------:R-:W-:Y:S02]  /*12430*/  PRMT R35, R27, 0x7604, R26 ;  /* 0x000076041b237816 */ /* 0x000fe4000000001a */
[----:B------:R-:W-:Y:S02]  /*12440*/  LOP3.LUT R27, R15, 0xff0000, R14, 0xf8, !PT ;  /* 0x00ff00000f1b7812 */ /* 0x000fe400078ef80e */
[----:B------:R-:W-:Y:S02]  /*12450*/  LOP3.LUT R37, R34, 0xff0000, R37, 0xf8, !PT ;  /* 0x00ff000022257812 */ /* 0x000fe400078ef825 */
[----:B------:R-:W-:Y:S02]  /*12460*/  LOP3.LUT R35, R35, 0xff0000, R32, 0xf8, !PT ;  /* 0x00ff000023237812 */ /* 0x000fe400078ef820 */
[----:B------:R-:W-:Y:S02]  /*12470*/  LOP3.LUT R37, R37, 0xff000000, R33, 0xf8, !PT ;  /* 0xff00000025257812 */ /* 0x000fe400078ef821 */
[----:B------:R-:W-:-:S02]  /*12480*/  LOP3.LUT R31, R27, 0xff000000, R31, 0xf8, !PT ;  /* 0xff0000001b1f7812 */ /* 0x000fc400078ef81f */
[----:B------:R-:W-:Y:S02]  /*12490*/  LOP3.LUT R15, R3, 0xff0000, R30, 0xf8, !PT ;  /* 0x00ff0000030f7812 */ /* 0x000fe400078ef81e */
        /* <DEDUP_REMOVED lines=91> */
.L_x_460:
[----:B------:R-:W-:Y:S05]  /*12a50*/  BSYNC B1 ;  /* 0x0000000000017941 */ /* 0x000fea0003800000 */
.L_x_459:
[----:B------:R-:W-:Y:S04]  /*12a60*/  BSSY B1, `(.L_x_461) ;  /* 0x000007c000017945 */ /* 0x000fe80003800000 */
[----:B------:R-:W-:Y:S05]  /*12a70*/  @P3 BRA `(.L_x_462) ;  /* 0x0000000400e83947 */ /* 0x000fea0003800000 */
[----:B0-234-:R-:W0:Y:S01]  /*12a80*/  LDS.128 R4, [R234+0x2000] ;  /* 0x00200000ea047984 */ /* 0x01de220000000c00 */
[----:B-----5:R-:W-:Y:S02]  /*12a90*/  SHF.R.U32.HI R15, RZ, 0x8, R29 ;  /* 0x00000008ff0f7819 */ /* 0x020fe4000001161d */
[----:B------:R-:W-:Y:S02]  /*12aa0*/  SHF.R.U32.HI R32, RZ, 0x8, R25 ;  /* 0x00000008ff207819 */ /* 0x000fe40000011619 */
[----:B------:R-:W-:Y:S02]  /*12ab0*/  SHF.R.U32.HI R3, RZ, 0x8, R28 ;  /* 0x00000008ff037819 */ /* 0x000fe4000001161c */
[----:B-1----:R-:W-:Y:S02]  /*12ac0*/  SHF.R.U32.HI R27, RZ, 0x8, R24 ;  /* 0x00000008ff1b7819 */ /* 0x002fe40000011618 */
[----:B------:R-:W-:Y:S02]  /*12ad0*/  LOP3.LUT R26, R29, 0xff, RZ, 0xc0, !PT ;  /* 0x000000ff1d1a7812 */ /* 0x000fe400078ec0ff */
[----:B------:R-:W-:-:S02]  /*12ae0*/  LOP3.LUT R33, R25, 0xff, RZ, 0xc0, !PT ;  /* 0x000000ff19217812 */ /* 0x000fc400078ec0ff */
[----:B------:R-:W-:Y:S02]  /*12af0*/  LOP3.LUT R15, R15, 0xff, RZ, 0xc0, !PT ;  /* 0x000000ff0f0f7812 */ /* 0x000fe400078ec0ff */
[----:B------:R-:W-:Y:S02]  /*12b00*/  LOP3.LUT R32, R32, 0xff, RZ, 0xc0, !PT ;  /* 0x000000ff20207812 */ /* 0x000fe400078ec0ff */
[----:B------:R-:W-:Y:S02]  /*12b10*/  LOP3.LUT R14, R28, 0xff, RZ, 0xc0, !PT ;  /* 0x000000ff1c0e7812 */ /* 0x000fe400078ec0ff */
[----:B------:R-:W-:Y:S02]  /*12b20*/  LOP3.LUT R3, R3, 0xff, RZ, 0xc0, !PT ;  /* 0x000000ff03037812 */ /* 0x000fe400078ec0ff */
[----:B------:R-:W-:Y:S02]  /*12b30*/  LOP3.LUT R30, R27, 0xff, RZ, 0xc0, !PT ;  /* 0x000000ff1b1e7812 */ /* 0x000fe400078ec0ff */
[----:B------:R-:W-:-:S02]  /*12b40*/  PRMT R27, R15, 0x7604, R26 ;  /* 0x000076040f1b7816 */ /* 0x000fc4000000001a */
[----:B------:R-:W-:Y:S02]  /*12b50*/  PRMT R33, R32, 0x7604, R33 ;  /* 0x0000760420217816 */ /* 0x000fe40000000021 */
[----:B------:R-:W-:Y:S02]  /*12b60*/  SHF.R.U32.HI R26, RZ, 0x10, R29 ;  /* 0x00000010ff1a7819 */ /* 0x000fe4000001161d */
[----:B------:R-:W-:Y:S02]  /*12b70*/  SHF.R.U32.HI R32, RZ, 0x10, R25 ;  /* 0x00000010ff207819 */ /* 0x000fe40000011619 */
[----:B------:R-:W-:Y:S02]  /*12b80*/  PRMT R14, R3, 0x7604, R14 ;  /* 0x00007604030e7816 */ /* 0x000fe4000000000e */
[----:B------:R-:W-:Y:S02]  /*12b90*/  SHF.R.U32.HI R3, RZ, 0x10, R28 ;  /* 0x00000010ff037819 */ /* 0x000fe4000001161c */
[----:B------:R-:W-:-:S02]  /*12ba0*/  LOP3.LUT R26, R26, 0xff, RZ, 0xc0, !PT ;  /* 0x000000ff1a1a7812 */ /* 0x000fc400078ec0ff */
[----:B------:R-:W-:Y:S02]  /*12bb0*/  LOP3.LUT R32, R32, 0xff, RZ, 0xc0, !PT ;  /* 0x000000ff20207812 */ /* 0x000fe400078ec0ff */
[----:B------:R-:W-:Y:S02]  /*12bc0*/  LOP3.LUT R31, R24, 0xff, RZ, 0xc0, !PT ;  /* 0x000000ff181f7812 */ /* 0x000fe400078ec0ff */
[----:B------:R-:W-:Y:S02]  /*12bd0*/  SHF.R.U32.HI R15, RZ, 0x10, R24 ;  /* 0x00000010ff0f7819 */ /* 0x000fe40000011618 */
[----:B------:R-:W-:Y:S02]  /*12be0*/  LOP3.LUT R3, R3, 0xff, RZ, 0xc0, !PT ;  /* 0x000000ff03037812 */ /* 0x000fe400078ec0ff */
[----:B------:R-:W-:Y:S02]  /*12bf0*/  PRMT R27, R26, 0x7054, R27 ;  /* 0x000070541a1b7816 */ /* 0x000fe4000000001b */
        /* <DEDUP_REMOVED lines=98> */
.L_x_462:
[----:B------:R-:W-:Y:S05]  /*13220*/  BSYNC B1 ;  /* 0x0000000000017941 */ /* 0x000fea0003800000 */
.L_x_461:
[----:B------:R-:W-:Y:S04]  /*13230*/  BSSY B1, `(.L_x_463) ;  /* 0x0000078000017945 */ /* 0x000fe80003800000 */
[----:B------:R-:W-:Y:S05]  /*13240*/  @P4 BRA `(.L_x_464) ;  /* 0x0000000400d84947 */ /* 0x000fea0003800000 */
[----:B0-234-:R-:W0:Y:S01]  /*13250*/  LDS.128 R4, [R0+0x18400] ;  /* 0x0184000000047984 */ /* 0x01de220000000c00 */
[----:B-----5:R-:W-:Y:S02]  /*13260*/  SHF.R.U32.HI R14, RZ, 0x8, R20 ;  /* 0x00000008ff0e7819 */ /* 0x020fe40000011614 */
[----:B------:R-:W-:Y:S02]  /*13270*/  LOP3.LUT R3, R20, 0xff, RZ, 0xc0, !PT ;  /* 0x000000ff14037812 */ /* 0x000fe400078ec0ff */
[----:B------:R-:W-:Y:S02]  /*13280*/  LOP3.LUT R14, R14, 0xff, RZ, 0xc0, !PT ;  /* 0x000000ff0e0e7812 */ /* 0x000fe400078ec0ff */
[----:B------:R-:W-:Y:S02]  /*13290*/  SHF.R.U32.HI R24, RZ, 0x8, R21 ;  /* 0x00000008ff187819 */ /* 0x000fe40000011615 */
[----:B-1----:R-:W-:Y:S02]  /*132a0*/  SHF.R.U32.HI R27, RZ, 0x8, R13 ;  /* 0x00000008ff1b7819 */ /* 0x002fe4000001160d */
        /* <DEDUP_REMOVED lines=10> */
[----:B------:R-:W-:Y:S01]  /*13350*/  LOP3.LUT R25, R14, 0xff, RZ, 0xc0, !PT ;  /* 0x000000ff0e197812 */ /* 0x000fe200078ec0ff */
        /* <DEDUP_REMOVED lines=9> */
[----:B0-----:R-:W-:-:S02]  /*133f0*/  F2FP.F16.E4M3.UNPACK_B R3, R6.H1 ;  /* 0x00000006ff03723e */ /* 0x001fc400030006ff */
[--C-:B------:R-:W-:Y:S02]  /*13400*/  LOP3.LUT R27, R27, 0xff0000, R12.reuse, 0xf8, !PT ;  /* 0x00ff00001b1b7812 */ /* 0x100fe400078ef80c */
[----:B------:R-:W-:Y:S01]  /*13410*/  F2FP.F16.E4M3.UNPACK_B R26, R29 ;  /* 0x0000001dff1a723e */ /* 0x000fe200020006ff */
[--C-:B------:R-:W-:Y:S01]  /*13420*/  HADD2.F32 R13, -RZ, R3.reuse.H0_H0 ;  /* 0x20000003ff0d7230 */ /* 0x100fe20000004100 */
[----:B------:R-:W-:Y:S02]  /*13430*/  F2FP.F16.E4M3.UNPACK_B R21, R25 ;  /* 0x00000019ff15723e */ /* 0x000fe400020006ff */
[----:B------:R-:W-:Y:S01]  /*13440*/  LOP3.LUT R27, R27, 0xff000000, R12, 0xf8, !PT ;  /* 0xff0000001b1b7812 */ /* 0x000fe200078ef80c */
[----:B------:R-:W-:Y:S01]  /*13450*/  HADD2.F32 R12, -RZ, R3.H1_H1 ;  /* 0x30000003ff0c7230 */ /* 0x000fe20000004100 */
[----:B------:R-:W-:Y:S01]  /*13460*/  F2FP.F16.E4M3.UNPACK_B R6, R6 ;  /* 0x00000006ff06723e */ /* 0x000fe200020006ff */
[--C-:B------:R-:W-:Y:S01]  /*13470*/  HADD2.F32 R28, -RZ, R26.reuse.H1_H1 ;  /* 0x3000001aff1c7230 */ /* 0x100fe20000004100 */
[----:B------:R-:W-:Y:S01]  /*13480*/  LOP3.LUT R20, R15, 0xff000000, R20, 0xf8, !PT ;  /* 0xff0000000f147812 */ /* 0x000fe200078ef814 */
[--C-:B------:R-:W-:Y:S01]  /*13490*/  HADD2.F32 R24, -RZ, R21.reuse.H1_H1 ;  /* 0x30000015ff187230 */ /* 0x100fe20000004100 */
        /* <DEDUP_REMOVED lines=81> */
.L_x_464:
[----:B------:R-:W-:Y:S05]  /*139b0*/  BSYNC B1 ;  /* 0x0000000000017941 */ /* 0x000fea0003800000 */
.L_x_463:
[----:B------:R-:W-:Y:S05]  /*139c0*/  @P5 BRA `(.L_x_454) ;  /* 0x0000003c00285947 */ /* 0x000fea0003800000 */
[----:B0-234-:R-:W0:Y:S01]  /*139d0*/  LDS.128 R4, [R234+0x4000] ;  /* 0x00400000ea047984 */ /* 0x01de220000000c00 */
[----:B-----5:R-:W-:Y:S02]  /*139e0*/  SHF.R.U32.HI R12, RZ, 0x8, R11 ;  /* 0x00000008ff0c7819 */ /* 0x020fe4000001160b */
[----:B------:R-:W-:Y:S02]  /*139f0*/  SHF.R.U32.HI R20, RZ, 0x8, R9 ;  /* 0x00000008ff147819 */ /* 0x000fe40000011609 */
[----:B------:R-:W-:Y:S02]  /*13a00*/  LOP3.LUT R13, R11, 0xff, RZ, 0xc0, !PT ;  /* 0x000000ff0b0d7812 */ /* 0x000fe400078ec0ff */
[----:B------:R-:W-:Y:S02]  /*13a10*/  LOP3.LUT R21, R9, 0xff, RZ, 0xc0, !PT ;  /* 0x000000ff09157812 */ /* 0x000fe400078ec0ff */
[----:B------:R-:W-:Y:S02]  /*13a20*/  LOP3.LUT R12, R12, 0xff, RZ, 0xc0, !PT ;  /* 0x000000ff0c0c7812 */ /* 0x000fe400078ec0ff */
[----:B------:R-:W-:-:S02]  /*13a30*/  LOP3.LUT R20, R20, 0xff, RZ, 0xc0, !PT ;  /* 0x000000ff14147812 */ /* 0x000fc400078ec0ff */
[----:B------:R-:W-:Y:S02]  /*13a40*/  SHF.R.U32.HI R0, RZ, 0x8, R10 ;  /* 0x00000008ff007819 */ /* 0x000fe4000001160a */
[----:B------:R-:W-:Y:S02]  /*13a50*/  SHF.R.U32.HI R14, RZ, 0x8, R8 ;  /* 0x00000008ff0e7819 */ /* 0x000fe40000011608 */
[----:B------:R-:W-:Y:S02]  /*13a60*/  PRMT R13, R12, 0x7604, R13 ;  /* 0x000076040c0d7816 */ /* 0x000fe4000000000d */
[----:B------:R-:W-:Y:S02]  /*13a70*/  PRMT R21, R20, 0x7604, R21 ;  /* 0x0000760414157816 */ /* 0x000fe40000000015 */
[----:B------:R-:W-:Y:S02]  /*13a80*/  SHF.R.U32.HI R12, RZ, 0x10, R11 ;  /* 0x00000010ff0c7819 */ /* 0x000fe4000001160b */
[----:B------:R-:W-:-:S02]  /*13a90*/  SHF.R.U32.HI R20, RZ, 0x10, R9 ;  /* 0x00000010ff147819 */ /* 0x000fc40000011609 */
[----:B------:R-:W-:Y:S02]  /*13aa0*/  LOP3.LUT R3, R10, 0xff, RZ, 0xc0, !PT ;  /* 0x000000ff0a037812 */ /* 0x000fe400078ec0ff */
[----:B------:R-:W-:Y:S02]  /*13ab0*/  LOP3.LUT R15, R8, 0xff, RZ, 0xc0, !PT ;  /* 0x000000ff080f7812 */ /* 0x000fe400078ec0ff */
[----:B------:R-:W-:Y:S02]  /*13ac0*/  LOP3.LUT R0, R0, 0xff, RZ, 0xc0, !PT ;  /* 0x000000ff00007812 */ /* 0x000fe400078ec0ff */
[----:B------:R-:W-:Y:S02]  /*13ad0*/  LOP3.LUT R14, R14, 0xff, RZ, 0xc0, !PT ;  /* 0x000000ff0e0e7812 */ /* 0x000fe400078ec0ff */
[----:B------:R-:W-:Y:S02]  /*13ae0*/  LOP3.LUT R12, R12, 0xff, RZ, 0xc0, !PT ;  /* 0x000000ff0c0c7812 */ /* 0x000fe400078ec0ff */
[----:B------:R-:W-:-:S02]  /*13af0*/  LOP3.LUT R20, R20, 0xff, RZ, 0xc0, !PT ;  /* 0x000000ff14147812 */ /* 0x000fc400078ec0ff */
[----:B------:R-:W-:Y:S02]  /*13b00*/  PRMT R3, R0, 0x7604, R3 ;  /* 0x0000760400037816 */ /* 0x000fe40000000003 */
[----:B------:R-:W-:Y:S02]  /*13b10*/  PRMT R15, R14, 0x7604, R15 ;  /* 0x000076040e0f7816 */ /* 0x000fe4000000000f */
[----:B------:R-:W-:Y:S02]  /*13b20*/  SHF.R.U32.HI R0, RZ, 0x10, R10 ;  /* 0x00000010ff007819 */ /* 0x000fe4000001160a */
[----:B------:R-:W-:Y:S02]  /*13b30*/  SHF.R.U32.HI R14, RZ, 0x10, R8 ;  /* 0x00000010ff0e7819 */ /* 0x000fe40000011608 */
[----:B------:R-:W-:Y:S02]  /*13b40*/  PRMT R13, R12, 0x7054, R13 ;  /* 0x000070540c0d7816 */ /* 0x000fe4000000000d */
[----:B------:R-:W-:-:S02]  /*13b50*/  PRMT R21, R20, 0x7054, R21 ;  /* 0x0000705414157816 */ /* 0x000fc40000000015 */
[----:B------:R-:W-:Y:S02]  /*13b60*/  LOP3.LUT R0, R0, 0xff, RZ, 0xc0, !PT ;  /* 0x000000ff00007812 */ /* 0x000fe400078ec0ff */
[----:B------:R-:W-:Y:S02]  /*13b70*/  LOP3.LUT R14, R14, 0xff, RZ, 0xc0, !PT ;  /* 0x000000ff0e0e7812 */ /* 0x000fe400078ec0ff */
[----:B------:R-:W-:Y:S02]  /*13b80*/  LOP3.LUT R21, R21, 0xff000000, R9, 0xf8, !PT ;  /* 0xff00000015157812 */ /* 0x000fe400078ef809 */
[----:B------:R-:W-:Y:S02]  /*13b90*/  LOP3.LUT R13, R13, 0xff000000, R11, 0xf8, !PT ;  /* 0xff0000000d0d7812 */ /* 0x000fe400078ef80b */
[----:B------:R-:W-:Y:S02]  /*13ba0*/  PRMT R3, R0, 0x7054, R3 ;  /* 0x0000705400037816 */ /* 0x000fe40000000003 */
[----:B------:R-:W-:-:S02]  /*13bb0*/  PRMT R15, R14, 0x7054, R15 ;  /* 0x000070540e0f7816 */ /* 0x000fc4000000000f */
[-C--:B0-----:R-:W-:Y:S02]  /*13bc0*/  F2FP.F16.E4M3.UNPACK_B R0, R6.reuse.H1 ;  /* 0x00000006ff00723e */ /* 0x081fe400030006ff */
[----:B------:R-:W-:Y:S02]  /*13bd0*/  F2FP.F16.E4M3.UNPACK_B R24, R21 ;  /* 0x00000015ff18723e */ /* 0x000fe400020006ff */
[----:B------:R-:W-:Y:S01]  /*13be0*/  F2FP.F16.E4M3.UNPACK_B R14, R13 ;  /* 0x0000000dff0e723e */ /* 0x000fe200020006ff */
[----:B------:R-:W-:Y:S01]  /*13bf0*/  HADD2.F32 R9, -RZ, R0.H1_H1 ;  /* 0x30000000ff097230 */ /* 0x000fe20000004100 */
[----:B------:R-:W-:Y:S01]  /*13c00*/  LOP3.LUT R12, R3, 0xff000000, R10, 0xf8, !PT ;  /* 0xff000000030c7812 */ /* 0x000fe200078ef80a */
[----:B------:R-:W-:Y:S01]  /*13c10*/  HADD2.F32 R25, -RZ, R24.H1_H1 ;  /* 0x30000018ff197230 */ /* 0x000fe20000004100 */
[----:B------:R-:W-:Y:S01]  /*13c20*/  LOP3.LUT R20, R15, 0xff000000, R8, 0xf8, !PT ;  /* 0xff0000000f147812 */ /* 0x000fe200078ef808 */
[----:B------:R-:W-:Y:S01]  /*13c30*/  HADD2.F32 R15, -RZ, R14.H1_H1 ;  /* 0x3000000eff0f7230 */ /* 0x000fe20000004100 */
[----:B------:R-:W-:Y:S01]  /*13c40*/  F2FP.F16.E4M3.UNPACK_B R3, R6 ;  /* 0x00000006ff03723e */ /* 0x000fe200020006ff */
[----:B------:R-:W-:Y:S01]  /*13c50*/  HADD2.F32 R8, -RZ, R0.H0_H0 ;  /* 0x20000000ff087230 */ /* 0x000fe20000004100 */
[----:B------:R-:W-:Y:S01]  /*13c60*/  F2FP.F16.E4M3.UNPACK_B R10, R7 ;  /* 0x00000007ff0a723e */ /* 0x000fe200020006ff */
[C---:B-1----:R-:W-:Y:S01]  /*13c70*/  FMUL.FTZ R27, R9.reuse, R25 ;  /* 0x00000019091b7220 */ /* 0x042fe20000410000 */
[----:B------:R-:W-:Y:S01]  /*13c80*/  F2FP.F16.E4M3.UNPACK_B R11, R7.H1 ;  /* 0x00000007ff0b723e */ /* 0x000fe200030006ff */
[----:B------:R-:W-:Y:S01]  /*13c90*/  FMUL.FTZ R26, R9, R15 ;  /* 0x0000000f091a7220 */ /* 0x000fe20000410000 */
[-C--:B------:R-:W-:Y:S01]  /*13ca0*/  F2FP.F16.E4M3.UNPACK_B R6, R5.reuse ;  /* 0x00000005ff06723e */ /* 0x080fe200020006ff */
[----:B------:R-:W-:Y:S01]  /*13cb0*/  HADD2.F32 R24, -RZ, R24.H0_H0 ;  /* 0x20000018ff187230 */ /* 0x000fe20000004100 */
[----:B------:R-:W-:Y:S01]  /*13cc0*/  F2FP.F16.E4M3.UNPACK_B R7, R5.H1 ;  /* 0x00000005ff07723e */ /* 0x000fe200030006ff */
[----:B------:R-:W-:Y:S01]  /*13cd0*/  HADD2.F32 R5, -RZ, R3.H1_H1 ;  /* 0x30000003ff057230 */ /* 0x000fe20000004100 */
[----:B------:R-:W-:Y:S01]  /*13ce0*/  F2FP.F16.E4M3.UNPACK_B R21, R21.H1 ;  /* 0x00000015ff15723e */ /* 0x000fe200030006ff */
[----:B------:R-:W-:-:S02]  /*13cf0*/  HADD2.F32 R14, -RZ, R14.H0_H0 ;  /* 0x2000000eff0e7230 */ /* 0x000fc40000004100 */
[C---:B------:R-:W-:Y:S01]  /*13d00*/  FFMA.FTZ R27, R8.reuse, R15, -R27 ;  /* 0x0000000f081b7223 */ /* 0x040fe2000001081b */
[----:B------:R-:W-:Y:S01]  /*13d10*/  FFMA.FTZ R26, R8, R25, R26 ;  /* 0x00000019081a7223 */ /* 0x000fe2000001001a */
[----:B------:R-:W-:Y:S01]  /*13d20*/  HADD2.F32 R3, -RZ, R3.H0_H0 ;  /* 0x20000003ff037230 */ /* 0x000fe20000004100 */
[----:B------:R-:W-:Y:S01]  /*13d30*/  F2FP.F16.E4M3.UNPACK_B R13, R13.H1 ;  /* 0x0000000dff0d723e */ /* 0x000fe200030006ff */
[C---:B------:R-:W-:Y:S01]  /*13d40*/  FMUL.FTZ R8, R5.reuse, R24 ;  /* 0x0000001805087220 */ /* 0x040fe20000410000 */
[----:B------:R-:W-:Y:S01]  /*13d50*/  FMUL.FTZ R15, R5, R14 ;  /* 0x0000000e050f7220 */ /* 0x000fe20000410000 */
[--C-:B------:R-:W-:Y:S01]  /*13d60*/  HADD2.F32 R5, -RZ, R10.reuse.H1_H1 ;  /* 0x3000000aff057230 */ /* 0x100fe20000004100 */
[----:B------:R-:W-:Y:S01]  /*13d70*/  F2FP.F16.E4M3.UNPACK_B R0, R4 ;  /* 0x00000004ff00723e */ /* 0x000fe200020006ff */
[----:B------:R-:W-:Y:S02]  /*13d80*/  HADD2.F32 R9, -RZ, R21.H0_H0 ;  /* 0x20000015ff097230 */ /* 0x000fe40000004100 */
[C---:B------:R-:W-:Y:S01]  /*13d90*/  FFMA.FTZ R25, R3.reuse, R14, -R8 ;  /* 0x0000000e03197223 */ /* 0x040fe20000010808 */
[----:B------:R-:W-:Y:S01]  /*13da0*/  FFMA.FTZ R24, R3, R24, R15 ;  /* 0x0000001803187223 */ /* 0x000fe2000001000f */
[----:B------:R-:W-:Y:S01]  /*13db0*/  HADD2.F32 R8, -RZ, R13.H0_H0 ;  /* 0x2000000dff087230 */ /* 0x000fe20000004100 */
[----:B------:R-:W-:Y:S01]  /*13dc0*/  F2FP.F16.E4M3.UNPACK_B R4, R4.H1 ;  /* 0x00000004ff04723e */ /* 0x000fe200030006ff */
[----:B------:R-:W-:-:S02]  /*13dd0*/  HADD2.F32 R10, -RZ, R10.H0_H0 ;  /* 0x2000000aff0a7230 */ /* 0x000fc40000004100 */
[CC--:B------:R-:W-:Y:S01]  /*13de0*/  FMUL.FTZ R15, R5.reuse, R9.reuse ;  /* 0x00000009050f7220 */ /* 0x0c0fe20000410000 */
[----:B------:R-:W-:Y:S02]  /*13df0*/  HADD2.F32 R14, -RZ, R21.H1_H1 ;  /* 0x30000015ff0e7230 */ /* 0x000fe40000004100 */
[-C--:B------:R-:W-:Y:S01]  /*13e00*/  FMUL.FTZ R5, R5, R8.reuse ;  /* 0x0000000805057220 */ /* 0x080fe20000410000 */
[----:B------:R-:W-:Y:S02]  /*13e10*/  HADD2.F32 R3, -RZ, R11.H1_H1 ;  /* 0x3000000bff037230 */ /* 0x000fe40000004100 */
[C---:B------:R-:W-:Y:S01]  /*13e20*/  FFMA.FTZ R21, R10.reuse, R8, -R15 ;  /* 0x000000080a157223 */ /* 0x040fe2000001080f */
[----:B------:R-:W-:Y:S02]  /*13e30*/  HADD2.F32 R8, -RZ, R13.H1_H1 ;  /* 0x3000000dff087230 */ /* 0x000fe40000004100 */
[----:B------:R-:W-:Y:S01]  /*13e40*/  FFMA.FTZ R28, R10, R9, R5 ;  /* 0x000000090a1c7223 */ /* 0x000fe20000010005 */
[----:B------:R-:W-:-:S02]  /*13e50*/  HADD2.F32 R11, -RZ, R11.H0_H0 ;  /* 0x2000000bff0b7230 */ /* 0x000fc40000004100 */
[C---:B------:R-:W-:Y:S01]  /*13e60*/  FMUL.FTZ R30, R3.reuse, R14 ;  /* 0x0000000e031e7220 */ /* 0x040fe20000410000 */
[----:B------:R-:W-:Y:S01]  /*13e70*/  F2FP.F16.E4M3.UNPACK_B R9, R20 ;  /* 0x00000014ff09723e */ /* 0x000fe200020006ff */
[-C--:B------:R-:W-:Y:S01]  /*13e80*/  FMUL.FTZ R10, R3, R8.reuse ;  /* 0x00000008030a7220 */ /* 0x080fe20000410000 */
[----:B------:R-:W-:Y:S02]  /*13e90*/  HADD2.F32 R5, -RZ, R4.H1_H1 ;  /* 0x30000004ff057230 */ /* 0x000fe40000004100 */
[C---:B------:R-:W-:Y:S01]  /*13ea0*/  FFMA.FTZ R30, R11.reuse, R8, -R30 ;  /* 0x000000080b1e7223 */ /* 0x040fe2000001081e */
[----:B------:R-:W-:Y:S01]  /*13eb0*/  F2FP.F16.E4M3.UNPACK_B R8, R12 ;  /* 0x0000000cff08723e */ /* 0x000fe200020006ff */
[----:B------:R-:W-:Y:S01]  /*13ec0*/  FFMA.FTZ R29, R11, R14, R10 ;  /* 0x0000000e0b1d7223 */ /* 0x000fe2000001000a */
[--C-:B------:R-:W-:Y:S01]  /*13ed0*/  HADD2.F32 R13, -RZ, R9.reuse.H1_H1 ;  /* 0x30000009ff0d7230 */ /* 0x100fe20000004100 */
[----:B------:R-:W-:Y:S01]  /*13ee0*/  F2FP.F16.E4M3.UNPACK_B R12, R12.H1 ;  /* 0x0000000cff0c723e */ /* 0x000fe200030006ff */
[----:B------:R-:W-:Y:S01]  /*13ef0*/  HADD2.F32 R10, -RZ, R9.H0_H0 ;  /* 0x20000009ff0a7230 */ /* 0x000fe20000004100 */
[----:B------:R-:W-:Y:S01]  /*13f00*/  F2FP.F16.E4M3.UNPACK_B R20, R20.H1 ;  /* 0x00000014ff14723e */ /* 0x000fe200030006ff */
[----:B------:R-:W-:-:S02]  /*13f10*/  HADD2.F32 R9, -RZ, R8.H1_H1 ;  /* 0x30000008ff097230 */ /* 0x000fc40000004100 */
[C---:B------:R-:W-:Y:S01]  /*13f20*/  FMUL.FTZ R11, R5.reuse, R13 ;  /* 0x0000000d050b7220 */ /* 0x040fe20000410000 */
[----:B------:R-:W-:Y:S02]  /*13f30*/  HADD2.F32 R3, -RZ, R0.H1_H1 ;  /* 0x30000000ff037230 */ /* 0x000fe40000004100 */
        /* <DEDUP_REMOVED lines=10> */
[----:B------:R-:W-:-:S02]  /*13fe0*/  HADD2.F32 R4, -RZ, R12.H1_H1 ;  /* 0x3000000cff047230 */ /* 0x000fc40000004100 */
[--C-:B------:R-:W-:Y:S02]  /*13ff0*/  HADD2.F32 R3, -RZ, R7.reuse.H1_H1 ;  /* 0x30000007ff037230 */ /* 0x100fe40000004100 */
[--C-:B------:R-:W-:Y:S02]  /*14000*/  HADD2.F32 R8, -RZ, R20.reuse.H1_H1 ;  /* 0x30000014ff087230 */ /* 0x100fe40000004100 */
[----:B------:R-:W-:Y:S02]  /*14010*/  HADD2.F32 R9, -RZ, R20.H0_H0 ;  /* 0x20000014ff097230 */ /* 0x000fe40000004100 */
[C---:B------:R-:W-:Y:S01]  /*14020*/  FMUL.FTZ R13, R3.reuse, R4 ;  /* 0x00000004030d7220 */ /* 0x040fe20000410000 */
[----:B------:R-:W-:Y:S02]  /*14030*/  HADD2.F32 R0, -RZ, R6.H1_H1 ;  /* 0x30000006ff007230 */ /* 0x000fe40000004100 */
[----:B------:R-:W-:Y:S02]  /*14040*/  HADD2.F32 R5, -RZ, R12.H0_H0 ;  /* 0x2000000cff057230 */ /* 0x000fe40000004100 */
[----:B------:R-:W-:Y:S01]  /*14050*/  FMUL.FTZ R12, R3, R8 ;  /* 0x00000008030c7220 */ /* 0x000fe20000410000 */
[----:B------:R-:W-:-:S02]  /*14060*/  HADD2.F32 R7, -RZ, R7.H0_H0 ;  /* 0x20000007ff077230 */ /* 0x000fc40000004100 */
[C---:B------:R-:W-:Y:S01]  /*14070*/  FMUL.FTZ R3, R0.reuse, R9 ;  /* 0x0000000900037220 */ /* 0x040fe20000410000 */
[----:B------:R-:W-:Y:S02]  /*14080*/  HADD2.F32 R6, -RZ, R6.H0_H0 ;  /* 0x20000006ff067230 */ /* 0x000fe40000004100 */
[-C--:B------:R-:W-:Y:S01]  /*14090*/  FMUL.FTZ R0, R0, R5.reuse ;  /* 0x0000000500007220 */ /* 0x080fe20000410000 */
[C---:B------:R-:W-:Y:S01]  /*140a0*/  FFMA.FTZ R12, R7.reuse, R4, -R12 ;  /* 0x00000004070c7223 */ /* 0x040fe2000001080c */
[----:B------:R-:W-:Y:S01]  /*140b0*/  FFMA.FTZ R13, R7, R8, R13 ;  /* 0x00000008070d7223 */ /* 0x000fe2000001000d */
[C---:B------:R-:W-:Y:S01]  /*140c0*/  FFMA.FTZ R5, R6.reuse, R5, -R3 ;  /* 0x0000000506057223 */ /* 0x040fe20000010803 */
[----:B------:R-:W-:Y:S01]  /*140d0*/  FFMA.FTZ R0, R6, R9, R0 ;  /* 0x0000000906007223 */ /* 0x000fe20000010000 */
[----:B------:R-:W-:Y:S02]  /*140e0*/  F2FP.SATFINITE.E4M3.F32.PACK_AB_MERGE_C R6, R26, R27, RZ ;  /* 0x0000001b1a06723e */ /* 0x000fe400048070ff */
[----:B------:R-:W-:-:S02]  /*140f0*/  F2FP.SATFINITE.E4M3.F32.PACK_AB_MERGE_C R7, R29, R30, RZ ;  /* 0x0000001e1d07723e */ /* 0x000fc400048070ff */
[----:B------:R-:W-:Y:S02]  /*14100*/  F2FP.SATFINITE.E4M3.F32.PACK_AB_MERGE_C R4, R15, R14, RZ ;  /* 0x0000000e0f04723e */ /* 0x000fe400048070ff */
[----:B------:R-:W-:Y:S02]  /*14110*/  F2FP.SATFINITE.E4M3.F32.PACK_AB_MERGE_C R12, R13, R12, RZ ;  /* 0x0000000c0d0c723e */ /* 0x000fe400048070ff */
[----:B------:R-:W-:Y:S02]  /*14120*/  F2FP.SATFINITE.E4M3.F32.PACK_AB_MERGE_C R6, R24, R25, R6 ;  /* 0x000000191806723e */ /* 0x000fe40004807006 */
[----:B------:R-:W-:Y:S02]  /*14130*/  F2FP.SATFINITE.E4M3.F32.PACK_AB_MERGE_C R7, R28, R21, R7 ;  /* 0x000000151c07723e */ /* 0x000fe40004807007 */
[----:B------:R-:W-:Y:S02]  /*14140*/  F2FP.SATFINITE.E4M3.F32.PACK_AB_MERGE_C R4, R10, R11, R4 ;  /* 0x0000000b0a04723e */ /* 0x000fe40004807004 */
[----:B------:R-:W-:-:S05]  /*14150*/  F2FP.SATFINITE.E4M3.F32.PACK_AB_MERGE_C R5, R0, R5, R12 ;  /* 0x000000050005723e */ /* 0x000fca000480700c */
[----:B------:R0:W-:Y:S01]  /*14160*/  STS.128 [R234+0x4000], R4 ;  /* 0x00400004ea007388 */ /* 0x0001e20000000c00 */
[----:B------:R-:W-:Y:S05]  /*14170*/  BRA `(.L_x_454) ;  /* 0x00000034003c7947 */ /* 0x000fea0003800000 */
.L_x_448:
[----:B------:R-:W-:-:S03]  /*14180*/  UMOV UR4, 0xffffffff ;  /* 0xffffffff00047882 */ /* 0x000fc60000000000 */
[----:B------:R-:W-:Y:S05]  /*14190*/  BRA.DIV UR4, `(.L_x_465) ;  /* 0x0000017204ec7947 */ /* 0x000fea000b800000 */
[----:B------:R0:W1:Y:S04]  /*141a0*/  SHFL.IDX PT, R3, R26, RZ, 0x1e1f ;  /* 0x001e1fff1a037589 */ /* 0x00006800000e0000 */
[----:B------:R0:W2:Y:S04]  /*141b0*/  SHFL.IDX PT, R21, R24, RZ, 0x1e1f ;  /* 0x001e1fff18157589 */ /* 0x0000a800000e0000 */
[----:B------:R0:W3:Y:S04]  /*141c0*/  SHFL.IDX PT, R0, R28, RZ, 0x1e1f ;  /* 0x001e1fff1c007589 */ /* 0x0000e800000e0000 */
[----:B------:R0:W4:Y:S02]  /*141d0*/  SHFL.IDX PT, R20, R29, RZ, 0x1e1f ;  /* 0x001e1fff1d147589 */ /* 0x00012400000e0000 */
.L_x_682:
[----:B------:R-:W-:Y:S01]  /*141e0*/  ULDC UR4, c[0x0][0x448] ;  /* 0x0001120000047ab9 */ /* 0x000fe20000000800 */
[----:B------:R-:W-:Y:S01]  /*141f0*/  BSSY B1, `(.L_x_466) ;  /* 0x000003a000017945 */ /* 0x000fe20003800000 */
[----:B------:R-:W-:Y:S01]  /*14200*/  IMAD R149, R149, UR4, RZ ;  /* 0x0000000495957c24 */ /* 0x000fe2000f8e02ff */
[----:B0-----:R-:W-:Y:S02]  /*14210*/  CS2R R28, SRZ ;  /* 0x00000000001c7805 */ /* 0x001fe4000001ff00 */
[----:B------:R-:W-:Y:S02]  /*14220*/  CS2R R30, SRZ ;  /* 0x00000000001e7805 */ /* 0x000fe4000001ff00 */
[----:B------:R-:W-:Y:S02]  /*14230*/  CS2R R6, SRZ ;  /* 0x0000000000067805 */ /* 0x000fe4000001ff00 */
[----:B------:R-:W-:Y:S02]  /*14240*/  CS2R R8, SRZ ;  /* 0x0000000000087805 */ /* 0x000fe4000001ff00 */
        /* <DEDUP_REMOVED lines=11> */
[C---:B------:R-:W-:Y:S01]  /*14300*/  VIADD R4, R18.reuse, 0x20 ;  /* 0x0000002012047836 */ /* 0x040fe20000000000 */
[----:B------:R-:W-:Y:S01]  /*14310*/  ULDC UR4, c[0x0][0x3f4] ;  /* 0x0000fd0000047ab9 */ /* 0x000fe20000000800 */
[C---:B------:R-:W-:Y:S02]  /*14320*/  IADD3 R5, R18.reuse, 0x40, RZ ;  /* 0x0000004012057810 */ /* 0x040fe40007ffe0ff */
[----:B------:R-:W-:Y:S02]  /*14330*/  CS2R R32, SRZ ;  /* 0x0000000000207805 */ /* 0x000fe4000001ff00 */
[----:B------:R-:W-:Y:S02]  /*14340*/  ISETP.GE.AND P2, PT, R18, UR4, PT ;  /* 0x0000000412007c0c */ /* 0x000fe4000bf46270 */
[----:B------:R-:W-:Y:S02]  /*14350*/  CS2R R34, SRZ ;  /* 0x0000000000227805 */ /* 0x000fe4000001ff00 */
[----:B------:R-:W-:-:S02]  /*14360*/  ISETP.GE.AND P1, PT, R4, UR4, PT ;  /* 0x0000000404007c0c */ /* 0x000fc4000bf26270 */
[----:B------:R-:W-:Y:S02]  /*14370*/  CS2R R28, SRZ ;  /* 0x00000000001c7805 */ /* 0x000fe4000001ff00 */
[----:B------:R-:W-:Y:S02]  /*14380*/  ISETP.GE.AND P0, PT, R5, UR4, PT ;  /* 0x0000000405007c0c */ /* 0x000fe4000bf06270 */
[----:B------:R-:W-:Y:S02]  /*14390*/  CS2R R30, SRZ ;  /* 0x00000000001e7805 */ /* 0x000fe4000001ff00 */
[----:B------:R-:W-:Y:S02]  /*143a0*/  CS2R R12, SRZ ;  /* 0x00000000000c7805 */ /* 0x000fe4000001ff00 */
[----:B------:R-:W-:Y:S02]  /*143b0*/  CS2R R14, SRZ ;  /* 0x00000000000e7805 */ /* 0x000fe4000001ff00 */
[----:B------:R-:W-:-:S02]  /*143c0*/  @!P2 SHF.R.S32.HI R5, RZ, 0x1f, R18 ;  /* 0x0000001fff05a819 */ /* 0x000fc40000011412 */
[C---:B-1----:R-:W-:Y:S01]  /*143d0*/  @!P2 IADD3 R36, P3, R18.reuse, R3, RZ ;  /* 0x000000031224a210 */ /* 0x042fe20007f7e0ff */
[----:B------:R-:W-:Y:S01]  /*143e0*/  @!P1 IMAD.SHL.U32 R42, R237, 0x10, RZ ;  /* 0x00000010ed2a9824 */ /* 0x000fe200078e00ff */
[----:B--2---:R-:W-:-:S03]  /*143f0*/  @!P2 IADD3 R38, P4, R18, R21, RZ ;  /* 0x000000151226a210 */ /* 0x004fc60007f9e0ff */
[--C-:B---3--:R-:W-:Y:S02]  /*14400*/  @!P2 IMAD.X R37, R0, 0x1, R5.reuse, P3 ;  /* 0x000000010025a824 */ /* 0x108fe400018e0605 */
[----:B----4-:R-:W-:Y:S01]  /*14410*/  @!P2 IMAD.X R39, R20, 0x1, R5, P4 ;  /* 0x000000011427a824 */ /* 0x010fe200020e0605 */
[----:B------:R-:W-:Y:S02]  /*14420*/  @!P1 SHF.R.S32.HI R5, RZ, 0x1f, R42 ;  /* 0x0000001fff059819 */ /* 0x000fe4000001142a */
[----:B------:R-:W-:Y:S02]  /*14430*/  CS2R R6, SRZ ;  /* 0x0000000000067805 */ /* 0x000fe4000001ff00 */
[----:B------:R-:W-:Y:S02]  /*14440*/  CS2R R24, SRZ ;  /* 0x0000000000187805 */ /* 0x000fe4000001ff00 */
[----:B------:R-:W-:Y:S02]  /*14450*/  CS2R R26, SRZ ;  /* 0x00000000001a7805 */ /* 0x000fe4000001ff00 */
[----:B------:R-:W-:-:S02]  /*14460*/  CS2R R8, SRZ ;  /* 0x0000000000087805 */ /* 0x000fc4000001ff00 */
[----:B------:R-:W-:Y:S01]  /*14470*/  CS2R R10, SRZ ;  /* 0x00000000000a7805 */ /* 0x000fe2000001ff00 */
[----:B------:R0:W5:Y:S04]  /*14480*/  @!P2 LD.E.128 R32, desc[UR54][R36.64] ;  /* 0x000000362420a980 */ /* 0x000168000c101d00 */
[----:B------:R0:W5:Y:S01]  /*14490*/  @!P2 LD.E.128 R28, desc[UR54][R38.64] ;  /* 0x00000036261ca980 */ /* 0x000162000c101d00 */
[----:B------:R-:W-:Y:S01]  /*144a0*/  @!P0 IMAD.SHL.U32 R48, R40, 0x10, RZ ;  /* 0x0000001028308824 */ /* 0x000fe200078e00ff */
[-C--:B------:R-:W-:Y:S02]  /*144b0*/  @!P1 IADD3 R40, P5, R3, R42.reuse, RZ ;  /* 0x0000002a03289210 */ /* 0x080fe40007fbe0ff */
[----:B------:R-:W-:Y:S02]  /*144c0*/  @!P1 IADD3 R42, P4, R21, R42, RZ ;  /* 0x0000002a152a9210 */ /* 0x000fe40007f9e0ff */
[----:B------:R-:W-:-:S02]  /*144d0*/  @!P0 IADD3 R46, P3, R3, R48, RZ ;  /* 0x00000030032e8210 */ /* 0x000fc40007f7e0ff */
[----:B------:R-:W-:Y:S01]  /*144e0*/  @!P0 SHF.R.S32.HI R3, RZ, 0x1f, R48 ;  /* 0x0000001fff038819 */ /* 0x000fe20000011430 */
[----:B------:R-:W-:Y:S01]  /*144f0*/  @!P1 IMAD.X R43, R20, 0x1, R5, P4 ;  /* 0x00000001142b9824 */ /* 0x000fe200020e0605 */
[C---:B------:R-:W-:Y:S02]  /*14500*/  @!P1 IADD3.X R41, R0.reuse, R5, RZ, P5, !PT ;  /* 0x0000000500299210 */ /* 0x040fe40002ffe4ff */
[----:B------:R-:W-:Y:S02]  /*14510*/  @!P0 IADD3 R48, P5, R21, R48, RZ ;  /* 0x0000003015308210 */ /* 0x000fe40007fbe0ff */
[----:B------:R-:W-:Y:S01]  /*14520*/  CS2R R4, SRZ ;  /* 0x0000000000047805 */ /* 0x000fe2000001ff00 */
[--C-:B------:R-:W-:Y:S01]  /*14530*/  @!P0 IMAD.X R47, R0, 0x1, R3.reuse, P3 ;  /* 0x00000001002f8824 */ /* 0x100fe200018e0603 */
[----:B------:R0:W5:Y:S01]  /*14540*/  @!P1 LD.E.128 R12, desc[UR54][R40.64] ;  /* 0x00000036280c9980 */ /* 0x000162000c101d00 */
[----:B------:R-:W-:-:S03]  /*14550*/  @!P0 IMAD.X R49, R20, 0x1, R3, P5 ;  /* 0x0000000114318824 */ /* 0x000fc600028e0603 */
[----:B------:R0:W5:Y:S04]  /*14560*/  @!P1 LD.E.128 R4, desc[UR54][R42.64] ;  /* 0x000000362a049980 */ /* 0x000168000c101d00 */
[----:B------:R0:W5:Y:S04]  /*14570*/  @!P0 LD.E.128 R24, desc[UR54][R46.64] ;  /* 0x000000362e188980 */ /* 0x000168000c101d00 */
[----:B------:R0:W5:Y:S02]  /*14580*/  @!P0 LD.E.128 R8, desc[UR54][R48.64] ;  /* 0x0000003630088980 */ /* 0x000164000c101d00 */
.L_x_467:
[----:B------:R-:W-:Y:S05]  /*14590*/  BSYNC B1 ;  /* 0x0000000000017941 */ /* 0x000fea0003800000 */
.L_x_466:
[----:B------:R-:W-:Y:S01]  /*145a0*/  ULEA.HI UR4, UR43, UR43, URZ, 0x1 ;  /* 0x0000002b2b047291 */ /* 0x000fe2000f8f083f */
[----:B---3--:R-:W-:Y:S01]  /*145b0*/  IMAD R0, R145, -0x80, R149 ;  /* 0xffffff8091007824 */ /* 0x008fe200078e0295 */
[----:B------:R-:W-:Y:S02]  /*145c0*/  BSSY B1, `(.L_x_468) ;  /* 0x0000009000017945 */ /* 0x000fe40003800000 */
[----:B------:R-:W-:Y:S02]  /*145d0*/  ULOP3.LUT UR4, UR4, 0xfffffffe, URZ, 0xc0, !UPT ;  /* 0xfffffffe04047892 */ /* 0x000fe4000f8ec03f */
[----:B-1----:R-:W-:Y:S02]  /*145e0*/  VIMNMX R3, R0, 0x80, PT ;  /* 0x0000008000037848 */ /* 0x002fe40003fe0100 */
[----:B------:R-:W-:Y:S02]  /*145f0*/  UIADD3 UR4, UR43, -UR4, URZ ;  /* 0x800000042b047290 */ /* 0x000fe4000fffe03f */
[----:B------:R-:W-:-:S04]  /*14600*/  ISETP.GE.AND P1, PT, R168, R3, PT ;  /* 0x00000003a800720c */ /* 0x000fc80003f26270 */
[----:B--2---:R-:W-:-:S05]  /*14610*/  IMAD.U32 R21, RZ, RZ, UR4 ;  /* 0x00000004ff157e24 */ /* 0x004fca000f8e00ff */
[----:B------:R-:W-:-:S04]  /*14620*/  SHF.L.U32 R21, R21, 0x1f, RZ ;  /* 0x0000001f15157819 */ /* 0x000fc800000006ff */
[----:B------:R-:W1:Y:S02]  /*14630*/  SYNCS.PHASECHK.TRANS64.TRYWAIT P0, [R16+URZ+0x29800], R21 ;  /* 0x02980015100075a7 */ /* 0x000e64000800017f */
[----:B-1----:R-:W-:Y:S05]  /*14640*/  @!P0 BRA `(.L_x_469) ;  /* 0x0000017000348947 */ /* 0x002fea0003800000 */
.L_x_683:
[----:B------:R-:W-:Y:S05]  /*14650*/  BSYNC B1 ;  /* 0x0000000000017941 */ /* 0x000fea0003800000 */
.L_x_468:
[----:B------:R-:W-:Y:S05]  /*14660*/  @P1 BRA `(.L_x_454) ;  /* 0x0000003000001947 */ /* 0x000fea0003800000 */
[----:B------:R-:W2:Y:S01]  /*14670*/  LDC R0, c[0x0][0x3f4] ;  /* 0x0000fd00ff007b82 */ /* 0x000ea20000000800 */
[C---:B-1----:R-:W-:Y:S01]  /*14680*/  VIADD R21, R18.reuse, 0x40 ;  /* 0x0000004012157836 */ /* 0x042fe20000000000 */
[C---:B------:R-:W-:Y:S01]  /*14690*/  IADD3 R3, R18.reuse, 0x20, RZ ;  /* 0x0000002012037810 */ /* 0x040fe20007ffe0ff */
[----:B------:R-:W-:Y:S01]  /*146a0*/  BSSY B1, `(.L_x_470) ;  /* 0x0000101000017945 */ /* 0x000fe20003800000 */
[-C--:B--2---:R-:W-:Y:S02]  /*146b0*/  ISETP.GE.AND P0, PT, R18, R0.reuse, PT ;  /* 0x000000001200720c */ /* 0x084fe40003f06270 */
[-C--:B------:R-:W-:Y:S02]  /*146c0*/  ISETP.GE.AND P1, PT, R3, R0.reuse, PT ;  /* 0x000000000300720c */ /* 0x080fe40003f26270 */
[----:B------:R-:W-:-:S09]  /*146d0*/  ISETP.GE.AND P2, PT, R21, R0, PT ;  /* 0x000000001500720c */ /* 0x000fd20003f46270 */
[----:B------:R-:W-:Y:S05]  /*146e0*/  @P0 BRA `(.L_x_471) ;  /* 0x0000000c00f00947 */ /* 0x000fea0003800000 */
[----:B------:R-:W2:Y:S01]  /*146f0*/  LDL R65, [R1+0x58] ;  /* 0x0000580001417983 */ /* 0x000ea20000100800 */
[----:B----4-:R-:W0:Y:S01]  /*14700*/  S2R R20, SR_TID.X ;  /* 0x0000000000147919 */ /* 0x010e220000002100 */
[----:B-----5:R-:W-:-:S04]  /*14710*/  SHF.R.U32.HI R3, RZ, 0x8, R32 ;  /* 0x00000008ff037819 */ /* 0x020fc80000011620 */
[----:B------:R-:W-:Y:S01]  /*14720*/  LOP3.LUT R21, R3, 0xff, RZ, 0xc0, !PT ;  /* 0x000000ff03157812 */ /* 0x000fe200078ec0ff */
[----:B0-----:R-:W-:-:S05]  /*14730*/  VIADD R38, R20, 0xffffff80 ;  /* 0xffffff8014267836 */ /* 0x001fca0000000000 */
[----:B------:R-:W-:-:S04]  /*14740*/  LEA.HI R40, R38, R38, RZ, 0x1 ;  /* 0x0000002626287211 */ /* 0x000fc800078f08ff */
[----:B------:R-:W-:-:S05]  /*14750*/  LOP3.LUT R40, R40, 0xfffffffe, RZ, 0xc0, !PT ;  /* 0xfffffffe28287812 */ /* 0x000fca00078ec0ff */
[----:B------:R-:W-:Y:S01]  /*14760*/  IMAD.IADD R40, R38, 0x1, -R40 ;  /* 0x0000000126287824 */ /* 0x000fe200078e0a28 */
[----:B------:R-:W-:-:S04]  /*14770*/  LOP3.LUT R20, R32, 0xff, RZ, 0xc0, !PT ;  /* 0x000000ff20147812 */ /* 0x000fc800078ec0ff */
[----:B------:R-:W-:Y:S02]  /*14780*/  LEA.HI R3, R0, R40, RZ, 0x1c ;  /* 0x0000002800037211 */ /* 0x000fe400078fe0ff */
[----:B------:R-:W-:Y:S02]  /*14790*/  PRMT R45, R21, 0x7604, R20 ;  /* 0x00007604152d7816 */ /* 0x000fe40000000014 */
[----:B------:R-:W-:-:S04]  /*147a0*/  SHF.R.S32.HI R20, RZ, 0x1f, R3 ;  /* 0x0000001fff147819 */ /* 0x000fc80000011403 */
[----:B------:R-:W-:Y:S01]  /*147b0*/  LEA.HI R21, R20, R3, RZ, 0x2 ;  /* 0x0000000314157211 */ /* 0x000fe200078f10ff */
[----:B------:R-:W-:-:S03]  /*147c0*/  IMAD.SHL.U32 R20, R3, 0x10, RZ ;  /* 0x0000001003147824 */ /* 0x000fc600078e00ff */
[----:B------:R-:W-:Y:S02]  /*147d0*/  SHF.L.U32 R21, R21, 0xb, RZ ;  /* 0x0000000b15157819 */ /* 0x000fe400000006ff */
[----:B------:R-:W-:Y:S02]  /*147e0*/  LOP3.LUT R3, R175, 0x30, R20, 0xf8, !PT ;  /* 0x00000030af037812 */ /* 0x000fe400078ef814 */
[----:B------:R-:W-:Y:S02]  /*147f0*/  SHF.R.U32.HI R37, RZ, 0x8, R33 ;  /* 0x00000008ff257819 */ /* 0x000fe40000011621 */
[----:B------:R-:W-:Y:S02]  /*14800*/  SHF.R.U32.HI R39, RZ, 0x8, R34 ;  /* 0x00000008ff277819 */ /* 0x000fe40000011622 */
[----:B------:R-:W-:Y:S02]  /*14810*/  LOP3.LUT R3, R3, R196, RZ, 0x3c, !PT ;  /* 0x000000c403037212 */ /* 0x000fe400078e3cff */
[----:B------:R-:W-:-:S02]  /*14820*/  LOP3.LUT R20, R21, 0xffffe000, RZ, 0xc0, !PT ;  /* 0xffffe00015147812 */ /* 0x000fc400078ec0ff */
[----:B------:R-:W-:Y:S02]  /*14830*/  LOP3.LUT R36, R33, 0xff, RZ, 0xc0, !PT ;  /* 0x000000ff21247812 */ /* 0x000fe400078ec0ff */
[----:B------:R-:W-:Y:S02]  /*14840*/  LOP3.LUT R38, R34, 0xff, RZ, 0xc0, !PT ;  /* 0x000000ff22267812 */ /* 0x000fe400078ec0ff */
[----:B------:R-:W-:Y:S02]  /*14850*/  LOP3.LUT R37, R37, 0xff, RZ, 0xc0, !PT ;  /* 0x000000ff25257812 */ /* 0x000fe400078ec0ff */
[----:B------:R-:W-:Y:S02]  /*14860*/  LOP3.LUT R39, R39, 0xff, RZ, 0xc0, !PT ;  /* 0x000000ff27277812 */ /* 0x000fe400078ec0ff */
[----:B------:R-:W-:Y:S02]  /*14870*/  IADD3 R3, R3, R197, R20 ;  /* 0x000000c503037210 */ /* 0x000fe40007ffe014 */
[----:B------:R-:W-:-:S02]  /*14880*/  PRMT R46, R37, 0x7604, R36 ;  /* 0x00007604252e7816 */ /* 0x000fc40000000024 */
[----:B------:R-:W-:Y:S01]  /*14890*/  PRMT R47, R39, 0x7604, R38 ;  /* 0x00007604272f7816 */ /* 0x000fe20000000026 */
[----:B------:R-:W-:Y:S01]  /*148a0*/  IMAD.IADD R3, R16, 0x1, R3 ;  /* 0x0000000110037824 */ /* 0x000fe200078e0203 */
[----:B------:R-:W-:Y:S02]  /*148b0*/  SHF.R.U32.HI R37, RZ, 0x8, R35 ;  /* 0x00000008ff257819 */ /* 0x000fe40000011623 */
[----:B------:R-:W-:Y:S02]  /*148c0*/  SHF.R.U32.HI R39, RZ, 0x8, R28 ;  /* 0x00000008ff277819 */ /* 0x000fe4000001161c */
[----:B------:R-:W-:Y:S01]  /*148d0*/  LOP3.LUT R36, R35, 0xff, RZ, 0xc0, !PT ;  /* 0x000000ff23247812 */ /* 0x000fe200078ec0ff */
[----:B------:R-:W0:Y:S01]  /*148e0*/  LDS.128 R40, [R3+0x14400] ;  /* 0x0144000003287984 */ /* 0x000e220000000c00 */
[----:B------:R-:W-:Y:S02]  /*148f0*/  LOP3.LUT R38, R28, 0xff, RZ, 0xc0, !PT ;  /* 0x000000ff1c267812 */ /* 0x000fe400078ec0ff */
[----:B------:R-:W-:-:S02]  /*14900*/  LOP3.LUT R37, R37, 0xff, RZ, 0xc0, !PT ;  /* 0x000000ff25257812 */ /* 0x000fc400078ec0ff */
[----:B------:R-:W-:Y:S02]  /*14910*/  LOP3.LUT R39, R39, 0xff, RZ, 0xc0, !PT ;  /* 0x000000ff27277812 */ /* 0x000fe400078ec0ff */
[----:B------:R-:W-:Y:S02]  /*14920*/  PRMT R48, R37, 0x7604, R36 ;  /* 0x0000760425307816 */ /* 0x000fe40000000024 */
[----:B------:R-:W-:Y:S02]  /*14930*/  PRMT R51, R39, 0x7604, R38 ;  /* 0x0000760427337816 */ /* 0x000fe40000000026 */
[----:B------:R-:W-:Y:S02]  /*14940*/  SHF.R.U32.HI R53, RZ, 0x8, R31 ;  /* 0x00000008ff357819 */ /* 0x000fe4000001161f */
        /* <DEDUP_REMOVED lines=13> */
[----:B------:R-:W-:Y:S01]  /*14a20*/  SHF.R.U32.HI R49, RZ, 0x10, R35 ;  /* 0x00000010ff317819 */ /* 0x000fe20000011623 */
[----:B------:R-:W-:-:S02]  /*14a30*/  IMAD.U32 R53, R53, 0x10000, RZ ;  /* 0x0001000035357824 */ /* 0x000fc400078e00ff */
[----:B------:R-:W-:Y:S01]  /*14a40*/  IMAD.U32 R21, R21, 0x10000, RZ ;  /* 0x0001000015157824 */ /* 0x000fe200078e00ff */
[----:B------:R-:W-:Y:S01]  /*14a50*/  SHF.R.U32.HI R59, RZ, 0x10, R31 ;  /* 0x00000010ff3b7819 */ /* 0x000fe2000001161f */
[----:B------:R-:W-:Y:S01]  /*14a60*/  IMAD.U32 R49, R49, 0x10000, RZ ;  /* 0x0001000031317824 */ /* 0x000fe200078e00ff */
[----:B------:R-:W-:Y:S02]  /*14a70*/  LOP3.LUT R55, R20, 0xff0000, R53, 0xf8, !PT ;  /* 0x00ff000014377812 */ /* 0x000fe400078ef835 */
[----:B------:R-:W-:Y:S02]  /*14a80*/  LOP3.LUT R21, R46, 0xff0000, R21, 0xf8, !PT ;  /* 0x00ff00002e157812 */ /* 0x000fe400078ef815 */
[----:B------:R-:W-:Y:S02]  /*14a90*/  SHF.L.U32 R59, R59, 0x10, RZ ;  /* 0x000000103b3b7819 */ /* 0x000fe400000006ff */
[----:B------:R-:W-:Y:S02]  /*14aa0*/  LOP3.LUT R49, R48, 0xff0000, R49, 0xf8, !PT ;  /* 0x00ff000030317812 */ /* 0x000fe400078ef831 */
[----:B------:R-:W-:-:S02]  /*14ab0*/  LOP3.LUT R45, R45, 0xff0000, R32, 0xf8, !PT ;  /* 0x00ff00002d2d7812 */ /* 0x000fc400078ef820 */
[----:B------:R-:W-:Y:S02]  /*14ac0*/  LOP3.LUT R47, R47, 0xff0000, R34, 0xf8, !PT ;  /* 0x00ff00002f2f7812 */ /* 0x000fe400078ef822 */
[----:B------:R-:W-:Y:S02]  /*14ad0*/  LOP3.LUT R55, R55, 0xff000000, R29, 0xf8, !PT ;  /* 0xff00000037377812 */ /* 0x000fe400078ef81d */
[----:B------:R-:W-:Y:S02]  /*14ae0*/  LOP3.LUT R53, R21, 0xff000000, R33, 0xf8, !PT ;  /* 0xff00000015357812 */ /* 0x000fe400078ef821 */
[----:B------:R-:W-:Y:S02]  /*14af0*/  LOP3.LUT R59, R52, 0xff0000, R59, 0xf8, !PT ;  /* 0x00ff0000343b7812 */ /* 0x000fe400078ef83b */
[----:B------:R-:W-:Y:S02]  /*14b00*/  LOP3.LUT R45, R45, 0xff000000, R32, 0xf8, !PT ;  /* 0xff0000002d2d7812 */ /* 0x000fe400078ef820 */
[----:B------:R-:W-:-:S02]  /*14b10*/  LOP3.LUT R54, R49, 0xff000000, R35, 0xf8, !PT ;  /* 0xff00000031367812 */ /* 0x000fc400078ef823 */
[----:B------:R-:W-:Y:S02]  /*14b20*/  LOP3.LUT R20, R47, 0xff000000, R34, 0xf8, !PT ;  /* 0xff0000002f147812 */ /* 0x000fe400078ef822 */
[----:B------:R-:W-:Y:S02]  /*14b30*/  F2FP.F16.E4M3.UNPACK_B R35, R55 ;  /* 0x00000037ff23723e */ /* 0x000fe400020006ff */
[----:B0-----:R-:W-:Y:S02]  /*14b40*/  F2FP.F16.E4M3.UNPACK_B R32, R41 ;  /* 0x00000029ff20723e */ /* 0x001fe400020006ff */
[----:B------:R-:W-:Y:S02]  /*14b50*/  F2FP.F16.E4M3.UNPACK_B R34, R53 ;  /* 0x00000035ff22723e */ /* 0x000fe400020006ff */
[----:B------:R-:W-:Y:S01]  /*14b60*/  LOP3.LUT R59, R59, 0xff000000, R31, 0xf8, !PT ;  /* 0xff0000003b3b7812 */ /* 0x000fe200078ef81f */
[----:B------:R-:W-:Y:S01]  /*14b70*/  HADD2.F32 R56, -RZ, R35.H0_H0 ;  /* 0x20000023ff387230 */ /* 0x000fe20000004100 */
[----:B------:R-:W-:Y:S01]  /*14b80*/  LOP3.LUT R51, R51, 0xff0000, R28, 0xf8, !PT ;  /* 0x00ff000033337812 */ /* 0x000fe200078ef81c */
[----:B------:R-:W-:Y:S01]  /*14b90*/  HADD2.F32 R29, -RZ, R32.H0_H0 ;  /* 0x20000020ff1d7230 */ /* 0x000fe20000004100 */
[----:B------:R-:W-:-:S02]  /*14ba0*/  LOP3.LUT R21, R57, 0xff0000, R30, 0xf8, !PT ;  /* 0x00ff000039157812 */ /* 0x000fc400078ef81e */
[----:B------:R-:W-:Y:S02]  /*14bb0*/  LOP3.LUT R57, R51, 0xff000000, R28, 0xf8, !PT ;  /* 0xff00000033397812 */ /* 0x000fe400078ef81c */
[-C--:B------:R-:W-:Y:S02]  /*14bc0*/  F2FP.F16.E4M3.UNPACK_B R50, R40.reuse ;  /* 0x00000028ff32723e */ /* 0x080fe400020006ff */
[----:B------:R-:W-:Y:S01]  /*14bd0*/  F2FP.F16.E4M3.UNPACK_B R51, R40.H1 ;  /* 0x00000028ff33723e */ /* 0x000fe200030006ff */
[----:B------:R-:W-:Y:S01]  /*14be0*/  FMUL.FTZ R40, R29, R56 ;  /* 0x000000381d287220 */ /* 0x000fe20000410000 */
[-C--:B------:R-:W-:Y:S02]  /*14bf0*/  F2FP.F16.E4M3.UNPACK_B R49, R43.reuse ;  /* 0x0000002bff31723e */ /* 0x080fe400020006ff */
[----:B------:R-:W-:Y:S02]  /*14c00*/  F2FP.F16.E4M3.UNPACK_B R52, R43.H1 ;  /* 0x0000002bff34723e */ /* 0x000fe400030006ff */
[----:B------:R-:W-:-:S02]  /*14c10*/  F2FP.F16.E4M3.UNPACK_B R41, R41.H1 ;  /* 0x00000029ff29723e */ /* 0x000fc400030006ff */
[----:B------:R-:W-:Y:S01]  /*14c20*/  F2FP.F16.E4M3.UNPACK_B R55, R55.H1 ;  /* 0x00000037ff37723e */ /* 0x000fe200030006ff */
[----:B------:R-:W-:Y:S01]  /*14c30*/  HADD2.F32 R32, -RZ, R32.H1_H1 ;  /* 0x30000020ff207230 */ /* 0x000fe20000004100 */
[----:B------:R-:W-:Y:S01]  /*14c40*/  F2FP.F16.E4M3.UNPACK_B R53, R53.H1 ;  /* 0x00000035ff35723e */ /* 0x000fe200030006ff */
[----:B--2---:R-:W0:Y:S02]  /*14c50*/  LDS.128 R36, [R65+0x14400] ;  /* 0x0144000041247984 */ /* 0x004e240000000c00 */
[----:B0-----:R-:W-:Y:S02]  /*14c60*/  F2FP.F16.E4M3.UNPACK_B R31, R37 ;  /* 0x00000025ff1f723e */ /* 0x001fe400020006ff */
[-C--:B------:R-:W-:Y:S02]  /*14c70*/  F2FP.F16.E4M3.UNPACK_B R46, R39.reuse ;  /* 0x00000027ff2e723e */ /* 0x080fe400020006ff */
[----:B------:R-:W-:Y:S02]  /*14c80*/  F2FP.F16.E4M3.UNPACK_B R48, R39.H1 ;  /* 0x00000027ff30723e */ /* 0x000fe400030006ff */
[----:B------:R-:W-:-:S02]  /*14c90*/  F2FP.F16.E4M3.UNPACK_B R39, R36 ;  /* 0x00000024ff27723e */ /* 0x000fc400020006ff */
[----:B------:R-:W-:Y:S01]  /*14ca0*/  F2FP.F16.E4M3.UNPACK_B R47, R36.H1 ;  /* 0x00000024ff2f723e */ /* 0x000fe200030006ff */
[----:B------:R-:W-:Y:S02]  /*14cb0*/  HADD2.F32 R36, -RZ, R34.H0_H0 ;  /* 0x20000022ff247230 */ /* 0x000fe40000004100 */
[----:B------:R-:W-:-:S03]  /*14cc0*/  HADD2.F32 R33, -RZ, R31.H0_H0 ;  /* 0x2000001fff217230 */ /* 0x000fc60000004100 */
[-C--:B------:R-:W-:Y:S02]  /*14cd0*/  FMUL.FTZ R43, R29, R36.reuse ;  /* 0x000000241d2b7220 */ /* 0x080fe40000410000 */
[C---:B------:R-:W-:Y:S02]  /*14ce0*/  FFMA.FTZ R29, R33.reuse, R36, -R40 ;  /* 0x00000024211d7223 */ /* 0x040fe40000010828 */
[----:B------:R-:W-:Y:S01]  /*14cf0*/  FFMA.FTZ R33, R33, R56, R43 ;  /* 0x0000003821217223 */ /* 0x000fe2000001002b */
[----:B------:R-:W-:Y:S01]  /*14d00*/  HADD2.F32 R43, -RZ, R35.H1_H1 ;  /* 0x30000023ff2b7230 */ /* 0x000fe20000004100 */
[----:B------:R-:W-:Y:S01]  /*14d10*/  F2FP.F16.E4M3.UNPACK_B R37, R37.H1 ;  /* 0x00000025ff25723e */ /* 0x000fe200030006ff */
[----:B------:R-:W-:Y:S02]  /*14d20*/  HADD2.F32 R36, -RZ, R34.H1_H1 ;  /* 0x30000022ff247230 */ /* 0x000fe40000004100 */
[----:B------:R-:W-:Y:S02]  /*14d30*/  HADD2.F32 R56, -RZ, R55.H0_H0 ;  /* 0x20000037ff387230 */ /* 0x000fe40000004100 */
[----:B------:R-:W-:-:S02]  /*14d40*/  HADD2.F32 R34, -RZ, R41.H0_H0 ;  /* 0x20000029ff227230 */ /* 0x000fc40000004100 */
[C---:B------:R-:W-:Y:S01]  /*14d50*/  FMUL.FTZ R58, R32.reuse, R43 ;  /* 0x0000002b203a7220 */ /* 0x040fe20000410000 */
[----:B------:R-:W-:Y:S02]  /*14d60*/  HADD2.F32 R31, -RZ, R31.H1_H1 ;  /* 0x3000001fff1f7230 */ /* 0x000fe40000004100 */
[----:B------:R-:W-:Y:S02]  /*14d70*/  HADD2.F32 R40, -RZ, R53.H0_H0 ;  /* 0x20000035ff287230 */ /* 0x000fe40000004100 */
[----:B------:R-:W-:Y:S01]  /*14d80*/  FMUL.FTZ R60, R32, R36 ;  /* 0x00000024203c7220 */ /* 0x000fe20000410000 */
[----:B------:R-:W-:Y:S02]  /*14d90*/  HADD2.F32 R35, -RZ, R37.H0_H0 ;  /* 0x20000025ff237230 */ /* 0x000fe40000004100 */
[C---:B------:R-:W-:Y:S01]  /*14da0*/  FMUL.FTZ R62, R34.reuse, R56 ;  /* 0x00000038223e7220 */ /* 0x040fe20000410000 */
[C---:B------:R-:W-:Y:S01]  /*14db0*/  FFMA.FTZ R32, R31.reuse, R36, -R58 ;  /* 0x000000241f207223 */ /* 0x040fe2000001083a */
[-C--:B------:R-:W-:Y:S01]  /*14dc0*/  FMUL.FTZ R61, R34, R40.reuse ;  /* 0x00000028223d7220 */ /* 0x080fe20000410000 */
[----:B------:R-:W-:Y:S01]  /*14dd0*/  F2FP.F16.E4M3.UNPACK_B R58, R59 ;  /* 0x0000003bff3a723e */ /* 0x000fe200020006ff */
[----:B------:R-:W-:Y:S01]  /*14de0*/  FFMA.FTZ R34, R31, R43, R60 ;  /* 0x0000002b1f227223 */ /* 0x000fe2000001003c */
[C---:B------:R-:W-:Y:S01]  /*14df0*/  FFMA.FTZ R31, R35.reuse, R40, -R62 ;  /* 0x00000028231f7223 */ /* 0x040fe2000001083e */
[----:B------:R-:W-:Y:S01]  /*14e00*/  F2FP.F16.E4M3.UNPACK_B R43, R54 ;  /* 0x00000036ff2b723e */ /* 0x000fe200020006ff */
[----:B------:R-:W-:Y:S01]  /*14e10*/  FFMA.FTZ R35, R35, R56, R61 ;  /* 0x0000003823237223 */ /* 0x000fe2000001003d */
[----:B------:R-:W-:-:S02]  /*14e20*/  HADD2.F32 R53, -RZ, R53.H1_H1 ;  /* 0x30000035ff357230 */ /* 0x000fc40000004100 */
[----:B------:R-:W-:Y:S02]  /*14e30*/  HADD2.F32 R56, -RZ, R55.H1_H1 ;  /* 0x30000037ff387230 */ /* 0x000fe40000004100 */
[----:B------:R-:W-:Y:S02]  /*14e40*/  HADD2.F32 R36, -RZ, R41.H1_H1 ;  /* 0x30000029ff247230 */ /* 0x000fe40000004100 */
[----:B------:R-:W-:Y:S02]  /*14e50*/  HADD2.F32 R60, -RZ, R58.H0_H0 ;  /* 0x2000003aff3c7230 */ /* 0x000fe40000004100 */
[----:B------:R-:W-:Y:S02]  /*14e60*/  HADD2.F32 R40, -RZ, R49.H0_H0 ;  /* 0x20000031ff287230 */ /* 0x000fe40000004100 */
[----:B------:R-:W-:Y:S02]  /*14e70*/  HADD2.F32 R55, -RZ, R43.H0_H0 ;  /* 0x2000002bff377230 */ /* 0x000fe40000004100 */
[----:B------:R-:W-:Y:S01]  /*14e80*/  FMUL.FTZ R62, R36, R56 ;  /* 0x00000038243e7220 */ /* 0x000fe20000410000 */
[----:B------:R-:W-:-:S02]  /*14e90*/  HADD2.F32 R37, -RZ, R37.H1_H1 ;  /* 0x30000025ff257230 */ /* 0x000fc40000004100 */
[----:B------:R-:W-:Y:S01]  /*14ea0*/  FMUL.FTZ R61, R36, R53 ;  /* 0x00000035243d7220 */ /* 0x000fe20000410000 */
[----:B------:R-:W-:Y:S02]  /*14eb0*/  HADD2.F32 R41, -RZ, R46.H0_H0 ;  /* 0x2000002eff297230 */ /* 0x000fe40000004100 */
[C---:B------:R-:W-:Y:S01]  /*14ec0*/  FMUL.FTZ R64, R40.reuse, R60 ;  /* 0x0000003c28407220 */ /* 0x040fe20000410000 */
[----:B------:R-:W-:Y:S01]  /*14ed0*/  FMUL.FTZ R63, R40, R55 ;  /* 0x00000037283f7220 */ /* 0x000fe20000410000 */
[----:B------:R-:W-:Y:S01]  /*14ee0*/  F2FP.F16.E4M3.UNPACK_B R59, R59.H1 ;  /* 0x0000003bff3b723e */ /* 0x000fe200030006ff */
[C---:B------:R-:W-:Y:S01]  /*14ef0*/  FFMA.FTZ R36, R37.reuse, R53, -R62 ;  /* 0x0000003525247223 */ /* 0x040fe2000001083e */
[----:B------:R-:W-:Y:S01]  /*14f00*/  FFMA.FTZ R40, R37, R56, R61 ;  /* 0x0000003825287223 */ /* 0x000fe2000001003d */
[----:B------:R-:W-:Y:S01]  /*14f10*/  F2FP.F16.E4M3.UNPACK_B R54, R54.H1 ;  /* 0x00000036ff36723e */ /* 0x000fe200030006ff */
[----:B------:R-:W-:Y:S01]  /*14f20*/  FFMA.FTZ R37, R41, R55, -R64 ;  /* 0x0000003729257223 */ /* 0x000fe20000010840 */
[----:B------:R-:W-:-:S02]  /*14f30*/  HADD2.F32 R55, -RZ, R43.H1_H1 ;  /* 0x3000002bff377230 */ /* 0x000fc40000004100 */
[----:B------:R-:W-:Y:S01]  /*14f40*/  FFMA.FTZ R41, R41, R60, R63 ;  /* 0x0000003c29297223 */ /* 0x000fe2000001003f */
[----:B------:R-:W-:Y:S02]  /*14f50*/  HADD2.F32 R43, -RZ, R46.H1_H1 ;  /* 0x3000002eff2b7230 */ /* 0x000fe40000004100 */
[----:B------:R-:W-:Y:S02]  /*14f60*/  HADD2.F32 R46, -RZ, R49.H1_H1 ;  /* 0x30000031ff2e7230 */ /* 0x000fe40000004100 */
[----:B------:R-:W-:Y:S02]  /*14f70*/  HADD2.F32 R60, -RZ, R59.H0_H0 ;  /* 0x2000003bff3c7230 */ /* 0x000fe40000004100 */
[----:B------:R-:W-:Y:S02]  /*14f80*/  HADD2.F32 R53, -RZ, R52.H0_H0 ;  /* 0x20000034ff357230 */ /* 0x000fe40000004100 */
[----:B------:R-:W-:Y:S02]  /*14f90*/  HADD2.F32 R56, -RZ, R54.H0_H0 ;  /* 0x20000036ff387230 */ /* 0x000fe40000004100 */
[----:B------:R-:W-:Y:S01]  /*14fa0*/  FMUL.FTZ R61, R46, R55 ;  /* 0x000000372e3d7220 */ /* 0x000fe20000410000 */
[----:B------:R-:W-:-:S02]  /*14fb0*/  HADD2.F32 R58, -RZ, R58.H1_H1 ;  /* 0x3000003aff3a7230 */ /* 0x000fc40000004100 */
[C---:B------:R-:W-:Y:S01]  /*14fc0*/  FMUL.FTZ R66, R53.reuse, R60 ;  /* 0x0000003c35427220 */ /* 0x040fe20000410000 */
[----:B------:R-:W-:Y:S02]  /*14fd0*/  HADD2.F32 R49, -RZ, R48.H0_H0 ;  /* 0x20000030ff317230 */ /* 0x000fe40000004100 */
[----:B------:R-:W-:Y:S01]  /*14fe0*/  FMUL.FTZ R53, R53, R56 ;  /* 0x0000003835357220 */ /* 0x000fe20000410000 */
[-C--:B------:R-:W-:Y:S01]  /*14ff0*/  FMUL.FTZ R62, R46, R58.reuse ;  /* 0x0000003a2e3e7220 */ /* 0x080fe20000410000 */
[----:B------:R-:W-:Y:S01]  /*15000*/  FFMA.FTZ R64, R43, R58, R61 ;  /* 0x0000003a2b407223 */ /* 0x000fe2000001003d */
[C---:B------:R-:W-:Y:S01]  /*15010*/  FFMA.FTZ R66, R49.reuse, R56, -R66 ;  /* 0x0000003831427223 */ /* 0x040fe20000010842 */
[----:B------:R-:W-:Y:S01]  /*15020*/  FFMA.FTZ R61, R49, R60, R53 ;  /* 0x0000003c313d7223 */ /* 0x000fe20000010035 */
[----:B------:R-:W-:Y:S02]  /*15030*/  F2FP.F16.E4M3.UNPACK_B R56, R57.H1 ;  /* 0x00000039ff38723e */ /* 0x000fe400030006ff */
[----:B------:R-:W-:Y:S01]  /*15040*/  F2FP.F16.E4M3.UNPACK_B R53, R45.H1 ;  /* 0x0000002dff35723e */ /* 0x000fe200030006ff */
[----:B------:R-:W-:Y:S01]  /*15050*/  FFMA.FTZ R46, R43, R55, -R62 ;  /* 0x000000372b2e7223 */ /* 0x000fe2000001083e */
        /* <DEDUP_REMOVED lines=8> */
[-C--:B------:R-:W-:Y:S01]  /*150e0*/  FMUL.FTZ R60, R52, R55.reuse ;  /* 0x00000037343c7220 */ /* 0x080fe20000410000 */
[----:B------:R-:W-:Y:S02]  /*150f0*/  HADD2.F32 R43, -RZ, R47.H0_H0 ;  /* 0x2000002fff2b7230 */ /* 0x000fe40000004100 */
[C---:B------:R-:W-:Y:S01]  /*15100*/  FMUL.FTZ R52, R49.reuse, R58 ;  /* 0x0000003a31347220 */ /* 0x040fe20000410000 */
[-C--:B------:R-:W-:Y:S01]  /*15110*/  FMUL.FTZ R49, R49, R54.reuse ;  /* 0x0000003631317220 */ /* 0x080fe20000410000 */
[----:B------:R-:W-:Y:S02]  /*15120*/  HADD2.F32 R56, -RZ, R56.H1_H1 ;  /* 0x30000038ff387230 */ /* 0x000fe40000004100 */
[----:B------:R-:W-:Y:S02]  /*15130*/  HADD2.F32 R51, -RZ, R51.H1_H1 ;  /* 0x30000033ff337230 */ /* 0x000fe40000004100 */
[C---:B------:R-:W-:Y:S01]  /*15140*/  FFMA.FTZ R63, R48.reuse, R55, -R63 ;  /* 0x00000037303f7223 */ /* 0x040fe2000001083f */
[----:B------:R-:W-:Y:S01]  /*15150*/  FFMA.FTZ R68, R48, R59, R60 ;  /* 0x0000003b30447223 */ /* 0x000fe2000001003c */
[C---:B------:R-:W-:Y:S01]  /*15160*/  FFMA.FTZ R55, R43.reuse, R54, -R52 ;  /* 0x000000362b377223 */ /* 0x040fe20000010834 */
[----:B------:R-:W-:Y:S01]  /*15170*/  FFMA.FTZ R59, R43, R58, R49 ;  /* 0x0000003a2b3b7223 */ /* 0x000fe20000010031 */
[----:B------:R-:W-:Y:S01]  /*15180*/  HADD2.F32 R52, -RZ, R53.H1_H1 ;  /* 0x30000035ff347230 */ /* 0x000fe20000004100 */
[----:B------:R-:W-:Y:S01]  /*15190*/  F2FP.F16.E4M3.UNPACK_B R57, R57 ;  /* 0x00000039ff39723e */ /* 0x000fe200020006ff */
[----:B------:R-:W-:Y:S01]  /*151a0*/  HADD2.F32 R47, -RZ, R47.H1_H1 ;  /* 0x3000002fff2f7230 */ /* 0x000fe20000004100 */
[----:B------:R-:W-:Y:S01]  /*151b0*/  F2FP.F16.E4M3.UNPACK_B R48, R45 ;  /* 0x0000002dff30723e */ /* 0x000fe200020006ff */
[C---:B------:R-:W-:Y:S01]  /*151c0*/  FMUL.FTZ R58, R51.reuse, R56 ;  /* 0x00000038333a7220 */ /* 0x040fe20000410000 */
[----:B------:R-:W-:Y:S01]  /*151d0*/  FMUL.FTZ R51, R51, R52 ;  /* 0x0000003433337220 */ /* 0x000fe20000410000 */
[----:B------:R-:W-:-:S02]  /*151e0*/  HADD2.F32 R54, -RZ, R57.H0_H0 ;  /* 0x20000039ff367230 */ /* 0x000fc40000004100 */
[----:B------:R-:W-:Y:S01]  /*151f0*/  FFMA.FTZ R60, R47, R52, -R58 ;  /* 0x000000342f3c7223 */ /* 0x000fe2000001083a */
[----:B------:R-:W-:Y:S02]  /*15200*/  HADD2.F32 R45, -RZ, R50.H0_H0 ;  /* 0x20000032ff2d7230 */ /* 0x000fe40000004100 */
[----:B------:R-:W-:Y:S01]  /*15210*/  HADD2.F32 R52, -RZ, R48.H0_H0 ;  /* 0x20000030ff347230 */ /* 0x000fe20000004100 */
[----:B------:R-:W-:Y:S01]  /*15220*/  LOP3.LUT R28, R21, 0xff000000, R30, 0xf8, !PT ;  /* 0xff000000151c7812 */ /* 0x000fe200078ef81e */
[----:B------:R-:W-:Y:S01]  /*15230*/  FFMA.FTZ R62, R47, R56, R51 ;  /* 0x000000382f3e7223 */ /* 0x000fe20000010033 */
[----:B------:R-:W-:Y:S01]  /*15240*/  HADD2.F32 R43, -RZ, R39.H0_H0 ;  /* 0x20000027ff2b7230 */ /* 0x000fe20000004100 */
[----:B------:R-:W-:Y:S01]  /*15250*/  F2FP.F16.E4M3.UNPACK_B R30, R42 ;  /* 0x0000002aff1e723e */ /* 0x000fe200020006ff */
[C---:B------:R-:W-:Y:S01]  /*15260*/  FMUL.FTZ R56, R45.reuse, R54 ;  /* 0x000000362d387220 */ /* 0x040fe20000410000 */
[----:B------:R-:W-:Y:S02]  /*15270*/  HADD2.F32 R57, -RZ, R57.H1_H1 ;  /* 0x30000039ff397230 */ /* 0x000fe40000004100 */
[----:B------:R-:W-:Y:S01]  /*15280*/  FMUL.FTZ R58, R45, R52 ;  /* 0x000000342d3a7220 */ /* 0x000fe20000410000 */
[----:B------:R-:W-:Y:S01]  /*15290*/  HADD2.F32 R50, -RZ, R50.H1_H1 ;  /* 0x30000032ff327230 */ /* 0x000fe20000004100 */
[----:B------:R-:W-:Y:S01]  /*152a0*/  F2FP.F16.E4M3.UNPACK_B R42, R42.H1 ;  /* 0x0000002aff2a723e */ /* 0x000fe200030006ff */
[----:B------:R-:W-:Y:S01]  /*152b0*/  HADD2.F32 R48, -RZ, R48.H1_H1 ;  /* 0x30000030ff307230 */ /* 0x000fe20000004100 */
[----:B------:R-:W-:Y:S01]  /*152c0*/  F2FP.F16.E4M3.UNPACK_B R47, R28.H1 ;  /* 0x0000001cff2f723e */ /* 0x000fe200030006ff */
[----:B------:R-:W-:Y:S01]  /*152d0*/  FFMA.FTZ R56, R43, R52, -R56 ;  /* 0x000000342b387223 */ /* 0x000fe20000010838 */
[----:B------:R-:W-:Y:S01]  /*152e0*/  F2FP.F16.E4M3.UNPACK_B R21, R38 ;  /* 0x00000026ff15723e */ /* 0x000fe200020006ff */
[----:B------:R-:W-:-:S02]  /*152f0*/  HADD2.F32 R39, -RZ, R39.H1_H1 ;  /* 0x30000027ff277230 */ /* 0x000fc40000004100 */
[----:B------:R-:W-:Y:S01]  /*15300*/  FFMA.FTZ R58, R43, R54, R58 ;  /* 0x000000362b3a7223 */ /* 0x000fe2000001003a */
[----:B------:R-:W-:Y:S01]  /*15310*/  F2FP.F16.E4M3.UNPACK_B R38, R38.H1 ;  /* 0x00000026ff26723e */ /* 0x000fe200030006ff */
[CC--:B------:R-:W-:Y:S01]  /*15320*/  FMUL.FTZ R52, R50.reuse, R57.reuse ;  /* 0x0000003932347220 */ /* 0x0c0fe20000410000 */
[----:B------:R-:W-:Y:S01]  /*15330*/  F2FP.F16.E4M3.UNPACK_B R45, R20.H1 ;  /* 0x00000014ff2d723e */ /* 0x000fe200030006ff */
[-C--:B------:R-:W-:Y:S01]  /*15340*/  FMUL.FTZ R54, R50, R48.reuse ;  /* 0x0000003032367220 */ /* 0x080fe20000410000 */
[----:B------:R-:W-:Y:S02]  /*15350*/  HADD2.F32 R50, -RZ, R47.H0_H0 ;  /* 0x2000002fff327230 */ /* 0x000fe40000004100 */
[----:B------:R-:W-:Y:S02]  /*15360*/  HADD2.F32 R43, -RZ, R42.H0_H0 ;  /* 0x2000002aff2b7230 */ /* 0x000fe40000004100 */
[C---:B------:R-:W-:Y:S01]  /*15370*/  FFMA.FTZ R49, R39.reuse, R48, -R52 ;  /* 0x0000003027317223 */ /* 0x040fe20000010834 */
[----:B------:R-:W-:Y:S01]  /*15380*/  FFMA.FTZ R57, R39, R57, R54 ;  /* 0x0000003927397223 */ /* 0x000fe20000010036 */
[----:B------:R-:W-:-:S02]  /*15390*/  HADD2.F32 R48, -RZ, R45.H0_H0 ;  /* 0x2000002dff307230 */ /* 0x000fc40000004100 */
[----:B------:R-:W-:Y:S02]  /*153a0*/  HADD2.F32 R39, -RZ, R38.H0_H0 ;  /* 0x20000026ff277230 */ /* 0x000fe40000004100 */
[C---:B------:R-:W-:Y:S01]  /*153b0*/  FMUL.FTZ R52, R43.reuse, R50 ;  /* 0x000000322b347220 */ /* 0x040fe20000410000 */
[----:B------:R-:W-:Y:S02]  /*153c0*/  HADD2.F32 R45, -RZ, R45.H1_H1 ;  /* 0x3000002dff2d7230 */ /* 0x000fe40000004100 */
[----:B------:R-:W-:Y:S02]  /*153d0*/  HADD2.F32 R47, -RZ, R47.H1_H1 ;  /* 0x3000002fff2f7230 */ /* 0x000fe40000004100 */
[----:B------:R-:W-:Y:S02]  /*153e0*/  HADD2.F32 R42, -RZ, R42.H1_H1 ;  /* 0x3000002aff2a7230 */ /* 0x000fe40000004100 */
[-C--:B------:R-:W-:Y:S01]  /*153f0*/  FMUL.FTZ R54, R43, R48.reuse ;  /* 0x000000302b367220 */ /* 0x080fe20000410000 */
[----:B------:R-:W-:Y:S01]  /*15400*/  FFMA.FTZ R52, R39, R48, -R52 ;  /* 0x0000003027347223 */ /* 0x000fe20000010834 */
[----:B------:R-:W-:-:S02]  /*15410*/  HADD2.F32 R38, -RZ, R38.H1_H1 ;  /* 0x30000026ff267230 */ /* 0x000fc40000004100 */
[C---:B------:R-:W-:Y:S01]  /*15420*/  FMUL.FTZ R43, R42.reuse, R47 ;  /* 0x0000002f2a2b7220 */ /* 0x040fe20000410000 */
[-C--:B------:R-:W-:Y:S01]  /*15430*/  FMUL.FTZ R48, R42, R45.reuse ;  /* 0x0000002d2a307220 */ /* 0x080fe20000410000 */
[----:B------:R-:W-:Y:S02]  /*15440*/  F2FP.F16.E4M3.UNPACK_B R42, R28 ;  /* 0x0000001cff2a723e */ /* 0x000fe400020006ff */
[----:B------:R-:W-:Y:S01]  /*15450*/  F2FP.F16.E4M3.UNPACK_B R20, R20 ;  /* 0x00000014ff14723e */ /* 0x000fe200020006ff */
[C---:B------:R-:W-:Y:S01]  /*15460*/  FFMA.FTZ R51, R38.reuse, R45, -R43 ;  /* 0x0000002d26337223 */ /* 0x040fe2000001082b */
[----:B------:R-:W-:Y:S01]  /*15470*/  FFMA.FTZ R54, R39, R50, R54 ;  /* 0x0000003227367223 */ /* 0x000fe20000010036 */
[----:B------:R-:W-:Y:S02]  /*15480*/  HADD2.F32 R43, -RZ, R42.H0_H0 ;  /* 0x2000002aff2b7230 */ /* 0x000fe40000004100 */
[----:B------:R-:W-:Y:S01]  /*15490*/  FFMA.FTZ R53, R38, R47, R48 ;  /* 0x0000002f26357223 */ /* 0x000fe20000010030 */
[----:B------:R-:W-:-:S02]  /*154a0*/  HADD2.F32 R28, -RZ, R30.H0_H0 ;  /* 0x2000001eff1c7230 */ /* 0x000fc40000004100 */
[----:B------:R-:W-:Y:S02]  /*154b0*/  HADD2.F32 R39, -RZ, R20.H0_H0 ;  /* 0x20000014ff277230 */ /* 0x000fe40000004100 */
[----:B------:R-:W-:Y:S02]  /*154c0*/  HADD2.F32 R42, -RZ, R42.H1_H1 ;  /* 0x3000002aff2a7230 */ /* 0x000fe40000004100 */
[----:B------:R-:W-:Y:S02]  /*154d0*/  HADD2.F32 R30, -RZ, R30.H1_H1 ;  /* 0x3000001eff1e7230 */ /* 0x000fe40000004100 */
[----:B------:R-:W-:Y:S02]  /*154e0*/  HADD2.F32 R38, -RZ, R20.H1_H1 ;  /* 0x30000014ff267230 */ /* 0x000fe40000004100 */
[C---:B------:R-:W-:Y:S01]  /*154f0*/  FMUL.FTZ R45, R28.reuse, R43 ;  /* 0x0000002b1c2d7220 */ /* 0x040fe20000410000 */
[--C-:B------:R-:W-:Y:S02]  /*15500*/  HADD2.F32 R20, -RZ, R21.reuse.H0_H0 ;  /* 0x20000015ff147230 */ /* 0x100fe40000004100 */
[----:B------:R-:W-:Y:S01]  /*15510*/  FMUL.FTZ R28, R28, R39 ;  /* 0x000000271c1c7220 */ /* 0x000fe20000410000 */
[----:B------:R-:W-:-:S02]  /*15520*/  HADD2.F32 R21, -RZ, R21.H1_H1 ;  /* 0x30000015ff157230 */ /* 0x000fc40000004100 */
[C---:B------:R-:W-:Y:S01]  /*15530*/  FMUL.FTZ R48, R30.reuse, R42 ;  /* 0x0000002a1e307220 */ /* 0x040fe20000410000 */
[-C--:B------:R-:W-:Y:S01]  /*15540*/  FMUL.FTZ R47, R30, R38.reuse ;  /* 0x000000261e2f7220 */ /* 0x080fe20000410000 */
[C---:B------:R-:W-:Y:S01]  /*15550*/  FFMA.FTZ R30, R20.reuse, R39, -R45 ;  /* 0x00000027141e7223 */ /* 0x040fe2000001082d */
[----:B------:R-:W-:Y:S01]  /*15560*/  FFMA.FTZ R20, R20, R43, R28 ;  /* 0x0000002b14147223 */ /* 0x000fe2000001001c */
[C---:B------:R-:W-:Y:S01]  /*15570*/  FFMA.FTZ R39, R21.reuse, R38, -R48 ;  /* 0x0000002615277223 */ /* 0x040fe20000010830 */
[----:B------:R-:W-:Y:S01]  /*15580*/  F2FP.SATFINITE.E4M3.F32.PACK_AB_MERGE_C R31, R36, R31, RZ ;  /* 0x0000001f241f723e */ /* 0x000fe200048070ff */
[----:B------:R-:W-:Y:S01]  /*15590*/  FFMA.FTZ R47, R21, R42, R47 ;  /* 0x0000002a152f7223 */ /* 0x000fe2000001002f */
[----:B------:R-:W-:Y:S02]  /*155a0*/  F2FP.SATFINITE.E4M3.F32.PACK_AB_MERGE_C R63, R63, R66, RZ ;  /* 0x000000423f3f723e */ /* 0x000fe400048070ff */
[----:B------:R-:W-:Y:S02]  /*155b0*/  F2FP.SATFINITE.E4M3.F32.PACK_AB_MERGE_C R35, R40, R35, RZ ;  /* 0x000000232823723e */ /* 0x000fe400048070ff */
[----:B------:R-:W-:-:S02]  /*155c0*/  F2FP.SATFINITE.E4M3.F32.PACK_AB_MERGE_C R28, R60, R55, RZ ;  /* 0x000000373c1c723e */ /* 0x000fc400048070ff */
[----:B------:R-:W-:Y:S02]  /*155d0*/  F2FP.SATFINITE.E4M3.F32.PACK_AB_MERGE_C R51, R51, R52, RZ ;  /* 0x000000343333723e */ /* 0x000fe400048070ff */
[----:B------:R-:W-:Y:S02]  /*155e0*/  F2FP.SATFINITE.E4M3.F32.PACK_AB_MERGE_C R61, R68, R61, RZ ;  /* 0x0000003d443d723e */ /* 0x000fe400048070ff */
[----:B------:R-:W-:Y:S02]  /*155f0*/  F2FP.SATFINITE.E4M3.F32.PACK_AB_MERGE_C R59, R62, R59, RZ ;  /* 0x0000003b3e3b723e */ /* 0x000fe400048070ff */
[----:B------:R-:W-:Y:S02]  /*15600*/  F2FP.SATFINITE.E4M3.F32.PACK_AB_MERGE_C R53, R53, R54, RZ ;  /* 0x000000363535723e */ /* 0x000fe400048070ff */
[----:B------:R-:W-:Y:S02]  /*15610*/  F2FP.SATFINITE.E4M3.F32.PACK_AB_MERGE_C R29, R32, R29, R31 ;  /* 0x0000001d201d723e */ /* 0x000fe4000480701f */
[----:B------:R-:W-:-:S02]  /*15620*/  F2FP.SATFINITE.E4M3.F32.PACK_AB_MERGE_C R31, R46, R37, R63 ;  /* 0x000000252e1f723e */ /* 0x000fc4000480703f */
[----:B------:R-:W-:Y:S02]  /*15630*/  F2FP.SATFINITE.E4M3.F32.PACK_AB_MERGE_C R33, R34, R33, R35 ;  /* 0x000000212221723e */ /* 0x000fe40004807023 */
[----:B------:R-:W-:Y:S02]  /*15640*/  F2FP.SATFINITE.E4M3.F32.PACK_AB_MERGE_C R28, R49, R56, R28 ;  /* 0x00000038311c723e */ /* 0x000fe4000480701c */
[----:B------:R-:W-:Y:S02]  /*15650*/  F2FP.SATFINITE.E4M3.F32.PACK_AB_MERGE_C R30, R39, R30, R51 ;  /* 0x0000001e271e723e */ /* 0x000fe40004807033 */
[----:B------:R-:W-:Y:S02]  /*15660*/  F2FP.SATFINITE.E4M3.F32.PACK_AB_MERGE_C R35, R64, R41, R61 ;  /* 0x000000294023723e */ /* 0x000fe4000480703d */
[----:B------:R-:W-:Y:S02]  /*15670*/  F2FP.SATFINITE.E4M3.F32.PACK_AB_MERGE_C R32, R57, R58, R59 ;  /* 0x0000003a3920723e */ /* 0x000fe4000480703b */
[----:B------:R-:W-:Y:S01]  /*15680*/  F2FP.SATFINITE.E4M3.F32.PACK_AB_MERGE_C R34, R47, R20, R53 ;  /* 0x000000142f22723e */ /* 0x000fe20004807035 */
[----:B------:R1:W-:Y:S04]  /*15690*/  STS.128 [R65+0x14400], R28 ;  /* 0x0144001c41007388 */ /* 0x0003e80000000c00 */
[----:B------:R1:W-:Y:S02]  /*156a0*/  STS.128 [R3+0x14400], R32 ;  /* 0x0144002003007388 */ /* 0x0003e40000000c00 */
.L_x_471:
[----:B------:R-:W-:Y:S05]  /*156b0*/  BSYNC B1 ;  /* 0x0000000000017941 */ /* 0x000fea0003800000 */
.L_x_470:
[----:B------:R-:W-:Y:S04]  /*156c0*/  BSSY B1, `(.L_x_472) ;  /* 0x0000101000017945 */ /* 0x000fe80003800000 */
[----:B------:R-:W-:Y:S05]  /*156d0*/  @P1 BRA `(.L_x_473) ;  /* 0x0000000c00fc1947 */ /* 0x000fea0003800000 */
[----:B------:R-:W2:Y:S01]  /*156e0*/  LDL R60, [R1+0x54] ;  /* 0x00005400013c7983 */ /* 0x000ea20000100800 */
[----:B-1---5:R-:W-:Y:S02]  /*156f0*/  SHF.R.U32.HI R3, RZ, 0x8, R12 ;  /* 0x00000008ff037819 */ /* 0x022fe4000001160c */
[----:B------:R-:W-:Y:S02]  /*15700*/  LOP3.LUT R21, R12, 0xff, RZ, 0xc0, !PT ;  /* 0x000000ff0c157812 */ /* 0x000fe400078ec0ff */
[----:B----4-:R-:W-:Y:S02]  /*15710*/  LOP3.LUT R20, R3, 0xff, RZ, 0xc0, !PT ;  /* 0x000000ff03147812 */ /* 0x010fe400078ec0ff */
[----:B------:R-:W-:Y:S02]  /*15720*/  LEA.HI R3, R0, R237, RZ, 0x1c ;  /* 0x000000ed00037211 */ /* 0x000fe400078fe0ff */
[----:B0-----:R-:W-:Y:S02]  /*15730*/  PRMT R37, R20, 0x7604, R21 ;  /* 0x0000760414257816 */ /* 0x001fe40000000015 */
[----:B------:R-:W-:-:S02]  /*15740*/  SHF.R.S32.HI R20, RZ, 0x1f, R3 ;  /* 0x0000001fff147819 */ /* 0x000fc40000011403 */
[----:B------:R-:W-:Y:S02]  /*15750*/  SHF.R.U32.HI R32, RZ, 0x8, R4 ;  /* 0x00000008ff207819 */ /* 0x000fe40000011604 */
[----:B------:R-:W-:Y:S01]  /*15760*/  LEA.HI R21, R20, R3, RZ, 0x2 ;  /* 0x0000000314157211 */ /* 0x000fe200078f10ff */
[----:B------:R-:W-:Y:S01]  /*15770*/  IMAD.SHL.U32 R20, R3, 0x10, RZ ;  /* 0x0000001003147824 */ /* 0x000fe200078e00ff */
[----:B------:R-:W-:Y:S02]  /*15780*/  SHF.R.U32.HI R28, RZ, 0x8, R13 ;  /* 0x00000008ff1c7819 */ /* 0x000fe4000001160d */
[----:B------:R-:W-:Y:S01]  /*15790*/  LOP3.LUT R33, R4, 0xff, RZ, 0xc0, !PT ;  /* 0x000000ff04217812 */ /* 0x000fe200078ec0ff */
[----:B------:R-:W-:Y:S01]  /*157a0*/  IMAD.SHL.U32 R21, R21, 0x800, RZ ;  /* 0x0000080015157824 */ /* 0x000fe200078e00ff */
[----:B------:R-:W-:Y:S02]  /*157b0*/  LOP3.LUT R3, R175, 0x30, R20, 0xf8, !PT ;  /* 0x00000030af037812 */ /* 0x000fe400078ef814 */
[----:B------:R-:W-:-:S02]  /*157c0*/  LOP3.LUT R32, R32, 0xff, RZ, 0xc0, !PT ;  /* 0x000000ff20207812 */ /* 0x000fc400078ec0ff */
[----:B------:R-:W-:Y:S02]  /*157d0*/  LOP3.LUT R3, R3, R196, RZ, 0x3c, !PT ;  /* 0x000000c403037212 */ /* 0x000fe400078e3cff */
[----:B------:R-:W-:Y:S02]  /*157e0*/  LOP3.LUT R20, R21, 0xffffe000, RZ, 0xc0, !PT ;  /* 0xffffe00015147812 */ /* 0x000fe400078ec0ff */
[----:B------:R-:W-:Y:S02]  /*157f0*/  LOP3.LUT R29, R13, 0xff, RZ, 0xc0, !PT ;  /* 0x000000ff0d1d7812 */ /* 0x000fe400078ec0ff */
[----:B------:R-:W-:Y:S02]  /*15800*/  LOP3.LUT R28, R28, 0xff, RZ, 0xc0, !PT ;  /* 0x000000ff1c1c7812 */ /* 0x000fe400078ec0ff */
[----:B------:R-:W-:Y:S02]  /*15810*/  PRMT R43, R32, 0x7604, R33 ;  /* 0x00007604202b7816 */ /* 0x000fe40000000021 */
[----:B------:R-:W-:-:S02]  /*15820*/  IADD3 R3, R3, R197, R20 ;  /* 0x000000c503037210 */ /* 0x000fc40007ffe014 */
[----:B------:R-:W-:Y:S02]  /*15830*/  SHF.R.U32.HI R32, RZ, 0x8, R6 ;  /* 0x00000008ff207819 */ /* 0x000fe40000011606 */
[----:B------:R-:W-:Y:S01]  /*15840*/  SHF.R.U32.HI R34, RZ, 0x8, R7 ;  /* 0x00000008ff227819 */ /* 0x000fe20000011607 */
[----:B------:R-:W-:Y:S01]  /*15850*/  IMAD.IADD R3, R16, 0x1, R3 ;  /* 0x0000000110037824 */ /* 0x000fe200078e0203 */
[----:B------:R-:W-:Y:S02]  /*15860*/  PRMT R36, R28, 0x7604, R29 ;  /* 0x000076041c247816 */ /* 0x000fe4000000001d */
[----:B------:R-:W-:Y:S02]  /*15870*/  SHF.R.U32.HI R28, RZ, 0x8, R14 ;  /* 0x00000008ff1c7819 */ /* 0x000fe4000001160e */
[----:B------:R-:W-:Y:S02]  /*15880*/  SHF.R.U32.HI R30, RZ, 0x8, R15 ;  /* 0x00000008ff1e7819 */ /* 0x000fe4000001160f */
[----:B------:R-:W-:-:S02]  /*15890*/  LOP3.LUT R33, R6, 0xff, RZ, 0xc0, !PT ;  /* 0x000000ff06217812 */ /* 0x000fc400078ec0ff */
[----:B------:R-:W-:Y:S02]  /*158a0*/  LOP3.LUT R32, R32, 0xff, RZ, 0xc0, !PT ;  /* 0x000000ff20207812 */ /* 0x000fe400078ec0ff */
[----:B------:R-:W-:Y:S02]  /*158b0*/  LOP3.LUT R35, R7, 0xff, RZ, 0xc0, !PT ;  /* 0x000000ff07237812 */ /* 0x000fe400078ec0ff */
[----:B------:R-:W-:Y:S02]  /*158c0*/  LOP3.LUT R34, R34, 0xff, RZ, 0xc0, !PT ;  /* 0x000000ff22227812 */ /* 0x000fe400078ec0ff */
[----:B------:R-:W-:Y:S02]  /*158d0*/  LOP3.LUT R29, R14, 0xff, RZ, 0xc0, !PT ;  /* 0x000000ff0e1d7812 */ /* 0x000fe400078ec0ff */
[----:B------:R-:W-:Y:S02]  /*158e0*/  LOP3.LUT R31, R15, 0xff, RZ, 0xc0, !PT ;  /* 0x000000ff0f1f7812 */ /* 0x000fe400078ec0ff */
[----:B------:R-:W-:-:S02]  /*158f0*/  LOP3.LUT R28, R28, 0xff, RZ, 0xc0, !PT ;  /* 0x000000ff1c1c7812 */ /* 0x000fc400078ec0ff */
[----:B------:R-:W-:Y:S02]  /*15900*/  LOP3.LUT R30, R30, 0xff, RZ, 0xc0, !PT ;  /* 0x000000ff1e1e7812 */ /* 0x000fe400078ec0ff */
[----:B------:R-:W-:Y:S02]  /*15910*/  PRMT R49, R32, 0x7604, R33 ;  /* 0x0000760420317816 */ /* 0x000fe40000000021 */
[----:B------:R-:W-:Y:S02]  /*15920*/  PRMT R53, R34, 0x7604, R35 ;  /* 0x0000760422357816 */ /* 0x000fe40000000023 */
[----:B------:R-:W0:Y:S01]  /*15930*/  LDS.128 R32, [R3+0x14400] ;  /* 0x0144000003207984 */ /* 0x000e220000000c00 */
[----:B------:R-:W-:Y:S02]  /*15940*/  PRMT R39, R28, 0x7604, R29 ;  /* 0x000076041c277816 */ /* 0x000fe4000000001d */
[----:B------:R-:W-:Y:S02]  /*15950*/  PRMT R41, R30, 0x7604, R31 ;  /* 0x000076041e297816 */ /* 0x000fe4000000001f */
[----:B------:R-:W-:-:S02]  /*15960*/  SHF.R.U32.HI R20, RZ, 0x8, R5 ;  /* 0x00000008ff147819 */ /* 0x000fc40000011605 */
[----:B------:R-:W-:Y:S02]  /*15970*/  LOP3.LUT R21, R5, 0xff, RZ, 0xc0, !PT ;  /* 0x000000ff05157812 */ /* 0x000fe400078ec0ff */
[----:B------:R-:W-:Y:S02]  /*15980*/  LOP3.LUT R20, R20, 0xff, RZ, 0xc0, !PT ;  /* 0x000000ff14147812 */ /* 0x000fe400078ec0ff */
[----:B------:R-:W-:Y:S02]  /*15990*/  SHF.R.U32.HI R38, RZ, 0x10, R14 ;  /* 0x00000010ff267819 */ /* 0x000fe4000001160e */
[----:B------:R-:W-:Y:S02]  /*159a0*/  PRMT R45, R20, 0x7604, R21 ;  /* 0x00007604142d7816 */ /* 0x000fe40000000015 */
[----:B------:R-:W-:Y:S02]  /*159b0*/  SHF.R.U32.HI R21, RZ, 0x10, R13 ;  /* 0x00000010ff157819 */ /* 0x000fe4000001160d */
[----:B------:R-:W-:-:S02]  /*159c0*/  SHF.R.U32.HI R20, RZ, 0x10, R12 ;  /* 0x00000010ff147819 */ /* 0x000fc4000001160c */
[----:B------:R-:W-:Y:S02]  /*159d0*/  LOP3.LUT R21, R21, 0xff, RZ, 0xc0, !PT ;  /* 0x000000ff15157812 */ /* 0x000fe400078ec0ff */
[----:B------:R-:W-:Y:S02]  /*159e0*/  LOP3.LUT R20, R20, 0xff, RZ, 0xc0, !PT ;  /* 0x000000ff14147812 */ /* 0x000fe400078ec0ff */
[----:B------:R-:W-:Y:S02]  /*159f0*/  PRMT R21, R21, 0x7054, R36 ;  /* 0x0000705415157816 */ /* 0x000fe40000000024 */
[----:B------:R-:W-:Y:S02]  /*15a00*/  SHF.R.U32.HI R36, RZ, 0x10, R5 ;  /* 0x00000010ff247819 */ /* 0x000fe40000011605 */
[----:B------:R-:W-:Y:S02]  /*15a10*/  LOP3.LUT R38, R38, 0xff, RZ, 0xc0, !PT ;  /* 0x000000ff26267812 */ /* 0x000fe400078ec0ff */
[----:B------:R-:W-:-:S02]  /*15a20*/  PRMT R37, R20, 0x7054, R37 ;  /* 0x0000705414257816 */ /* 0x000fc40000000025 */
[----:B------:R-:W-:Y:S02]  /*15a30*/  SHF.R.U32.HI R40, RZ, 0x10, R15 ;  /* 0x00000010ff287819 */ /* 0x000fe4000001160f */
[----:B------:R-:W-:Y:S02]  /*15a40*/  SHF.R.U32.HI R20, RZ, 0x10, R4 ;  /* 0x00000010ff147819 */ /* 0x000fe40000011604 */
[----:B------:R-:W-:Y:S02]  /*15a50*/  LOP3.LUT R36, R36, 0xff, RZ, 0xc0, !PT ;  /* 0x000000ff24247812 */ /* 0x000fe400078ec0ff */
[----:B------:R-:W-:Y:S02]  /*15a60*/  PRMT R39, R38, 0x7054, R39 ;  /* 0x0000705426277816 */ /* 0x000fe40000000027 */
[----:B------:R-:W-:Y:S02]  /*15a70*/  SHF.R.U32.HI R38, RZ, 0x10, R6 ;  /* 0x00000010ff267819 */ /* 0x000fe40000011606 */
[----:B------:R-:W-:-:S02]  /*15a80*/  LOP3.LUT R40, R40, 0xff, RZ, 0xc0, !PT ;  /* 0x000000ff28287812 */ /* 0x000fc400078ec0ff */
[----:B------:R-:W-:Y:S02]  /*15a90*/  LOP3.LUT R20, R20, 0xff, RZ, 0xc0, !PT ;  /* 0x000000ff14147812 */ /* 0x000fe400078ec0ff */
[----:B------:R-:W-:Y:S02]  /*15aa0*/  PRMT R47, R36, 0x7054, R45 ;  /* 0x00007054242f7816 */ /* 0x000fe4000000002d */
[----:B------:R-:W-:Y:S02]  /*15ab0*/  LOP3.LUT R38, R38, 0xff, RZ, 0xc0, !PT ;  /* 0x000000ff26267812 */ /* 0x000fe400078ec0ff */
[----:B------:R-:W-:Y:S02]  /*15ac0*/  PRMT R41, R40, 0x7054, R41 ;  /* 0x0000705428297816 */ /* 0x000fe40000000029 */
[----:B------:R-:W-:Y:S02]  /*15ad0*/  PRMT R43, R20, 0x7054, R43 ;  /* 0x00007054142b7816 */ /* 0x000fe4000000002b */
[----:B------:R-:W-:-:S02]  /*15ae0*/  LOP3.LUT R47, R47, 0xff000000, R5, 0xf8, !PT ;  /* 0xff0000002f2f7812 */ /* 0x000fc400078ef805 */
[----:B------:R-:W-:Y:S02]  /*15af0*/  LOP3.LUT R21, R21, 0xff000000, R13, 0xf8, !PT ;  /* 0xff00000015157812 */ /* 0x000fe400078ef80d */
[----:B------:R-:W-:Y:S02]  /*15b00*/  PRMT R51, R38, 0x7054, R49 ;  /* 0x0000705426337816 */ /* 0x000fe40000000031 */
[----:B------:R-:W-:Y:S02]  /*15b10*/  LOP3.LUT R46, R41, 0xff000000, R15, 0xf8, !PT ;  /* 0xff000000292e7812 */ /* 0x000fe400078ef80f */
[----:B------:R-:W-:Y:S02]  /*15b20*/  LOP3.LUT R49, R43, 0xff000000, R4, 0xf8, !PT ;  /* 0xff0000002b317812 */ /* 0x000fe400078ef804 */
[----:B------:R-:W-:Y:S02]  /*15b30*/  SHF.R.U32.HI R40, RZ, 0x10, R7 ;  /* 0x00000010ff287819 */ /* 0x000fe40000011607 */
[----:B------:R-:W-:-:S02]  /*15b40*/  F2FP.F16.E4M3.UNPACK_B R43, R47 ;  /* 0x0000002fff2b723e */ /* 0x000fc400020006ff */
[----:B0-----:R-:W-:Y:S02]  /*15b50*/  F2FP.F16.E4M3.UNPACK_B R15, R33 ;  /* 0x00000021ff0f723e */ /* 0x001fe400020006ff */
[----:B------:R-:W-:Y:S02]  /*15b60*/  F2FP.F16.E4M3.UNPACK_B R20, R21 ;  /* 0x00000015ff14723e */ /* 0x000fe400020006ff */
[----:B------:R-:W-:Y:S02]  /*15b70*/  LOP3.LUT R45, R37, 0xff000000, R12, 0xf8, !PT ;  /* 0xff000000252d7812 */ /* 0x000fe400078ef80c */
[----:B------:R-:W-:Y:S02]  /*15b80*/  LOP3.LUT R12, R39, 0xff000000, R14, 0xf8, !PT ;  /* 0xff000000270c7812 */ /* 0x000fe400078ef80e */
[----:B------:R-:W-:Y:S02]  /*15b90*/  LOP3.LUT R40, R40, 0xff, RZ, 0xc0, !PT ;  /* 0x000000ff28287812 */ /* 0x000fe400078ec0ff */
[----:B------:R-:W-:Y:S01]  /*15ba0*/  LOP3.LUT R5, R51, 0xff000000, R6, 0xf8, !PT ;  /* 0xff00000033057812 */ /* 0x000fe200078ef806 */
[--C-:B------:R-:W-:Y:S01]  /*15bb0*/  HADD2.F32 R6, -RZ, R15.reuse.H0_H0 ;  /* 0x2000000fff067230 */ /* 0x100fe20000004100 */
[----:B------:R-:W-:Y:S01]  /*15bc0*/  PRMT R53, R40, 0x7054, R53 ;  /* 0x0000705428357816 */ /* 0x000fe20000000035 */
[----:B------:R-:W-:Y:S01]  /*15bd0*/  HADD2.F32 R15, -RZ, R15.H1_H1 ;  /* 0x3000000fff0f7230 */ /* 0x000fe20000004100 */
[----:B------:R-:W-:-:S02]  /*15be0*/  F2FP.F16.E4M3.UNPACK_B R41, R35 ;  /* 0x00000023ff29723e */ /* 0x000fc400020006ff */
[----:B------:R-:W-:Y:S02]  /*15bf0*/  F2FP.F16.E4M3.UNPACK_B R42, R35.H1 ;  /* 0x00000023ff2a723e */ /* 0x000fe400030006ff */
[-C--:B------:R-:W-:Y:S02]  /*15c00*/  F2FP.F16.E4M3.UNPACK_B R35, R32.reuse ;  /* 0x00000020ff23723e */ /* 0x080fe400020006ff */
[----:B------:R-:W-:Y:S02]  /*15c10*/  F2FP.F16.E4M3.UNPACK_B R40, R32.H1 ;  /* 0x00000020ff28723e */ /* 0x000fe400030006ff */
[----:B------:R-:W-:Y:S02]  /*15c20*/  F2FP.F16.E4M3.UNPACK_B R33, R33.H1 ;  /* 0x00000021ff21723e */ /* 0x000fe400030006ff */
[----:B------:R-:W-:Y:S02]  /*15c30*/  F2FP.F16.E4M3.UNPACK_B R47, R47.H1 ;  /* 0x0000002fff2f723e */ /* 0x000fe400030006ff */
[----:B------:R-:W-:-:S02]  /*15c40*/  LOP3.LUT R53, R53, 0xff000000, R7, 0xf8, !PT ;  /* 0xff00000035357812 */ /* 0x000fc400078ef807 */
[-C--:B------:R-:W-:Y:S02]  /*15c50*/  F2FP.F16.E4M3.UNPACK_B R7, R34.reuse ;  /* 0x00000022ff07723e */ /* 0x080fe400020006ff */
[----:B------:R-:W-:Y:S01]  /*15c60*/  F2FP.F16.E4M3.UNPACK_B R34, R34.H1 ;  /* 0x00000022ff22723e */ /* 0x000fe200030006ff */
[----:B--2---:R-:W0:Y:S02]  /*15c70*/  LDS.128 R28, [R60+0x14400] ;  /* 0x014400003c1c7984 */ /* 0x004e240000000c00 */
[----:B0-----:R-:W-:Y:S02]  /*15c80*/  F2FP.F16.E4M3.UNPACK_B R14, R29 ;  /* 0x0000001dff0e723e */ /* 0x001fe400020006ff */
[-C--:B------:R-:W-:Y:S02]  /*15c90*/  F2FP.F16.E4M3.UNPACK_B R38, R31.reuse ;  /* 0x0000001fff26723e */ /* 0x080fe400020006ff */
[----:B------:R-:W-:Y:S01]  /*15ca0*/  F2FP.F16.E4M3.UNPACK_B R39, R31.H1 ;  /* 0x0000001fff27723e */ /* 0x000fe200030006ff */
[----:B------:R-:W-:Y:S01]  /*15cb0*/  HADD2.F32 R31, -RZ, R43.H0_H0 ;  /* 0x2000002bff1f7230 */ /* 0x000fe20000004100 */
[-C--:B------:R-:W-:Y:S01]  /*15cc0*/  F2FP.F16.E4M3.UNPACK_B R36, R28.reuse ;  /* 0x0000001cff24723e */ /* 0x080fe200020006ff */
[----:B------:R-:W-:Y:S01]  /*15cd0*/  HADD2.F32 R13, -RZ, R14.H0_H0 ;  /* 0x2000000eff0d7230 */ /* 0x000fe20000004100 */
[----:B------:R-:W-:Y:S01]  /*15ce0*/  F2FP.F16.E4M3.UNPACK_B R37, R28.H1 ;  /* 0x0000001cff25723e */ /* 0x000fe200030006ff */
[----:B------:R-:W-:-:S02]  /*15cf0*/  HADD2.F32 R28, -RZ, R20.H0_H0 ;  /* 0x20000014ff1c7230 */ /* 0x000fc40000004100 */
[C---:B------:R-:W-:Y:S01]  /*15d00*/  FMUL.FTZ R32, R6.reuse, R31 ;  /* 0x0000001f06207220 */ /* 0x040fe20000410000 */
[----:B------:R-:W-:Y:S01]  /*15d10*/  HADD2.F32 R43, -RZ, R43.H1_H1 ;  /* 0x3000002bff2b7230 */ /* 0x000fe20000004100 */
[----:B------:R-:W-:Y:S01]  /*15d20*/  F2FP.F16.E4M3.UNPACK_B R29, R29.H1 ;  /* 0x0000001dff1d723e */ /* 0x000fe200030006ff */
[----:B------:R-:W-:Y:S02]  /*15d30*/  HADD2.F32 R14, -RZ, R14.H1_H1 ;  /* 0x3000000eff0e7230 */ /* 0x000fe40000004100 */
[-C--:B------:R-:W-:Y:S01]  /*15d40*/  FMUL.FTZ R48, R6, R28.reuse ;  /* 0x0000001c06307220 */ /* 0x080fe20000410000 */
[----:B------:R-:W-:Y:S01]  /*15d50*/  FFMA.FTZ R6, R13, R28, -R32 ;  /* 0x0000001c0d067223 */ /* 0x000fe20000010820 */
[----:B------:R-:W-:Y:S01]  /*15d60*/  F2FP.F16.E4M3.UNPACK_B R28, R21.H1 ;  /* 0x00000015ff1c723e */ /* 0x000fe200030006ff */
[----:B------:R-:W-:Y:S01]  /*15d70*/  FMUL.FTZ R51, R15, R43 ;  /* 0x0000002b0f337220 */ /* 0x000fe20000410000 */
[----:B------:R-:W-:Y:S01]  /*15d80*/  FFMA.FTZ R13, R13, R31, R48 ;  /* 0x0000001f0d0d7223 */ /* 0x000fe20000010030 */
[----:B------:R-:W-:Y:S01]  /*15d90*/  HADD2.F32 R31, -RZ, R20.H1_H1 ;  /* 0x30000014ff1f7230 */ /* 0x000fe20000004100 */
[-C--:B------:R-:W-:Y:S01]  /*15da0*/  F2FP.F16.E4M3.UNPACK_B R4, R30.reuse ;  /* 0x0000001eff04723e */ /* 0x080fe200020006ff */
[----:B------:R-:W-:Y:S01]  /*15db0*/  HADD2.F32 R48, -RZ, R47.H0_H0 ;  /* 0x2000002fff307230 */ /* 0x000fe20000004100 */
[----:B------:R-:W-:Y:S01]  /*15dc0*/  F2FP.F16.E4M3.UNPACK_B R30, R30.H1 ;  /* 0x0000001eff1e723e */ /* 0x000fe200030006ff */
[----:B------:R-:W-:-:S02]  /*15dd0*/  HADD2.F32 R20, -RZ, R33.H0_H0 ;  /* 0x20000021ff147230 */ /* 0x000fc40000004100 */
[-C--:B------:R-:W-:Y:S01]  /*15de0*/  FMUL.FTZ R50, R15, R31.reuse ;  /* 0x0000001f0f327220 */ /* 0x080fe20000410000 */
[--C-:B------:R-:W-:Y:S02]  /*15df0*/  HADD2.F32 R32, -RZ, R28.reuse.H0_H0 ;  /* 0x2000001cff207230 */ /* 0x100fe40000004100 */
[C---:B------:R-:W-:Y:S01]  /*15e00*/  FFMA.FTZ R15, R14.reuse, R31, -R51 ;  /* 0x0000001f0e0f7223 */ /* 0x040fe20000010833 */
[----:B------:R-:W-:Y:S02]  /*15e10*/  HADD2.F32 R21, -RZ, R29.H0_H0 ;  /* 0x2000001dff157230 */ /* 0x000fe40000004100 */
[----:B------:R-:W-:Y:S01]  /*15e20*/  FFMA.FTZ R14, R14, R43, R50 ;  /* 0x0000002b0e0e7223 */ /* 0x000fe20000010032 */
[C---:B------:R-:W-:Y:S01]  /*15e30*/  FMUL.FTZ R52, R20.reuse, R48 ;  /* 0x0000003014347220 */ /* 0x040fe20000410000 */
[----:B------:R-:W-:Y:S01]  /*15e40*/  F2FP.F16.E4M3.UNPACK_B R51, R53 ;  /* 0x00000035ff33723e */ /* 0x000fe200020006ff */
[----:B------:R-:W-:Y:S02]  /*15e50*/  HADD2.F32 R50, -RZ, R47.H1_H1 ;  /* 0x3000002fff327230 */ /* 0x000fe40000004100 */
[----:B------:R-:W-:Y:S01]  /*15e60*/  FMUL.FTZ R55, R20, R32 ;  /* 0x0000002014377220 */ /* 0x000fe20000410000 */
[----:B------:R-:W-:Y:S01]  /*15e70*/  F2FP.F16.E4M3.UNPACK_B R47, R46 ;  /* 0x0000002eff2f723e */ /* 0x000fe200020006ff */
[----:B------:R-:W-:Y:S01]  /*15e80*/  FFMA.FTZ R20, R21, R32, -R52 ;  /* 0x0000002015147223 */ /* 0x000fe20000010834 */
[----:B------:R-:W-:-:S02]  /*15e90*/  HADD2.F32 R43, -RZ, R28.H1_H1 ;  /* 0x3000001cff2b7230 */ /* 0x000fc40000004100 */
[----:B------:R-:W-:Y:S01]  /*15ea0*/  FFMA.FTZ R21, R21, R48, R55 ;  /* 0x0000003015157223 */ /* 0x000fe20000010037 */
[----:B------:R-:W-:Y:S01]  /*15eb0*/  HADD2.F32 R33, -RZ, R33.H1_H1 ;  /* 0x30000021ff217230 */ /* 0x000fe20000004100 */
[----:B------:R-:W-:Y:S01]  /*15ec0*/  F2FP.F16.E4M3.UNPACK_B R53, R53.H1 ;  /* 0x00000035ff35723e */ /* 0x000fe200030006ff */
[----:B------:R-:W-:Y:S01]  /*15ed0*/  HADD2.F32 R52, -RZ, R51.H0_H0 ;  /* 0x20000033ff347230 */ /* 0x000fe20000004100 */
[----:B------:R-:W-:Y:S01]  /*15ee0*/  F2FP.F16.E4M3.UNPACK_B R46, R46.H1 ;  /* 0x0000002eff2e723e */ /* 0x000fe200030006ff */
[----:B------:R-:W-:Y:S02]  /*15ef0*/  HADD2.F32 R28, -RZ, R41.H0_H0 ;  /* 0x20000029ff1c7230 */ /* 0x000fe40000004100 */
[----:B------:R-:W-:Y:S02]  /*15f00*/  HADD2.F32 R48, -RZ, R47.H0_H0 ;  /* 0x2000002fff307230 */ /* 0x000fe40000004100 */
[----:B------:R-:W-:Y:S02]  /*15f10*/  HADD2.F32 R32, -RZ, R29.H1_H1 ;  /* 0x3000001dff207230 */ /* 0x000fe40000004100 */
[----:B------:R-:W-:Y:S01]  /*15f20*/  FMUL.FTZ R29, R33, R50 ;  /* 0x00000032211d7220 */ /* 0x000fe20000410000 */
[----:B------:R-:W-:-:S02]  /*15f30*/  HADD2.F32 R31, -RZ, R38.H0_H0 ;  /* 0x20000026ff1f7230 */ /* 0x000fc40000004100 */
[C---:B------:R-:W-:Y:S01]  /*15f40*/  FMUL.FTZ R54, R28.reuse, R52 ;  /* 0x000000341c367220 */ /* 0x040fe20000410000 */
[-C--:B------:R-:W-:Y:S01]  /*15f50*/  FMUL.FTZ R33, R33, R43.reuse ;  /* 0x0000002b21217220 */ /* 0x080fe20000410000 */
[-C--:B------:R-:W-:Y:S01]  /*15f60*/  FMUL.FTZ R55, R28, R48.reuse ;  /* 0x000000301c377220 */ /* 0x080fe20000410000 */
[----:B------:R-:W-:Y:S02]  /*15f70*/  HADD2.F32 R51, -RZ, R51.H1_H1 ;  /* 0x30000033ff337230 */ /* 0x000fe40000004100 */
[C---:B------:R-:W-:Y:S01]  /*15f80*/  FFMA.FTZ R29, R32.reuse, R43, -R29 ;  /* 0x0000002b201d7223 */ /* 0x040fe2000001081d */
[----:B------:R-:W-:Y:S02]  /*15f90*/  HADD2.F32 R41, -RZ, R41.H1_H1 ;  /* 0x30000029ff297230 */ /* 0x000fe40000004100 */
[C---:B------:R-:W-:Y:S01]  /*15fa0*/  FFMA.FTZ R28, R31.reuse, R48, -R54 ;  /* 0x000000301f1c7223 */ /* 0x040fe20000010836 */
[----:B------:R-:W-:Y:S01]  /*15fb0*/  FFMA.FTZ R32, R32, R50, R33 ;  /* 0x0000003220207223 */ /* 0x000fe20000010021 */
[----:B------:R-:W-:Y:S01]  /*15fc0*/  FFMA.FTZ R31, R31, R52, R55 ;  /* 0x000000341f1f7223 */ /* 0x000fe20000010037 */
[----:B------:R-:W-:-:S02]  /*15fd0*/  HADD2.F32 R47, -RZ, R47.H1_H1 ;  /* 0x3000002fff2f7230 */ /* 0x000fc40000004100 */
[C---:B------:R-:W-:Y:S01]  /*15fe0*/  FMUL.FTZ R55, R41.reuse, R51 ;  /* 0x0000003329377220 */ /* 0x040fe20000410000 */
[----:B------:R-:W-:Y:S01]  /*15ff0*/  HADD2.F32 R38, -RZ, R38.H1_H1 ;  /* 0x30000026ff267230 */ /* 0x000fe20000004100 */
[----:B------:R-:W-:Y:S01]  /*16000*/  F2FP.SATFINITE.E4M3.F32.PACK_AB_MERGE_C R21, R32, R21, RZ ;  /* 0x000000152015723e */ /* 0x000fe200048070ff */
[----:B------:R-:W-:Y:S02]  /*16010*/  HADD2.F32 R50, -RZ, R53.H0_H0 ;  /* 0x20000035ff327230 */ /* 0x000fe40000004100 */
[-C--:B------:R-:W-:Y:S01]  /*16020*/  FMUL.FTZ R52, R41, R47.reuse ;  /* 0x0000002f29347220 */ /* 0x080fe20000410000 */
[----:B------:R-:W-:Y:S02]  /*16030*/  HADD2.F32 R43, -RZ, R42.H0_H0 ;  /* 0x2000002aff2b7230 */ /* 0x000fe40000004100 */
[----:B------:R-:W-:Y:S01]  /*16040*/  FFMA.FTZ R55, R38, R47, -R55 ;  /* 0x0000002f26377223 */ /* 0x000fe20000010837 */
[----:B------:R-:W-:Y:S01]  /*16050*/  HADD2.F32 R48, -RZ, R46.H0_H0 ;  /* 0x2000002eff307230 */ /* 0x000fe20000004100 */
[----:B------:R-:W-:Y:S01]  /*16060*/  F2FP.F16.E4M3.UNPACK_B R47, R49.H1 ;  /* 0x00000031ff2f723e */ /* 0x000fe200030006ff */
[----:B------:R-:W-:-:S02]  /*16070*/  HADD2.F32 R33, -RZ, R39.H0_H0 ;  /* 0x20000027ff217230 */ /* 0x000fc40000004100 */
[C---:B------:R-:W-:Y:S01]  /*16080*/  FMUL.FTZ R56, R43.reuse, R50 ;  /* 0x000000322b387220 */ /* 0x040fe20000410000 */
[----:B------:R-:W-:Y:S01]  /*16090*/  F2FP.F16.E4M3.UNPACK_B R41, R45.H1 ;  /* 0x0000002dff29723e */ /* 0x000fe200030006ff */
[-C--:B------:R-:W-:Y:S01]  /*160a0*/  FMUL.FTZ R43, R43, R48.reuse ;  /* 0x000000302b2b7220 */ /* 0x080fe20000410000 */
[----:B------:R-:W-:Y:S01]  /*160b0*/  FFMA.FTZ R54, R38, R51, R52 ;  /* 0x0000003326367223 */ /* 0x000fe20000010034 */
[C---:B------:R-:W-:Y:S01]  /*160c0*/  FFMA.FTZ R56, R33.reuse, R48, -R56 ;  /* 0x0000003021387223 */ /* 0x040fe20000010838 */
[----:B------:R-:W-:Y:S02]  /*160d0*/  HADD2.F32 R46, -RZ, R46.H1_H1 ;  /* 0x3000002eff2e7230 */ /* 0x000fe40000004100 */
[----:B------:R-:W-:Y:S01]  /*160e0*/  FFMA.FTZ R57, R33, R50, R43 ;  /* 0x0000003221397223 */ /* 0x000fe2000001002b */
[----:B------:R-:W-:Y:S01]  /*160f0*/  HADD2.F32 R53, -RZ, R53.H1_H1 ;  /* 0x30000035ff357230 */ /* 0x000fe20000004100 */
[----:B------:R-:W-:Y:S01]  /*16100*/  F2FP.F16.E4M3.UNPACK_B R49, R49 ;  /* 0x00000031ff31723e */ /* 0x000fe200020006ff */
[----:B------:R-:W-:Y:S01]  /*16110*/  HADD2.F32 R42, -RZ, R42.H1_H1 ;  /* 0x3000002aff2a7230 */ /* 0x000fe20000004100 */
[----:B------:R-:W-:Y:S01]  /*16120*/  F2FP.F16.E4M3.UNPACK_B R45, R45 ;  /* 0x0000002dff2d723e */ /* 0x000fe200020006ff */
[----:B------:R-:W-:Y:S01]  /*16130*/  HADD2.F32 R48, -RZ, R47.H0_H0 ;  /* 0x2000002fff307230 */ /* 0x000fe20000004100 */
[----:B------:R-:W-:Y:S01]  /*16140*/  F2FP.SATFINITE.E4M3.F32.PACK_AB_MERGE_C R13, R14, R13, R21 ;  /* 0x0000000d0e0d723e */ /* 0x000fe20004807015 */
[----:B------:R-:W-:-:S02]  /*16150*/  HADD2.F32 R38, -RZ, R40.H0_H0 ;  /* 0x20000028ff267230 */ /* 0x000fc40000004100 */
[C---:B------:R-:W-:Y:S01]  /*16160*/  FMUL.FTZ R50, R42.reuse, R53 ;  /* 0x000000352a327220 */ /* 0x040fe20000410000 */
[----:B------:R-:W-:Y:S02]  /*16170*/  HADD2.F32 R43, -RZ, R41.H0_H0 ;  /* 0x20000029ff2b7230 */ /* 0x000fe40000004100 */
[----:B------:R-:W-:Y:S01]  /*16180*/  FMUL.FTZ R52, R42, R46 ;  /* 0x0000002e2a347220 */ /* 0x000fe20000410000 */
[----:B------:R-:W-:Y:S02]  /*16190*/  HADD2.F32 R33, -RZ, R37.H0_H0 ;  /* 0x20000025ff217230 */ /* 0x000fe40000004100 */
[C---:B------:R-:W-:Y:S01]  /*161a0*/  FMUL.FTZ R42, R38.reuse, R48 ;  /* 0x00000030262a7220 */ /* 0x040fe20000410000 */
[----:B------:R-:W-:Y:S02]  /*161b0*/  HADD2.F32 R47, -RZ, R47.H1_H1 ;  /* 0x3000002fff2f7230 */ /* 0x000fe40000004100 */
[----:B------:R-:W-:Y:S01]  /*161c0*/  FMUL.FTZ R51, R38, R43 ;  /* 0x0000002b26337220 */ /* 0x000fe20000410000 */
[----:B------:R-:W-:-:S02]  /*161d0*/  HADD2.F32 R40, -RZ, R40.H1_H1 ;  /* 0x30000028ff287230 */ /* 0x000fc40000004100 */
[C---:B------:R-:W-:Y:S01]  /*161e0*/  FFMA.FTZ R43, R33.reuse, R43, -R42 ;  /* 0x0000002b212b7223 */ /* 0x040fe2000001082a */
[----:B------:R-:W-:Y:S02]  /*161f0*/  HADD2.F32 R41, -RZ, R41.H1_H1 ;  /* 0x30000029ff297230 */ /* 0x000fe40000004100 */
[----:B------:R-:W-:Y:S01]  /*16200*/  FFMA.FTZ R51, R33, R48, R51 ;  /* 0x0000003021337223 */ /* 0x000fe20000010033 */
[----:B------:R-:W-:Y:S02]  /*16210*/  HADD2.F32 R39, -RZ, R39.H1_H1 ;  /* 0x30000027ff277230 */ /* 0x000fe40000004100 */
[C---:B------:R-:W-:Y:S01]  /*16220*/  FMUL.FTZ R42, R40.reuse, R47 ;  /* 0x0000002f282a7220 */ /* 0x040fe20000410000 */
[----:B------:R-:W-:Y:S02]  /*16230*/  HADD2.F32 R37, -RZ, R37.H1_H1 ;  /* 0x30000025ff257230 */ /* 0x000fe40000004100 */
[----:B------:R-:W-:Y:S01]  /*16240*/  FMUL.FTZ R40, R40, R41 ;  /* 0x0000002928287220 */ /* 0x000fe20000410000 */
[----:B------:R-:W-:-:S02]  /*16250*/  HADD2.F32 R38, -RZ, R35.H0_H0 ;  /* 0x20000023ff267230 */ /* 0x000fc40000004100 */
[C---:B------:R-:W-:Y:S01]  /*16260*/  FFMA.FTZ R59, R39.reuse, R46, -R50 ;  /* 0x0000002e273b7223 */ /* 0x040fe20000010832 */
[----:B------:R-:W-:Y:S01]  /*16270*/  FFMA.FTZ R58, R39, R53, R52 ;  /* 0x00000035273a7223 */ /* 0x000fe20000010034 */
[C---:B------:R-:W-:Y:S01]  /*16280*/  FFMA.FTZ R50, R37.reuse, R41, -R42 ;  /* 0x0000002925327223 */ /* 0x040fe2000001082a */
[----:B------:R-:W-:Y:S01]  /*16290*/  FFMA.FTZ R52, R37, R47, R40 ;  /* 0x0000002f25347223 */ /* 0x000fe20000010028 */
[----:B------:R-:W-:Y:S02]  /*162a0*/  HADD2.F32 R39, -RZ, R49.H0_H0 ;  /* 0x20000031ff277230 */ /* 0x000fe40000004100 */
[----:B------:R-:W-:Y:S01]  /*162b0*/  HADD2.F32 R37, -RZ, R45.H0_H0 ;  /* 0x2000002dff257230 */ /* 0x000fe20000004100 */
[----:B------:R-:W-:Y:S01]  /*162c0*/  F2FP.SATFINITE.E4M3.F32.PACK_AB_MERGE_C R57, R58, R57, RZ ;  /* 0x000000393a39723e */ /* 0x000fe200048070ff */
[----:B------:R-:W-:Y:S02]  /*162d0*/  HADD2.F32 R33, -RZ, R36.H0_H0 ;  /* 0x20000024ff217230 */ /* 0x000fe40000004100 */
[----:B------:R-:W-:Y:S01]  /*162e0*/  FMUL.FTZ R40, R38, R39 ;  /* 0x0000002726287220 */ /* 0x000fe20000410000 */
[----:B------:R-:W-:-:S02]  /*162f0*/  HADD2.F32 R49, -RZ, R49.H1_H1 ;  /* 0x30000031ff317230 */ /* 0x000fc40000004100 */
[-C--:B------:R-:W-:Y:S01]  /*16300*/  FMUL.FTZ R42, R38, R37.reuse ;  /* 0x00000025262a7220 */ /* 0x080fe20000410000 */
[----:B------:R-:W-:Y:S02]  /*16310*/  HADD2.F32 R35, -RZ, R35.H1_H1 ;  /* 0x30000023ff237230 */ /* 0x000fe40000004100 */
[C---:B------:R-:W-:Y:S01]  /*16320*/  FFMA.FTZ R41, R33.reuse, R37, -R40 ;  /* 0x0000002521297223 */ /* 0x040fe20000010828 */
[----:B------:R-:W-:Y:S02]  /*16330*/  HADD2.F32 R45, -RZ, R45.H1_H1 ;  /* 0x3000002dff2d7230 */ /* 0x000fe40000004100 */
[----:B------:R-:W-:Y:S01]  /*16340*/  FFMA.FTZ R42, R33, R39, R42 ;  /* 0x00000027212a7223 */ /* 0x000fe2000001002a */
[----:B------:R-:W-:Y:S01]  /*16350*/  HADD2.F32 R36, -RZ, R36.H1_H1 ;  /* 0x30000024ff247230 */ /* 0x000fe20000004100 */
[----:B------:R-:W-:Y:S01]  /*16360*/  F2FP.F16.E4M3.UNPACK_B R38, R5.H1 ;  /* 0x00000005ff26723e */ /* 0x000fe200030006ff */
[C---:B------:R-:W-:Y:S01]  /*16370*/  FMUL.FTZ R37, R35.reuse, R49 ;  /* 0x0000003123257220 */ /* 0x040fe20000410000 */
[----:B------:R-:W-:Y:S01]  /*16380*/  F2FP.F16.E4M3.UNPACK_B R33, R12.H1 ;  /* 0x0000000cff21723e */ /* 0x000fe200030006ff */
[----:B------:R-:W-:Y:S01]  /*16390*/  FMUL.FTZ R48, R35, R45 ;  /* 0x0000002d23307220 */ /* 0x000fe20000410000 */
[----:B------:R-:W-:-:S02]  /*163a0*/  HADD2.F32 R35, -RZ, R34.H0_H0 ;  /* 0x20000022ff237230 */ /* 0x000fc40000004100 */
[C---:B------:R-:W-:Y:S01]  /*163b0*/  FFMA.FTZ R46, R36.reuse, R45, -R37 ;  /* 0x0000002d242e7223 */ /* 0x040fe20000010825 */
[--C-:B------:R-:W-:Y:S02]  /*163c0*/  HADD2.F32 R40, -RZ, R38.reuse.H0_H0 ;  /* 0x20000026ff287230 */ /* 0x100fe40000004100 */
[----:B------:R-:W-:Y:S01]  /*163d0*/  FFMA.FTZ R49, R36, R49, R48 ;  /* 0x0000003124317223 */ /* 0x000fe20000010030 */
[--C-:B------:R-:W-:Y:S01]  /*163e0*/  HADD2.F32 R36, -RZ, R33.reuse.H0_H0 ;  /* 0x20000021ff247230 */ /* 0x100fe20000004100 */
[----:B------:R-:W-:Y:S01]  /*163f0*/  F2FP.F16.E4M3.UNPACK_B R12, R12 ;  /* 0x0000000cff0c723e */ /* 0x000fe200020006ff */
[----:B------:R-:W-:Y:S02]  /*16400*/  HADD2.F32 R39, -RZ, R38.H1_H1 ;  /* 0x30000026ff277230 */ /* 0x000fe40000004100 */
[C---:B------:R-:W-:Y:S01]  /*16410*/  FMUL.FTZ R48, R35.reuse, R40 ;  /* 0x0000002823307220 */ /* 0x040fe20000410000 */
[----:B------:R-:W-:Y:S02]  /*16420*/  HADD2.F32 R34, -RZ, R34.H1_H1 ;  /* 0x30000022ff227230 */ /* 0x000fe40000004100 */
[----:B------:R-:W-:Y:S01]  /*16430*/  FMUL.FTZ R38, R35, R36 ;  /* 0x0000002423267220 */ /* 0x000fe20000410000 */
[----:B------:R-:W-:Y:S01]  /*16440*/  HADD2.F32 R37, -RZ, R33.H1_H1 ;  /* 0x30000021ff257230 */ /* 0x000fe20000004100 */
[----:B------:R-:W-:Y:S01]  /*16450*/  F2FP.F16.E4M3.UNPACK_B R5, R5 ;  /* 0x00000005ff05723e */ /* 0x000fe200020006ff */
[----:B------:R-:W-:-:S02]  /*16460*/  HADD2.F32 R33, -RZ, R30.H0_H0 ;  /* 0x2000001eff217230 */ /* 0x000fc40000004100 */
[C---:B------:R-:W-:Y:S01]  /*16470*/  FMUL.FTZ R35, R34.reuse, R39 ;  /* 0x0000002722237220 */ /* 0x040fe20000410000 */
[----:B------:R-:W-:Y:S02]  /*16480*/  HADD2.F32 R30, -RZ, R30.H1_H1 ;  /* 0x3000001eff1e7230 */ /* 0x000fe40000004100 */
[-C--:B------:R-:W-:Y:S01]  /*16490*/  FMUL.FTZ R34, R34, R37.reuse ;  /* 0x0000002522227220 */ /* 0x080fe20000410000 */
[C---:B------:R-:W-:Y:S01]  /*164a0*/  FFMA.FTZ R48, R33.reuse, R36, -R48 ;  /* 0x0000002421307223 */ /* 0x040fe20000010830 */
[----:B------:R-:W-:Y:S01]  /*164b0*/  FFMA.FTZ R38, R33, R40, R38 ;  /* 0x0000002821267223 */ /* 0x000fe20000010026 */
[C---:B------:R-:W-:Y:S01]  /*164c0*/  FFMA.FTZ R45, R30.reuse, R37, -R35 ;  /* 0x000000251e2d7223 */ /* 0x040fe20000010823 */
[----:B------:R-:W-:Y:S01]  /*164d0*/  FFMA.FTZ R47, R30, R39, R34 ;  /* 0x000000271e2f7223 */ /* 0x000fe20000010022 */
[--C-:B------:R-:W-:Y:S02]  /*164e0*/  HADD2.F32 R30, -RZ, R12.reuse.H0_H0 ;  /* 0x2000000cff1e7230 */ /* 0x100fe40000004100 */
[----:B------:R-:W-:Y:S01]  /*164f0*/  HADD2.F32 R33, -RZ, R12.H1_H1 ;  /* 0x3000000cff217230 */ /* 0x000fe20000004100 */
[----:B------:R-:W-:Y:S01]  /*16500*/  F2FP.SATFINITE.E4M3.F32.PACK_AB_MERGE_C R45, R45, R48, RZ ;  /* 0x000000302d2d723e */ /* 0x000fe200048070ff */
[----:B------:R-:W-:Y:S01]  /*16510*/  HADD2.F32 R34, -RZ, R5.H0_H0 ;  /* 0x20000005ff227230 */ /* 0x000fe20000004100 */
[----:B------:R-:W-:Y:S01]  /*16520*/  F2FP.SATFINITE.E4M3.F32.PACK_AB_MERGE_C R38, R47, R38, RZ ;  /* 0x000000262f26723e */ /* 0x000fe200048070ff */
[----:B------:R-:W-:-:S02]  /*16530*/  HADD2.F32 R12, -RZ, R7.H0_H0 ;  /* 0x20000007ff0c7230 */ /* 0x000fc40000004100 */
[----:B------:R-:W-:Y:S02]  /*16540*/  HADD2.F32 R35, -RZ, R5.H1_H1 ;  /* 0x30000005ff237230 */ /* 0x000fe40000004100 */
[----:B------:R-:W-:Y:S02]  /*16550*/  HADD2.F32 R7, -RZ, R7.H1_H1 ;  /* 0x30000007ff077230 */ /* 0x000fe40000004100 */
[C---:B------:R-:W-:Y:S01]  /*16560*/  FMUL.FTZ R36, R12.reuse, R34 ;  /* 0x000000220c247220 */ /* 0x040fe20000410000 */
[--C-:B------:R-:W-:Y:S02]  /*16570*/  HADD2.F32 R5, -RZ, R4.reuse.H0_H0 ;  /* 0x20000004ff057230 */ /* 0x100fe40000004100 */
[-C--:B------:R-:W-:Y:S01]  /*16580*/  FMUL.FTZ R37, R12, R30.reuse ;  /* 0x0000001e0c257220 */ /* 0x080fe20000410000 */
[----:B------:R-:W-:Y:S02]  /*16590*/  HADD2.F32 R4, -RZ, R4.H1_H1 ;  /* 0x30000004ff047230 */ /* 0x000fe40000004100 */
[C---:B------:R-:W-:Y:S01]  /*165a0*/  FMUL.FTZ R39, R7.reuse, R35 ;  /* 0x0000002307277220 */ /* 0x040fe20000410000 */
        /* <DEDUP_REMOVED lines=12> */
[----:B------:R-:W-:Y:S02]  /*16670*/  F2FP.SATFINITE.E4M3.F32.PACK_AB_MERGE_C R6, R39, R36, R45 ;  /* 0x000000242706723e */ /* 0x000fe4000480702d */
[----:B------:R-:W-:Y:S02]  /*16680*/  F2FP.SATFINITE.E4M3.F32.PACK_AB_MERGE_C R15, R54, R31, R57 ;  /* 0x0000001f360f723e */ /* 0x000fe40004807039 */
[----:B------:R-:W-:Y:S01]  /*16690*/  F2FP.SATFINITE.E4M3.F32.PACK_AB_MERGE_C R12, R49, R42, R12 ;  /* 0x0000002a310c723e */ /* 0x000fe2000480700c */
[----:B------:R2:W-:Y:S01]  /*166a0*/  STS.128 [R60+0x14400], R4 ;  /* 0x014400043c007388 */ /* 0x0005e20000000c00 */
[----:B------:R-:W-:-:S05]  /*166b0*/  F2FP.SATFINITE.E4M3.F32.PACK_AB_MERGE_C R14, R30, R37, R38 ;  /* 0x000000251e0e723e */ /* 0x000fca0004807026 */
[----:B------:R2:W-:Y:S02]  /*166c0*/  STS.128 [R3+0x14400], R12 ;  /* 0x0144000c03007388 */ /* 0x0005e40000000c00 */
.L_x_473:
[----:B------:R-:W-:Y:S05]  /*166d0*/  BSYNC B1 ;  /* 0x0000000000017941 */ /* 0x000fea0003800000 */
.L_x_472:
[----:B------:R-:W-:Y:S05]  /*166e0*/  @P2 BRA `(.L_x_454) ;  /* 0x0000000c00e02947 */ /* 0x000fea0003800000 */
[----:B-12---:R-:W2:Y:S04]  /*166f0*/  LDL R3, [R1+0x8] ;  /* 0x0000080001037983 */ /* 0x006ea80000100800 */
[----:B------:R-:W3:Y:S01]  /*16700*/  LDL R52, [R1+0x50] ;  /* 0x0000500001347983 */ /* 0x000ee20000100800 */
[----:B-----5:R-:W-:Y:S02]  /*16710*/  SHF.R.U32.HI R4, RZ, 0x8, R24 ;  /* 0x00000008ff047819 */ /* 0x020fe40000011618 */
[----:B------:R-:W-:Y:S02]  /*16720*/  SHF.R.U32.HI R12, RZ, 0x8, R26 ;  /* 0x00000008ff0c7819 */ /* 0x000fe4000001161a */
[----:B------:R-:W-:Y:S02]  /*16730*/  LOP3.LUT R4, R4, 0xff, RZ, 0xc0, !PT ;  /* 0x000000ff04047812 */ /* 0x000fe400078ec0ff */
[----:B------:R-:W-:-:S02]  /*16740*/  LOP3.LUT R7, R26, 0xff, RZ, 0xc0, !PT ;  /* 0x000000ff1a077812 */ /* 0x000fc400078ec0ff */
[----:B------:R-:W-:Y:S02]  /*16750*/  LOP3.LUT R12, R12, 0xff, RZ, 0xc0, !PT ;  /* 0x000000ff0c0c7812 */ /* 0x000fe400078ec0ff */
[----:B------:R-:W-:Y:S02]  /*16760*/  SHF.R.U32.HI R6, RZ, 0x8, R25 ;  /* 0x00000008ff067819 */ /* 0x000fe40000011619 */
[----:B------:R-:W-:Y:S02]  /*16770*/  PRMT R29, R12, 0x7604, R7 ;  /* 0x000076040c1d7816 */ /* 0x000fe40000000007 */
[----:B------:R-:W-:Y:S02]  /*16780*/  SHF.R.U32.HI R12, RZ, 0x8, R8 ;  /* 0x00000008ff0c7819 */ /* 0x000fe40000011608 */
[----:B------:R-:W-:Y:S02]  /*16790*/  LOP3.LUT R5, R25, 0xff, RZ, 0xc0, !PT ;  /* 0x000000ff19057812 */ /* 0x000fe400078ec0ff */
[----:B------:R-:W-:-:S02]  /*167a0*/  LOP3.LUT R6, R6, 0xff, RZ, 0xc0, !PT ;  /* 0x000000ff06067812 */ /* 0x000fc400078ec0ff */
[----:B------:R-:W-:Y:S02]  /*167b0*/  LOP3.LUT R7, R8, 0xff, RZ, 0xc0, !PT ;  /* 0x000000ff08077812 */ /* 0x000fe400078ec0ff */
[----:B------:R-:W-:Y:S02]  /*167c0*/  LOP3.LUT R12, R12, 0xff, RZ, 0xc0, !PT ;  /* 0x000000ff0c0c7812 */ /* 0x000fe400078ec0ff */
[----:B----4-:R-:W-:Y:S02]  /*167d0*/  PRMT R20, R6, 0x7604, R5 ;  /* 0x0000760406147816 */ /* 0x010fe40000000005 */
[----:B------:R-:W-:Y:S02]  /*167e0*/  PRMT R35, R12, 0x7604, R7 ;  /* 0x000076040c237816 */ /* 0x000fe40000000007 */
[----:B------:R-:W-:Y:S02]  /*167f0*/  SHF.R.U32.HI R6, RZ, 0x8, R27 ;  /* 0x00000008ff067819 */ /* 0x000fe4000001161b */
[----:B------:R-:W-:-:S02]  /*16800*/  SHF.R.U32.HI R12, RZ, 0x8, R9 ;  /* 0x00000008ff0c7819 */ /* 0x000fc40000011609 */
[----:B------:R-:W-:Y:S02]  /*16810*/  LOP3.LUT R5, R27, 0xff, RZ, 0xc0, !PT ;  /* 0x000000ff1b057812 */ /* 0x000fe400078ec0ff */
[----:B------:R-:W-:Y:S02]  /*16820*/  LOP3.LUT R6, R6, 0xff, RZ, 0xc0, !PT ;  /* 0x000000ff06067812 */ /* 0x000fe400078ec0ff */
[----:B------:R-:W-:Y:S02]  /*16830*/  SHF.R.U32.HI R34, RZ, 0x8, R11 ;  /* 0x00000008ff227819 */ /* 0x000fe4000001160b */
[----:B------:R-:W-:Y:S02]  /*16840*/  PRMT R28, R6, 0x7604, R5 ;  /* 0x00007604061c7816 */ /* 0x000fe40000000005 */
[----:B------:R-:W-:Y:S02]  /*16850*/  LOP3.LUT R33, R11, 0xff, RZ, 0xc0, !PT ;  /* 0x000000ff0b217812 */ /* 0x000fe400078ec0ff */
[----:B------:R-:W-:-:S02]  /*16860*/  LOP3.LUT R34, R34, 0xff, RZ, 0xc0, !PT ;  /* 0x000000ff22227812 */ /* 0x000fc400078ec0ff */
[----:B------:R-:W-:Y:S02]  /*16870*/  LOP3.LUT R30, R9, 0xff, RZ, 0xc0, !PT ;  /* 0x000000ff091e7812 */ /* 0x000fe400078ec0ff */
[----:B------:R-:W-:Y:S02]  /*16880*/  PRMT R34, R34, 0x7604, R33 ;  /* 0x0000760422227816 */ /* 0x000fe40000000021 */
[----:B------:R-:W-:Y:S02]  /*16890*/  SHF.R.U32.HI R33, RZ, 0x10, R9 ;  /* 0x00000010ff217819 */ /* 0x000fe40000011609 */
[----:B------:R-:W-:Y:S02]  /*168a0*/  SHF.R.U32.HI R32, RZ, 0x8, R10 ;  /* 0x00000008ff207819 */ /* 0x000fe4000001160a */
[----:B0-----:R-:W-:Y:S01]  /*168b0*/  SHF.R.U32.HI R41, RZ, 0x10, R11 ;  /* 0x00000010ff297819 */ /* 0x001fe2000001160b */
[----:B------:R-:W-:Y:S01]  /*168c0*/  IMAD.U32 R33, R33, 0x10000, RZ ;  /* 0x0001000021217824 */ /* 0x000fe200078e00ff */
[----:B------:R-:W-:-:S02]  /*168d0*/  LOP3.LUT R31, R10, 0xff, RZ, 0xc0, !PT ;  /* 0x000000ff0a1f7812 */ /* 0x000fc400078ec0ff */
[----:B------:R-:W-:Y:S02]  /*168e0*/  LOP3.LUT R32, R32, 0xff, RZ, 0xc0, !PT ;  /* 0x000000ff20207812 */ /* 0x000fe400078ec0ff */
[----:B------:R-:W-:Y:S02]  /*168f0*/  SHF.L.U32 R41, R41, 0x10, RZ ;  /* 0x0000001029297819 */ /* 0x000fe400000006ff */
[----:B------:R-:W-:Y:S02]  /*16900*/  PRMT R37, R32, 0x7604, R31 ;  /* 0x0000760420257816 */ /* 0x000fe4000000001f */
[----:B------:R-:W-:Y:S02]  /*16910*/  SHF.R.U32.HI R31, RZ, 0x10, R27 ;  /* 0x00000010ff1f7819 */ /* 0x000fe4000001161b */
[----:B------:R-:W-:Y:S02]  /*16920*/  LOP3.LUT R41, R34, 0xff0000, R41, 0xf8, !PT ;  /* 0x00ff000022297812 */ /* 0x000fe400078ef829 */
[----:B------:R-:W-:Y:S01]  /*16930*/  LOP3.LUT R35, R35, 0xff0000, R8, 0xf8, !PT ;  /* 0x00ff000023237812 */ /* 0x000fe200078ef808 */
[----:B------:R-:W-:Y:S01]  /*16940*/  IMAD.U32 R31, R31, 0x10000, RZ ;  /* 0x000100001f1f7824 */ /* 0x000fe200078e00ff */
[----:B------:R-:W-:-:S02]  /*16950*/  LOP3.LUT R42, R41, 0xff000000, R11, 0xf8, !PT ;  /* 0xff000000292a7812 */ /* 0x000fc400078ef80b */
[----:B------:R-:W-:Y:S02]  /*16960*/  LOP3.LUT R38, R35, 0xff000000, R8, 0xf8, !PT ;  /* 0xff00000023267812 */ /* 0x000fe400078ef808 */
[----:B------:R-:W-:Y:S02]  /*16970*/  LOP3.LUT R31, R28, 0xff0000, R31, 0xf8, !PT ;  /* 0x00ff00001c1f7812 */ /* 0x000fe400078ef81f */
[----:B------:R-:W-:Y:S02]  /*16980*/  LOP3.LUT R29, R29, 0xff0000, R26, 0xf8, !PT ;  /* 0x00ff00001d1d7812 */ /* 0x000fe400078ef81a */
[----:B--2---:R-:W-:Y:S02]  /*16990*/  LEA.HI R0, R0, R3, RZ, 0x1c ;  /* 0x0000000300007211 */ /* 0x004fe400078fe0ff */
[----:B------:R-:W-:-:S04]  /*169a0*/  LOP3.LUT R3, R24, 0xff, RZ, 0xc0, !PT ;  /* 0x000000ff18037812 */ /* 0x000fc800078ec0ff */
[----:B------:R-:W-:Y:S02]  /*169b0*/  PRMT R21, R4, 0x7604, R3 ;  /* 0x0000760404157816 */ /* 0x000fe40000000003 */
[----:B------:R-:W-:Y:S02]  /*169c0*/  SHF.R.S32.HI R3, RZ, 0x1f, R0 ;  /* 0x0000001fff037819 */ /* 0x000fe40000011400 */
[----:B------:R-:W-:Y:S02]  /*169d0*/  LOP3.LUT R21, R21, 0xff0000, R24, 0xf8, !PT ;  /* 0x00ff000015157812 */ /* 0x000fe400078ef818 */
[----:B------:R-:W-:Y:S01]  /*169e0*/  LEA.HI R4, R3, R0, RZ, 0x2 ;  /* 0x0000000003047211 */ /* 0x000fe200078f10ff */
[----:B------:R-:W-:-:S03]  /*169f0*/  IMAD.SHL.U32 R0, R0, 0x10, RZ ;  /* 0x0000001000007824 */ /* 0x000fc600078e00ff */
[----:B------:R-:W-:Y:S02]  /*16a00*/  SHF.L.U32 R4, R4, 0xb, RZ ;  /* 0x0000000b04047819 */ /* 0x000fe400000006ff */
[----:B------:R-:W-:Y:S02]  /*16a10*/  LOP3.LUT R3, R175, 0x30, R0, 0xf8, !PT ;  /* 0x00000030af037812 */ /* 0x000fe400078ef800 */
[----:B------:R-:W-:Y:S02]  /*16a20*/  LOP3.LUT R0, R4, 0xffffe000, RZ, 0xc0, !PT ;  /* 0xffffe00004007812 */ /* 0x000fe400078ec0ff */
[----:B------:R-:W-:Y:S01]  /*16a30*/  LOP3.LUT R3, R3, R196, RZ, 0x3c, !PT ;  /* 0x000000c403037212 */ /* 0x000fe200078e3cff */
[----:B---3--:R-:W0:Y:S03]  /*16a40*/  LDS.128 R4, [R52+0x14400] ;  /* 0x0144000034047984 */ /* 0x008e260000000c00 */
[----:B------:R-:W-:-:S05]  /*16a50*/  IADD3 R3, R3, R197, R0 ;  /* 0x000000c503037210 */ /* 0x000fca0007ffe000 */
[----:B------:R-:W-:Y:S01]  /*16a60*/  IMAD.IADD R0, R16, 0x1, R3 ;  /* 0x0000000110007824 */ /* 0x000fe200078e0203 */
[----:B------:R-:W-:-:S04]  /*16a70*/  LOP3.LUT R3, R12, 0xff, RZ, 0xc0, !PT ;  /* 0x000000ff0c037812 */ /* 0x000fc800078ec0ff */
[----:B------:R-:W1:Y:S01]  /*16a80*/  LDS.128 R12, [R0+0x14400] ;  /* 0x01440000000c7984 */ /* 0x000e620000000c00 */
[----:B------:R-:W-:Y:S02]  /*16a90*/  PRMT R30, R3, 0x7604, R30 ;  /* 0x00007604031e7816 */ /* 0x000fe4000000001e */
[----:B------:R-:W-:Y:S02]  /*16aa0*/  SHF.R.U32.HI R3, RZ, 0x10, R25 ;  /* 0x00000010ff037819 */ /* 0x000fe40000011619 */
[----:B------:R-:W-:Y:S02]  /*16ab0*/  LOP3.LUT R39, R30, 0xff0000, R33, 0xf8, !PT ;  /* 0x00ff00001e277812 */ /* 0x000fe400078ef821 */
[----:B------:R-:W-:Y:S01]  /*16ac0*/  LOP3.LUT R33, R21, 0xff000000, R24, 0xf8, !PT ;  /* 0xff00000015217812 */ /* 0x000fe200078ef818 */
[----:B------:R-:W-:Y:S01]  /*16ad0*/  IMAD.U32 R3, R3, 0x10000, RZ ;  /* 0x0001000003037824 */ /* 0x000fe200078e00ff */
[----:B------:R-:W-:Y:S02]  /*16ae0*/  LOP3.LUT R39, R39, 0xff000000, R9, 0xf8, !PT ;  /* 0xff00000027277812 */ /* 0x000fe400078ef809 */
[----:B------:R-:W-:-:S02]  /*16af0*/  LOP3.LUT R21, R37, 0xff0000, R10, 0xf8, !PT ;  /* 0x00ff000025157812 */ /* 0x000fc400078ef80a */
[----:B------:R-:W-:Y:S02]  /*16b00*/  LOP3.LUT R3, R20, 0xff0000, R3, 0xf8, !PT ;  /* 0x00ff000014037812 */ /* 0x000fe400078ef803 */
[----:B------:R-:W-:Y:S02]  /*16b10*/  F2FP.F16.E4M3.UNPACK_B R35, R39 ;  /* 0x00000027ff23723e */ /* 0x000fe400020006ff */
[----:B------:R-:W-:Y:S02]  /*16b20*/  LOP3.LUT R32, R3, 0xff000000, R25, 0xf8, !PT ;  /* 0xff00000003207812 */ /* 0x000fe400078ef819 */
[----:B------:R-:W-:Y:S01]  /*16b30*/  LOP3.LUT R8, R21, 0xff000000, R10, 0xf8, !PT ;  /* 0xff00000015087812 */ /* 0x000fe200078ef80a */
[--C-:B------:R-:W-:Y:S01]  /*16b40*/  HADD2.F32 R40, -RZ, R35.reuse.H0_H0 ;  /* 0x20000023ff287230 */ /* 0x100fe20000004100 */
[----:B------:R-:W-:Y:S01]  /*16b50*/  F2FP.F16.E4M3.UNPACK_B R34, R32 ;  /* 0x00000020ff22723e */ /* 0x000fe200020006ff */
[----:B------:R-:W-:Y:S01]  /*16b60*/  HADD2.F32 R35, -RZ, R35.H1_H1 ;  /* 0x30000023ff237230 */ /* 0x000fe20000004100 */
[----:B------:R-:W-:-:S02]  /*16b70*/  LOP3.LUT R37, R31, 0xff000000, R27, 0xf8, !PT ;  /* 0xff0000001f257812 */ /* 0x000fc400078ef81b */
[----:B------:R-:W-:Y:S01]  /*16b80*/  F2FP.F16.E4M3.UNPACK_B R39, R39.H1 ;  /* 0x00000027ff27723e */ /* 0x000fe200030006ff */
[--C-:B------:R-:W-:Y:S01]  /*16b90*/  HADD2.F32 R36, -RZ, R34.reuse.H0_H0 ;  /* 0x20000022ff247230 */ /* 0x100fe20000004100 */
[-C--:B0-----:R-:W-:Y:S01]  /*16ba0*/  F2FP.F16.E4M3.UNPACK_B R10, R5.reuse ;  /* 0x00000005ff0a723e */ /* 0x081fe200020006ff */
[----:B------:R-:W-:Y:S01]  /*16bb0*/  HADD2.F32 R34, -RZ, R34.H1_H1 ;  /* 0x30000022ff227230 */ /* 0x000fe20000004100 */
[----:B------:R-:W-:Y:S02]  /*16bc0*/  F2FP.F16.E4M3.UNPACK_B R24, R5.H1 ;  /* 0x00000005ff18723e */ /* 0x000fe400030006ff */
[----:B------:R-:W-:Y:S01]  /*16bd0*/  F2FP.F16.E4M3.UNPACK_B R32, R32.H1 ;  /* 0x00000020ff20723e */ /* 0x000fe200030006ff */
[----:B------:R-:W-:Y:S01]  /*16be0*/  HADD2.F32 R9, -RZ, R10.H0_H0 ;  /* 0x2000000aff097230 */ /* 0x000fe20000004100 */
[----:B------:R-:W-:Y:S02]  /*16bf0*/  LOP3.LUT R3, R29, 0xff000000, R26, 0xf8, !PT ;  /* 0xff0000001d037812 */ /* 0x000fe400078ef81a */
[----:B------:R-:W-:-:S02]  /*16c00*/  F2FP.F16.E4M3.UNPACK_B R25, R7 ;  /* 0x00000007ff19723e */ /* 0x000fc400020006ff */
[----:B------:R-:W-:Y:S02]  /*16c10*/  F2FP.F16.E4M3.UNPACK_B R26, R7.H1 ;  /* 0x00000007ff1a723e */ /* 0x000fe400030006ff */
[----:B------:R-:W-:Y:S02]  /*16c20*/  F2FP.F16.E4M3.UNPACK_B R20, R4 ;  /* 0x00000004ff14723e */ /* 0x000fe400020006ff */
[----:B-1----:R-:W-:Y:S02]  /*16c30*/  F2FP.F16.E4M3.UNPACK_B R11, R13 ;  /* 0x0000000dff0b723e */ /* 0x002fe400020006ff */
[-C--:B------:R-:W-:Y:S02]  /*16c40*/  F2FP.F16.E4M3.UNPACK_B R30, R15.reuse ;  /* 0x0000000fff1e723e */ /* 0x080fe400020006ff */
[----:B------:R-:W-:Y:S01]  /*16c50*/  F2FP.F16.E4M3.UNPACK_B R31, R15.H1 ;  /* 0x0000000fff1f723e */ /* 0x000fe200030006ff */
[--C-:B------:R-:W-:Y:S01]  /*16c60*/  HADD2.F32 R5, -RZ, R11.reuse.H0_H0 ;  /* 0x2000000bff057230 */ /* 0x100fe20000004100 */
[-C--:B------:R-:W-:Y:S01]  /*16c70*/  F2FP.F16.E4M3.UNPACK_B R15, R12.reuse ;  /* 0x0000000cff0f723e */ /* 0x080fe200020006ff */
[----:B------:R-:W-:Y:S01]  /*16c80*/  HADD2.F32 R11, -RZ, R11.H1_H1 ;  /* 0x3000000bff0b7230 */ /* 0x000fe20000004100 */
[----:B------:R-:W-:-:S02]  /*16c90*/  F2FP.F16.E4M3.UNPACK_B R27, R12.H1 ;  /* 0x0000000cff1b723e */ /* 0x000fc400030006ff */
[C---:B------:R-:W-:Y:S01]  /*16ca0*/  FMUL.FTZ R12, R5.reuse, R40 ;  /* 0x00000028050c7220 */ /* 0x040fe20000410000 */
[----:B------:R-:W-:Y:S01]  /*16cb0*/  F2FP.F16.E4M3.UNPACK_B R28, R13.H1 ;  /* 0x0000000dff1c723e */ /* 0x000fe200030006ff */
[----:B------:R-:W-:Y:S01]  /*16cc0*/  FMUL.FTZ R13, R5, R36 ;  /* 0x00000024050d7220 */ /* 0x000fe20000410000 */
[----:B------:R-:W-:Y:S01]  /*16cd0*/  F2FP.F16.E4M3.UNPACK_B R21, R4.H1 ;  /* 0x00000004ff15723e */ /* 0x000fe200030006ff */
[----:B------:R-:W-:Y:S01]  /*16ce0*/  FFMA.FTZ R5, R9, R36, -R12 ;  /* 0x0000002409057223 */ /* 0x000fe2000001080c */
[-C--:B------:R-:W-:Y:S01]  /*16cf0*/  F2FP.F16.E4M3.UNPACK_B R4, R6.reuse ;  /* 0x00000006ff04723e */ /* 0x080fe200020006ff */
[----:B------:R-:W-:Y:S01]  /*16d00*/  HADD2.F32 R12, -RZ, R10.H1_H1 ;  /* 0x3000000aff0c7230 */ /* 0x000fe20000004100 */
[----:B------:R-:W-:Y:S01]  /*16d10*/  F2FP.F16.E4M3.UNPACK_B R7, R6.H1 ;  /* 0x00000006ff07723e */ /* 0x000fe200030006ff */
[----:B------:R-:W-:Y:S01]  /*16d20*/  HADD2.F32 R36, -RZ, R39.H0_H0 ;  /* 0x20000027ff247230 */ /* 0x000fe20000004100 */
[-C--:B------:R-:W-:Y:S01]  /*16d30*/  F2FP.F16.E4M3.UNPACK_B R6, R14.reuse ;  /* 0x0000000eff06723e */ /* 0x080fe200020006ff */
[----:B------:R-:W-:Y:S01]  /*16d40*/  HADD2.F32 R10, -RZ, R28.H0_H0 ;  /* 0x2000001cff0a7230 */ /* 0x000fe20000004100 */
[----:B------:R-:W-:Y:S01]  /*16d50*/  F2FP.F16.E4M3.UNPACK_B R29, R14.H1 ;  /* 0x0000000eff1d723e */ /* 0x000fe200030006ff */
[----:B------:R-:W-:-:S02]  /*16d60*/  HADD2.F32 R14, -RZ, R32.H0_H0 ;  /* 0x20000020ff0e7230 */ /* 0x000fc40000004100 */
[----:B------:R-:W-:Y:S01]  /*16d70*/  FFMA.FTZ R9, R9, R40, R13 ;  /* 0x0000002809097223 */ /* 0x000fe2000001000d */
[----:B------:R-:W-:Y:S02]  /*16d80*/  HADD2.F32 R13, -RZ, R24.H0_H0 ;  /* 0x20000018ff0d7230 */ /* 0x000fe40000004100 */
[C---:B------:R-:W-:Y:S01]  /*16d90*/  FMUL.FTZ R46, R10.reuse, R36 ;  /* 0x000000240a2e7220 */ /* 0x040fe20000410000 */
[CC--:B------:R-:W-:Y:S01]  /*16da0*/  FMUL.FTZ R41, R11.reuse, R35.reuse ;  /* 0x000000230b297220 */ /* 0x0c0fe20000410000 */
[----:B------:R-:W-:Y:S01]  /*16db0*/  FMUL.FTZ R43, R10, R14 ;  /* 0x0000000e0a2b7220 */ /* 0x000fe20000410000 */
[----:B------:R-:W-:Y:S01]  /*16dc0*/  FMUL.FTZ R40, R11, R34 ;  /* 0x000000220b287220 */ /* 0x000fe20000410000 */
[C---:B------:R-:W-:Y:S01]  /*16dd0*/  FFMA.FTZ R11, R13.reuse, R14, -R46 ;  /* 0x0000000e0d0b7223 */ /* 0x040fe2000001082e */
[C---:B------:R-:W-:Y:S01]  /*16de0*/  FFMA.FTZ R10, R12.reuse, R34, -R41 ;  /* 0x000000220c0a7223 */ /* 0x040fe20000010829 */
[----:B------:R-:W-:Y:S01]  /*16df0*/  FFMA.FTZ R13, R13, R36, R43 ;  /* 0x000000240d0d7223 */ /* 0x000fe2000001002b */
[-C--:B------:R-:W-:Y:S01]  /*16e00*/  F2FP.F16.E4M3.UNPACK_B R36, R42.reuse ;  /* 0x0000002aff24723e */ /* 0x080fe200020006ff */
[----:B------:R-:W-:Y:S01]  /*16e10*/  FFMA.FTZ R12, R12, R35, R40 ;  /* 0x000000230c0c7223 */ /* 0x000fe20000010028 */
[----:B------:R-:W-:Y:S01]  /*16e20*/  HADD2.F32 R35, -RZ, R32.H1_H1 ;  /* 0x30000020ff237230 */ /* 0x000fe20000004100 */
[-C--:B------:R-:W-:Y:S01]  /*16e30*/  F2FP.F16.E4M3.UNPACK_B R34, R37.reuse ;  /* 0x00000025ff22723e */ /* 0x080fe200020006ff */
[----:B------:R-:W-:Y:S01]  /*16e40*/  HADD2.F32 R41, -RZ, R39.H1_H1 ;  /* 0x30000027ff297230 */ /* 0x000fe20000004100 */
[----:B------:R-:W-:Y:S01]  /*16e50*/  F2FP.F16.E4M3.UNPACK_B R42, R42.H1 ;  /* 0x0000002aff2a723e */ /* 0x000fe200030006ff */
[----:B------:R-:W-:Y:S01]  /*16e60*/  HADD2.F32 R28, -RZ, R28.H1_H1 ;  /* 0x3000001cff1c7230 */ /* 0x000fe20000004100 */
[----:B------:R-:W-:Y:S01]  /*16e70*/  F2FP.F16.E4M3.UNPACK_B R37, R37.H1 ;  /* 0x00000025ff25723e */ /* 0x000fe200030006ff */
[----:B------:R-:W-:-:S02]  /*16e80*/  HADD2.F32 R43, -RZ, R36.H0_H0 ;  /* 0x20000024ff2b7230 */ /* 0x000fc40000004100 */
[----:B------:R-:W-:Y:S02]  /*16e90*/  HADD2.F32 R32, -RZ, R30.H0_H0 ;  /* 0x2000001eff207230 */ /* 0x000fe40000004100 */
[C---:B------:R-:W-:Y:S01]  /*16ea0*/  FMUL.FTZ R45, R28.reuse, R41 ;  /* 0x000000291c2d7220 */ /* 0x040fe20000410000 */
[----:B------:R-:W-:Y:S02]  /*16eb0*/  HADD2.F32 R24, -RZ, R24.H1_H1 ;  /* 0x30000018ff187230 */ /* 0x000fe40000004100 */
[----:B------:R-:W-:Y:S01]  /*16ec0*/  FMUL.FTZ R28, R28, R35 ;  /* 0x000000231c1c7220 */ /* 0x000fe20000410000 */
[----:B------:R-:W-:Y:S02]  /*16ed0*/  HADD2.F32 R39, -RZ, R34.H0_H0 ;  /* 0x20000022ff277230 */ /* 0x000fe40000004100 */
[----:B------:R-:W-:Y:S01]  /*16ee0*/  FMUL.FTZ R47, R32, R43 ;  /* 0x0000002b202f7220 */ /* 0x000fe20000410000 */
[----:B------:R-:W-:Y:S02]  /*16ef0*/  HADD2.F32 R14, -RZ, R25.H0_H0 ;  /* 0x20000019ff0e7230 */ /* 0x000fe40000004100 */
[----:B------:R-:W-:Y:S01]  /*16f00*/  FFMA.FTZ R40, R24, R35, -R45 ;  /* 0x0000002318287223 */ /* 0x000fe2000001082d */
[----:B------:R-:W-:-:S02]  /*16f10*/  HADD2.F32 R36, -RZ, R36.H1_H1 ;  /* 0x30000024ff247230 */ /* 0x000fc40000004100 */
[----:B------:R-:W-:Y:S01]  /*16f20*/  FMUL.FTZ R32, R32, R39 ;  /* 0x0000002720207220 */ /* 0x000fe20000410000 */
[----:B------:R-:W-:Y:S02]  /*16f30*/  HADD2.F32 R30, -RZ, R30.H1_H1 ;  /* 0x3000001eff1e7230 */ /* 0x000fe40000004100 */
[----:B------:R-:W-:Y:S01]  /*16f40*/  FFMA.FTZ R46, R24, R41, R28 ;  /* 0x00000029182e7223 */ /* 0x000fe2000001001c */
[----:B------:R-:W-:Y:S02]  /*16f50*/  HADD2.F32 R34, -RZ, R34.H1_H1 ;  /* 0x30000022ff227230 */ /* 0x000fe40000004100 */
[----:B------:R-:W-:Y:S01]  /*16f60*/  FFMA.FTZ R47, R14, R39, -R47 ;  /* 0x000000270e2f7223 */ /* 0x000fe2000001082f */
[----:B------:R-:W-:Y:S02]  /*16f70*/  HADD2.F32 R25, -RZ, R25.H1_H1 ;  /* 0x30000019ff197230 */ /* 0x000fe40000004100 */
[----:B------:R-:W-:Y:S01]  /*16f80*/  FMUL.FTZ R28, R30, R36 ;  /* 0x000000241e1c7220 */ /* 0x000fe20000410000 */
[----:B------:R-:W-:-:S02]  /*16f90*/  HADD2.F32 R39, -RZ, R42.H0_H0 ;  /* 0x2000002aff277230 */ /* 0x000fc40000004100 */
[-C--:B------:R-:W-:Y:S01]  /*16fa0*/  FMUL.FTZ R41, R30, R34.reuse ;  /* 0x000000221e297220 */ /* 0x080fe20000410000 */
[----:B------:R-:W-:Y:S02]  /*16fb0*/  HADD2.F32 R24, -RZ, R31.H0_H0 ;  /* 0x2000001fff187230 */ /* 0x000fe40000004100 */
[----:B------:R-:W-:Y:S01]  /*16fc0*/  FFMA.FTZ R43, R14, R43, R32 ;  /* 0x0000002b0e2b7223 */ /* 0x000fe20000010020 */
[--C-:B------:R-:W-:Y:S02]  /*16fd0*/  HADD2.F32 R35, -RZ, R37.reuse.H0_H0 ;  /* 0x20000025ff237230 */ /* 0x100fe40000004100 */
[C---:B------:R-:W-:Y:S01]  /*16fe0*/  FFMA.FTZ R48, R25.reuse, R34, -R28 ;  /* 0x0000002219307223 */ /* 0x040fe2000001081c */
[----:B------:R-:W-:Y:S02]  /*16ff0*/  HADD2.F32 R14, -RZ, R26.H0_H0 ;  /* 0x2000001aff0e7230 */ /* 0x000fe40000004100 */
[C---:B------:R-:W-:Y:S01]  /*17000*/  FMUL.FTZ R45, R24.reuse, R39 ;  /* 0x00000027182d7220 */ /* 0x040fe20000410000 */
[----:B------:R-:W-:Y:S01]  /*17010*/  FFMA.FTZ R36, R25, R36, R41 ;  /* 0x0000002419247223 */ /* 0x000fe20000010029 */
[----:B------:R-:W-:Y:S01]  /*17020*/  FMUL.FTZ R24, R24, R35 ;  /* 0x0000002318187220 */ /* 0x000fe20000410000 */
[----:B------:R-:W-:Y:S01]  /*17030*/  F2FP.F16.E4M3.UNPACK_B R28, R38.H1 ;  /* 0x00000026ff1c723e */ /* 0x000fe200030006ff */
[----:B------:R-:W-:Y:S01]  /*17040*/  HADD2.F32 R37, -RZ, R37.H1_H1 ;  /* 0x30000025ff257230 */ /* 0x000fe20000004100 */
[----:B------:R-:W-:Y:S01]  /*17050*/  F2FP.F16.E4M3.UNPACK_B R25, R33.H1 ;  /* 0x00000021ff19723e */ /* 0x000fe200030006ff */
[----:B------:R-:W-:Y:S01]  /*17060*/  FFMA.FTZ R49, R14, R39, R24 ;  /* 0x000000270e317223 */ /* 0x000fe20000010018 */
[----:B------:R-:W-:-:S02]  /*17070*/  HADD2.F32 R42, -RZ, R42.H1_H1 ;  /* 0x3000002aff2a7230 */ /* 0x000fc40000004100 */
[----:B------:R-:W-:Y:S01]  /*17080*/  FFMA.FTZ R45, R14, R35, -R45 ;  /* 0x000000230e2d7223 */ /* 0x000fe2000001082d */
[----:B------:R-:W-:Y:S01]  /*17090*/  HADD2.F32 R31, -RZ, R31.H1_H1 ;  /* 0x3000001fff1f7230 */ /* 0x000fe20000004100 */
[----:B------:R-:W-:Y:S01]  /*170a0*/  F2FP.F16.E4M3.UNPACK_B R38, R38 ;  /* 0x00000026ff26723e */ /* 0x000fe200020006ff */
[----:B------:R-:W-:Y:S01]  /*170b0*/  HADD2.F32 R39, -RZ, R28.H0_H0 ;  /* 0x2000001cff277230 */ /* 0x000fe20000004100 */
[----:B------:R-:W-:Y:S01]  /*170c0*/  F2FP.F16.E4M3.UNPACK_B R33, R33 ;  /* 0x00000021ff21723e */ /* 0x000fe200020006ff */
[----:B------:R-:W-:Y:S02]  /*170d0*/  HADD2.F32 R24, -RZ, R27.H0_H0 ;  /* 0x2000001bff187230 */ /* 0x000fe40000004100 */
[C---:B------:R-:W-:Y:S01]  /*170e0*/  FMUL.FTZ R41, R31.reuse, R42 ;  /* 0x0000002a1f297220 */ /* 0x040fe20000410000 */
[----:B------:R-:W-:Y:S02]  /*170f0*/  HADD2.F32 R35, -RZ, R25.H0_H0 ;  /* 0x20000019ff237230 */ /* 0x000fe40000004100 */
[----:B------:R-:W-:Y:S01]  /*17100*/  FMUL.FTZ R51, R31, R37 ;  /* 0x000000251f337220 */ /* 0x000fe20000410000 */
[----:B------:R-:W-:-:S02]  /*17110*/  HADD2.F32 R14, -RZ, R21.H0_H0 ;  /* 0x20000015ff0e7230 */ /* 0x000fc40000004100 */
[C---:B------:R-:W-:Y:S01]  /*17120*/  FMUL.FTZ R31, R24.reuse, R39 ;  /* 0x00000027181f7220 */ /* 0x040fe20000410000 */
[----:B------:R-:W-:Y:S02]  /*17130*/  HADD2.F32 R26, -RZ, R26.H1_H1 ;  /* 0x3000001aff1a7230 */ /* 0x000fe40000004100 */
[-C--:B------:R-:W-:Y:S01]  /*17140*/  FMUL.FTZ R24, R24, R35.reuse ;  /* 0x0000002318187220 */ /* 0x080fe20000410000 */
[----:B------:R-:W-:Y:S02]  /*17150*/  HADD2.F32 R28, -RZ, R28.H1_H1 ;  /* 0x3000001cff1c7230 */ /* 0x000fe40000004100 */
[C---:B------:R-:W-:Y:S01]  /*17160*/  FFMA.FTZ R30, R14.reuse, R35, -R31 ;  /* 0x000000230e1e7223 */ /* 0x040fe2000001081f */
[----:B------:R-:W-:Y:S02]  /*17170*/  HADD2.F32 R27, -RZ, R27.H1_H1 ;  /* 0x3000001bff1b7230 */ /* 0x000fe40000004100 */
[----:B------:R-:W-:Y:S01]  /*17180*/  FFMA.FTZ R39, R14, R39, R24 ;  /* 0x000000270e277223 */ /* 0x000fe20000010018 */
[----:B------:R-:W-:-:S02]  /*17190*/  HADD2.F32 R14, -RZ, R25.H1_H1 ;  /* 0x30000019ff0e7230 */ /* 0x000fc40000004100 */
[C---:B------:R-:W-:Y:S01]  /*171a0*/  FFMA.FTZ R50, R26.reuse, R37, -R41 ;  /* 0x000000251a327223 */ /* 0x040fe20000010829 */
[----:B------:R-:W-:Y:S01]  /*171b0*/  FFMA.FTZ R42, R26, R42, R51 ;  /* 0x0000002a1a2a7223 */ /* 0x000fe20000010033 */
[----:B------:R-:W-:Y:S02]  /*171c0*/  HADD2.F32 R21, -RZ, R21.H1_H1 ;  /* 0x30000015ff157230 */ /* 0x000fe40000004100 */
[C---:B------:R-:W-:Y:S01]  /*171d0*/  FMUL.FTZ R26, R27.reuse, R28 ;  /* 0x0000001c1b1a7220 */ /* 0x040fe20000410000 */
[-C--:B------:R-:W-:Y:S01]  /*171e0*/  FMUL.FTZ R27, R27, R14.reuse ;  /* 0x0000000e1b1b7220 */ /* 0x080fe20000410000 */
[----:B------:R-:W-:Y:S01]  /*171f0*/  HADD2.F32 R25, -RZ, R38.H0_H0 ;  /* 0x20000026ff197230 */ /* 0x000fe20000004100 */
[----:B------:R-:W-:Y:S01]  /*17200*/  F2FP.SATFINITE.E4M3.F32.PACK_AB_MERGE_C R11, R40, R11, RZ ;  /* 0x0000000b280b723e */ /* 0x000fe200048070ff */
[----:B------:R-:W-:Y:S02]  /*17210*/  HADD2.F32 R24, -RZ, R15.H0_H0 ;  /* 0x2000000fff187230 */ /* 0x000fe40000004100 */
[C---:B------:R-:W-:Y:S01]  /*17220*/  FFMA.FTZ R41, R21.reuse, R14, -R26 ;  /* 0x0000000e15297223 */ /* 0x040fe2000001081a */
[----:B------:R-:W-:Y:S01]  /*17230*/  FFMA.FTZ R32, R21, R28, R27 ;  /* 0x0000001c15207223 */ /* 0x000fe2000001001b */
[----:B------:R-:W-:Y:S01]  /*17240*/  HADD2.F32 R21, -RZ, R33.H0_H0 ;  /* 0x20000021ff157230 */ /* 0x000fe20000004100 */
[----:B------:R-:W-:Y:S01]  /*17250*/  F2FP.SATFINITE.E4M3.F32.PACK_AB_MERGE_C R13, R46, R13, RZ ;  /* 0x0000000d2e0d723e */ /* 0x000fe200048070ff */
[----:B------:R-:W-:-:S02]  /*17260*/  HADD2.F32 R14, -RZ, R20.H0_H0 ;  /* 0x20000014ff0e7230 */ /* 0x000fc40000004100 */
[C---:B------:R-:W-:Y:S01]  /*17270*/  FMUL.FTZ R27, R24.reuse, R25 ;  /* 0x00000019181b7220 */ /* 0x040fe20000410000 */
[----:B------:R-:W-:Y:S02]  /*17280*/  HADD2.F32 R38, -RZ, R38.H1_H1 ;  /* 0x30000026ff267230 */ /* 0x000fe40000004100 */
[-C--:B------:R-:W-:Y:S01]  /*17290*/  FMUL.FTZ R31, R24, R21.reuse ;  /* 0x00000015181f7220 */ /* 0x080fe20000410000 */
[----:B------:R-:W-:Y:S02]  /*172a0*/  HADD2.F32 R15, -RZ, R15.H1_H1 ;  /* 0x3000000fff0f7230 */ /* 0x000fe40000004100 */
[C---:B------:R-:W-:Y:S01]  /*172b0*/  FFMA.FTZ R27, R14.reuse, R21, -R27 ;  /* 0x000000150e1b7223 */ /* 0x040fe2000001081b */
[----:B------:R-:W-:Y:S01]  /*172c0*/  HADD2.F32 R33, -RZ, R33.H1_H1 ;  /* 0x30000021ff217230 */ /* 0x000fe20000004100 */
[----:B------:R-:W-:Y:S01]  /*172d0*/  F2FP.F16.E4M3.UNPACK_B R21, R8.H1 ;  /* 0x00000008ff15723e */ /* 0x000fe200030006ff */
[----:B------:R-:W-:Y:S02]  /*172e0*/  HADD2.F32 R20, -RZ, R20.H1_H1 ;  /* 0x30000014ff147230 */ /* 0x000fe40000004100 */
[----:B------:R-:W-:Y:S01]  /*172f0*/  FFMA.FTZ R31, R14, R25, R31 ;  /* 0x000000190e1f7223 */ /* 0x000fe2000001001f */
[C---:B------:R-:W-:Y:S01]  /*17300*/  FMUL.FTZ R35, R15.reuse, R38 ;  /* 0x000000260f237220 */ /* 0x040fe20000410000 */
[----:B------:R-:W-:Y:S01]  /*17310*/  F2FP.F16.E4M3.UNPACK_B R14, R3.H1 ;  /* 0x00000003ff0e723e */ /* 0x000fe200030006ff */
[----:B------:R-:W-:Y:S01]  /*17320*/  FMUL.FTZ R37, R15, R33 ;  /* 0x000000210f257220 */ /* 0x000fe20000410000 */
[----:B------:R-:W-:-:S02]  /*17330*/  HADD2.F32 R25, -RZ, R21.H0_H0 ;  /* 0x20000015ff197230 */ /* 0x000fc40000004100 */
[C---:B------:R-:W-:Y:S01]  /*17340*/  FFMA.FTZ R28, R20.reuse, R33, -R35 ;  /* 0x00000021141c7223 */ /* 0x040fe20000010823 */
[----:B------:R-:W-:Y:S02]  /*17350*/  HADD2.F32 R15, -RZ, R29.H0_H0 ;  /* 0x2000001dff0f7230 */ /* 0x000fe40000004100 */
[----:B------:R-:W-:Y:S01]  /*17360*/  FFMA.FTZ R38, R20, R38, R37 ;  /* 0x0000002614267223 */ /* 0x000fe20000010025 */
[--C-:B------:R-:W-:Y:S01]  /*17370*/  HADD2.F32 R20, -RZ, R14.reuse.H0_H0 ;  /* 0x2000000eff147230 */ /* 0x100fe20000004100 */
[----:B------:R-:W-:Y:S01]  /*17380*/  F2FP.F16.E4M3.UNPACK_B R3, R3 ;  /* 0x00000003ff03723e */ /* 0x000fe200020006ff */
[----:B------:R-:W-:Y:S02]  /*17390*/  HADD2.F32 R24, -RZ, R14.H1_H1 ;  /* 0x3000000eff187230 */ /* 0x000fe40000004100 */
[C---:B------:R-:W-:Y:S01]  /*173a0*/  FMUL.FTZ R33, R15.reuse, R25 ;  /* 0x000000190f217220 */ /* 0x040fe20000410000 */
[----:B------:R-:W-:Y:S02]  /*173b0*/  HADD2.F32 R14, -RZ, R7.H0_H0 ;  /* 0x20000007ff0e7230 */ /* 0x000fe40000004100 */
[----:B------:R-:W-:Y:S01]  /*173c0*/  FMUL.FTZ R15, R15, R20 ;  /* 0x000000140f0f7220 */ /* 0x000fe20000410000 */
[----:B------:R-:W-:Y:S01]  /*173d0*/  HADD2.F32 R26, -RZ, R21.H1_H1 ;  /* 0x30000015ff1a7230 */ /* 0x000fe20000004100 */
[----:B------:R-:W-:Y:S01]  /*173e0*/  F2FP.SATFINITE.E4M3.F32.PACK_AB_MERGE_C R42, R42, R49, RZ ;  /* 0x000000312a2a723e */ /* 0x000fe200048070ff */
[----:B------:R-:W-:-:S02]  /*173f0*/  HADD2.F32 R29, -RZ, R29.H1_H1 ;  /* 0x3000001dff1d7230 */ /* 0x000fc40000004100 */
[----:B------:R-:W-:Y:S01]  /*17400*/  FFMA.FTZ R33, R14, R20, -R33 ;  /* 0x000000140e217223 */ /* 0x000fe20000010821 */
[----:B------:R-:W-:Y:S01]  /*17410*/  HADD2.F32 R7, -RZ, R7.H1_H1 ;  /* 0x30000007ff077230 */ /* 0x000fe20000004100 */
[----:B------:R-:W-:Y:S01]  /*17420*/  F2FP.SATFINITE.E4M3.F32.PACK_AB_MERGE_C R5, R10, R5, R11 ;  /* 0x000000050a05723e */ /* 0x000fe2000480700b */
[C---:B------:R-:W-:Y:S01]  /*17430*/  FMUL.FTZ R20, R29.reuse, R26 ;  /* 0x0000001a1d147220 */ /* 0x040fe20000410000 */
[----:B------:R-:W-:Y:S01]  /*17440*/  FMUL.FTZ R21, R29, R24 ;  /* 0x000000181d157220 */ /* 0x000fe20000410000 */
[----:B------:R-:W-:Y:S01]  /*17450*/  FFMA.FTZ R29, R14, R25, R15 ;  /* 0x000000190e1d7223 */ /* 0x000fe2000001000f */
[----:B------:R-:W-:Y:S01]  /*17460*/  F2FP.F16.E4M3.UNPACK_B R14, R8 ;  /* 0x00000008ff0e723e */ /* 0x000fe200020006ff */
[C---:B------:R-:W-:Y:S01]  /*17470*/  FFMA.FTZ R34, R7.reuse, R24, -R20 ;  /* 0x0000001807227223 */ /* 0x040fe20000010814 */
[----:B------:R-:W-:Y:S01]  /*17480*/  FFMA.FTZ R26, R7, R26, R21 ;  /* 0x0000001a071a7223 */ /* 0x000fe20000010015 */
[----:B------:R-:W-:Y:S01]  /*17490*/  HADD2.F32 R7, -RZ, R6.H0_H0 ;  /* 0x20000006ff077230 */ /* 0x000fe20000004100 */
[----:B------:R-:W-:Y:S01]  /*174a0*/  F2FP.SATFINITE.E4M3.F32.PACK_AB_MERGE_C R9, R12, R9, R13 ;  /* 0x000000090c09723e */ /* 0x000fe2000480700d */
[--C-:B------:R-:W-:Y:S01]  /*174b0*/  HADD2.F32 R20, -RZ, R14.reuse.H0_H0 ;  /* 0x2000000eff147230 */ /* 0x100fe20000004100 */
[----:B------:R-:W-:Y:S01]  /*174c0*/  F2FP.SATFINITE.E4M3.F32.PACK_AB_MERGE_C R33, R34, R33, RZ ;  /* 0x000000212221723e */ /* 0x000fe200048070ff */
[--C-:B------:R-:W-:Y:S01]  /*174d0*/  HADD2.F32 R8, -RZ, R3.reuse.H0_H0 ;  /* 0x20000003ff087230 */ /* 0x100fe20000004100 */
[----:B------:R-:W-:Y:S01]  /*174e0*/  F2FP.SATFINITE.E4M3.F32.PACK_AB_MERGE_C R26, R26, R29, RZ ;  /* 0x0000001d1a1a723e */ /* 0x000fe200048070ff */
[----:B------:R-:W-:Y:S01]  /*174f0*/  HADD2.F32 R15, -RZ, R3.H1_H1 ;  /* 0x30000003ff0f7230 */ /* 0x000fe20000004100 */
[----:B------:R-:W-:Y:S01]  /*17500*/  F2FP.SATFINITE.E4M3.F32.PACK_AB_MERGE_C R11, R36, R43, R42 ;  /* 0x0000002b240b723e */ /* 0x000fe2000480702a */
[----:B------:R-:W-:-:S02]  /*17510*/  HADD2.F32 R21, -RZ, R14.H1_H1 ;  /* 0x3000000eff157230 */ /* 0x000fc40000004100 */
[C---:B------:R-:W-:Y:S01]  /*17520*/  FMUL.FTZ R14, R7.reuse, R20 ;  /* 0x00000014070e7220 */ /* 0x040fe20000410000 */
[----:B------:R-:W-:Y:S02]  /*17530*/  HADD2.F32 R6, -RZ, R6.H1_H1 ;  /* 0x30000006ff067230 */ /* 0x000fe40000004100 */
[-C--:B------:R-:W-:Y:S01]  /*17540*/  FMUL.FTZ R7, R7, R8.reuse ;  /* 0x0000000807077220 */ /* 0x080fe20000410000 */
[--C-:B------:R-:W-:Y:S02]  /*17550*/  HADD2.F32 R3, -RZ, R4.reuse.H0_H0 ;  /* 0x20000004ff037230 */ /* 0x100fe40000004100 */
        /* <DEDUP_REMOVED lines=10> */
[----:B------:R-:W-:Y:S02]  /*17600*/  F2FP.SATFINITE.E4M3.F32.PACK_AB_MERGE_C R7, R48, R47, R7 ;  /* 0x0000002f3007723e */ /* 0x000fe40004807007 */
[----:B------:R-:W-:Y:S02]  /*17610*/  F2FP.SATFINITE.E4M3.F32.PACK_AB_MERGE_C R4, R28, R27, R4 ;  /* 0x0000001b1c04723e */ /* 0x000fe40004807004 */
[----:B------:R-:W-:Y:S02]  /*17620*/  F2FP.SATFINITE.E4M3.F32.PACK_AB_MERGE_C R6, R25, R6, R33 ;  /* 0x000000061906723e */ /* 0x000fe40004807021 */
[----:B------:R-:W-:-:S02]  /*17630*/  F2FP.SATFINITE.E4M3.F32.PACK_AB_MERGE_C R8, R38, R31, R8 ;  /* 0x0000001f2608723e */ /* 0x000fc40004807008 */
[----:B------:R-:W-:Y:S01]  /*17640*/  F2FP.SATFINITE.E4M3.F32.PACK_AB_MERGE_C R10, R24, R3, R26 ;  /* 0x00000003180a723e */ /* 0x000fe2000480701a */
[----:B------:R0:W-:Y:S04]  /*17650*/  STS.128 [R52+0x14400], R4 ;  /* 0x0144000434007388 */ /* 0x0001e80000000c00 */
[----:B------:R0:W-:Y:S02]  /*17660*/  STS.128 [R0+0x14400], R8 ;  /* 0x0144000800007388 */ /* 0x0001e40000000c00 */
.L_x_454:
[----:B------:R-:W-:Y:S05]  /*17670*/  BSYNC B0 ;  /* 0x0000000000007941 */ /* 0x000fea0003800000 */
.L_x_447:
[----:B------:R-:W-:Y:S01]  /*17680*/  @!PT LDS RZ, [RZ] ;  /* 0x00000000fffff984 */ /* 0x000fe20000000800 */
[----:B------:R-:W-:Y:S01]  /*17690*/  @!PT LDS RZ, [RZ] ;  /* 0x00000000fffff984 */ /* 0x000fe20000000800 */
[----:B------:R-:W-:Y:S01]  /*176a0*/  @!PT LDS RZ, [RZ] ;  /* 0x00000000fffff984 */ /* 0x000fe20000000800 */
[----:B------:R-:W-:Y:S01]  /*176b0*/  @!PT LDS RZ, [RZ] ;  /* 0x00000000fffff984 */ /* 0x000fe20000000800 */
[----:B------:R1:W-:Y:S06]  /*176c0*/  MEMBAR.ALL.CTA ;  /* 0x0000000000007992 */ /* 0x0003ec0000008000 */
[----:B-1----:R-:W1:Y:S01]  /*176d0*/  FENCE.VIEW.ASYNC.S ;  /* 0x00000000000073c6 */ /* 0x002e620000000000 */
[----:B------:R-:W-:Y:S05]  /*176e0*/  WARPSYNC.ALL ;  /* 0x0000000000007948 */ /* 0x000fea0003800000 */
[----:B-1----:R-:W-:Y:S06]  /*176f0*/  BAR.SYNC.DEFER_BLOCKING 0xd, 0x100 ;  /* 0x0344000000007b1d */ /* 0x002fec0000010000 */
.L_x_445:
[----:B0-2-4-:R-:W-:-:S05]  /*17700*/  IMAD.U32 R0, RZ, RZ, UR53 ;  /* 0x00000035ff007e24 */ /* 0x015fca000f8e00ff */
[----:B------:R-:W-:-:S13]  /*17710*/  ISETP.NE.AND P0, PT, R0, 0x3, PT ;  /* 0x000000030000780c */ /* 0x000fda0003f05270 */
[----:B------:R-:W-:Y:S05]  /*17720*/  @!P0 BRA `(.L_x_474) ;  /* 0x0000000000048947 */ /* 0x000fea0003800000 */
[----:B------:R-:W-:Y:S01]  /*17730*/  BPT.TRAP 0x1 ;  /* 0x000000040000795c */ /* 0x000fe20000300000 */
.L_x_474:
[----:B-1----:R-:W-:Y:S01]  /*17740*/  IMAD R3, R148, 0x8, R16 ;  /* 0x0000000894037824 */ /* 0x002fe200078e0210 */
[----:B------:R-:W-:-:S04]  /*17750*/  SHF.L.U32 R0, R198, 0x1f, RZ ;  /* 0x0000001fc6007819 */ /* 0x000fc800000006ff */
[----:B------:R0:W1:Y:S01]  /*17760*/  SYNCS.PHASECHK.TRANS64.TRYWAIT P2, [R3+URZ+0x29830], R0 ;  /* 0x02983000030075a7 */ /* 0x000062000804017f */
[----:B------:R-:W-:Y:S05]  /*17770*/  @!P0 BRA `(.L_x_475) ;  /* 0x0000000000048947 */ /* 0x000fea0003800000 */
[----:B------:R-:W-:Y:S01]  /*17780*/  BPT.TRAP 0x1 ;  /* 0x000000040000795c */ /* 0x000fe20000300000 */
.L_x_475:
[----:B---3-5:R-:W2:Y:S01]  /*17790*/  S2R R4, SR_TID.X ;  /* 0x0000000000047919 */ /* 0x028ea20000002100 */
[----:B------:R-:W-:Y:S01]  /*177a0*/  IMAD.MOV.U32 R25, RZ, RZ, RZ ;  /* 0x000000ffff197224 */ /* 0x000fe200078e00ff */
[----:B--2---:R-:W-:-:S04]  /*177b0*/  LOP3.LUT R4, R4, 0x7f, RZ, 0xc0, !PT ;  /* 0x0000007f04047812 */ /* 0x004fc800078ec0ff */
[----:B------:R-:W-:Y:S01]  /*177c0*/  ISETP.NE.AND P1, PT, R4, RZ, PT ;  /* 0x000000ff0400720c */ /* 0x000fe20003f25270 */
[----:B-1----:R-:W-:-:S12]  /*177d0*/  @P2 BRA `(.L_x_476) ;  /* 0x0000000000082947 */ /* 0x002fd80003800000 */
[----:B------:R-:W1:Y:S02]  /*177e0*/  SYNCS.PHASECHK.TRANS64.TRYWAIT P2, [R3+URZ+0x29830], R0 ;  /* 0x02983000030075a7 */ /* 0x000e64000804017f */
[----:B-1----:R-:W-:Y:S05]  /*177f0*/  @!P2 BRA `(.L_x_477) ;  /* 0x0000013c00dca947 */ /* 0x002fea0003800000 */
.L_x_476:
[----:B------:R-:W-:Y:S05]  /*17800*/  WARPSYNC.ALL ;  /* 0x0000000000007948 */ /* 0x000fea0003800000 */
[----:B01----:R-:W-:Y:S01]  /*17810*/  VIADD R0, R16, 0x1a400 ;  /* 0x0001a40010007836 */ /* 0x003fe20000000000 */
[----:B------:R-:W-:Y:S01]  /*17820*/  R2UR UR32, R44 ;  /* 0x000000002c2072ca */ /* 0x000fe200000e0000 */
[----:B------:R-:W-:Y:S01]  /*17830*/  WARPGROUP.ARRIVE ;  /* 0x00000000000079c5 */ /* 0x000fe20000000000 */
[----:B------:R-:W-:Y:S01]  /*17840*/  MOV R5, 0x80000020 ;  /* 0x8000002000057802 */ /* 0x000fe20000000f00 */
[----:B------:R-:W-:Y:S01]  /*17850*/  UMOV UR29, 0x80000020 ;  /* 0x80000020001d7882 */ /* 0x000fe20000000000 */
[----:B------:R-:W-:Y:S01]  /*17860*/  SHF.R.U32.HI R0, RZ, 0x4, R0 ;  /* 0x00000004ff007819 */ /* 0x000fe20000011600 */
[----:B------:R-:W-:Y:S01]  /*17870*/  IMAD.MOV.U32 R7, RZ, RZ, -0x7fffffe0 ;  /* 0x80000020ff077424 */ /* 0x000fe200078e00ff */
[----:B------:R-:W-:Y:S01]  /*17880*/  R2UR UR31, R5 ;  /* 0x00000000051f72ca */ /* 0x000fe200000e0000 */
[----:B------:R-:W-:Y:S01]  /*17890*/  IMAD.MOV.U32 R9, RZ, RZ, -0x7fffffe0 ;  /* 0x80000020ff097424 */ /* 0x000fe200078e00ff */
[----:B------:R-:W-:Y:S01]  /*178a0*/  LOP3.LUT R0, R0, 0x3fff, RZ, 0xc0, !PT ;  /* 0x00003fff00007812 */ /* 0x000fe200078ec0ff */
[----:B------:R-:W-:Y:S01]  /*178b0*/  UMOV UR5, UR29 ;  /* 0x0000001d00057c82 */ /* 0x000fe20008000000 */
[----:B------:R-:W-:Y:S01]  /*178c0*/  UMOV UR9, UR29 ;  /* 0x0000001d00097c82 */ /* 0x000fe20008000000 */
[----:B------:R-:W-:Y:S01]  /*178d0*/  UMOV UR13, UR29 ;  /* 0x0000001d000d7c82 */ /* 0x000fe20008000000 */
[----:B------:R-:W-:Y:S01]  /*178e0*/  LOP3.LUT R0, R0, 0x10000, RZ, 0xfc, !PT ;  /* 0x0001000000007812 */ /* 0x000fe200078efcff */
[----:B------:R-:W-:Y:S01]  /*178f0*/  ULOP3.LUT UR32, UR32, 0x10000, URZ, 0xfc, !UPT ;  /* 0x0001000020207892 */ /* 0x000fe2000f8efc3f */
[----:B------:R-:W-:Y:S01]  /*17900*/  R2UR UR7, R9 ;  /* 0x00000000090772ca */ /* 0x000fe200000e0000 */
[----:B------:R-:W-:Y:S01]  /*17910*/  IMAD.MOV.U32 R9, RZ, RZ, -0x7fffffe0 ;  /* 0x80000020ff097424 */ /* 0x000fe200078e00ff */
[----:B------:R-:W-:Y:S01]  /*17920*/  UMOV UR49, 0x80000020 ;  /* 0x8000002000317882 */ /* 0x000fe20000000000 */
[----:B------:R-:W-:Y:S01]  /*17930*/  IMAD R4, R148, 0x780, R0 ;  /* 0x0000078094047824 */ /* 0x000fe200078e0200 */
[----:B------:R-:W-:Y:S01]  /*17940*/  UIADD3 UR48, UR32, 0x2, URZ ;  /* 0x0000000220307890 */ /* 0x000fe2000fffe03f */
[----:B------:R-:W-:Y:S01]  /*17950*/  IMAD.MOV.U32 R11, RZ, RZ, -0x7fffffe0 ;  /* 0x80000020ff0b7424 */ /* 0x000fe200078e00ff */
[----:B------:R-:W-:Y:S01]  /*17960*/  UMOV UR28, UR32 ;  /* 0x00000020001c7c82 */ /* 0x000fe20008000000 */
[C---:B------:R-:W-:Y:S01]  /*17970*/  VIADD R6, R4.reuse, 0x80 ;  /* 0x0000008004067836 */ /* 0x040fe20000000000 */
[C---:B------:R-:W-:Y:S01]  /*17980*/  R2UR UR30, R4.reuse ;  /* 0x00000000041e72ca */ /* 0x040fe200000e0000 */
[----:B------:R-:W-:Y:S01]  /*17990*/  VIADD R8, R4, 0x100 ;  /* 0x0000010004087836 */ /* 0x000fe20000000000 */
[----:B------:R-:W-:Y:S01]  /*179a0*/  UMOV UR4, UR28 ;  /* 0x0000001c00047c82 */ /* 0x000fe20008000000 */
[----:B------:R-:W-:Y:S01]  /*179b0*/  UMOV UR8, UR28 ;  /* 0x0000001c00087c82 */ /* 0x000fe20008000000 */
[----:B------:R-:W-:Y:S01]  /*179c0*/  R2UR UR15, R9 ;  /* 0x00000000090f72ca */ /* 0x000fe200000e0000 */
[----:B------:R-:W-:Y:S01]  /*179d0*/  UMOV UR12, UR28 ;  /* 0x0000001c000c7c82 */ /* 0x000fe20008000000 */
[----:B------:R-:W-:Y:S01]  /*179e0*/  R2UR UR6, R8 ;  /* 0x00000000080672ca */ /* 0x000fe200000e0000 */
[C---:B------:R-:W-:Y:S01]  /*179f0*/  VIADD R8, R4.reuse, 0x200 ;  /* 0x0000020004087836 */ /* 0x040fe20000000000 */
[----:B------:R-:W-:Y:S01]  /*17a00*/  R2UR UR51, R11 ;  /* 0x000000000b3372ca */ /* 0x000fe200000e0000 */
[----:B------:R-:W-:Y:S01]  /*17a10*/  VIADD R10, R4, 0x2 ;  /* 0x00000002040a7836 */ /* 0x000fe20000000000 */
[----:B------:R-:W-:Y:S01]  /*17a20*/  UMOV UR16, UR48 ;  /* 0x0000003000107c82 */ /* 0x000fe20008000000 */
[----:B------:R-:W-:Y:S01]  /*17a30*/  IMAD.MOV.U32 R9, RZ, RZ, -0x7fffffe0 ;  /* 0x80000020ff097424 */ /* 0x000fe200078e00ff */
[----:B------:R-:W-:Y:S01]  /*17a40*/  R2UR UR14, R8 ;  /* 0x00000000080e72ca */ /* 0x000fe200000e0000 */
[----:B------:R-:W-:Y:S01]  /*17a50*/  QGMMA.64x32x32.F32.E4M3.E4M3 R92, gdesc[UR28], RZ, !UPT, gsb0 ;  /* 0x006000001c5c79f3 */ /* 0x000fe2000c0008ff */
[----:B------:R-:W-:Y:S01]  /*17a60*/  R2UR UR30, R6 ;  /* 0x00000000061e72ca */ /* 0x000fe200000e0000 */
[----:B------:R-:W-:Y:S01]  /*17a70*/  UMOV UR17, UR49 ;  /* 0x0000003100117c82 */ /* 0x000fe20008000000 */
[----:B------:R-:W-:Y:S01]  /*17a80*/  R2UR UR31, R7 ;  /* 0x00000000071f72ca */ /* 0x000fe200000e0000 */
[----:B------:R-:W-:Y:S01]  /*17a90*/  IMAD.MOV.U32 R5, RZ, RZ, -0x7fffffe0 ;  /* 0x80000020ff057424 */ /* 0x000fe200078e00ff */
[----:B------:R-:W-:Y:S01]  /*17aa0*/  IADD3 R6, R4, 0x180, RZ ;  /* 0x0000018004067810 */ /* 0x000fe20007ffe0ff */
[----:B------:R-:W-:Y:S01]  /*17ab0*/  ULDC UR56, c[0x0][0x988] ;  /* 0x0002620000387ab9 */ /* 0x000fe20000000800 */
[----:B------:R-:W-:-:S02]  /*17ac0*/  MOV R7, 0x80000020 ;  /* 0x8000002000077802 */ /* 0x000fc40000000f00 */
[----:B------:R-:W-:Y:S01]  /*17ad0*/  R2UR UR10, R6 ;  /* 0x00000000060a72ca */ /* 0x000fe200000e0000 */
[----:B------:R-:W-:Y:S01]  /*17ae0*/  VIADD R6, R4, 0x82 ;  /* 0x0000008204067836 */ /* 0x000fe20000000000 */
[----:B------:R-:W-:Y:S01]  /*17af0*/  R2UR UR11, R7 ;  /* 0x00000000070b72ca */ /* 0x000fe200000e0000 */
[----:B------:R-:W-:Y:S01]  /*17b00*/  IMAD.MOV.U32 R7, RZ, RZ, -0x7fffffe0 ;  /* 0x80000020ff077424 */ /* 0x000fe200078e00ff */
[----:B------:R-:W-:Y:S01]  /*17b10*/  R2UR UR50, R10 ;  /* 0x000000000a3272ca */ /* 0x000fe200000e0000 */
[C---:B------:R-:W-:Y:S01]  /*17b20*/  VIADD R10, R4.reuse, 0x280 ;  /* 0x00000280040a7836 */ /* 0x040fe20000000000 */
[----:B------:R-:W-:Y:S02]  /*17b30*/  IADD3 R8, R4, 0x102, RZ ;  /* 0x0000010204087810 */ /* 0x000fe40007ffe0ff */
[----:B------:R-:W-:Y:S01]  /*17b40*/  MOV R11, 0x80000020 ;  /* 0x80000020000b7802 */ /* 0x000fe20000000f00 */
[----:B------:R-:W-:Y:S02]  /*17b50*/  WARPGROUP.DEPBAR.LE gsb0, 0x0 ;  /* 0x00008000000079c5 */ /* 0x000fe40000010000 */
[----:B------:R-:W-:-:S06]  /*17b60*/  WARPGROUP.ARRIVE ;  /* 0x00000000000079c5 */ /* 0x000fcc0000000000 */
[----:B------:R-:W-:Y:S03]  /*17b70*/  QGMMA.64x32x32.F32.E4M3.E4M3 R76, gdesc[UR28], RZ, !UPT, gsb0 ;  /* 0x006000001c4c79f3 */ /* 0x000fe6000c0008ff */
[----:B------:R-:W-:Y:S02]  /*17b80*/  WARPGROUP.DEPBAR.LE gsb0, 0x0 ;  /* 0x00008000000079c5 */ /* 0x000fe40000010000 */
[----:B------:R-:W-:-:S06]  /*17b90*/  WARPGROUP.ARRIVE ;  /* 0x00000000000079c5 */ /* 0x000fcc0000000000 */
[----:B------:R-:W-:Y:S01]  /*17ba0*/  QGMMA.64x32x32.F32.E4M3.E4M3 R60, gdesc[UR4], RZ, !UPT, gsb0 ;  /* 0x00600000043c79f3 */ /* 0x000fe2000c0008ff */
[----:B------:R-:W-:Y:S01]  /*17bb0*/  R2UR UR6, R10 ;  /* 0x000000000a0672ca */ /* 0x000fe200000e0000 */
[----:B------:R-:W-:Y:S01]  /*17bc0*/  UIADD3 UR4, UR32, 0x200, URZ ;  /* 0x0000020020047890 */ /* 0x000fe2000fffe03f */
[----:B------:R-:W-:Y:S01]  /*17bd0*/  R2UR UR7, R11 ;  /* 0x000000000b0772ca */ /* 0x000fe200000e0000 */
[----:B------:R-:W-:Y:S01]  /*17be0*/  UMOV UR5, 0x80000020 ;  /* 0x8000002000057882 */ /* 0x000fe20000000000 */
[----:B------:R-:W-:Y:S01]  /*17bf0*/  VIADD R10, R4, 0x282 ;  /* 0x00000282040a7836 */ /* 0x000fe20000000000 */
[----:B------:R-:W-:Y:S01]  /*17c00*/  UMOV UR21, UR5 ;  /* 0x0000000500157c82 */ /* 0x000fe20008000000 */
[----:B------:R-:W-:Y:S02]  /*17c10*/  IMAD.MOV.U32 R11, RZ, RZ, -0x7fffffe0 ;  /* 0x80000020ff0b7424 */ /* 0x000fe400078e00ff */
[----:B------:R-:W-:Y:S01]  /*17c20*/  UMOV UR20, UR4 ;  /* 0x0000000400147c82 */ /* 0x000fe20008000000 */
[----:B------:R-:W-:-:S02]  /*17c30*/  WARPGROUP.DEPBAR.LE gsb0, 0x0 ;  /* 0x00008000000079c5 */ /* 0x000fc40000010000 */
[----:B------:R-:W-:-:S06]  /*17c40*/  WARPGROUP.ARRIVE ;  /* 0x00000000000079c5 */ /* 0x000fcc0000000000 */
[----:B------:R-:W-:Y:S01]  /*17c50*/  QGMMA.64x32x32.F32.E4M3.E4M3 R44, gdesc[UR8], RZ, !UPT, gsb0 ;  /* 0x00600000082c79f3 */ /* 0x000fe2000c0008ff */
[----:B------:R-:W-:Y:S01]  /*17c60*/  R2UR UR10, R8 ;  /* 0x00000000080a72ca */ /* 0x000fe200000e0000 */
[----:B------:R-:W-:Y:S01]  /*17c70*/  UMOV UR8, UR48 ;  /* 0x0000003000087c82 */ /* 0x000fe20008000000 */
[----:B------:R-:W-:Y:S01]  /*17c80*/  R2UR UR11, R9 ;  /* 0x00000000090b72ca */ /* 0x000fe200000e0000 */
[----:B------:R-:W-:Y:S01]  /*17c90*/  UMOV UR9, UR49 ;  /* 0x0000003100097c82 */ /* 0x000fe20008000000 */
[----:B------:R-:W-:Y:S01]  /*17ca0*/  IMAD.MOV.U32 R9, RZ, RZ, -0x7fffffe0 ;  /* 0x80000020ff097424 */ /* 0x000fe200078e00ff */
[----:B------:R-:W-:-:S04]  /*17cb0*/  IADD3 R8, R4, 0x202, RZ ;  /* 0x0000020204087810 */ /* 0x000fc80007ffe0ff */
[----:B------:R-:W-:Y:S01]  /*17cc0*/  R2UR UR18, R8 ;  /* 0x00000000081272ca */ /* 0x000fe200000e0000 */
[----:B------:R-:W-:Y:S01]  /*17cd0*/  VIADD R8, R4, 0x380 ;  /* 0x0000038004087836 */ /* 0x000fe20000000000 */
[----:B------:R-:W-:Y:S01]  /*17ce0*/  R2UR UR19, R9 ;  /* 0x00000000091372ca */ /* 0x000fe200000e0000 */
[----:B------:R-:W-:Y:S01]  /*17cf0*/  IMAD.MOV.U32 R9, RZ, RZ, -0x7fffffe0 ;  /* 0x80000020ff097424 */ /* 0x000fe200078e00ff */
[----:B------:R-:W-:Y:S02]  /*17d00*/  WARPGROUP.DEPBAR.LE gsb0, 0x0 ;  /* 0x00008000000079c5 */ /* 0x000fe40000010000 */
[----:B------:R-:W-:-:S06]  /*17d10*/  WARPGROUP.ARRIVE ;  /* 0x00000000000079c5 */ /* 0x000fcc0000000000 */
[----:B------:R-:W-:Y:S01]  /*17d20*/  QGMMA.64x32x32.F32.E4M3.E4M3 R28, gdesc[UR12], RZ, !UPT, gsb0 ;  /* 0x006000000c1c79f3 */ /* 0x000fe2000c0008ff */
[----:B------:R-:W-:Y:S01]  /*17d30*/  UMOV UR12, UR48 ;  /* 0x00000030000c7c82 */ /* 0x000fe20008000000 */
[----:B------:R-:W-:Y:S01]  /*17d40*/  UMOV UR13, UR49 ;  /* 0x00000031000d7c82 */ /* 0x000fe20008000000 */
[----:B------:R-:W-:Y:S02]  /*17d50*/  WARPGROUP.DEPBAR.LE gsb0, 0x0 ;  /* 0x00008000000079c5 */ /* 0x000fe40000010000 */
[----:B------:R-:W-:-:S06]  /*17d60*/  WARPGROUP.ARRIVE ;  /* 0x00000000000079c5 */ /* 0x000fcc0000000000 */
[----:B------:R-:W-:Y:S01]  /*17d70*/  QGMMA.64x32x32.F32.E4M3.E4M3 R92, gdesc[UR48], R92, gsb0 ;  /* 0x00600000305c79f3 */ /* 0x000fe2000800085c */
[----:B------:R-:W-:Y:S01]  /*17d80*/  R2UR UR50, R6 ;  /* 0x00000000063272ca */ /* 0x000fe200000e0000 */
[----:B------:R-:W-:Y:S01]  /*17d90*/  VIADD R6, R4, 0x182 ;  /* 0x0000018204067836 */ /* 0x000fe20000000000 */
[----:B------:R-:W-:Y:S01]  /*17da0*/  R2UR UR51, R7 ;  /* 0x00000000073372ca */ /* 0x000fe200000e0000 */
[----:B------:R-:W-:-:S03]  /*17db0*/  IMAD.MOV.U32 R7, RZ, RZ, -0x7fffffe0 ;  /* 0x80000020ff077424 */ /* 0x000fc600078e00ff */
[----:B------:R-:W-:Y:S01]  /*17dc0*/  R2UR UR14, R6 ;  /* 0x00000000060e72ca */ /* 0x000fe200000e0000 */
[----:B------:R-:W-:Y:S01]  /*17dd0*/  VIADD R6, R4, 0x300 ;  /* 0x0000030004067836 */ /* 0x000fe20000000000 */
[----:B------:R-:W-:Y:S01]  /*17de0*/  R2UR UR15, R7 ;  /* 0x00000000070f72ca */ /* 0x000fe200000e0000 */
[----:B------:R-:W-:Y:S01]  /*17df0*/  IMAD.MOV.U32 R7, RZ, RZ, -0x7fffffe0 ;  /* 0x80000020ff077424 */ /* 0x000fe200078e00ff */
[----:B------:R-:W-:Y:S02]  /*17e00*/  WARPGROUP.DEPBAR.LE gsb0, 0x0 ;  /* 0x00008000000079c5 */ /* 0x000fe40000010000 */
[----:B------:R-:W-:-:S06]  /*17e10*/  WARPGROUP.ARRIVE ;  /* 0x00000000000079c5 */ /* 0x000fcc0000000000 */
[----:B------:R-:W-:Y:S03]  /*17e20*/  QGMMA.64x32x32.F32.E4M3.E4M3 R76, gdesc[UR48], R76, gsb0 ;  /* 0x00600000304c79f3 */ /* 0x000fe6000800084c */
[----:B------:R-:W-:Y:S02]  /*17e30*/  WARPGROUP.DEPBAR.LE gsb0, 0x0 ;  /* 0x00008000000079c5 */ /* 0x000fe40000010000 */
[----:B------:R-:W-:-:S06]  /*17e40*/  WARPGROUP.ARRIVE ;  /* 0x00000000000079c5 */ /* 0x000fcc0000000000 */
[----:B------:R-:W-:Y:S01]  /*17e50*/  QGMMA.64x32x32.F32.E4M3.E4M3 R60, gdesc[UR8], R60, gsb0 ;  /* 0x00600000083c79f3 */ /* 0x000fe2000800083c */
[----:B------:R-:W-:Y:S01]  /*17e60*/  R2UR UR10, R10 ;  /* 0x000000000a0a72ca */ /* 0x000fe200000e0000 */
[----:B------:R-:W-:Y:S01]  /*17e70*/  UIADD3 UR8, UR32, 0x202, URZ ;  /* 0x0000020220087890 */ /* 0x000fe2000fffe03f */
[----:B------:R-:W-:Y:S01]  /*17e80*/  R2UR UR11, R11 ;  /* 0x000000000b0b72ca */ /* 0x000fe200000e0000 */
[----:B------:R-:W-:Y:S01]  /*17e90*/  UMOV UR9, 0x80000020 ;  /* 0x8000002000097882 */ /* 0x000fe20000000000 */
[----:B------:R-:W-:Y:S01]  /*17ea0*/  VIADD R10, R4, 0x500 ;  /* 0x00000500040a7836 */ /* 0x000fe20000000000 */
[----:B------:R-:W-:Y:S01]  /*17eb0*/  UMOV UR25, UR9 ;  /* 0x0000000900197c82 */ /* 0x000fe20008000000 */
[----:B------:R-:W-:Y:S02]  /*17ec0*/  MOV R11, 0x80000020 ;  /* 0x80000020000b7802 */ /* 0x000fe40000000f00 */
[----:B------:R-:W-:Y:S01]  /*17ed0*/  UMOV UR24, UR8 ;  /* 0x0000000800187c82 */ /* 0x000fe20008000000 */
[----:B------:R-:W-:-:S02]  /*17ee0*/  WARPGROUP.DEPBAR.LE gsb0, 0x0 ;  /* 0x00008000000079c5 */ /* 0x000fc40000010000 */
[----:B------:R-:W-:-:S06]  /*17ef0*/  WARPGROUP.ARRIVE ;  /* 0x00000000000079c5 */ /* 0x000fcc0000000000 */
[----:B------:R-:W-:Y:S01]  /*17f00*/  QGMMA.64x32x32.F32.E4M3.E4M3 R44, gdesc[UR12], R44, gsb0 ;  /* 0x006000000c2c79f3 */ /* 0x000fe2000800082c */
[----:B------:R-:W-:Y:S01]  /*17f10*/  R2UR UR14, R8 ;  /* 0x00000000080e72ca */ /* 0x000fe200000e0000 */
[----:B------:R-:W-:Y:S01]  /*17f20*/  UMOV UR12, UR4 ;  /* 0x00000004000c7c82 */ /* 0x000fe20008000000 */
[----:B------:R-:W-:Y:S01]  /*17f30*/  R2UR UR15, R9 ;  /* 0x00000000090f72ca */ /* 0x000fe200000e0000 */
[----:B------:R-:W-:Y:S01]  /*17f40*/  UMOV UR13, UR5 ;  /* 0x00000005000d7c82 */ /* 0x000fe20008000000 */
[----:B------:R-:W-:Y:S02]  /*17f50*/  VIADD R8, R4, 0x480 ;  /* 0x0000048004087836 */ /* 0x000fe40000000000 */
[----:B------:R-:W-:-:S03]  /*17f60*/  IMAD.MOV.U32 R9, RZ, RZ, -0x7fffffe0 ;  /* 0x80000020ff097424 */ /* 0x000fc600078e00ff */
[----:B------:R-:W-:Y:S02]  /*17f70*/  R2UR UR22, R8 ;  /* 0x00000000081672ca */ /* 0x000fe400000e0000 */
[----:B------:R-:W-:Y:S01]  /*17f80*/  R2UR UR23, R9 ;  /* 0x00000000091772ca */ /* 0x000fe200000e0000 */
[----:B------:R-:W-:Y:S01]  /*17f90*/  IMAD.MOV.U32 R9, RZ, RZ, -0x7fffffe0 ;  /* 0x80000020ff097424 */ /* 0x000fe200078e00ff */
[----:B------:R-:W-:Y:S01]  /*17fa0*/  IADD3 R8, R4, 0x382, RZ ;  /* 0x0000038204087810 */ /* 0x000fe20007ffe0ff */
[----:B------:R-:W-:Y:S02]  /*17fb0*/  WARPGROUP.DEPBAR.LE gsb0, 0x0 ;  /* 0x00008000000079c5 */ /* 0x000fe40000010000 */
[----:B------:R-:W-:-:S06]  /*17fc0*/  WARPGROUP.ARRIVE ;  /* 0x00000000000079c5 */ /* 0x000fcc0000000000 */
[----:B------:R-:W-:Y:S01]  /*17fd0*/  QGMMA.64x32x32.F32.E4M3.E4M3 R28, gdesc[UR16], R28, gsb0 ;  /* 0x00600000101c79f3 */ /* 0x000fe2000800081c */
[----:B------:R-:W-:Y:S01]  /*17fe0*/  UMOV UR16, UR4 ;  /* 0x0000000400107c82 */ /* 0x000fe20008000000 */
[----:B------:R-:W-:Y:S01]  /*17ff0*/  UMOV UR17, UR5 ;  /* 0x0000000500117c82 */ /* 0x000fe20008000000 */
[----:B------:R-:W-:Y:S02]  /*18000*/  WARPGROUP.DEPBAR.LE gsb0, 0x0 ;  /* 0x00008000000079c5 */ /* 0x000fe40000010000 */
[----:B------:R-:W-:-:S06]  /*18010*/  WARPGROUP.ARRIVE ;  /* 0x00000000000079c5 */ /* 0x000fcc0000000000 */
[----:B------:R-:W-:Y:S01]  /*18020*/  QGMMA.64x32x32.F32.E4M3.E4M3 R92, gdesc[UR4], R92, gsb0 ;  /* 0x00600000045c79f3 */ /* 0x000fe2000800085c */
[----:B------:R-:W-:Y:S02]  /*18030*/  R2UR UR6, R6 ;  /* 0x00000000060672ca */ /* 0x000fe400000e0000 */
[----:B------:R-:W-:Y:S02]  /*18040*/  R2UR UR7, R7 ;  /* 0x00000000070772ca */ /* 0x000fe400000e0000 */
[----:B------:R-:W-:Y:S02]  /*18050*/  IADD3 R6, R4, 0x400, RZ ;  /* 0x0000040004067810 */ /* 0x000fe40007ffe0ff */
[----:B------:R-:W-:Y:S02]  /*18060*/  MOV R7, 0x80000020 ;  /* 0x8000002000077802 */ /* 0x000fe40000000f00 */
[----:B------:R-:W-:Y:S01]  /*18070*/  R2UR UR18, R6 ;  /* 0x00000000061272ca */ /* 0x000fe200000e0000 */
[----:B------:R-:W-:Y:S01]  /*18080*/  VIADD R6, R4, 0x302 ;  /* 0x0000030204067836 */ /* 0x000fe20000000000 */
[----:B------:R-:W-:Y:S01]  /*18090*/  R2UR UR19, R7 ;  /* 0x00000000071372ca */ /* 0x000fe200000e0000 */
[----:B------:R-:W-:Y:S01]  /*180a0*/  IMAD.MOV.U32 R7, RZ, RZ, -0x7fffffe0 ;  /* 0x80000020ff077424 */ /* 0x000fe200078e00ff */
[----:B------:R-:W-:-:S02]  /*180b0*/  WARPGROUP.DEPBAR.LE gsb0, 0x0 ;  /* 0x00008000000079c5 */ /* 0x000fc40000010000 */
[----:B------:R-:W-:-:S06]  /*180c0*/  WARPGROUP.ARRIVE ;  /* 0x00000000000079c5 */ /* 0x000fcc0000000000 */
[----:B------:R-:W-:Y:S01]  /*180d0*/  QGMMA.64x32x32.F32.E4M3.E4M3 R76, gdesc[UR4], R76, gsb0 ;  /* 0x00600000044c79f3 */ /* 0x000fe2000800084c */
[----:B------:R-:W-:Y:S02]  /*180e0*/  ULDC UR6, c[0x0][0x988] ;  /* 0x0002620000067ab9 */ /* 0x000fe40000000800 */
        /* <DEDUP_REMOVED lines=9> */
[----:B------:R-:W-:Y:S01]  /*18180*/  IMAD.MOV.U32 R11, RZ, RZ, -0x7fffffe0 ;  /* 0x80000020ff0b7424 */ /* 0x000fe200078e00ff */
[----:B------:R-:W-:Y:S02]  /*18190*/  WARPGROUP.DEPBAR.LE gsb0, 0x0 ;  /* 0x00008000000079c5 */ /* 0x000fe40000010000 */
[----:B------:R-:W-:-:S06]  /*181a0*/  WARPGROUP.ARRIVE ;  /* 0x00000000000079c5 */ /* 0x000fcc0000000000 */
[----:B------:R-:W-:Y:S01]  /*181b0*/  QGMMA.64x32x32.F32.E4M3.E4M3 R44, gdesc[UR16], R44, gsb0 ;  /* 0x00600000102c79f3 */ /* 0x000fe2000800082c */
        /* <DEDUP_REMOVED lines=32> */
[----:B------:R-:W-:Y:S01]  /*183c0*/  UIADD3 UR16, UR32, 0x402, URZ ;  /* 0x0000040220107890 */ /* 0x000fe2000fffe03f */
[----:B------:R-:W-:Y:S01]  /*183d0*/  R2UR UR18, R10 ;  /* 0x000000000a1272ca */ /* 0x000fe200000e0000 */
[----:B------:R-:W-:Y:S01]  /*183e0*/  UMOV UR17, 0x80000020 ;  /* 0x8000002000117882 */ /* 0x000fe20000000000 */
[----:B------:R-:W-:Y:S01]  /*183f0*/  UMOV UR32, UR12 ;  /* 0x0000000c00207c82 */ /* 0x000fe20008000000 */
[----:B------:R-:W-:Y:S01]  /*18400*/  R2UR UR19, R11 ;  /* 0x000000000b1372ca */ /* 0x000fe200000e0000 */
[----:B------:R-:W-:Y:S02]  /*18410*/  WARPGROUP.DEPBAR.LE gsb0, 0x0 ;  /* 0x00008000000079c5 */ /* 0x000fe40000010000 */
        /* <DEDUP_REMOVED lines=24> */
[----:B------:R-:W-:-:S02]  /*185a0*/  R2UR UR27, R7 ;  /* 0x00000000071b72ca */ /* 0x000fc400000e0000 */
[----:B------:R-:W-:Y:S01]  /*185b0*/  MOV R7, 0x80000020 ;  /* 0x8000002000077802 */ /* 0x000fe20000000f00 */
        /* <DEDUP_REMOVED lines=15> */
[----:B------:R-:W-:Y:S01]  /*186b0*/  R2UR UR18, R6 ;  /* 0x00000000061272ca */ /* 0x000fe200000e0000 */
[----:B------:R-:W-:Y:S01]  /*186c0*/  VIADD R6, R4, 0x602 ;  /* 0x0000060204067836 */ /* 0x000fe20000000000 */
[----:B------:R-:W-:Y:S01]  /*186d0*/  R2UR UR19, R7 ;  /* 0x00000000071372ca */ /* 0x000fe200000e0000 */
[----:B------:R-:W-:Y:S01]  /*186e0*/  IMAD.MOV.U32 R7, RZ, RZ, -0x7fffffe0 ;  /* 0x80000020ff077424 */ /* 0x000fe200078e00ff */
[----:B------:R-:W-:Y:S02]  /*186f0*/  WARPGROUP.DEPBAR.LE gsb0, 0x0 ;  /* 0x00008000000079c5 */ /* 0x000fe40000010000 */
[----:B------:R-:W-:Y:S01]  /*18700*/  WARPGROUP.ARRIVE ;  /* 0x00000000000079c5 */ /* 0x000fe20000000000 */
[C---:B------:R-:W-:Y:S01]  /*18710*/  FMUL.FTZ R8, R2.reuse, R92 ;  /* 0x0000005c02087220 */ /* 0x040fe20000410000 */
[C---:B------:R-:W-:Y:S01]  /*18720*/  FMUL.FTZ R11, R2.reuse, R93 ;  /* 0x0000005d020b7220 */ /* 0x040fe20000410000 */
[C---:B------:R-:W-:Y:S01]  /*18730*/  FMUL.FTZ R108, R2.reuse, R95 ;  /* 0x0000005f026c7220 */ /* 0x040fe20000410000 */
[C---:B------:R-:W-:Y:S01]  /*18740*/  FMUL.FTZ R21, R2.reuse, R94 ;  /* 0x0000005e02157220 */ /* 0x040fe20000410000 */
[----:B------:R-:W-:-:S04]  /*18750*/  FMUL.FTZ R24, R2, R103 ;  /* 0x0000006702187220 */ /* 0x000fc80000410000 */
[----:B------:R-:W-:Y:S01]  /*18760*/  QGMMA.64x32x32.F32.E4M3.E4M3 R76, gdesc[UR16], R76, gsb0 ;  /* 0x00600000104c79f3 */ /* 0x000fe2000800084c */
[----:B------:R-:W-:Y:S01]  /*18770*/  R2UR UR18, R6 ;  /* 0x00000000061272ca */ /* 0x000fe200000e0000 */
[----:B------:R-:W-:Y:S01]  /*18780*/  VIADD R6, R4, 0x682 ;  /* 0x0000068204067836 */ /* 0x000fe20000000000 */
[----:B------:R-:W-:Y:S01]  /*18790*/  R2UR UR19, R7 ;  /* 0x00000000071372ca */ /* 0x000fe200000e0000 */
[----:B------:R-:W-:Y:S01]  /*187a0*/  MUFU.TANH R8, R8 ;  /* 0x0000000800087308 */ /* 0x000fe20000002400 */
[----:B------:R-:W-:Y:S01]  /*187b0*/  MOV R7, 0x80000020 ;  /* 0x8000002000077802 */ /* 0x000fe20000000f00 */
[C---:B------:R-:W-:Y:S01]  /*187c0*/  FMUL.FTZ R9, R2.reuse, R96 ;  /* 0x0000006002097220 */ /* 0x040fe20000410000 */
[C---:B------:R-:W-:Y:S01]  /*187d0*/  FMUL.FTZ R10, R2.reuse, R97 ;  /* 0x00000061020a7220 */ /* 0x040fe20000410000 */
[C---:B------:R-:W-:Y:S01]  /*187e0*/  FMUL.FTZ R14, R2.reuse, R100 ;  /* 0x00000064020e7220 */ /* 0x040fe20000410000 */
[----:B------:R-:W-:Y:S01]  /*187f0*/  FMUL.FTZ R109, R2, R98 ;  /* 0x00000062026d7220 */ /* 0x000fe20000410000 */
[----:B------:R-:W-:-:S02]  /*18800*/  VIADD R4, R4, 0x702 ;  /* 0x0000070204047836 */ /* 0x000fc40000000000 */
[C---:B------:R-:W-:Y:S01]  /*18810*/  FMUL.FTZ R13, R2.reuse, R101 ;  /* 0x00000065020d7220 */ /* 0x040fe20000410000 */
[----:B------:R-:W-:Y:S01]  /*18820*/  MUFU.TANH R11, R11 ;  /* 0x0000000b000b7308 */ /* 0x000fe20000002400 */
[C---:B------:R-:W-:Y:S01]  /*18830*/  FMUL.FTZ R96, R2.reuse, R99 ;  /* 0x0000006302607220 */ /* 0x040fe20000410000 */
[C---:B------:R-:W-:Y:S01]  /*18840*/  FMUL.FTZ R20, R2.reuse, R104 ;  /* 0x0000006802147220 */ /* 0x040fe20000410000 */
[C---:B------:R-:W-:Y:S01]  /*18850*/  FMUL.FTZ R92, R2.reuse, R102 ;  /* 0x00000066025c7220 */ /* 0x040fe20000410000 */
[C---:B------:R-:W-:Y:S01]  /*18860*/  FMUL.FTZ R12, R2.reuse, R105 ;  /* 0x00000069020c7220 */ /* 0x040fe20000410000 */
[C---:B------:R-:W-:Y:S01]  /*18870*/  FMUL.FTZ R94, R2.reuse, R106 ;  /* 0x0000006a025e7220 */ /* 0x040fe20000410000 */
[----:B------:R-:W-:Y:S02]  /*18880*/  FMUL.FTZ R95, R2, R107 ;  /* 0x0000006b025f7220 */ /* 0x000fe40000410000 */
[----:B------:R-:W-:Y:S08]  /*18890*/  MUFU.TANH R108, R108 ;  /* 0x0000006c006c7308 */ /* 0x000ff00000002400 */
[----:B------:R-:W-:Y:S08]  /*188a0*/  MUFU.TANH R21, R21 ;  /* 0x0000001500157308 */ /* 0x000ff00000002400 */
[----:B------:R-:W-:Y:S08]  /*188b0*/  MUFU.TANH R24, R24 ;  /* 0x0000001800187308 */ /* 0x000ff00000002400 */
[----:B------:R-:W-:Y:S08]  /*188c0*/  MUFU.TANH R9, R9 ;  /* 0x0000000900097308 */ /* 0x000ff00000002400 */
[----:B------:R-:W-:Y:S01]  /*188d0*/  MUFU.TANH R10, R10 ;  /* 0x0000000a000a7308 */ /* 0x000fe20000002400 */
[----:B------:R-:W-:-:S02]  /*188e0*/  WARPGROUP.DEPBAR.LE gsb0, 0x0 ;  /* 0x00008000000079c5 */ /* 0x000fc40000010000 */
[----:B------:R-:W-:Y:S01]  /*188f0*/  WARPGROUP.ARRIVE ;  /* 0x00000000000079c5 */ /* 0x000fe20000000000 */
[----:B------:R-:W-:-:S04]  /*18900*/  FMUL.FTZ R26, R2, R89 ;  /* 0x00000059021a7220 */ /* 0x000fc80000410000 */
[----:B------:R-:W-:Y:S01]  /*18910*/  MUFU.TANH R14, R14 ;  /* 0x0000000e000e7308 */ /* 0x000fe20000002400 */
[C---:B------:R-:W-:Y:S01]  /*18920*/  FMUL.FTZ R15, R2.reuse, R76 ;  /* 0x0000004c020f7220 */ /* 0x040fe20000410000 */
[C---:B------:R-:W-:Y:S01]  /*18930*/  FMUL.FTZ R76, R2.reuse, R78 ;  /* 0x0000004e024c7220 */ /* 0x040fe20000410000 */
[----:B------:R-:W-:Y:S01]  /*18940*/  FMUL.FTZ R78, R2, R80 ;  /* 0x00000050024e7220 */ /* 0x000fe20000410000 */
[----:B------:R-:W-:Y:S01]  /*18950*/  QGMMA.64x32x32.F32.E4M3.E4M3 R60, gdesc[UR16], R60, gsb0 ;  /* 0x00600000103c79f3 */ /* 0x000fe2000800083c */
[----:B------:R-:W-:Y:S01]  /*18960*/  R2UR UR18, R6 ;  /* 0x00000000061272ca */ /* 0x000fe200000e0000 */
[C---:B------:R-:W-:Y:S01]  /*18970*/  FMUL.FTZ R80, R2.reuse, R88 ;  /* 0x0000005802507220 */ /* 0x040fe20000410000 */
[----:B------:R-:W-:Y:S01]  /*18980*/  R2UR UR19, R7 ;  /* 0x00000000071372ca */ /* 0x000fe200000e0000 */
[----:B------:R-:W0:Y:S01]  /*18990*/  MUFU.TANH R109, R109 ;  /* 0x0000006d006d7308 */ /* 0x000e220000002400 */
[----:B------:R-:W-:Y:S01]  /*189a0*/  IADD3 R6, R235, 0xa0, -R218 ;  /* 0x000000a0eb067810 */ /* 0x000fe20007ffe8da */
[C---:B------:R-:W-:Y:S01]  /*189b0*/  FMUL.FTZ R93, R2.reuse, R77 ;  /* 0x0000004d025d7220 */ /* 0x040fe20000410000 */
[C---:B------:R-:W-:Y:S01]  /*189c0*/  FMUL.FTZ R97, R2.reuse, R79 ;  /* 0x0000004f02617220 */ /* 0x040fe20000410000 */
[C---:B------:R-:W-:Y:S01]  /*189d0*/  FMUL.FTZ R99, R2.reuse, R82 ;  /* 0x0000005202637220 */ /* 0x040fe20000410000 */
[----:B------:R-:W-:Y:S01]  /*189e0*/  FMUL.FTZ R79, R2, R81 ;  /* 0x00000051024f7220 */ /* 0x000fe20000410000 */
[----:B------:R-:W-:-:S02]  /*189f0*/  IMAD R6, R147, -0xa0, R6 ;  /* 0xffffff6093067824 */ /* 0x000fc400078e0206 */
[C---:B------:R-:W-:Y:S01]  /*18a00*/  FMUL.FTZ R81, R2.reuse, R86 ;  /* 0x0000005602517220 */ /* 0x040fe20000410000 */
[----:B------:R-:W1:Y:S01]  /*18a10*/  MUFU.TANH R13, R13 ;  /* 0x0000000d000d7308 */ /* 0x000e620000002400 */
[C---:B------:R-:W-:Y:S01]  /*18a20*/  FMUL.FTZ R86, R2.reuse, R91 ;  /* 0x0000005b02567220 */ /* 0x040fe20000410000 */
[----:B------:R-:W-:Y:S01]  /*18a30*/  FMUL.FTZ R27, R2, R84 ;  /* 0x00000054021b7220 */ /* 0x000fe20000410000 */
[----:B------:R-:W-:Y:S01]  /*18a40*/  ISETP.GT.AND P2, PT, R6, RZ, PT ;  /* 0x000000ff0600720c */ /* 0x000fe20003f44270 */
[----:B------:R-:W-:Y:S01]  /*18a50*/  FMUL.FTZ R77, R2, R85 ;  /* 0x00000055024d7220 */ /* 0x000fe20000410000 */
[----:B------:R-:W-:Y:S01]  /*18a60*/  ISETP.GT.AND P3, PT, R6, 0x1, PT ;  /* 0x000000010600780c */ /* 0x000fe20003f64270 */
[----:B------:R-:W-:Y:S01]  /*18a70*/  FMUL.FTZ R98, R2, R83 ;  /* 0x0000005302627220 */ /* 0x000fe20000410000 */
[C---:B------:R-:W-:Y:S01]  /*18a80*/  ISETP.GT.AND P4, PT, R6.reuse, 0x8, PT ;  /* 0x000000080600780c */ /* 0x040fe20003f84270 */
[----:B------:R-:W2:Y:S01]  /*18a90*/  MUFU.TANH R96, R96 ;  /* 0x0000006000607308 */ /* 0x000ea20000002400 */
[----:B------:R-:W-:Y:S01]  /*18aa0*/  ISETP.GT.AND P5, PT, R6, 0x9, PT ;  /* 0x000000090600780c */ /* 0x000fe20003fa4270 */
[C---:B------:R-:W-:Y:S01]  /*18ab0*/  FMUL.FTZ R85, R2.reuse, R87 ;  /* 0x0000005702557220 */ /* 0x040fe20000410000 */
[----:B0-----:R-:W-:Y:S01]  /*18ac0*/  FSEL R7, R109, -INF , P4 ;  /* 0xff8000006d077808 */ /* 0x001fe20002000000 */
[----:B------:R-:W-:-:S04]  /*18ad0*/  FMUL.FTZ R84, R2, R90 ;  /* 0x0000005a02547220 */ /* 0x000fc80000410000 */
[----:B------:R-:W0:Y:S08]  /*18ae0*/  MUFU.TANH R20, R20 ;  /* 0x0000001400147308 */ /* 0x000e300000002400 */
[----:B------:R-:W3:Y:S08]  /*18af0*/  MUFU.TANH R92, R92 ;  /* 0x0000005c005c7308 */ /* 0x000ef00000002400 */
[----:B------:R-:W4:Y:S08]  /*18b00*/  MUFU.TANH R12, R12 ;  /* 0x0000000c000c7308 */ /* 0x000f300000002400 */
[----:B------:R-:W5:Y:S01]  /*18b10*/  MUFU.TANH R15, R15 ;  /* 0x0000000f000f7308 */ /* 0x000f620000002400 */
[----:B------:R-:W-:-:S02]  /*18b20*/  WARPGROUP.DEPBAR.LE gsb0, 0x0 ;  /* 0x00008000000079c5 */ /* 0x000fc40000010000 */
[----:B------:R-:W-:Y:S01]  /*18b30*/  WARPGROUP.ARRIVE ;  /* 0x00000000000079c5 */ /* 0x000fe20000000000 */
[C---:B------:R-:W-:Y:S01]  /*18b40*/  FMUL.FTZ R89, R2.reuse, R67 ;  /* 0x0000004302597220 */ /* 0x040fe20000410000 */
[C---:B------:R-:W-:Y:S01]  /*18b50*/  FMUL.FTZ R88, R2.reuse, R66 ;  /* 0x0000004202587220 */ /* 0x040fe20000410000 */
[C---:B------:R-:W-:Y:S01]  /*18b60*/  FMUL.FTZ R66, R2.reuse, R68 ;  /* 0x0000004402427220 */ /* 0x040fe20000410000 */
[C---:B------:R-:W-:Y:S01]  /*18b70*/  FMUL.FTZ R68, R2.reuse, R74 ;  /* 0x0000004a02447220 */ /* 0x040fe20000410000 */
[----:B------:R-:W-:Y:S01]  /*18b80*/  FMUL.FTZ R82, R2, R62 ;  /* 0x0000003e02527220 */ /* 0x000fe20000410000 */
[----:B------:R-:W-:Y:S01]  /*18b90*/  QGMMA.64x32x32.F32.E4M3.E4M3 R44, gdesc[UR16], R44, gsb0 ;  /* 0x00600000102c79f3 */ /* 0x000fe2000800082c */
[----:B------:R-:W-:Y:S01]  /*18ba0*/  R2UR UR18, R4 ;  /* 0x00000000041272ca */ /* 0x000fe200000e0000 */
[----:B------:R-:W5:Y:S01]  /*18bb0*/  MUFU.TANH R94, R94 ;  /* 0x0000005e005e7308 */ /* 0x000f620000002400 */
[----:B------:R-:W-:Y:S01]  /*18bc0*/  FSEL R4, R108, -INF , P3 ;  /* 0xff8000006c047808 */ /* 0x000fe20001800000 */
[C---:B------:R-:W-:Y:S01]  /*18bd0*/  FMUL.FTZ R62, R2.reuse, R61 ;  /* 0x0000003d023e7220 */ /* 0x040fe20000410000 */
[----:B------:R-:W-:Y:S01]  /*18be0*/  R2UR UR19, R5 ;  /* 0x00000000051372ca */ /* 0x000fe200000e0000 */
[C---:B------:R-:W-:Y:S01]  /*18bf0*/  FMUL.FTZ R61, R2.reuse, R73 ;  /* 0x00000049023d7220 */ /* 0x040fe20000410000 */
[----:B------:R-:W-:Y:S01]  /*18c00*/  FSEL R5, R21, -INF , P2 ;  /* 0xff80000015057808 */ /* 0x000fe20001000000 */
[C---:B------:R-:W-:Y:S01]  /*18c10*/  FMUL.FTZ R83, R2.reuse, R64 ;  /* 0x0000004002537220 */ /* 0x040fe20000410000 */
        /* <DEDUP_REMOVED lines=8> */
[----:B------:R-:W-:Y:S01]  /*18ca0*/  FMUL.FTZ R70, R2, R70 ;  /* 0x0000004602467220 */ /* 0x000fe20000410000 */
[----:B------:R-:W5:Y:S08]  /*18cb0*/  MUFU.TANH R95, R95 ;  /* 0x0000005f005f7308 */ /* 0x000f700000002400 */
[----:B------:R-:W5:Y:S08]  /*18cc0*/  MUFU.TANH R97, R97 ;  /* 0x0000006100617308 */ /* 0x000f700000002400 */
[----:B------:R-:W5:Y:S08]  /*18cd0*/  MUFU.TANH R78, R78 ;  /* 0x0000004e004e7308 */ /* 0x000f700000002400 */
[----:B------:R-:W-:Y:S08]  /*18ce0*/  MUFU.TANH R76, R76 ;  /* 0x0000004c004c7308 */ /* 0x000ff00000002400 */
[----:B------:R-:W5:Y:S08]  /*18cf0*/  MUFU.TANH R79, R79 ;  /* 0x0000004f004f7308 */ /* 0x000f700000002400 */
[----:B------:R-:W5:Y:S01]  /*18d00*/  MUFU.TANH R27, R27 ;  /* 0x0000001b001b7308 */ /* 0x000f620000002400 */
[----:B------:R-:W-:-:S02]  /*18d10*/  WARPGROUP.DEPBAR.LE gsb0, 0x0 ;  /* 0x00008000000079c5 */ /* 0x000fc40000010000 */
[C---:B------:R-:W-:Y:S01]  /*18d20*/  FMUL.FTZ R67, R2.reuse, R46 ;  /* 0x0000002e02437220 */ /* 0x040fe20000410000 */
[C---:B------:R-:W-:Y:S01]  /*18d30*/  FMUL.FTZ R46, R2.reuse, R45 ;  /* 0x0000002d022e7220 */ /* 0x040fe20000410000 */
[----:B------:R-:W-:Y:S01]  /*18d40*/  FMUL.FTZ R45, R2, R51 ;  /* 0x00000033022d7220 */ /* 0x000fe20000410000 */
[----:B------:R-:W-:Y:S01]  /*18d50*/  FSEL R51, R8, -INF , P2 ;  /* 0xff80000008337808 */ /* 0x000fe20001000000 */
[C---:B------:R-:W-:Y:S01]  /*18d60*/  FMUL.FTZ R74, R2.reuse, R53 ;  /* 0x00000035024a7220 */ /* 0x040fe20000410000 */
[----:B------:R-:W-:Y:S01]  /*18d70*/  FSEL R8, R11, -INF , P3 ;  /* 0xff8000000b087808 */ /* 0x000fe20001800000 */
[----:B------:R-:W-:Y:S01]  /*18d80*/  FMUL.FTZ R149, R2, R57 ;  /* 0x0000003902957220 */ /* 0x000fe20000410000 */
[----:B------:R-:W-:Y:S01]  /*18d90*/  ISETP.GT.AND P3, PT, R6, 0x11, PT ;  /* 0x000000110600780c */ /* 0x000fe20003f64270 */
[----:B------:R-:W-:Y:S01]  /*18da0*/  FMUL.FTZ R115, R2, R59 ;  /* 0x0000003b02737220 */ /* 0x000fe20000410000 */
[----:B------:R-:W-:Y:S01]  /*18db0*/  FSEL R53, R9, -INF , P4 ;  /* 0xff80000009357808 */ /* 0x000fe20002000000 */
[----:B------:R-:W-:Y:S01]  /*18dc0*/  WARPGROUP.ARRIVE ;  /* 0x00000000000079c5 */ /* 0x000fe20000000000 */
[----:B------:R-:W-:Y:S01]  /*18dd0*/  FSEL R21, R24, -INF , P3 ;  /* 0xff80000018157808 */ /* 0x000fe20001800000 */
[C---:B------:R-:W-:Y:S01]  /*18de0*/  FMUL.FTZ R145, R2.reuse, R56 ;  /* 0x0000003802917220 */ /* 0x040fe20000410000 */
[----:B------:R-:W-:Y:S01]  /*18df0*/  FMNMX.FTZ R24, R51, R8, !PT ;  /* 0x0000000833187209 */ /* 0x000fe20007810000 */
[----:B------:R-:W-:Y:S01]  /*18e00*/  FMUL.FTZ R72, R2, R47 ;  /* 0x0000002f02487220 */ /* 0x000fe20000410000 */
[----:B------:R-:W-:Y:S01]  /*18e10*/  ISETP.GT.AND P2, PT, R6, 0x10, PT ;  /* 0x000000100600780c */ /* 0x000fe20003f44270 */
[----:B------:R-:W-:Y:S01]  /*18e20*/  QGMMA.64x32x32.F32.E4M3.E4M3 R28, gdesc[UR16], R28, gsb0 ;  /* 0x00600000101c79f3 */ /* 0x000fe2000800081c */
[----:B------:R-:W-:Y:S01]  /*18e30*/  FSEL R57, R10, -INF , P5 ;  /* 0xff8000000a397808 */ /* 0x000fe20002800000 */
[----:B------:R-:W5:Y:S01]  /*18e40*/  MUFU.TANH R99, R99 ;  /* 0x0000006300637308 */ /* 0x000f620000002400 */
[----:B------:R-:W-:Y:S01]  /*18e50*/  FMNMX.FTZ R24, R53, R24, !PT ;  /* 0x0000001835187209 */ /* 0x000fe20007810000 */
[----:B------:R-:W-:Y:S01]  /*18e60*/  FMUL.FTZ R47, R2, R52 ;  /* 0x00000034022f7220 */ /* 0x000fe20000410000 */
[----:B------:R-:W-:Y:S01]  /*18e70*/  FSEL R59, R14, -INF , P2 ;  /* 0xff8000000e3b7808 */ /* 0x000fe20001000000 */
[C---:B------:R-:W-:Y:S01]  /*18e80*/  FMUL.FTZ R75, R2.reuse, R54 ;  /* 0x00000036024b7220 */ /* 0x040fe20000410000 */
[----:B------:R-:W-:Y:S01]  /*18e90*/  FMNMX.FTZ R24, R57, R24, !PT ;  /* 0x0000001839187209 */ /* 0x000fe20007810000 */
[----:B------:R-:W-:Y:S01]  /*18ea0*/  FMUL.FTZ R49, R2, R49 ;  /* 0x0000003102317220 */ /* 0x000fe20000410000 */
[----:B------:R-:W-:Y:S01]  /*18eb0*/  ISETP.GT.AND P4, PT, R6, 0x18, PT ;  /* 0x000000180600780c */ /* 0x000fe20003f84270 */
[----:B------:R-:W5:Y:S01]  /*18ec0*/  MUFU.TANH R77, R77 ;  /* 0x0000004d004d7308 */ /* 0x000f620000002400 */
[----:B-1----:R-:W-:Y:S01]  /*18ed0*/  FSEL R73, R13, -INF , P3 ;  /* 0xff8000000d497808 */ /* 0x002fe20001800000 */
[C---:B------:R-:W-:Y:S01]  /*18ee0*/  FMUL.FTZ R55, R2.reuse, R55 ;  /* 0x0000003702377220 */ /* 0x040fe20000410000 */
[----:B------:R-:W-:Y:S01]  /*18ef0*/  FMNMX.FTZ R24, R59, R24, !PT ;  /* 0x000000183b187209 */ /* 0x000fe20007810000 */
[----:B------:R-:W-:Y:S01]  /*18f00*/  FMUL.FTZ R44, R2, R44 ;  /* 0x0000002c022c7220 */ /* 0x000fe20000410000 */
[----:B--2---:R-:W-:Y:S01]  /*18f10*/  FSEL R9, R96, -INF , P5 ;  /* 0xff80000060097808 */ /* 0x004fe20002800000 */
[----:B------:R-:W-:Y:S01]  /*18f20*/  FMUL.FTZ R48, R2, R48 ;  /* 0x0000003002307220 */ /* 0x000fe20000410000 */
[----:B------:R-:W-:Y:S01]  /*18f30*/  ISETP.GT.AND P5, PT, R6, 0x19, PT ;  /* 0x000000190600780c */ /* 0x000fe20003fa4270 */
[----:B------:R-:W-:Y:S01]  /*18f40*/  MUFU.TANH R98, R98 ;  /* 0x0000006200627308 */ /* 0x000fe20000002400 */
[----:B0-----:R-:W-:Y:S01]  /*18f50*/  FSEL R91, R20, -INF , P4 ;  /* 0xff800000145b7808 */ /* 0x001fe20002000000 */
[C---:B------:R-:W-:Y:S01]  /*18f60*/  FMUL.FTZ R50, R2.reuse, R50 ;  /* 0x0000003202327220 */ /* 0x040fe20000410000 */
[----:B------:R-:W-:Y:S01]  /*18f70*/  FMNMX.FTZ R56, R73, R24, !PT ;  /* 0x0000001849387209 */ /* 0x000fe20007810000 */
[----:B------:R-:W-:Y:S01]  /*18f80*/  FMUL.FTZ R58, R2, R58 ;  /* 0x0000003a023a7220 */ /* 0x000fe20000410000 */
[----:B---3--:R-:W-:-:S02]  /*18f90*/  FSEL R11, R92, -INF , P2 ;  /* 0xff8000005c0b7808 */ /* 0x008fc40001000000 */
[----:B------:R-:W-:Y:S01]  /*18fa0*/  ISETP.GT.AND P2, PT, R6, 0x20, PT ;  /* 0x000000200600780c */ /* 0x000fe20003f44270 */
[----:B------:R0:W-:Y:S01]  /*18fb0*/  MUFU.TANH R10, R47 ;  /* 0x0000002f000a7308 */ /* 0x0001e20000002400 */
[----:B----4-:R-:W-:Y:S02]  /*18fc0*/  FSEL R101, R12, -INF , P5 ;  /* 0xff8000000c657808 */ /* 0x010fe40002800000 */
[----:B------:R-:W-:Y:S02]  /*18fd0*/  FMNMX.FTZ R56, R91, R56, !PT ;  /* 0x000000385b387209 */ /* 0x000fe40007810000 */
[----:B------:R-:W-:Y:S02]  /*18fe0*/  ISETP.GT.AND P3, PT, R6, 0x21, PT ;  /* 0x000000210600780c */ /* 0x000fe40003f64270 */
[----:B-----5:R-:W-:Y:S01]  /*18ff0*/  FSEL R15, R15, -INF , P2 ;  /* 0xff8000000f0f7808 */ /* 0x020fe20001000000 */
[----:B------:R-:W1:Y:S01]  /*19000*/  MUFU.TANH R80, R80 ;  /* 0x0000005000507308 */ /* 0x000e620000002400 */
[----:B------:R-:W-:-:S02]  /*19010*/  FMNMX.FTZ R56, R101, R56, !PT ;  /* 0x0000003865387209 */ /* 0x000fc40007810000 */
[----:B------:R-:W-:Y:S02]  /*19020*/  FSEL R13, R94, -INF , P4 ;  /* 0xff8000005e0d7808 */ /* 0x000fe40002000000 */
[----:B------:R-:W-:Y:S02]  /*19030*/  ISETP.GT.AND P4, PT, R6, 0x28, PT ;  /* 0x000000280600780c */ /* 0x000fe40003f84270 */
[----:B------:R-:W-:Y:S01]  /*19040*/  FSEL R93, R93, -INF , P3 ;  /* 0xff8000005d5d7808 */ /* 0x000fe20001800000 */
[----:B------:R-:W2:Y:S01]  /*19050*/  MUFU.TANH R81, R81 ;  /* 0x0000005100517308 */ /* 0x000ea20000002400 */
[----:B------:R-:W-:Y:S02]  /*19060*/  FMNMX.FTZ R56, R15, R56, !PT ;  /* 0x000000380f387209 */ /* 0x000fe40007810000 */
[----:B------:R-:W-:Y:S02]  /*19070*/  FSEL R95, R95, -INF , P5 ;  /* 0xff8000005f5f7808 */ /* 0x000fe40002800000 */
[----:B0-----:R-:W-:-:S02]  /*19080*/  FSEL R47, R97, -INF , P3 ;  /* 0xff800000612f7808 */ /* 0x001fc40001800000 */
[----:B------:R-:W-:Y:S01]  /*19090*/  ISETP.GT.AND P5, PT, R6, 0x29, PT ;  /* 0x000000290600780c */ /* 0x000fe20003fa4270 */
[----:B------:R0:W-:Y:S01]  /*190a0*/  MUFU.TANH R54, R45 ;  /* 0x0000002d00367308 */ /* 0x0001e20000002400 */
[----:B------:R-:W-:Y:S02]  /*190b0*/  FSEL R97, R78, -INF , P4 ;  /* 0xff8000004e617808 */ /* 0x000fe40002000000 */
[----:B------:R-:W-:Y:S02]  /*190c0*/  FMNMX.FTZ R56, R93, R56, !PT ;  /* 0x000000385d387209 */ /* 0x000fe40007810000 */
[----:B------:R-:W-:Y:S02]  /*190d0*/  FSEL R79, R79, -INF , P5 ;  /* 0xff8000004f4f7808 */ /* 0x000fe40002800000 */
[----:B------:R-:W-:Y:S01]  /*190e0*/  FMNMX.FTZ R56, R97, R56, !PT ;  /* 0x0000003861387209 */ /* 0x000fe20007810000 */
[----:B------:R-:W-:Y:S01]  /*190f0*/  MUFU.TANH R26, R26 ;  /* 0x0000001a001a7308 */ /* 0x000fe20000002400 */
[----:B0-----:R-:W-:Y:S01]  /*19100*/  FSEL R45, R76, -INF , P2 ;  /* 0xff8000004c2d7808 */ /* 0x001fe20001000000 */
[----:B------:R-:W-:-:S02]  /*19110*/  WARPGROUP.DEPBAR.LE gsb0, 0x0 ;  /* 0x00008000000079c5 */ /* 0x000fc40000010000 */
[----:B------:R-:W-:Y:S01]  /*19120*/  ISETP.GT.AND P2, PT, R6, 0x30, PT ;  /* 0x000000300600780c */ /* 0x000fe20003f44270 */
[----:B------:R-:W-:Y:S01]  /*19130*/  FMUL.FTZ R151, R2, R28 ;  /* 0x0000001c02977220 */ /* 0x000fe20000410000 */
[----:B------:R-:W-:Y:S01]  /*19140*/  ISETP.GT.AND P3, PT, R6, 0x31, PT ;  /* 0x000000310600780c */ /* 0x000fe20003f64270 */
[C---:B------:R-:W-:Y:S01]  /*19150*/  FMUL.FTZ R28, R2.reuse, R29 ;  /* 0x0000001d021c7220 */ /* 0x040fe20000410000 */
[----:B------:R-:W0:Y:S01]  /*19160*/  MUFU.TANH R85, R85 ;  /* 0x0000005500557308 */ /* 0x000e220000002400 */
[----:B------:R-:W-:Y:S01]  /*19170*/  FSEL R103, R27, -INF , P2 ;  /* 0xff8000001b677808 */ /* 0x000fe20001000000 */
[C---:B------:R-:W-:Y:S01]  /*19180*/  FMUL.FTZ R31, R2.reuse, R31 ;  /* 0x0000001f021f7220 */ /* 0x040fe20000410000 */
[----:B------:R-:W-:Y:S01]  /*19190*/  FMNMX.FTZ R56, R79, R56, !PT ;  /* 0x000000384f387209 */ /* 0x000fe20007810000 */
[C---:B------:R-:W-:Y:S01]  /*191a0*/  FMUL.FTZ R32, R2.reuse, R32 ;  /* 0x0000002002207220 */ /* 0x040fe20000410000 */
[----:B------:R-:W-:Y:S01]  /*191b0*/  FSEL R99, R99, -INF , P4 ;  /* 0xff80000063637808 */ /* 0x000fe20002000000 */
[----:B------:R-:W-:Y:S01]  /*191c0*/  FMUL.FTZ R36, R2, R36 ;  /* 0x0000002402247220 */ /* 0x000fe20000410000 */
[----:B------:R-:W-:Y:S01]  /*191d0*/  ISETP.GT.AND P4, PT, R6, 0x38, PT ;  /* 0x000000380600780c */ /* 0x000fe20003f84270 */
[----:B------:R-:W3:Y:S01]  /*191e0*/  MUFU.TANH R60, R60 ;  /* 0x0000003c003c7308 */ /* 0x000ee20000002400 */
[----:B------:R-:W-:Y:S01]  /*191f0*/  FSEL R105, R77, -INF , P3 ;  /* 0xff8000004d697808 */ /* 0x000fe20001800000 */
[C---:B------:R-:W-:Y:S01]  /*19200*/  FMUL.FTZ R34, R2.reuse, R34 ;  /* 0x0000002202227220 */ /* 0x040fe20000410000 */
[----:B------:R-:W-:Y:S01]  /*19210*/  FMNMX.FTZ R56, R103, R56, !PT ;  /* 0x0000003867387209 */ /* 0x000fe20007810000 */
[----:B------:R-:W-:Y:S01]  /*19220*/  FMUL.FTZ R40, R2, R40 ;  /* 0x0000002802287220 */ /* 0x000fe20000410000 */
[----:B-1----:R-:W-:Y:S01]  /*19230*/  FSEL R107, R80, -INF , P4 ;  /* 0xff800000506b7808 */ /* 0x002fe20002000000 */
[C---:B------:R-:W-:Y:S01]  /*19240*/  FMUL.FTZ R38, R2.reuse, R38 ;  /* 0x0000002602267220 */ /* 0x040fe20000410000 */
[----:B------:R-:W-:Y:S01]  /*19250*/  FMNMX.FTZ R56, R105, R56, !PT ;  /* 0x0000003869387209 */ /* 0x000fe20007810000 */
[----:B------:R-:W1:Y:S01]  /*19260*/  MUFU.TANH R84, R84 ;  /* 0x0000005400547308 */ /* 0x000e620000002400 */
[----:B--2---:R-:W-:Y:S01]  /*19270*/  FSEL R81, R81, -INF , P2 ;  /* 0xff80000051517808 */ /* 0x004fe20001000000 */
[----:B------:R-:W-:Y:S01]  /*19280*/  FMUL.FTZ R42, R2, R42 ;  /* 0x0000002a022a7220 */ /* 0x000fe20000410000 */
[----:B------:R-:W-:-:S02]  /*19290*/  ISETP.GT.AND P2, PT, R6, 0x40, PT ;  /* 0x000000400600780c */ /* 0x000fc40003f44270 */
[----:B------:R-:W-:Y:S02]  /*192a0*/  FMNMX.FTZ R56, R107, R56, !PT ;  /* 0x000000386b387209 */ /* 0x000fe40007810000 */
[----:B0-----:R-:W-:Y:S01]  /*192b0*/  FSEL R85, R85, -INF , P3 ;  /* 0xff80000055557808 */ /* 0x001fe20001800000 */
[----:B------:R-:W0:Y:S01]  /*192c0*/  MUFU.TANH R62, R62 ;  /* 0x0000003e003e7308 */ /* 0x000e220000002400 */
[----:B------:R-:W-:Y:S02]  /*192d0*/  ISETP.GT.AND P3, PT, R6, 0x41, PT ;  /* 0x000000410600780c */ /* 0x000fe40003f64270 */
[----:B---3--:R-:W-:-:S05]  /*192e0*/  FSEL R111, R60, -INF , P2 ;  /* 0xff8000003c6f7808 */ /* 0x008fca0001000000 */
[----:B------:R-:W-:Y:S01]  /*192f0*/  MUFU.TANH R86, R86 ;  /* 0x0000005600567308 */ /* 0x000fe20000002400 */
[----:B-1----:R-:W-:Y:S02]  /*19300*/  FSEL R27, R84, -INF , P4 ;  /* 0xff800000541b7808 */ /* 0x002fe40002000000 */
[----:B------:R-:W-:-:S05]  /*19310*/  ISETP.GT.AND P4, PT, R6, 0x48, PT ;  /* 0x000000480600780c */ /* 0x000fca0003f84270 */
[----:B------:R1:W-:Y:S01]  /*19320*/  MUFU.TANH R52, R49 ;  /* 0x0000003100347308 */ /* 0x0003e20000002400 */
[----:B0-----:R-:W-:-:S07]  /*19330*/  FSEL R113, R62, -INF , P3 ;  /* 0xff8000003e717808 */ /* 0x001fce0001800000 */
[----:B------:R-:W0:Y:S01]  /*19340*/  MUFU.TANH R83, R83 ;  /* 0x0000005300537308 */ /* 0x000e220000002400 */
[----:B-1----:R-:W-:Y:S02]  /*19350*/  FSEL R49, R98, -INF , P5 ;  /* 0xff80000062317808 */ /* 0x002fe40002800000 */
[----:B------:R-:W-:-:S04]  /*19360*/  ISETP.GT.AND P5, PT, R6, 0x39, PT ;  /* 0x000000390600780c */ /* 0x000fc80003fa4270 */
[----:B------:R-:W-:Y:S01]  /*19370*/  FSEL R109, R26, -INF , P5 ;  /* 0xff8000001a6d7808 */ /* 0x000fe20002800000 */
[----:B------:R-:W-:Y:S01]  /*19380*/  MUFU.TANH R82, R82 ;  /* 0x0000005200527308 */ /* 0x000fe20000002400 */
[C---:B------:R-:W-:Y:S01]  /*19390*/  FMUL.FTZ R26, R2.reuse, R30 ;  /* 0x0000001e021a7220 */ /* 0x040fe20000410000 */
[----:B------:R-:W-:Y:S01]  /*193a0*/  FMUL.FTZ R30, R2, R33 ;  /* 0x00000021021e7220 */ /* 0x000fe20000410000 */
[----:B------:R-:W-:-:S04]  /*193b0*/  FMNMX.FTZ R56, R109, R56, !PT ;  /* 0x000000386d387209 */ /* 0x000fc80007810000 */
[----:B------:R-:W-:Y:S01]  /*193c0*/  FMNMX.FTZ R56, R111, R56, !PT ;  /* 0x000000386f387209 */ /* 0x000fe20007810000 */
[----:B------:R-:W-:Y:S01]  /*193d0*/  MUFU.TANH R63, R63 ;  /* 0x0000003f003f7308 */ /* 0x000fe20000002400 */
[----:B0-----:R-:W-:Y:S02]  /*193e0*/  FSEL R83, R83, -INF , P4 ;  /* 0xff80000053537808 */ /* 0x001fe40002000000 */
[----:B------:R-:W-:-:S04]  /*193f0*/  FMNMX.FTZ R56, R113, R56, !PT ;  /* 0x0000003871387209 */ /* 0x000fc80007810000 */
[----:B------:R-:W-:Y:S01]  /*19400*/  FMNMX.FTZ R56, R83, R56, !PT ;  /* 0x0000003853387209 */ /* 0x000fe20007810000 */
[----:B------:R-:W0:Y:S08]  /*19410*/  MUFU.TANH R87, R87 ;  /* 0x0000005700577308 */ /* 0x000e300000002400 */
[----:B------:R-:W-:Y:S08]  /*19420*/  MUFU.TANH R66, R66 ;  /* 0x0000004200427308 */ /* 0x000ff00000002400 */
[----:B------:R-:W1:Y:S01]  /*19430*/  MUFU.TANH R88, R88 ;  /* 0x0000005800587308 */ /* 0x000e620000002400 */
[----:B0-----:R-:W-:-:S02]  /*19440*/  FSEL R87, R87, -INF , P3 ;  /* 0xff80000057577808 */ /* 0x001fc40001800000 */
[----:B------:R-:W-:-:S05]  /*19450*/  ISETP.GT.AND P3, PT, R6, 0x51, PT ;  /* 0x000000510600780c */ /* 0x000fca0003f64270 */
[----:B------:R-:W0:Y:S08]  /*19460*/  MUFU.TANH R65, R65 ;  /* 0x0000004100417308 */ /* 0x000e300000002400 */
[----:B------:R-:W2:Y:S01]  /*19470*/  MUFU.TANH R89, R89 ;  /* 0x0000005900597308 */ /* 0x000ea20000002400 */
        /* <DEDUP_REMOVED lines=9> */
[----:B--2---:R-:W-:Y:S02]  /*19510*/  FSEL R89, R89, -INF , P5 ;  /* 0xff80000059597808 */ /* 0x004fe40002800000 */
[----:B------:R-:W-:Y:S02]  /*19520*/  FMNMX.FTZ R56, R123, R56, !PT ;  /* 0x000000387b387209 */ /* 0x000fe40007810000 */
[----:B------:R-:W-:-:S03]  /*19530*/  ISETP.GT.AND P5, PT, R6, 0x59, PT ;  /* 0x000000590600780c */ /* 0x000fc60003fa4270 */
[----:B------:R-:W1:Y:S01]  /*19540*/  MUFU.TANH R68, R68 ;  /* 0x0000004400447308 */ /* 0x000e620000002400 */
[----:B0-----:R-:W-:-:S07]  /*19550*/  FSEL R129, R64, -INF , P4 ;  /* 0xff80000040817808 */ /* 0x001fce0002000000 */
[----:B------:R0:W-:Y:S08]  /*19560*/  MUFU.TANH R14, R75 ;  /* 0x0000004b000e7308 */ /* 0x0001f00000002400 */
[----:B------:R-:W2:Y:S01]  /*19570*/  MUFU.TANH R61, R61 ;  /* 0x0000003d003d7308 */ /* 0x000ea20000002400 */
[----:B0-----:R-:W-:Y:S02]  /*19580*/  FSEL R75, R82, -INF , P2 ;  /* 0xff800000524b7808 */ /* 0x001fe40001000000 */
[----:B------:R-:W-:-:S02]  /*19590*/  ISETP.GT.AND P2, PT, R6, 0x50, PT ;  /* 0x000000500600780c */ /* 0x000fc40003f44270 */
[----:B-1----:R-:W-:Y:S02]  /*195a0*/  FSEL R29, R68, -INF , P4 ;  /* 0xff800000441d7808 */ /* 0x002fe40002000000 */
[----:B------:R-:W-:Y:S01]  /*195b0*/  FSEL R125, R66, -INF , P2 ;  /* 0xff800000427d7808 */ /* 0x000fe20001000000 */
[----:B------:R-:W0:Y:S01]  /*195c0*/  MUFU.TANH R44, R44 ;  /* 0x0000002c002c7308 */ /* 0x000e220000002400 */
[----:B------:R-:W-:Y:S02]  /*195d0*/  FSEL R63, R70, -INF , P2 ;  /* 0xff800000463f7808 */ /* 0x000fe40001000000 */
[----:B------:R-:W-:Y:S02]  /*195e0*/  FMNMX.FTZ R56, R125, R56, !PT ;  /* 0x000000387d387209 */ /* 0x000fe40007810000 */
[C---:B------:R-:W-:Y:S02]  /*195f0*/  ISETP.GT.AND P2, PT, R6.reuse, 0x60, PT ;  /* 0x000000600600780c */ /* 0x040fe40003f44270 */
[----:B------:R-:W-:Y:S01]  /*19600*/  FMNMX.FTZ R56, R127, R56, !PT ;  /* 0x000000387f387209 */ /* 0x000fe20007810000 */
[----:B------:R-:W1:Y:S01]  /*19610*/  MUFU.TANH R67, R67 ;  /* 0x0000004300437308 */ /* 0x000e620000002400 */
[----:B------:R-:W-:-:S02]  /*19620*/  ISETP.GT.AND P4, PT, R6, 0x68, PT ;  /* 0x000000680600780c */ /* 0x000fc40003f84270 */
[----:B--2---:R-:W-:Y:S02]  /*19630*/  FSEL R131, R61, -INF , P5 ;  /* 0xff8000003d837808 */ /* 0x004fe40002800000 */
[----:B------:R-:W-:-:S03]  /*19640*/  FMNMX.FTZ R56, R129, R56, !PT ;  /* 0x0000003881387209 */ /* 0x000fc60007810000 */
[----:B------:R-:W2:Y:S01]  /*19650*/  MUFU.TANH R69, R69 ;  /* 0x0000004500457308 */ /* 0x000ea20000002400 */
[----:B0-----:R-:W-:Y:S01]  /*19660*/  FSEL R133, R44, -INF , P2 ;  /* 0xff8000002c857808 */ /* 0x001fe20001000000 */
[----:B------:R-:W-:Y:S01]  /*19670*/  FMUL.FTZ R44, R2, R35 ;  /* 0x00000023022c7220 */ /* 0x000fe20000410000 */
[----:B------:R-:W-:-:S04]  /*19680*/  FMNMX.FTZ R56, R131, R56, !PT ;  /* 0x0000003883387209 */ /* 0x000fc80007810000 */
[----:B------:R-:W-:Y:S01]  /*19690*/  FMNMX.FTZ R56, R133, R56, !PT ;  /* 0x0000003885387209 */ /* 0x000fe20007810000 */
[----:B------:R-:W0:Y:S01]  /*196a0*/  MUFU.TANH R48, R48 ;  /* 0x0000003000307308 */ /* 0x000e220000002400 */
[----:B-1----:R-:W-:Y:S02]  /*196b0*/  FSEL R67, R67, -INF , P2 ;  /* 0xff80000043437808 */ /* 0x002fe40001000000 */
[----:B------:R-:W-:-:S04]  /*196c0*/  ISETP.GT.AND P2, PT, R6, 0x70, PT ;  /* 0x000000700600780c */ /* 0x000fc80003f44270 */
[----:B------:R-:W-:Y:S01]  /*196d0*/  FSEL R141, R10, -INF , P2 ;  /* 0xff8000000a8d7808 */ /* 0x000fe20001000000 */
[----:B------:R-:W1:Y:S01]  /*196e0*/  MUFU.TANH R50, R50 ;  /* 0x0000003200327308 */ /* 0x000e620000002400 */
[----:B--2---:R-:W-:Y:S01]  /*196f0*/  FSEL R69, R69, -INF , P3 ;  /* 0xff80000045457808 */ /* 0x004fe20001800000 */
[----:B------:R-:W-:Y:S01]  /*19700*/  FMUL.FTZ R10, R2, R37 ;  /* 0x00000025020a7220 */ /* 0x000fe20000410000 */
[----:B------:R-:W-:Y:S02]  /*19710*/  ISETP.GT.AND P3, PT, R6, 0x61, PT ;  /* 0x000000610600780c */ /* 0x000fe40003f64270 */
[----:B------:R-:W-:Y:S02]  /*19720*/  FSEL R61, R14, -INF , P2 ;  /* 0xff8000000e3d7808 */ /* 0x000fe40001000000 */
[----:B------:R-:W-:Y:S01]  /*19730*/  ISETP.GT.AND P2, PT, R6, 0x80, PT ;  /* 0x000000800600780c */ /* 0x000fe20003f44270 */
[----:B------:R-:W2:Y:S01]  /*19740*/  MUFU.TANH R46, R46 ;  /* 0x0000002e002e7308 */ /* 0x000ea20000002400 */
[----:B0-----:R-:W-:Y:S01]  /*19750*/  FSEL R137, R48, -INF , P4 ;  /* 0xff80000030897808 */ /* 0x001fe20002000000 */
[----:B------:R-:W-:-:S06]  /*19760*/  FMUL.FTZ R48, R2, R43 ;  /* 0x0000002b02307220 */ /* 0x000fcc0000410000 */
[----:B------:R-:W0:Y:S01]  /*19770*/  MUFU.TANH R24, R58 ;  /* 0x0000003a00187308 */ /* 0x000e220000002400 */
[----:B-1----:R-:W-:Y:S02]  /*19780*/  FSEL R33, R50, -INF , P4 ;  /* 0xff80000032217808 */ /* 0x002fe40002000000 */
[----:B------:R-:W-:-:S05]  /*19790*/  ISETP.GT.AND P4, PT, R6, 0x78, PT ;  /* 0x000000780600780c */ /* 0x000fca0003f84270 */
[----:B------:R-:W-:Y:S01]  /*197a0*/  MUFU.TANH R72, R72 ;  /* 0x0000004800487308 */ /* 0x000fe20000002400 */
[----:B--2---:R-:W-:Y:S01]  /*197b0*/  FSEL R135, R46, -INF , P3 ;  /* 0xff8000002e877808 */ /* 0x004fe20001800000 */
[----:B------:R-:W-:-:S03]  /*197c0*/  FMUL.FTZ R46, R2, R39 ;  /* 0x00000027022e7220 */ /* 0x000fc60000410000 */
[----:B------:R-:W-:-:S03]  /*197d0*/  FMNMX.FTZ R56, R135, R56, !PT ;  /* 0x0000003887387209 */ /* 0x000fc60007810000 */
[----:B------:R-:W1:Y:S01]  /*197e0*/  MUFU.TANH R71, R71 ;  /* 0x0000004700477308 */ /* 0x000e620000002400 */
[----:B0-----:R-:W-:Y:S02]  /*197f0*/  FSEL R37, R24, -INF , P4 ;  /* 0xff80000018257808 */ /* 0x001fe40002000000 */
[----:B------:R-:W-:Y:S02]  /*19800*/  FMNMX.FTZ R24, R5, R4, !PT ;  /* 0x0000000405187209 */ /* 0x000fe40007810000 */
[----:B------:R-:W-:Y:S02]  /*19810*/  FMNMX.FTZ R56, R137, R56, !PT ;  /* 0x0000003889387209 */ /* 0x000fe40007810000 */
[----:B------:R-:W-:Y:S01]  /*19820*/  FMNMX.FTZ R24, R7, R24, !PT ;  /* 0x0000001807187209 */ /* 0x000fe20007810000 */
[----:B------:R-:W0:Y:S08]  /*19830*/  MUFU.TANH R12, R74 ;  /* 0x0000004a000c7308 */ /* 0x000e300000002400 */
[----:B------:R-:W2:Y:S01]  /*19840*/  MUFU.TANH R26, R26 ;  /* 0x0000001a001a7308 */ /* 0x000ea20000002400 */
[----:B-1----:R-:W-:-:S02]  /*19850*/  FSEL R71, R71, -INF , P5 ;  /* 0xff80000047477808 */ /* 0x002fc40002800000 */
[----:B------:R-:W-:-:S04]  /*19860*/  ISETP.GT.AND P5, PT, R6, 0x69, PT ;  /* 0x000000690600780c */ /* 0x000fc80003fa4270 */
[----:B------:R-:W-:Y:S01]  /*19870*/  FSEL R139, R52, -INF , P5 ;  /* 0xff800000348b7808 */ /* 0x000fe20002800000 */
[----:B------:R1:W-:Y:S01]  /*19880*/  MUFU.TANH R117, R31 ;  /* 0x0000001f00757308 */ /* 0x0003e20000002400 */
[----:B------:R-:W-:Y:S02]  /*19890*/  FSEL R35, R54, -INF , P5 ;  /* 0xff80000036237808 */ /* 0x000fe40002800000 */
[----:B------:R-:W-:Y:S02]  /*198a0*/  FMNMX.FTZ R56, R139, R56, !PT ;  /* 0x000000388b387209 */ /* 0x000fe40007810000 */
[----:B------:R-:W-:Y:S02]  /*198b0*/  ISETP.GT.AND P5, PT, R6, 0x79, PT ;  /* 0x000000790600780c */ /* 0x000fe40003fa4270 */
[----:B------:R-:W-:Y:S01]  /*198c0*/  FMNMX.FTZ R56, R141, R56, !PT ;  /* 0x000000388d387209 */ /* 0x000fe20007810000 */
[----:B------:R-:W3:Y:S01]  /*198d0*/  MUFU.TANH R145, R145 ;  /* 0x0000009100917308 */ /* 0x000ee20000002400 */
[----:B-1----:R-:W-:-:S02]  /*198e0*/  FSEL R31, R72, -INF , P3 ;  /* 0xff800000481f7808 */ /* 0x002fc40001800000 */
[----:B------:R-:W-:-:S04]  /*198f0*/  ISETP.GT.AND P3, PT, R6, 0x71, PT ;  /* 0x000000710600780c */ /* 0x000fc80003f64270 */
[----:B0-----:R-:W-:Y:S01]  /*19900*/  FSEL R143, R12, -INF , P3 ;  /* 0xff8000000c8f7808 */ /* 0x001fe20001800000 */
[----:B------:R-:W0:Y:S01]  /*19910*/  MUFU.TANH R149, R149 ;  /* 0x0000009500957308 */ /* 0x000e220000002400 */
[----:B------:R-:W-:Y:S01]  /*19920*/  FMUL.FTZ R12, R2, R41 ;  /* 0x00000029020c7220 */ /* 0x000fe20000410000 */
[----:B--2---:R-:W-:Y:S02]  /*19930*/  FSEL R41, R26, -INF , P2 ;  /* 0xff8000001a297808 */ /* 0x004fe40001000000 */
[----:B------:R-:W-:Y:S02]  /*19940*/  FMNMX.FTZ R26, R9, R24, !PT ;  /* 0x00000018091a7209 */ /* 0x000fe40007810000 */
[----:B------:R-:W-:Y:S02]  /*19950*/  FSEL R65, R20, -INF , P3 ;  /* 0xff80000014417808 */ /* 0x000fe40001800000 */
[----:B------:R-:W1:Y:S01]  /*19960*/  MUFU.TANH R28, R28 ;  /* 0x0000001c001c7308 */ /* 0x000e620000002400 */
[----:B------:R-:W-:-:S02]  /*19970*/  FMNMX.FTZ R26, R11, R26, !PT ;  /* 0x0000001a0b1a7209 */ /* 0x000fc40007810000 */
[----:B---3--:R-:W-:Y:S02]  /*19980*/  FSEL R145, R145, -INF , P4 ;  /* 0xff80000091917808 */ /* 0x008fe40002000000 */
[----:B------:R-:W-:Y:S02]  /*19990*/  FMNMX.FTZ R26, R21, R26, !PT ;  /* 0x0000001a151a7209 */ /* 0x000fe40007810000 */
[----:B------:R-:W-:Y:S01]  /*199a0*/  FMNMX.FTZ R56, R143, R56, !PT ;  /* 0x000000388f387209 */ /* 0x000fe20007810000 */
[----:B------:R-:W2:Y:S01]  /*199b0*/  MUFU.TANH R151, R151 ;  /* 0x0000009700977308 */ /* 0x000ea20000002400 */
[----:B------:R-:W-:Y:S02]  /*199c0*/  ISETP.GT.AND P3, PT, R6, 0x81, PT ;  /* 0x000000810600780c */ /* 0x000fe40003f64270 */
[----:B------:R-:W-:Y:S02]  /*199d0*/  FMNMX.FTZ R26, R13, R26, !PT ;  /* 0x0000001a0d1a7209 */ /* 0x000fe40007810000 */
[----:B0-----:R-:W-:-:S02]  /*199e0*/  FSEL R149, R149, -INF , P5 ;  /* 0xff80000095957808 */ /* 0x001fc40002800000 */
[----:B------:R-:W-:Y:S01]  /*199f0*/  FMNMX.FTZ R56, R145, R56, !PT ;  /* 0x0000003891387209 */ /* 0x000fe20007810000 */
[----:B------:R-:W0:Y:S01]  /*19a00*/  MUFU.TANH R115, R115 ;  /* 0x0000007300737308 */ /* 0x000e220000002400 */
[----:B-1----:R-:W-:Y:S02]  /*19a10*/  FSEL R153, R28, -INF , P3 ;  /* 0xff8000001c997808 */ /* 0x002fe40001800000 */
[----:B------:R-:W-:Y:S02]  /*19a20*/  FMNMX.FTZ R28, R95, R26, !PT ;  /* 0x0000001a5f1c7209 */ /* 0x000fe40007810000 */
[----:B------:R-:W-:Y:S02]  /*19a30*/  FMNMX.FTZ R56, R149, R56, !PT ;  /* 0x0000003895387209 */ /* 0x000fe40007810000 */
[----:B------:R-:W-:Y:S01]  /*19a40*/  FMNMX.FTZ R28, R45, R28, !PT ;  /* 0x0000001c2d1c7209 */ /* 0x000fe20007810000 */
[----:B------:R-:W1:Y:S01]  /*19a50*/  MUFU.TANH R32, R32 ;  /* 0x0000002000207308 */ /* 0x000e620000002400 */
[----:B--2---:R-:W-:-:S02]  /*19a60*/  FSEL R151, R151, -INF , P2 ;  /* 0xff80000097977808 */ /* 0x004fc40001000000 */
[C---:B------:R-:W-:Y:S02]  /*19a70*/  ISETP.GT.AND P4, PT, R6.reuse, 0x88, PT ;  /* 0x000000880600780c */ /* 0x040fe40003f84270 */
[----:B------:R-:W-:Y:S02]  /*19a80*/  FMNMX.FTZ R56, R151, R56, !PT ;  /* 0x0000003897387209 */ /* 0x000fe40007810000 */
[----:B------:R-:W-:Y:S01]  /*19a90*/  FMNMX.FTZ R28, R47, R28, !PT ;  /* 0x0000001c2f1c7209 */ /* 0x000fe20007810000 */
[----:B------:R-:W2:Y:S01]  /*19aa0*/  MUFU.TANH R30, R30 ;  /* 0x0000001e001e7308 */ /* 0x000ea20000002400 */
[----:B0-----:R-:W-:Y:S02]  /*19ab0*/  FSEL R115, R115, -INF , P5 ;  /* 0xff80000073737808 */ /* 0x001fe40002800000 */
[----:B------:R-:W-:Y:S02]  /*19ac0*/  ISETP.GT.AND P5, PT, R6, 0x89, PT ;  /* 0x000000890600780c */ /* 0x000fe40003fa4270 */
[----:B------:R-:W-:-:S02]  /*19ad0*/  FMNMX.FTZ R56, R153, R56, !PT ;  /* 0x0000003899387209 */ /* 0x000fc40007810000 */
[----:B------:R-:W-:Y:S01]  /*19ae0*/  FMNMX.FTZ R28, R99, R28, !PT ;  /* 0x0000001c631c7209 */ /* 0x000fe20007810000 */
[----:B------:R-:W0:Y:S01]  /*19af0*/  MUFU.TANH R36, R36 ;  /* 0x0000002400247308 */ /* 0x000e220000002400 */
[----:B-1----:R-:W-:Y:S02]  /*19b00*/  FSEL R155, R32, -INF , P4 ;  /* 0xff800000209b7808 */ /* 0x002fe40002000000 */
[----:B------:R-:W-:Y:S02]  /*19b10*/  ISETP.GT.AND P2, PT, R6, 0x90, PT ;  /* 0x000000900600780c */ /* 0x000fe40003f44270 */
[----:B------:R-:W-:Y:S02]  /*19b20*/  FMNMX.FTZ R56, R155, R56, !PT ;  /* 0x000000389b387209 */ /* 0x000fe40007810000 */
[----:B------:R-:W-:Y:S01]  /*19b30*/  FSEL R117, R117, -INF , P3 ;  /* 0xff80000075757808 */ /* 0x000fe20001800000 */
[----:B------:R-:W1:Y:S01]  /*19b40*/  MUFU.TANH R34, R34 ;  /* 0x0000002200227308 */ /* 0x000e620000002400 */
[----:B--2---:R-:W-:-:S02]  /*19b50*/  FSEL R157, R30, -INF , P5 ;  /* 0xff8000001e9d7808 */ /* 0x004fc40002800000 */
[----:B------:R-:W-:Y:S02]  /*19b60*/  FMNMX.FTZ R30, R49, R28, !PT ;  /* 0x0000001c311e7209 */ /* 0x000fe40007810000 */
[----:B------:R-:W-:Y:S02]  /*19b70*/  ISETP.GT.AND P3, PT, R6, 0x91, PT ;  /* 0x000000910600780c */ /* 0x000fe40003f64270 */
[----:B------:R-:W-:Y:S01]  /*19b80*/  FMNMX.FTZ R56, R157, R56, !PT ;  /* 0x000000389d387209 */ /* 0x000fe20007810000 */
[----:B------:R-:W2:Y:S01]  /*19b90*/  MUFU.TANH R10, R10 ;  /* 0x0000000a000a7308 */ /* 0x000ea20000002400 */
[----:B0-----:R-:W-:Y:S02]  /*19ba0*/  FSEL R159, R36, -INF , P2 ;  /* 0xff800000249f7808 */ /* 0x001fe40001000000 */
[----:B------:R-:W-:Y:S02]  /*19bb0*/  FMNMX.FTZ R30, R81, R30, !PT ;  /* 0x0000001e511e7209 */ /* 0x000fe40007810000 */
[----:B------:R-:W-:-:S02]  /*19bc0*/  FMNMX.FTZ R56, R159, R56, !PT ;  /* 0x000000389f387209 */ /* 0x000fc40007810000 */
[----:B------:R-:W-:Y:S01]  /*19bd0*/  FMNMX.FTZ R30, R85, R30, !PT ;  /* 0x0000001e551e7209 */ /* 0x000fe20007810000 */
        /* <DEDUP_REMOVED lines=11> */
[----:B------:R-:W-:-:S02]  /*19c90*/  ISETP.GT.AND P5, PT, R6, 0x99, PT ;  /* 0x000000990600780c */ /* 0x000fc40003fa4270 */
[----:B------:R-:W-:-:S03]  /*19ca0*/  FMNMX.FTZ R30, R87, R30, !PT ;  /* 0x0000001e571e7209 */ /* 0x000fc60007810000 */
[----:B------:R-:W-:Y:S01]  /*19cb0*/  MUFU.TANH R38, R38 ;  /* 0x0000002600267308 */ /* 0x000fe20000002400 */
[----:B-1----:R-:W-:Y:S02]  /*19cc0*/  FSEL R165, R40, -INF , P4 ;  /* 0xff80000028a57808 */ /* 0x002fe40002000000 */
[----:B------:R-:W-:Y:S02]  /*19cd0*/  FMNMX.FTZ R30, R77, R30, !PT ;  /* 0x0000001e4d1e7209 */ /* 0x000fe40007810000 */
[----:B------:R-:W-:Y:S02]  /*19ce0*/  FMNMX.FTZ R56, R165, R56, !PT ;  /* 0x00000038a5387209 */ /* 0x000fe40007810000 */
[----:B------:R-:W-:Y:S01]  /*19cf0*/  FMNMX.FTZ R34, R89, R30, !PT ;  /* 0x0000001e59227209 */ /* 0x000fe20007810000 */
[----:B------:R-:W0:Y:S01]  /*19d00*/  MUFU.TANH R46, R46 ;  /* 0x0000002e002e7308 */ /* 0x000e220000002400 */
[----:B--2---:R-:W-:Y:S01]  /*19d10*/  FSEL R163, R12, -INF , P5 ;  /* 0xff8000000ca37808 */ /* 0x004fe20002800000 */
[----:B------:R-:W-:Y:S01]  /*19d20*/  IMAD.U32 R12, RZ, RZ, UR6 ;  /* 0x00000006ff0c7e24 */ /* 0x000fe2000f8e00ff */
[----:B------:R-:W-:-:S02]  /*19d30*/  FMNMX.FTZ R34, R63, R34, !PT ;  /* 0x000000223f227209 */ /* 0x000fc40007810000 */
[----:B------:R-:W-:Y:S02]  /*19d40*/  FMNMX.FTZ R56, R163, R56, !PT ;  /* 0x00000038a3387209 */ /* 0x000fe40007810000 */
[----:B------:R-:W-:Y:S01]  /*19d50*/  FMNMX.FTZ R34, R69, R34, !PT ;  /* 0x0000002245227209 */ /* 0x000fe20007810000 */
[----:B------:R-:W-:Y:S02]  /*19d60*/  MUFU.TANH R42, R42 ;  /* 0x0000002a002a7308 */ /* 0x000fe40000002400 */
[----:B------:R-:W1:Y:S01]  /*19d70*/  SHFL.BFLY PT, R167, R56, 0x2, 0x1f ;  /* 0x0c401f0038a77f89 */ /* 0x000e6200000e0000 */
[----:B------:R-:W-:-:S04]  /*19d80*/  FMNMX.FTZ R34, R29, R34, !PT ;  /* 0x000000221d227209 */ /* 0x000fc80007810000 */
[----:B------:R-:W-:Y:S01]  /*19d90*/  FMNMX.FTZ R34, R71, R34, !PT ;  /* 0x0000002247227209 */ /* 0x000fe20007810000 */
[----:B------:R-:W2:Y:S03]  /*19da0*/  MUFU.TANH R48, R48 ;  /* 0x0000003000307308 */ /* 0x000ea60000002400 */
[----:B------:R-:W-:-:S04]  /*19db0*/  FMNMX.FTZ R34, R67, R34, !PT ;  /* 0x0000002243227209 */ /* 0x000fc80007810000 */
[----:B------:R-:W-:-:S04]  /*19dc0*/  FMNMX.FTZ R34, R31, R34, !PT ;  /* 0x000000221f227209 */ /* 0x000fc80007810000 */
[----:B------:R-:W-:-:S04]  /*19dd0*/  FMNMX.FTZ R34, R33, R34, !PT ;  /* 0x0000002221227209 */ /* 0x000fc80007810000 */
[----:B------:R-:W-:Y:S02]  /*19de0*/  FMNMX.FTZ R40, R35, R34, !PT ;  /* 0x0000002223287209 */ /* 0x000fe40007810000 */
[----:B-1----:R-:W-:Y:S02]  /*19df0*/  FMNMX.FTZ R167, R56, R167, !PT ;  /* 0x000000a738a77209 */ /* 0x002fe40007810000 */
[----:B------:R-:W-:-:S03]  /*19e00*/  FMNMX.FTZ R40, R61, R40, !PT ;  /* 0x000000283d287209 */ /* 0x000fc60007810000 */
[----:B------:R-:W1:Y:S01]  /*19e10*/  SHFL.BFLY PT, R14, R167, 0x1, 0x1f ;  /* 0x0c201f00a70e7f89 */ /* 0x000e6200000e0000 */
[----:B------:R-:W-:-:S04]  /*19e20*/  FMNMX.FTZ R40, R65, R40, !PT ;  /* 0x0000002841287209 */ /* 0x000fc80007810000 */
[----:B------:R-:W-:-:S04]  /*19e30*/  FMNMX.FTZ R40, R37, R40, !PT ;  /* 0x0000002825287209 */ /* 0x000fc80007810000 */
[----:B------:R-:W-:-:S04]  /*19e40*/  FMNMX.FTZ R50, R115, R40, !PT ;  /* 0x0000002873327209 */ /* 0x000fc80007810000 */
[----:B------:R-:W-:-:S04]  /*19e50*/  FMNMX.FTZ R50, R41, R50, !PT ;  /* 0x0000003229327209 */ /* 0x000fc80007810000 */
[----:B------:R-:W-:-:S04]  /*19e60*/  FMNMX.FTZ R50, R117, R50, !PT ;  /* 0x0000003275327209 */ /* 0x000fc80007810000 */
[----:B------:R-:W-:Y:S02]  /*19e70*/  FMNMX.FTZ R50, R121, R50, !PT ;  /* 0x0000003279327209 */ /* 0x000fe40007810000 */
[----:B-1----:R-:W-:Y:S02]  /*19e80*/  FMNMX.FTZ R14, R167, R14, !PT ;  /* 0x0000000ea70e7209 */ /* 0x002fe40007810000 */
[----:B------:R-:W-:Y:S02]  /*19e90*/  FMNMX.FTZ R50, R119, R50, !PT ;  /* 0x0000003277327209 */ /* 0x000fe40007810000 */
[C---:B------:R-:W-:Y:S01]  /*19ea0*/  FSETP.NEU.FTZ.AND P6, PT, R14.reuse, -INF , PT ;  /* 0xff8000000e00780b */ /* 0x040fe20003fdd000 */
[----:B------:R-:W-:-:S05]  /*19eb0*/  FFMA.FTZ R44, R14, R12, -8 ;  /* 0xc10000000e2c7423 */ /* 0x000fca000001000c */
[----:B------:R-:W-:-:S05]  /*19ec0*/  FSEL R44, R44, RZ, P6 ;  /* 0x000000ff2c2c7208 */ /* 0x000fca0003000000 */
[-CC-:B------:R-:W-:Y:S01]  /*19ed0*/  FFMA.FTZ R103, R103, R12.reuse, -R44.reuse ;  /* 0x0000000c67677223 */ /* 0x180fe2000001082c */
[----:B------:R-:W-:-:S01]  /*19ee0*/  FFMA.FTZ R20, R91, R12, -R44 ;  /* 0x0000000c5b147223 */ /* 0x000fc2000001082c */
[-CC-:B------:R-:W-:Y:S01]  /*19ef0*/  FFMA.FTZ R91, R109, R12.reuse, -R44.reuse ;  /* 0x0000000c6d5b7223 */ /* 0x180fe2000001082c */
[----:B------:R-:W-:-:S01]  /*19f00*/  FFMA.FTZ R111, R111, R12, -R44 ;  /* 0x0000000c6f6f7223 */ /* 0x000fc2000001082c */
[----:B------:R1:W-:Y:S01]  /*19f10*/  MUFU.EX2 R28, R103 ;  /* 0x00000067001c7308 */ /* 0x0003e20000000800 */
[----:B0-----:R-:W-:Y:S01]  /*19f20*/  FSEL R109, R46, -INF , P3 ;  /* 0xff8000002e6d7808 */ /* 0x001fe20001800000 */
[-CC-:B------:R-:W-:Y:S01]  /*19f30*/  FFMA.FTZ R10, R59, R12.reuse, -R44.reuse ;  /* 0x0000000c3b0a7223 */ /* 0x180fe2000001082c */
[----:B------:R-:W-:-:S01]  /*19f40*/  FFMA.FTZ R59, R79, R12, -R44 ;  /* 0x0000000c4f3b7223 */ /* 0x000fc2000001082c */
[-CC-:B------:R-:W-:Y:S01]  /*19f50*/  FFMA.FTZ R79, R113, R12.reuse, -R44.reuse ;  /* 0x0000000c714f7223 */ /* 0x180fe2000001082c */
[----:B--2---:R-:W-:Y:S01]  /*19f60*/  FSEL R113, R48, -INF , P5 ;  /* 0xff80000030717808 */ /* 0x004fe20002800000 */
[-CC-:B------:R-:W-:Y:S01]  /*19f70*/  FFMA.FTZ R15, R15, R12.reuse, -R44.reuse ;  /* 0x0000000c0f0f7223 */ /* 0x180fe2000001082c */
[----:B------:R-:W-:-:S01]  /*19f80*/  FFMA.FTZ R97, R97, R12, -R44 ;  /* 0x0000000c61617223 */ /* 0x000fc2000001082c */
[----:B------:R0:W-:Y:S01]  /*19f90*/  MUFU.EX2 R30, R111 ;  /* 0x0000006f001e7308 */ /* 0x0001e20000000800 */
[----:B-1----:R-:W-:Y:S01]  /*19fa0*/  FSEL R103, R38, -INF , P2 ;  /* 0xff80000026677808 */ /* 0x002fe20001000000 */
[-CC-:B------:R-:W-:Y:S01]  /*19fb0*/  FFMA.FTZ R125, R125, R12.reuse, -R44.reuse ;  /* 0x0000000c7d7d7223 */ /* 0x180fe2000001082c */
[----:B------:R-:W-:-:S01]  /*19fc0*/  FFMA.FTZ R129, R129, R12, -R44 ;  /* 0x0000000c81817223 */ /* 0x000fc2000001082c */
[--C-:B------:R-:W-:Y:S01]  /*19fd0*/  FFMA.FTZ R6, R51, R12, -R44.reuse ;  /* 0x0000000c33067223 */ /* 0x100fe2000001082c */
[----:B------:R-:W-:Y:S01]  /*19fe0*/  FMNMX.FTZ R50, R103, R50, !PT ;  /* 0x0000003267327209 */ /* 0x000fe20007810000 */
[-CC-:B------:R-:W-:Y:S01]  /*19ff0*/  FFMA.FTZ R39, R8, R12.reuse, -R44.reuse ;  /* 0x0000000c08277223 */ /* 0x180fe2000001082c */
[----:B------:R-:W-:-:S01]  /*1a000*/  FFMA.FTZ R43, R57, R12, -R44 ;  /* 0x0000000c392b7223 */ /* 0x000fc2000001082c */
[----:B------:R1:W-:Y:S01]  /*1a010*/  MUFU.EX2 R24, R15 ;  /* 0x0000000f00187308 */ /* 0x0003e20000000800 */
[----:B0-----:R-:W-:Y:S01]  /*1a020*/  FSEL R111, R42, -INF , P4 ;  /* 0xff8000002a6f7808 */ /* 0x001fe20002000000 */
[--C-:B------:R-:W-:Y:S01]  /*1a030*/  FFMA.FTZ R8, R53, R12, -R44.reuse ;  /* 0x0000000c35087223 */ /* 0x100fe2000001082c */
[----:B------:R-:W-:Y:S01]  /*1a040*/  FMNMX.FTZ R50, R109, R50, !PT ;  /* 0x000000326d327209 */ /* 0x000fe20007810000 */
[-CC-:B------:R-:W-:Y:S01]  /*1a050*/  FFMA.FTZ R51, R73, R12.reuse, -R44.reuse ;  /* 0x0000000c49337223 */ /* 0x180fe2000001082c */
[----:B------:R-:W-:-:S01]  /*1a060*/  FFMA.FTZ R57, R93, R12, -R44 ;  /* 0x0000000c5d397223 */ /* 0x000fc2000001082c */
[--C-:B------:R-:W-:Y:S01]  /*1a070*/  FFMA.FTZ R36, R83, R12, -R44.reuse ;  /* 0x0000000c53247223 */ /* 0x100fe2000001082c */
[----:B------:R-:W-:Y:S01]  /*1a080*/  FMNMX.FTZ R50, R111, R50, !PT ;  /* 0x000000326f327209 */ /* 0x000fe20007810000 */
[----:B------:R0:W-:Y:S01]  /*1a090*/  MUFU.EX2 R26, R97 ;  /* 0x00000061001a7308 */ /* 0x0001e20000000800 */
[----:B------:R-:W-:-:S01]  /*1a0a0*/  FFMA.FTZ R53, R101, R12, -R44 ;  /* 0x0000000c65357223 */ /* 0x000fc2000001082c */
[--C-:B------:R-:W-:Y:S01]  /*1a0b0*/  FFMA.FTZ R73, R105, R12, -R44.reuse ;  /* 0x0000000c69497223 */ /* 0x100fe2000001082c */
[----:B------:R-:W-:Y:S01]  /*1a0c0*/  FMNMX.FTZ R50, R113, R50, !PT ;  /* 0x0000003271327209 */ /* 0x000fe20007810000 */
[-CC-:B------:R-:W-:Y:S01]  /*1a0d0*/  FFMA.FTZ R32, R107, R12.reuse, -R44.reuse ;  /* 0x0000000c6b207223 */ /* 0x180fe2000001082c */
[----:B------:R-:W-:-:S01]  /*1a0e0*/  FFMA.FTZ R93, R123, R12, -R44 ;  /* 0x0000000c7b5d7223 */ /* 0x000fc2000001082c */
[-CC-:B------:R-:W-:Y:S01]  /*1a0f0*/  FFMA.FTZ R83, R127, R12.reuse, -R44.reuse ;  /* 0x0000000c7f537223 */ /* 0x180fe2000001082c */
[----:B------:R-:W-:-:S01]  /*1a100*/  FFMA.FTZ R38, R133, R12, -R44 ;  /* 0x0000000c85267223 */ /* 0x000fc2000001082c */
[----:B-1----:R-:W1:Y:S01]  /*1a110*/  SHFL.BFLY PT, R15, R50, 0x2, 0x1f ;  /* 0x0c401f00320f7f89 */ /* 0x002e6200000e0000 */
[----:B------:R2:W-:Y:S01]  /*1a120*/  MUFU.EX2 R34, R125 ;  /* 0x0000007d00227308 */ /* 0x0005e20000000800 */
[----:B0-----:R-:W-:-:S01]  /*1a130*/  FFMA.FTZ R97, R131, R12, -R44 ;  /* 0x0000000c83617223 */ /* 0x001fc2000001082c */
[-CC-:B------:R-:W-:Y:S01]  /*1a140*/  FFMA.FTZ R101, R135, R12.reuse, -R44.reuse ;  /* 0x0000000c87657223 */ /* 0x180fe2000001082c */
[----:B------:R-:W-:-:S01]  /*1a150*/  FFMA.FTZ R42, R137, R12, -R44 ;  /* 0x0000000c892a7223 */ /* 0x000fc2000001082c */
[-CC-:B------:R-:W-:Y:S01]  /*1a160*/  FFMA.FTZ R107, R139, R12.reuse, -R44.reuse ;  /* 0x0000000c8b6b7223 */ /* 0x180fe2000001082c */
[----:B------:R-:W-:-:S01]  /*1a170*/  FFMA.FTZ R46, R141, R12, -R44 ;  /* 0x0000000c8d2e7223 */ /* 0x000fc2000001082c */
[-CC-:B------:R-:W-:Y:S01]  /*1a180*/  FFMA.FTZ R105, R143, R12.reuse, -R44.reuse ;  /* 0x0000000c8f697223 */ /* 0x180fe2000001082c */
[----:B------:R-:W-:-:S01]  /*1a190*/  FFMA.FTZ R123, R145, R12, -R44 ;  /* 0x0000000c917b7223 */ /* 0x000fc2000001082c */
[----:B------:R0:W-:Y:S01]  /*1a1a0*/  MUFU.EX2 R40, R129 ;  /* 0x0000008100287308 */ /* 0x0001e20000000800 */
[----:B------:R-:W-:-:S01]  /*1a1b0*/  FFMA.FTZ R48, R149, R12, -R44 ;  /* 0x0000000c95307223 */ /* 0x000fc2000001082c */
[-CC-:B--2---:R-:W-:Y:S01]  /*1a1c0*/  FFMA.FTZ R125, R153, R12.reuse, -R44.reuse ;  /* 0x0000000c997d7223 */ /* 0x184fe2000001082c */
[----:B------:R-:W-:-:S01]  /*1a1d0*/  FFMA.FTZ R52, R155, R12, -R44 ;  /* 0x0000000c9b347223 */ /* 0x000fc2000001082c */
[-CC-:B------:R-:W-:Y:S01]  /*1a1e0*/  FFMA.FTZ R127, R157, R12.reuse, -R44.reuse ;  /* 0x0000000c9d7f7223 */ /* 0x180fe2000001082c */
[----:B------:R-:W-:-:S01]  /*1a1f0*/  FFMA.FTZ R54, R159, R12, -R44 ;  /* 0x0000000c9f367223 */ /* 0x000fc2000001082c */
[----:B------:R-:W-:-:S02]  /*1a200*/  FFMA.FTZ R131, R163, R12, -R44 ;  /* 0x0000000ca3837223 */ /* 0x000fc4000001082c */
[----:B------:R-:W-:Y:S01]  /*1a210*/  MUFU.EX2 R6, R6 ;  /* 0x0000000600067308 */ /* 0x000fe20000000800 */
[----:B0-----:R-:W-:-:S01]  /*1a220*/  FFMA.FTZ R129, R161, R12, -R44 ;  /* 0x0000000ca1817223 */ /* 0x001fc2000001082c */
[----:B-1----:R-:W-:Y:S01]  /*1a230*/  FMNMX.FTZ R56, R50, R15, !PT ;  /* 0x0000000f32387209 */ /* 0x002fe20007810000 */
[----:B------:R-:W-:-:S05]  /*1a240*/  FFMA.FTZ R50, R151, R12, -R44 ;  /* 0x0000000c97327223 */ /* 0x000fca000001082c */
[----:B------:R-:W-:Y:S01]  /*1a250*/  MUFU.EX2 R39, R39 ;  /* 0x0000002700277308 */ /* 0x000fe20000000800 */
[----:B------:R-:W0:Y:S07]  /*1a260*/  SHFL.BFLY PT, R15, R56, 0x1, 0x1f ;  /* 0x0c201f00380f7f89 */ /* 0x000e2e00000e0000 */
[----:B------:R-:W-:Y:S08]  /*1a270*/  MUFU.EX2 R8, R8 ;  /* 0x0000000800087308 */ /* 0x000ff00000000800 */
[----:B------:R-:W1:Y:S08]  /*1a280*/  MUFU.EX2 R43, R43 ;  /* 0x0000002b002b7308 */ /* 0x000e700000000800 */
[----:B------:R-:W-:Y:S01]  /*1a290*/  MUFU.EX2 R10, R10 ;  /* 0x0000000a000a7308 */ /* 0x000fe20000000800 */
[----:B0-----:R-:W-:Y:S01]  /*1a2a0*/  FMNMX.FTZ R15, R56, R15, !PT ;  /* 0x0000000f380f7209 */ /* 0x001fe20007810000 */
[----:B------:R-:W-:-:S03]  /*1a2b0*/  FFMA.FTZ R56, R165, R12, -R44 ;  /* 0x0000000ca5387223 */ /* 0x000fc6000001082c */
[C---:B------:R-:W-:Y:S01]  /*1a2c0*/  FSETP.NEU.FTZ.AND P2, PT, R15.reuse, -INF , PT ;  /* 0xff8000000f00780b */ /* 0x040fe20003f5d000 */
[----:B------:R-:W-:-:S02]  /*1a2d0*/  FFMA.FTZ R58, R15, R12, -8 ;  /* 0xc10000000f3a7423 */ /* 0x000fc4000001000c */
[----:B------:R-:W-:Y:S01]  /*1a2e0*/  MUFU.EX2 R51, R51 ;  /* 0x0000003300337308 */ /* 0x000fe20000000800 */
[----:B-1----:R-:W-:Y:S02]  /*1a2f0*/  F2FP.SATFINITE.E4M3.F32.PACK_AB_MERGE_C R176, R43, R8, RZ ;  /* 0x000000082bb0723e */ /* 0x002fe400048070ff */
[----:B------:R-:W-:Y:S02]  /*1a300*/  FSEL R44, R58, RZ, P2 ;  /* 0x000000ff3a2c7208 */ /* 0x000fe40001000000 */
[----:B------:R-:W-:-:S03]  /*1a310*/  F2FP.SATFINITE.E4M3.F32.PACK_AB_MERGE_C R176, R39, R6, R176 ;  /* 0x0000000627b0723e */ /* 0x000fc600048070b0 */
        /* <DEDUP_REMOVED lines=8> */
[----:B------:R-:W-:Y:S01]  /*1a3a0*/  MUFU.EX2 R5, R5 ;  /* 0x0000000500057308 */ /* 0x000fe20000000800 */
[----:B------:R-:W-:-:S01]  /*1a3b0*/  FFMA.FTZ R62, R47, R12, -R44 ;  /* 0x0000000c2f3e7223 */ /* 0x000fc2000001082c */
[-CC-:B------:R-:W-:Y:S01]  /*1a3c0*/  FFMA.FTZ R74, R55, R12.reuse, -R44.reuse ;  /* 0x0000000c374a7223 */ /* 0x180fe2000001082c */
[----:B------:R-:W-:-:S01]  /*1a3d0*/  FFMA.FTZ R47, R27, R12, -R44 ;  /* 0x0000000c1b2f7223 */ /* 0x000fc2000001082c */
[----:B------:R-:W-:Y:S01]  /*1a3e0*/  FADD.FTZ R55, R6, R39 ;  /* 0x0000002706377221 */ /* 0x000fe20000010000 */
[----:B------:R-:W-:-:S01]  /*1a3f0*/  FFMA.FTZ R27, R63, R12, -R44 ;  /* 0x0000000c3f1b7223 */ /* 0x000fc2000001082c */
[-CC-:B------:R-:W-:Y:S01]  /*1a400*/  FFMA.FTZ R68, R95, R12.reuse, -R44.reuse ;  /* 0x0000000c5f447223 */ /* 0x180fe2000001082c */
[----:B------:R-:W-:-:S01]  /*1a410*/  FFMA.FTZ R9, R45, R12, -R44 ;  /* 0x0000000c2d097223 */ /* 0x000fc2000001082c */
[----:B------:R-:W0:Y:S01]  /*1a420*/  MUFU.EX2 R4, R4 ;  /* 0x0000000400047308 */ /* 0x000e220000000800 */
[----:B------:R-:W-:-:S01]  /*1a430*/  FADD.FTZ R78, R8, R55 ;  /* 0x00000037084e7221 */ /* 0x000fc20000010000 */
[----:B------:R-:W-:Y:S01]  /*1a440*/  @!P1 IADD3 R55, R3, 0x29840, RZ ;  /* 0x0002984003379810 */ /* 0x000fe20007ffe0ff */
[----:B------:R-:W-:-:S01]  /*1a450*/  FFMA.FTZ R45, R99, R12, -R44 ;  /* 0x0000000c632d7223 */ /* 0x000fc2000001082c */
[-CC-:B------:R-:W-:Y:S01]  /*1a460*/  FFMA.FTZ R70, R49, R12.reuse, -R44.reuse ;  /* 0x0000000c31467223 */ /* 0x180fe2000001082c */
[----:B------:R-:W-:-:S01]  /*1a470*/  FFMA.FTZ R11, R81, R12, -R44 ;  /* 0x0000000c510b7223 */ /* 0x000fc2000001082c */
[----:B------:R-:W-:Y:S01]  /*1a480*/  @!P1 PRMT R55, RZ, 0x654, R55 ;  /* 0x00000654ff379816 */ /* 0x000fe20000000037 */
[----:B------:R-:W-:-:S01]  /*1a490*/  FFMA.FTZ R64, R85, R12, -R44 ;  /* 0x0000000c55407223 */ /* 0x000fc2000001082c */
[----:B------:R-:W1:Y:S01]  /*1a4a0*/  MUFU.EX2 R60, R60 ;  /* 0x0000003c003c7308 */ /* 0x000e620000000800 */
[----:B------:R-:W-:-:S01]  /*1a4b0*/  FFMA.FTZ R21, R75, R12, -R44 ;  /* 0x0000000c4b157223 */ /* 0x000fc2000001082c */
[----:B------:R2:W-:Y:S01]  /*1a4c0*/  @!P1 SYNCS.ARRIVE.TRANS64.RED.A1T0 RZ, [R55+URZ], RZ ;  /* 0x000000ff37ff99a7 */ /* 0x0005e2000810043f */
[----:B------:R-:W-:-:S01]  /*1a4d0*/  FFMA.FTZ R66, R87, R12, -R44 ;  /* 0x0000000c57427223 */ /* 0x000fc2000001082c */
[-CC-:B------:R-:W-:Y:S01]  /*1a4e0*/  FFMA.FTZ R49, R77, R12.reuse, -R44.reuse ;  /* 0x0000000c4d317223 */ /* 0x180fe2000001082c */
[----:B------:R-:W-:-:S01]  /*1a4f0*/  FFMA.FTZ R76, R89, R12, -R44 ;  /* 0x0000000c594c7223 */ /* 0x000fc2000001082c */
[-CC-:B------:R-:W-:Y:S01]  /*1a500*/  FFMA.FTZ R72, R69, R12.reuse, -R44.reuse ;  /* 0x0000000c45487223 */ /* 0x180fe2000001082c */
[----:B------:R-:W-:-:S01]  /*1a510*/  FFMA.FTZ R29, R29, R12, -R44 ;  /* 0x0000000c1d1d7223 */ /* 0x000fc2000001082c */
[----:B------:R-:W3:Y:S01]  /*1a520*/  MUFU.EX2 R133, R133 ;  /* 0x0000008500857308 */ /* 0x000ee20000000800 */
[----:B0-----:R-:W-:-:S01]  /*1a530*/  FADD.FTZ R63, R5, R4 ;  /* 0x00000004053f7221 */ /* 0x001fc20000010000 */
[-CC-:B------:R-:W-:Y:S01]  /*1a540*/  FFMA.FTZ R80, R71, R12.reuse, -R44.reuse ;  /* 0x0000000c47507223 */ /* 0x180fe2000001082c */
[----:B------:R-:W-:-:S01]  /*1a550*/  FFMA.FTZ R67, R67, R12, -R44 ;  /* 0x0000000c43437223 */ /* 0x000fc2000001082c */
[-CC-:B------:R-:W-:Y:S01]  /*1a560*/  FFMA.FTZ R115, R115, R12.reuse, -R44.reuse ;  /* 0x0000000c73737223 */ /* 0x180fe2000001082c */
[----:B------:R-:W-:-:S01]  /*1a570*/  FFMA.FTZ R41, R41, R12, -R44 ;  /* 0x0000000c29297223 */ /* 0x000fc2000001082c */
[-CC-:B------:R-:W-:Y:S01]  /*1a580*/  FFMA.FTZ R117, R117, R12.reuse, -R44.reuse ;  /* 0x0000000c75757223 */ /* 0x180fe2000001082c */
[----:B------:R-:W-:-:S01]  /*1a590*/  FFMA.FTZ R121, R121, R12, -R44 ;  /* 0x0000000c79797223 */ /* 0x000fc2000001082c */
[----:B------:R-:W0:Y:S01]  /*1a5a0*/  MUFU.EX2 R7, R7 ;  /* 0x0000000700077308 */ /* 0x000e220000000800 */
[----:B-1----:R-:W-:-:S01]  /*1a5b0*/  FADD.FTZ R82, R60, R63 ;  /* 0x0000003f3c527221 */ /* 0x002fc20000010000 */
[----:B------:R-:W-:Y:S01]  /*1a5c0*/  FADD.FTZ R63, R43, R78 ;  /* 0x0000004e2b3f7221 */ /* 0x000fe20000010000 */
[----:B------:R-:W-:-:S01]  /*1a5d0*/  FFMA.FTZ R78, R31, R12, -R44 ;  /* 0x0000000c1f4e7223 */ /* 0x000fc2000001082c */
[-CC-:B------:R-:W-:Y:S01]  /*1a5e0*/  FFMA.FTZ R119, R119, R12.reuse, -R44.reuse ;  /* 0x0000000c77777223 */ /* 0x180fe2000001082c */
[----:B------:R-:W-:-:S01]  /*1a5f0*/  FFMA.FTZ R103, R103, R12, -R44 ;  /* 0x0000000c67677223 */ /* 0x000fc2000001082c */
[----:B------:R-:W-:Y:S01]  /*1a600*/  FADD.FTZ R84, R10, R63 ;  /* 0x0000003f0a547221 */ /* 0x000fe20000010000 */
[----:B------:R-:W-:-:S01]  /*1a610*/  FFMA.FTZ R109, R109, R12, -R44 ;  /* 0x0000000c6d6d7223 */ /* 0x000fc2000001082c */
[----:B------:R-:W1:Y:S01]  /*1a620*/  MUFU.EX2 R58, R58 ;  /* 0x0000003a003a7308 */ /* 0x000e620000000800 */
[----:B---3--:R-:W-:-:S01]  /*1a630*/  FADD.FTZ R82, R133, R82 ;  /* 0x0000005285527221 */ /* 0x008fc20000010000 */
[----:B------:R-:W-:Y:S01]  /*1a640*/  FADD.FTZ R31, R51, R84 ;  /* 0x00000054331f7221 */ /* 0x000fe20000010000 */
[----:B------:R-:W-:-:S01]  /*1a650*/  FFMA.FTZ R84, R35, R12, -R44 ;  /* 0x0000000c23547223 */ /* 0x000fc2000001082c */
[----:B------:R-:W-:Y:S01]  /*1a660*/  F2FP.SATFINITE.E4M3.F32.PACK_AB_MERGE_C R177, R133, R60, RZ ;  /* 0x0000003c85b1723e */ /* 0x000fe200048070ff */
[----:B------:R-:W-:-:S01]  /*1a670*/  FFMA.FTZ R111, R111, R12, -R44 ;  /* 0x0000000c6f6f7223 */ /* 0x000fc2000001082c */
[----:B------:R-:W-:Y:S01]  /*1a680*/  FADD.FTZ R86, R20, R31 ;  /* 0x0000001f14567221 */ /* 0x000fe20000010000 */
[----:B------:R-:W-:-:S01]  /*1a690*/  FFMA.FTZ R31, R33, R12, -R44 ;  /* 0x0000000c211f7223 */ /* 0x000fc2000001082c */
[----:B------:R-:W2:Y:S01]  /*1a6a0*/  MUFU.EX2 R13, R13 ;  /* 0x0000000d000d7308 */ /* 0x000ea20000000800 */
[----:B0-----:R-:W-:-:S01]  /*1a6b0*/  FADD.FTZ R63, R7, R82 ;  /* 0x00000052073f7221 */ /* 0x001fc20000010000 */
[----:B------:R-:W-:Y:S01]  /*1a6c0*/  FFMA.FTZ R33, R61, R12, -R44 ;  /* 0x0000000c3d217223 */ /* 0x000fe2000001082c */
[----:B------:R-:W-:Y:S01]  /*1a6d0*/  F2FP.SATFINITE.E4M3.F32.PACK_AB_MERGE_C R177, R4, R5, R177 ;  /* 0x0000000504b1723e */ /* 0x000fe200048070b1 */
[----:B------:R-:W-:-:S02]  /*1a6e0*/  IMAD.MOV.U32 R39, RZ, RZ, R25 ;  /* 0x000000ffff277224 */ /* 0x000fc400078e0019 */
[----:B------:R-:W-:Y:S02]  /*1a6f0*/  IMAD.MOV.U32 R61, RZ, RZ, R25 ;  /* 0x000000ffff3d7224 */ /* 0x000fe400078e0019 */
[----:B------:R-:W0:Y:S01]  /*1a700*/  MUFU.EX2 R53, R53 ;  /* 0x0000003500357308 */ /* 0x000e220000000800 */
[----:B-1----:R-:W-:-:S01]  /*1a710*/  FADD.FTZ R82, R58, R63 ;  /* 0x0000003f3a527221 */ /* 0x002fc20000010000 */
[--C-:B------:R-:W-:Y:S02]  /*1a720*/  IMAD.MOV.U32 R60, RZ, RZ, R25.reuse ;  /* 0x000000ffff3c7224 */ /* 0x100fe400078e0019 */
[--C-:B------:R-:W-:Y:S02]  /*1a730*/  IMAD.MOV.U32 R63, RZ, RZ, R25.reuse ;  /* 0x000000ffff3f7224 */ /* 0x100fe400078e0019 */
[----:B------:R-:W-:Y:S02]  /*1a740*/  IMAD.MOV.U32 R69, RZ, RZ, R25 ;  /* 0x000000ffff457224 */ /* 0x000fe400078e0019 */
[----:B------:R-:W1:Y:S01]  /*1a750*/  MUFU.EX2 R68, R68 ;  /* 0x0000004400447308 */ /* 0x000e620000000800 */
[----:B--2---:R-:W-:-:S01]  /*1a760*/  FADD.FTZ R55, R13, R82 ;  /* 0x000000520d377221 */ /* 0x004fc20000010000 */
[----:B------:R-:W-:Y:S01]  /*1a770*/  FFMA.FTZ R82, R65, R12, -R44 ;  /* 0x0000000c41527223 */ /* 0x000fe2000001082c */
[----:B------:R-:W-:-:S02]  /*1a780*/  IMAD.MOV.U32 R65, RZ, RZ, R25 ;  /* 0x000000ffff417224 */ /* 0x000fc400078e0019 */
[--C-:B------:R-:W-:Y:S02]  /*1a790*/  IMAD.MOV.U32 R71, RZ, RZ, R25.reuse ;  /* 0x000000ffff477224 */ /* 0x100fe400078e0019 */
[----:B------:R-:W-:Y:S01]  /*1a7a0*/  IMAD.MOV.U32 R75, RZ, RZ, R25 ;  /* 0x000000ffff4b7224 */ /* 0x000fe200078e0019 */
[----:B------:R-:W2:Y:S01]  /*1a7b0*/  MUFU.EX2 R9, R9 ;  /* 0x0000000900097308 */ /* 0x000ea20000000800 */
[----:B0-----:R-:W-:-:S01]  /*1a7c0*/  FADD.FTZ R35, R53, R86 ;  /* 0x0000005635237221 */ /* 0x001fc20000010000 */
[----:B------:R-:W-:Y:S01]  /*1a7d0*/  F2FP.SATFINITE.E4M3.F32.PACK_AB_MERGE_C R178, R53, R20, RZ ;  /* 0x0000001435b2723e */ /* 0x000fe200048070ff */
[----:B------:R-:W-:Y:S02]  /*1a7e0*/  IMAD.MOV.U32 R53, RZ, RZ, R25 ;  /* 0x000000ffff357224 */ /* 0x000fe400078e0019 */
[----:B------:R-:W-:Y:S01]  /*1a7f0*/  FADD.FTZ R88, R24, R35 ;  /* 0x0000002318587221 */ /* 0x000fe20000010000 */
[----:B------:R-:W-:-:S01]  /*1a800*/  FFMA.FTZ R35, R37, R12, -R44 ;  /* 0x0000000c25237223 */ /* 0x000fc2000001082c */
[----:B------:R-:W-:Y:S01]  /*1a810*/  F2FP.SATFINITE.E4M3.F32.PACK_AB_MERGE_C R178, R51, R10, R178 ;  /* 0x0000000a33b2723e */ /* 0x000fe200048070b2 */
[----:B------:R-:W0:Y:S01]  /*1a820*/  MUFU.EX2 R57, R57 ;  /* 0x0000003900397308 */ /* 0x000e220000000800 */
[----:B-1----:R-:W-:-:S01]  /*1a830*/  FADD.FTZ R86, R68, R55 ;  /* 0x0000003744567221 */ /* 0x002fc20000010000 */
[----:B------:R-:W-:Y:S01]  /*1a840*/  F2FP.SATFINITE.E4M3.F32.PACK_AB_MERGE_C R179, R68, R13, RZ ;  /* 0x0000000d44b3723e */ /* 0x000fe200048070ff */
[----:B------:R-:W-:-:S01]  /*1a850*/  FFMA.FTZ R44, R113, R12, -R44 ;  /* 0x0000000c712c7223 */ /* 0x000fc2000001082c */
[----:B------:R-:W-:-:S02]  /*1a860*/  IMAD.MOV.U32 R51, RZ, RZ, R25 ;  /* 0x000000ffff337224 */ /* 0x000fc400078e0019 */
[----:B------:R-:W-:Y:S01]  /*1a870*/  F2FP.SATFINITE.E4M3.F32.PACK_AB_MERGE_C R179, R58, R7, R179 ;  /* 0x000000073ab3723e */ /* 0x000fe200048070b3 */
[----:B------:R-:W-:Y:S01]  /*1a880*/  IMAD.MOV.U32 R68, RZ, RZ, R25 ;  /* 0x000000ffff447224 */ /* 0x000fe200078e0019 */
[----:B------:R-:W1:Y:S01]  /*1a890*/  MUFU.EX2 R62, R62 ;  /* 0x0000003e003e7308 */ /* 0x000e620000000800 */
[----:B--2---:R-:W-:-:S01]  /*1a8a0*/  FADD.FTZ R55, R9, R86 ;  /* 0x0000005609377221 */ /* 0x004fc20000010000 */
[----:B------:R-:W-:Y:S01]  /*1a8b0*/  MOV R58, R25 ;  /* 0x00000019003a7202 */ /* 0x000fe20000000f00 */
[--C-:B------:R-:W-:Y:S02]  /*1a8c0*/  IMAD.MOV.U32 R77, RZ, RZ, R25.reuse ;  /* 0x000000ffff4d7224 */ /* 0x100fe400078e0019 */
[--C-:B------:R-:W-:Y:S02]  /*1a8d0*/  IMAD.MOV.U32 R81, RZ, RZ, R25.reuse ;  /* 0x000000ffff517224 */ /* 0x100fe400078e0019 */
[----:B------:R-:W-:Y:S01]  /*1a8e0*/  IMAD.MOV.U32 R85, RZ, RZ, R25 ;  /* 0x000000ffff557224 */ /* 0x000fe200078e0019 */
[----:B------:R-:W2:Y:S01]  /*1a8f0*/  MUFU.EX2 R45, R45 ;  /* 0x0000002d002d7308 */ /* 0x000ea20000000800 */
[----:B0-----:R-:W-:-:S01]  /*1a900*/  FADD.FTZ R37, R57, R88 ;  /* 0x0000005839257221 */ /* 0x001fc20000010000 */
[----:B------:R-:W-:-:S03]  /*1a910*/  IMAD.MOV.U32 R87, RZ, RZ, R25 ;  /* 0x000000ffff577224 */ /* 0x000fc600078e0019 */
[----:B------:R-:W-:-:S03]  /*1a920*/  FADD.FTZ R88, R26, R37 ;  /* 0x000000251a587221 */ /* 0x000fc60000010000 */
[----:B------:R-:W0:Y:S01]  /*1a930*/  MUFU.EX2 R59, R59 ;  /* 0x0000003b003b7308 */ /* 0x000e220000000800 */
[----:B-1----:R-:W-:-:S07]  /*1a940*/  FADD.FTZ R86, R62, R55 ;  /* 0x000000373e567221 */ /* 0x002fce0000010000 */
[----:B------:R-:W1:Y:S01]  /*1a950*/  MUFU.EX2 R70, R70 ;  /* 0x0000004600467308 */ /* 0x000e620000000800 */
[----:B--2---:R-:W-:-:S07]  /*1a960*/  FADD.FTZ R37, R45, R86 ;  /* 0x000000562d257221 */ /* 0x004fce0000010000 */
[----:B------:R-:W2:Y:S01]  /*1a970*/  MUFU.EX2 R11, R11 ;  /* 0x0000000b000b7308 */ /* 0x000ea20000000800 */
[----:B0-----:R-:W-:-:S01]  /*1a980*/  FADD.FTZ R55, R59, R88 ;  /* 0x000000583b377221 */ /* 0x001fc20000010000 */
[----:B------:R-:W-:Y:S01]  /*1a990*/  F2FP.SATFINITE.E4M3.F32.PACK_AB_MERGE_C R180, R59, R26, RZ ;  /* 0x0000001a3bb4723e */ /* 0x000fe200048070ff */
[----:B------:R-:W-:Y:S02]  /*1a9a0*/  IMAD.MOV.U32 R59, RZ, RZ, R25 ;  /* 0x000000ffff3b7224 */ /* 0x000fe400078e0019 */
[----:B------:R-:W-:Y:S01]  /*1a9b0*/  FADD.FTZ R88, R28, R55 ;  /* 0x000000371c587221 */ /* 0x000fe20000010000 */
[----:B------:R-:W-:Y:S01]  /*1a9c0*/  F2FP.SATFINITE.E4M3.F32.PACK_AB_MERGE_C R180, R57, R24, R180 ;  /* 0x0000001839b4723e */ /* 0x000fe200048070b4 */
[----:B------:R-:W-:Y:S01]  /*1a9d0*/  IMAD.MOV.U32 R57, RZ, RZ, R25 ;  /* 0x000000ffff397224 */ /* 0x000fe200078e0019 */
[----:B------:R-:W0:Y:S01]  /*1a9e0*/  MUFU.EX2 R73, R73 ;  /* 0x0000004900497308 */ /* 0x000e220000000800 */
[----:B-1----:R-:W-:-:S01]  /*1a9f0*/  FADD.FTZ R86, R70, R37 ;  /* 0x0000002546567221 */ /* 0x002fc20000010000 */
[----:B------:R-:W-:Y:S01]  /*1aa00*/  F2FP.SATFINITE.E4M3.F32.PACK_AB_MERGE_C R181, R70, R45, RZ ;  /* 0x0000002d46b5723e */ /* 0x000fe200048070ff */
[----:B------:R-:W-:Y:S01]  /*1aa10*/  IMAD.MOV.U32 R45, RZ, RZ, R25 ;  /* 0x000000ffff2d7224 */ /* 0x000fe200078e0019 */
[----:B------:R-:W-:-:S02]  /*1aa20*/  MOV R70, R25 ;  /* 0x0000001900467202 */ /* 0x000fc40000000f00 */
[----:B------:R-:W-:Y:S02]  /*1aa30*/  F2FP.SATFINITE.E4M3.F32.PACK_AB_MERGE_C R181, R62, R9, R181 ;  /* 0x000000093eb5723e */ /* 0x000fe400048070b5 */
[----:B------:R-:W1:Y:S01]  /*1aa40*/  MUFU.EX2 R64, R64 ;  /* 0x0000004000407308 */ /* 0x000e620000000800 */
[----:B--2---:R-:W-:-:S01]  /*1aa50*/  FADD.FTZ R37, R11, R86 ;  /* 0x000000560b257221 */ /* 0x004fc20000010000 */
[----:B------:R-:W-:-:S06]  /*1aa60*/  MOV R62, R25 ;  /* 0x00000019003e7202 */ /* 0x000fcc0000000f00 */
[----:B------:R-:W2:Y:S01]  /*1aa70*/  MUFU.EX2 R32, R32 ;  /* 0x0000002000207308 */ /* 0x000ea20000000800 */
[----:B0-----:R-:W-:-:S07]  /*1aa80*/  FADD.FTZ R55, R73, R88 ;  /* 0x0000005849377221 */ /* 0x001fce0000010000 */
[----:B------:R-:W0:Y:S01]  /*1aa90*/  MUFU.EX2 R47, R47 ;  /* 0x0000002f002f7308 */ /* 0x000e220000000800 */
[----:B-1----:R-:W-:-:S07]  /*1aaa0*/  FADD.FTZ R86, R64, R37 ;  /* 0x0000002540567221 */ /* 0x002fce0000010000 */
[----:B------:R-:W1:Y:S01]  /*1aab0*/  MUFU.EX2 R91, R91 ;  /* 0x0000005b005b7308 */ /* 0x000e620000000800 */
[----:B--2---:R-:W-:-:S07]  /*1aac0*/  FADD.FTZ R88, R32, R55 ;  /* 0x0000003720587221 */ /* 0x004fce0000010000 */
[----:B------:R-:W2:Y:S01]  /*1aad0*/  MUFU.EX2 R74, R74 ;  /* 0x0000004a004a7308 */ /* 0x000ea20000000800 */
[----:B0-----:R-:W-:-:S07]  /*1aae0*/  FADD.FTZ R37, R47, R86 ;  /* 0x000000562f257221 */ /* 0x001fce0000010000 */
[----:B------:R-:W0:Y:S01]  /*1aaf0*/  MUFU.EX2 R21, R21 ;  /* 0x0000001500157308 */ /* 0x000e220000000800 */
[----:B-1----:R-:W-:-:S01]  /*1ab00*/  FADD.FTZ R55, R91, R88 ;  /* 0x000000585b377221 */ /* 0x002fc20000010000 */
[----:B------:R-:W-:-:S03]  /*1ab10*/  F2FP.SATFINITE.E4M3.F32.PACK_AB_MERGE_C R182, R91, R32, RZ ;  /* 0x000000205bb6723e */ /* 0x000fc600048070ff */
[----:B------:R-:W-:Y:S01]  /*1ab20*/  FADD.FTZ R86, R30, R55 ;  /* 0x000000371e567221 */ /* 0x000fe20000010000 */
[----:B------:R-:W-:Y:S01]  /*1ab30*/  F2FP.SATFINITE.E4M3.F32.PACK_AB_MERGE_C R182, R73, R28, R182 ;  /* 0x0000001c49b6723e */ /* 0x000fe200048070b6 */
[----:B------:R-:W-:Y:S01]  /*1ab40*/  IMAD.MOV.U32 R28, RZ, RZ, R25 ;  /* 0x000000ffff1c7224 */ /* 0x000fe200078e0019 */
[----:B------:R-:W1:Y:S01]  /*1ab50*/  MUFU.EX2 R79, R79 ;  /* 0x0000004f004f7308 */ /* 0x000e620000000800 */
[----:B--2---:R-:W-:-:S01]  /*1ab60*/  FADD.FTZ R8, R74, R37 ;  /* 0x000000254a087221 */ /* 0x004fc20000010000 */
[----:B------:R-:W-:Y:S01]  /*1ab70*/  F2FP.SATFINITE.E4M3.F32.PACK_AB_MERGE_C R47, R74, R47, RZ ;  /* 0x0000002f4a2f723e */ /* 0x000fe200048070ff */
[--C-:B------:R-:W-:Y:S01]  /*1ab80*/  IMAD.MOV.U32 R55, RZ, RZ, R25.reuse ;  /* 0x000000ffff377224 */ /* 0x100fe200078e0019 */
[----:B------:R-:W-:Y:S01]  /*1ab90*/  MOV R74, R25 ;  /* 0x00000019004a7202 */ /* 0x000fe20000000f00 */
[----:B------:R-:W-:Y:S01]  /*1aba0*/  IMAD.MOV.U32 R73, RZ, RZ, R25 ;  /* 0x000000ffff497224 */ /* 0x000fe200078e0019 */
[----:B------:R-:W-:Y:S01]  /*1abb0*/  F2FP.SATFINITE.E4M3.F32.PACK_AB_MERGE_C R183, R64, R11, R47 ;  /* 0x0000000b40b7723e */ /* 0x000fe2000480702f */
[----:B------:R-:W-:Y:S01]  /*1abc0*/  IMAD.MOV.U32 R47, RZ, RZ, R25 ;  /* 0x000000ffff2f7224 */ /* 0x000fe200078e0019 */
[----:B------:R-:W2:Y:S01]  /*1abd0*/  MUFU.EX2 R66, R66 ;  /* 0x0000004200427308 */ /* 0x000ea20000000800 */
[----:B0-----:R-:W-:-:S01]  /*1abe0*/  FADD.FTZ R37, R21, R8 ;  /* 0x0000000815257221 */ /* 0x001fc20000010000 */
[----:B------:R-:W-:-:S06]  /*1abf0*/  IMAD.MOV.U32 R64, RZ, RZ, R25 ;  /* 0x000000ffff407224 */ /* 0x000fcc00078e0019 */
[----:B------:R-:W0:Y:S01]  /*1ac00*/  MUFU.EX2 R36, R36 ;  /* 0x0000002400247308 */ /* 0x000e220000000800 */
[----:B-1----:R-:W-:-:S01]  /*1ac10*/  FADD.FTZ R43, R79, R86 ;  /* 0x000000564f2b7221 */ /* 0x002fc20000010000 */
[----:B------:R-:W-:-:S06]  /*1ac20*/  MOV R86, R25 ;  /* 0x0000001900567202 */ /* 0x000fcc0000000f00 */
[----:B------:R-:W1:Y:S01]  /*1ac30*/  MUFU.EX2 R49, R49 ;  /* 0x0000003100317308 */ /* 0x000e620000000800 */
[----:B--2---:R-:W-:-:S07]  /*1ac40*/  FADD.FTZ R8, R66, R37 ;  /* 0x0000002542087221 */ /* 0x004fce0000010000 */
[----:B------:R-:W2:Y:S01]  /*1ac50*/  MUFU.EX2 R93, R93 ;  /* 0x0000005d005d7308 */ /* 0x000ea20000000800 */
[----:B0-----:R-:W-:-:S01]  /*1ac60*/  FADD.FTZ R26, R36, R43 ;  /* 0x0000002b241a7221 */ /* 0x001fc20000010000 */
[----:B------:R-:W-:-:S06]  /*1ac70*/  IMAD.MOV.U32 R43, RZ, RZ, R25 ;  /* 0x000000ffff2b7224 */ /* 0x000fcc00078e0019 */
[----:B------:R-:W0:Y:S01]  /*1ac80*/  MUFU.EX2 R76, R76 ;  /* 0x0000004c004c7308 */ /* 0x000e220000000800 */
[----:B-1----:R-:W-:-:S07]  /*1ac90*/  FADD.FTZ R37, R49, R8 ;  /* 0x0000000831257221 */ /* 0x002fce0000010000 */
[----:B------:R-:W1:Y:S01]  /*1aca0*/  MUFU.EX2 R27, R27 ;  /* 0x0000001b001b7308 */ /* 0x000e620000000800 */
[C---:B--2---:R-:W-:Y:S01]  /*1acb0*/  F2FP.SATFINITE.E4M3.F32.PACK_AB_MERGE_C R184, R93.reuse, R36, RZ ;  /* 0x000000245db8723e */ /* 0x044fe200048070ff */
[----:B------:R-:W-:Y:S01]  /*1acc0*/  FADD.FTZ R93, R93, R26 ;  /* 0x0000001a5d5d7221 */ /* 0x000fe20000010000 */
[----:B------:R-:W-:Y:S02]  /*1acd0*/  IMAD.MOV.U32 R36, RZ, RZ, R25 ;  /* 0x000000ffff247224 */ /* 0x000fe400078e0019 */
[----:B------:R-:W-:Y:S01]  /*1ace0*/  F2FP.SATFINITE.E4M3.F32.PACK_AB_MERGE_C R184, R79, R30, R184 ;  /* 0x0000001e4fb8723e */ /* 0x000fe200048070b8 */
[----:B------:R-:W-:-:S01]  /*1acf0*/  FADD.FTZ R32, R34, R93 ;  /* 0x0000005d22207221 */ /* 0x000fc20000010000 */
[----:B------:R-:W-:Y:S01]  /*1ad00*/  MOV R30, R25 ;  /* 0x00000019001e7202 */ /* 0x000fe20000000f00 */
[----:B------:R-:W2:Y:S01]  /*1ad10*/  MUFU.EX2 R83, R83 ;  /* 0x0000005300537308 */ /* 0x000ea20000000800 */
[----:B0-----:R-:W-:-:S01]  /*1ad20*/  FADD.FTZ R26, R76, R37 ;  /* 0x000000254c1a7221 */ /* 0x001fc20000010000 */
[----:B------:R-:W-:Y:S01]  /*1ad30*/  F2FP.SATFINITE.E4M3.F32.PACK_AB_MERGE_C R49, R76, R49, RZ ;  /* 0x000000314c31723e */ /* 0x000fe200048070ff */
[----:B------:R-:W-:-:S02]  /*1ad40*/  IMAD.MOV.U32 R76, RZ, RZ, R25 ;  /* 0x000000ffff4c7224 */ /* 0x000fc400078e0019 */
[----:B------:R-:W-:Y:S01]  /*1ad50*/  IMAD.MOV.U32 R79, RZ, RZ, R25 ;  /* 0x000000ffff4f7224 */ /* 0x000fe200078e0019 */
[----:B------:R-:W-:Y:S01]  /*1ad60*/  F2FP.SATFINITE.E4M3.F32.PACK_AB_MERGE_C R185, R66, R21, R49 ;  /* 0x0000001542b9723e */ /* 0x000fe20004807031 */
[----:B------:R-:W-:Y:S01]  /*1ad70*/  IMAD.MOV.U32 R49, RZ, RZ, R25 ;  /* 0x000000ffff317224 */ /* 0x000fe200078e0019 */
[----:B------:R-:W0:Y:S01]  /*1ad80*/  MUFU.EX2 R72, R72 ;  /* 0x0000004800487308 */ /* 0x000e220000000800 */
[----:B-1----:R-:W-:-:S01]  /*1ad90*/  FADD.FTZ R13, R27, R26 ;  /* 0x0000001a1b0d7221 */ /* 0x002fc20000010000 */
[----:B------:R-:W-:-:S06]  /*1ada0*/  MOV R66, R25 ;  /* 0x0000001900427202 */ /* 0x000fcc0000000f00 */
[----:B------:R-:W1:Y:S01]  /*1adb0*/  MUFU.EX2 R29, R29 ;  /* 0x0000001d001d7308 */ /* 0x000e620000000800 */
[----:B--2---:R-:W-:-:S04]  /*1adc0*/  FADD.FTZ R37, R83, R32 ;  /* 0x0000002053257221 */ /* 0x004fc80000010000 */
[----:B------:R-:W-:Y:S01]  /*1add0*/  FADD.FTZ R32, R40, R37 ;  /* 0x0000002528207221 */ /* 0x000fe20000010000 */
[----:B------:R-:W-:Y:S02]  /*1ade0*/  IMAD.MOV.U32 R37, RZ, RZ, R25 ;  /* 0x000000ffff257224 */ /* 0x000fe400078e0019 */
[----:B------:R-:W2:Y:S01]  /*1adf0*/  MUFU.EX2 R97, R97 ;  /* 0x0000006100617308 */ /* 0x000ea20000000800 */
[----:B0-----:R-:W-:-:S07]  /*1ae00*/  FADD.FTZ R26, R72, R13 ;  /* 0x0000000d481a7221 */ /* 0x001fce0000010000 */
[----:B------:R-:W0:Y:S01]  /*1ae10*/  MUFU.EX2 R80, R80 ;  /* 0x0000005000507308 */ /* 0x000e220000000800 */
[----:B-1----:R-:W-:-:S07]  /*1ae20*/  FADD.FTZ R13, R29, R26 ;  /* 0x0000001a1d0d7221 */ /* 0x002fce0000010000 */
[----:B------:R-:W1:Y:S01]  /*1ae30*/  MUFU.EX2 R38, R38 ;  /* 0x0000002600267308 */ /* 0x000e620000000800 */
[C---:B--2---:R-:W-:Y:S01]  /*1ae40*/  F2FP.SATFINITE.E4M3.F32.PACK_AB_MERGE_C R186, R97.reuse, R40, RZ ;  /* 0x0000002861ba723e */ /* 0x044fe200048070ff */
[----:B------:R-:W-:Y:S01]  /*1ae50*/  FADD.FTZ R97, R97, R32 ;  /* 0x0000002061617221 */ /* 0x000fe20000010000 */
[--C-:B------:R-:W-:Y:S02]  /*1ae60*/  IMAD.MOV.U32 R40, RZ, RZ, R25.reuse ;  /* 0x000000ffff287224 */ /* 0x100fe400078e0019 */
[----:B------:R-:W-:Y:S01]  /*1ae70*/  F2FP.SATFINITE.E4M3.F32.PACK_AB_MERGE_C R186, R83, R34, R186 ;  /* 0x0000002253ba723e */ /* 0x000fe200048070ba */
[----:B------:R-:W-:Y:S01]  /*1ae80*/  IMAD.MOV.U32 R83, RZ, RZ, R25 ;  /* 0x000000ffff537224 */ /* 0x000fe200078e0019 */
[----:B------:R-:W-:Y:S01]  /*1ae90*/  MOV R34, R25 ;  /* 0x0000001900227202 */ /* 0x000fe20000000f00 */
[----:B------:R2:W3:Y:S01]  /*1aea0*/  MUFU.EX2 R3, R67 ;  /* 0x0000004300037308 */ /* 0x0004e20000000800 */
[C---:B0-----:R-:W-:Y:S01]  /*1aeb0*/  F2FP.SATFINITE.E4M3.F32.PACK_AB_MERGE_C R32, R80.reuse, R29, RZ ;  /* 0x0000001d5020723e */ /* 0x041fe200048070ff */
[----:B------:R-:W-:-:S03]  /*1aec0*/  FADD.FTZ R80, R80, R13 ;  /* 0x0000000d50507221 */ /* 0x000fc60000010000 */
[----:B------:R-:W-:Y:S01]  /*1aed0*/  F2FP.SATFINITE.E4M3.F32.PACK_AB_MERGE_C R187, R72, R27, R32 ;  /* 0x0000001b48bb723e */ /* 0x000fe20004807020 */
[----:B------:R-:W-:Y:S02]  /*1aee0*/  IMAD.MOV.U32 R27, RZ, RZ, R25 ;  /* 0x000000ffff1b7224 */ /* 0x000fe400078e0019 */
[----:B------:R-:W0:Y:S01]  /*1aef0*/  MUFU.EX2 R101, R101 ;  /* 0x0000006500657308 */ /* 0x000e220000000800 */
[----:B-1----:R-:W-:-:S01]  /*1af00*/  FADD.FTZ R6, R38, R97 ;  /* 0x0000006126067221 */ /* 0x002fc20000010000 */
[--C-:B------:R-:W-:Y:S02]  /*1af10*/  IMAD.MOV.U32 R32, RZ, RZ, R25.reuse ;  /* 0x000000ffff207224 */ /* 0x100fe400078e0019 */
[--C-:B--2---:R-:W-:Y:S02]  /*1af20*/  IMAD.MOV.U32 R67, RZ, RZ, R25.reuse ;  /* 0x000000ffff437224 */ /* 0x104fe400078e0019 */
[----:B------:R-:W-:Y:S02]  /*1af30*/  IMAD.MOV.U32 R72, RZ, RZ, R25 ;  /* 0x000000ffff487224 */ /* 0x000fe400078e0019 */
[----:B------:R-:W1:Y:S01]  /*1af40*/  MUFU.EX2 R78, R78 ;  /* 0x0000004e004e7308 */ /* 0x000e620000000800 */
[----:B---3--:R-:W-:-:S01]  /*1af50*/  FADD.FTZ R13, R3, R80 ;  /* 0x00000050030d7221 */ /* 0x008fc20000010000 */
[----:B------:R-:W-:-:S06]  /*1af60*/  IMAD.MOV.U32 R80, RZ, RZ, R25 ;  /* 0x000000ffff507224 */ /* 0x000fcc00078e0019 */
[----:B------:R-:W2:Y:S01]  /*1af70*/  MUFU.EX2 R42, R42 ;  /* 0x0000002a002a7308 */ /* 0x000ea20000000800 */
[----:B0-----:R-:W-:-:S07]  /*1af80*/  FADD.FTZ R29, R101, R6 ;  /* 0x00000006651d7221 */ /* 0x001fce0000010000 */
[----:B------:R-:W0:Y:S01]  /*1af90*/  MUFU.EX2 R31, R31 ;  /* 0x0000001f001f7308 */ /* 0x000e220000000800 */
[----:B-1----:R-:W-:-:S07]  /*1afa0*/  FADD.FTZ R10, R78, R13 ;  /* 0x0000000d4e0a7221 */ /* 0x002fce0000010000 */
[----:B------:R-:W1:Y:S01]  /*1afb0*/  MUFU.EX2 R107, R107 ;  /* 0x0000006b006b7308 */ /* 0x000e620000000800 */
[----:B--2---:R-:W-:-:S01]  /*1afc0*/  FADD.FTZ R24, R42, R29 ;  /* 0x0000001d2a187221 */ /* 0x004fc20000010000 */
[----:B------:R-:W-:-:S06]  /*1afd0*/  IMAD.MOV.U32 R29, RZ, RZ, R25 ;  /* 0x000000ffff1d7224 */ /* 0x000fcc00078e0019 */
[----:B------:R-:W2:Y:S01]  /*1afe0*/  MUFU.EX2 R84, R84 ;  /* 0x0000005400547308 */ /* 0x000ea20000000800 */
[----:B0-----:R-:W-:-:S07]  /*1aff0*/  FADD.FTZ R13, R31, R10 ;  /* 0x0000000a1f0d7221 */ /* 0x001fce0000010000 */
[----:B------:R-:W0:Y:S01]  /*1b000*/  MUFU.EX2 R46, R46 ;  /* 0x0000002e002e7308 */ /* 0x000e220000000800 */
[C---:B-1----:R-:W-:Y:S01]  /*1b010*/  F2FP.SATFINITE.E4M3.F32.PACK_AB_MERGE_C R188, R107.reuse, R42, RZ ;  /* 0x0000002a6bbc723e */ /* 0x042fe200048070ff */
[----:B------:R-:W-:Y:S01]  /*1b020*/  FADD.FTZ R107, R107, R24 ;  /* 0x000000186b6b7221 */ /* 0x000fe20000010000 */
[-C--:B------:R-:W-:Y:S02]  /*1b030*/  MOV R42, R25.reuse ;  /* 0x00000019002a7202 */ /* 0x080fe40000000f00 */
[----:B------:R-:W-:Y:S02]  /*1b040*/  F2FP.SATFINITE.E4M3.F32.PACK_AB_MERGE_C R188, R101, R38, R188 ;  /* 0x0000002665bc723e */ /* 0x000fe400048070bc */
[----:B------:R-:W-:Y:S01]  /*1b050*/  MOV R38, R25 ;  /* 0x0000001900267202 */ /* 0x000fe20000000f00 */
[----:B------:R-:W1:Y:S01]  /*1b060*/  MUFU.EX2 R33, R33 ;  /* 0x0000002100217308 */ /* 0x000e620000000800 */
[C---:B--2---:R-:W-:Y:S01]  /*1b070*/  F2FP.SATFINITE.E4M3.F32.PACK_AB_MERGE_C R31, R84.reuse, R31, RZ ;  /* 0x0000001f541f723e */ /* 0x044fe200048070ff */
[----:B------:R-:W-:-:S03]  /*1b080*/  FADD.FTZ R84, R84, R13 ;  /* 0x0000000d54547221 */ /* 0x000fc60000010000 */
[----:B------:R-:W-:Y:S01]  /*1b090*/  F2FP.SATFINITE.E4M3.F32.PACK_AB_MERGE_C R189, R78, R3, R31 ;  /* 0x000000034ebd723e */ /* 0x000fe2000480701f */
[----:B------:R-:W-:Y:S01]  /*1b0a0*/  IMAD.MOV.U32 R31, RZ, RZ, R25 ;  /* 0x000000ffff1f7224 */ /* 0x000fe200078e0019 */
[----:B------:R-:W-:Y:S01]  /*1b0b0*/  MOV R78, R25 ;  /* 0x00000019004e7202 */ /* 0x000fe20000000f00 */
[----:B------:R-:W2:Y:S01]  /*1b0c0*/  MUFU.EX2 R105, R105 ;  /* 0x0000006900697308 */ /* 0x000ea20000000800 */
[----:B0-----:R-:W-:-:S07]  /*1b0d0*/  FADD.FTZ R10, R46, R107 ;  /* 0x0000006b2e0a7221 */ /* 0x001fce0000010000 */
[----:B------:R-:W0:Y:S01]  /*1b0e0*/  MUFU.EX2 R82, R82 ;  /* 0x0000005200527308 */ /* 0x000e220000000800 */
[----:B-1----:R-:W-:-:S01]  /*1b0f0*/  FADD.FTZ R13, R33, R84 ;  /* 0x00000054210d7221 */ /* 0x002fc20000010000 */
[----:B------:R-:W-:-:S06]  /*1b100*/  IMAD.MOV.U32 R84, RZ, RZ, R25 ;  /* 0x000000ffff547224 */ /* 0x000fcc00078e0019 */
[----:B------:R-:W-:Y:S01]  /*1b110*/  MUFU.EX2 R123, R123 ;  /* 0x0000007b007b7308 */ /* 0x000fe20000000800 */
[----:B--2---:R-:W-:-:S07]  /*1b120*/  FADD.FTZ R24, R105, R10 ;  /* 0x0000000a69187221 */ /* 0x004fce0000010000 */
[----:B------:R-:W1:Y:S01]  /*1b130*/  MUFU.EX2 R48, R48 ;  /* 0x0000003000307308 */ /* 0x000e620000000800 */
[----:B0-----:R-:W-:-:S07]  /*1b140*/  FADD.FTZ R26, R82, R13 ;  /* 0x0000000d521a7221 */ /* 0x001fce0000010000 */
[----:B------:R-:W0:Y:S08]  /*1b150*/  MUFU.EX2 R35, R35 ;  /* 0x0000002300237308 */ /* 0x000e300000000800 */
[----:B------:R-:W2:Y:S01]  /*1b160*/  MUFU.EX2 R20, R115 ;  /* 0x0000007300147308 */ /* 0x000ea20000000800 */
[----:B-1----:R-:W-:Y:S01]  /*1b170*/  F2FP.SATFINITE.E4M3.F32.PACK_AB_MERGE_C R190, R48, R123, RZ ;  /* 0x0000007b30be723e */ /* 0x002fe200048070ff */
[----:B------:R-:W-:Y:S01]  /*1b180*/  FADD.FTZ R123, R123, R24 ;  /* 0x000000187b7b7221 */ /* 0x000fe20000010000 */
[----:B------:R-:W-:-:S02]  /*1b190*/  IMAD.MOV.U32 R24, RZ, RZ, R25 ;  /* 0x000000ffff187224 */ /* 0x000fc400078e0019 */
[----:B------:R-:W-:Y:S01]  /*1b1a0*/  F2FP.SATFINITE.E4M3.F32.PACK_AB_MERGE_C R190, R105, R46, R190 ;  /* 0x0000002e69be723e */ /* 0x000fe200048070be */
[----:B------:R-:W-:-:S01]  /*1b1b0*/  FADD.FTZ R123, R48, R123 ;  /* 0x0000007b307b7221 */ /* 0x000fc20000010000 */
[----:B------:R-:W-:Y:S01]  /*1b1c0*/  MOV R46, R25 ;  /* 0x00000019002e7202 */ /* 0x000fe20000000f00 */
[----:B------:R-:W-:Y:S01]  /*1b1d0*/  MUFU.EX2 R52, R52 ;  /* 0x0000003400347308 */ /* 0x000fe20000000800 */
[----:B0-----:R-:W-:-:S01]  /*1b1e0*/  FADD.FTZ R13, R35, R26 ;  /* 0x0000001a230d7221 */ /* 0x001fc20000010000 */
[----:B------:R-:W-:Y:S01]  /*1b1f0*/  MOV R26, R25 ;  /* 0x00000019001a7202 */ /* 0x000fe20000000f00 */
[----:B------:R-:W-:-:S05]  /*1b200*/  IMAD.MOV.U32 R48, RZ, RZ, R25 ;  /* 0x000000ffff307224 */ /* 0x000fca00078e0019 */
[----:B------:R-:W0:Y:S01]  /*1b210*/  MUFU.EX2 R127, R127 ;  /* 0x0000007f007f7308 */ /* 0x000e220000000800 */
[----:B--2---:R-:W-:-:S01]  /*1b220*/  FADD.FTZ R13, R20, R13 ;  /* 0x0000000d140d7221 */ /* 0x004fc20000010000 */
[----:B------:R-:W-:-:S04]  /*1b230*/  F2FP.SATFINITE.E4M3.F32.PACK_AB_MERGE_C R35, R20, R35, RZ ;  /* 0x000000231423723e */ /* 0x000fc800048070ff */
[----:B------:R-:W-:Y:S01]  /*1b240*/  F2FP.SATFINITE.E4M3.F32.PACK_AB_MERGE_C R191, R82, R33, R35 ;  /* 0x0000002152bf723e */ /* 0x000fe20004807023 */
[--C-:B------:R-:W-:Y:S01]  /*1b250*/  IMAD.MOV.U32 R33, RZ, RZ, R25.reuse ;  /* 0x000000ffff217224 */ /* 0x100fe200078e0019 */
[----:B------:R-:W1:Y:S01]  /*1b260*/  MUFU.EX2 R50, R50 ;  /* 0x0000003200327308 */ /* 0x000e620000000800 */
[----:B------:R-:W-:Y:S01]  /*1b270*/  IMAD.MOV.U32 R35, RZ, RZ, R25 ;  /* 0x000000ffff237224 */ /* 0x000fe200078e0019 */
[----:B------:R-:W-:-:S06]  /*1b280*/  MOV R82, R25 ;  /* 0x0000001900527202 */ /* 0x000fcc0000000f00 */
[----:B------:R2:W3:Y:S01]  /*1b290*/  MUFU.EX2 R8, R41 ;  /* 0x0000002900087308 */ /* 0x0004e20000000800 */
[----:B0-----:R-:W-:-:S07]  /*1b2a0*/  F2FP.SATFINITE.E4M3.F32.PACK_AB_MERGE_C R192, R127, R52, RZ ;  /* 0x000000347fc0723e */ /* 0x001fce00048070ff */
[----:B------:R-:W0:Y:S01]  /*1b2b0*/  MUFU.EX2 R125, R125 ;  /* 0x0000007d007d7308 */ /* 0x000e220000000800 */
[----:B-1----:R-:W-:-:S01]  /*1b2c0*/  FADD.FTZ R4, R50, R123 ;  /* 0x0000007b32047221 */ /* 0x002fc20000010000 */
[----:B--2---:R-:W-:-:S06]  /*1b2d0*/  IMAD.MOV.U32 R41, RZ, RZ, R25 ;  /* 0x000000ffff297224 */ /* 0x004fcc00078e0019 */
[----:B------:R-:W1:Y:S01]  /*1b2e0*/  MUFU.EX2 R117, R117 ;  /* 0x0000007500757308 */ /* 0x000e620000000800 */
[----:B---3--:R-:W-:-:S07]  /*1b2f0*/  FADD.FTZ R20, R8, R13 ;  /* 0x0000000d08147221 */ /* 0x008fce0000010000 */
[----:B------:R-:W2:Y:S01]  /*1b300*/  MUFU.EX2 R121, R121 ;  /* 0x0000007900797308 */ /* 0x000ea20000000800 */
[C---:B0-----:R-:W-:Y:S01]  /*1b310*/  F2FP.SATFINITE.E4M3.F32.PACK_AB_MERGE_C R192, R125.reuse, R50, R192 ;  /* 0x000000327dc0723e */ /* 0x041fe200048070c0 */
[----:B------:R-:W-:Y:S01]  /*1b320*/  FADD.FTZ R125, R125, R4 ;  /* 0x000000047d7d7221 */ /* 0x000fe20000010000 */
[----:B------:R-:W-:-:S03]  /*1b330*/  MOV R50, R25 ;  /* 0x0000001900327202 */ /* 0x000fc60000000f00 */
[----:B------:R-:W-:Y:S02]  /*1b340*/  FADD.FTZ R52, R52, R125 ;  /* 0x0000007d34347221 */ /* 0x000fe40000010000 */
[----:B------:R-:W0:Y:S01]  /*1b350*/  MUFU.EX2 R6, R119 ;  /* 0x0000007700067308 */ /* 0x000e220000000800 */
[----:B-1----:R-:W-:-:S01]  /*1b360*/  FADD.FTZ R20, R117, R20 ;  /* 0x0000001475147221 */ /* 0x002fc20000010000 */
        /* <DEDUP_REMOVED lines=14> */
[----:B--2---:R-:W-:-:S07]  /*1b450*/  FADD.FTZ R5, R103, R6 ;  /* 0x0000000667057221 */ /* 0x004fce0000010000 */
[----:B------:R-:W-:Y:S01]  /*1b460*/  MUFU.EX2 R111, R111 ;  /* 0x0000006f006f7308 */ /* 0x000fe20000000800 */
[C---:B-1----:R-:W-:Y:S01]  /*1b470*/  F2FP.SATFINITE.E4M3.F32.PACK_AB_MERGE_C R194, R129.reuse, R54, R7 ;  /* 0x0000003681c2723e */ /* 0x042fe20004807007 */
[----:B------:R-:W-:Y:S01]  /*1b480*/  FADD.FTZ R129, R129, R4 ;  /* 0x0000000481817221 */ /* 0x000fe20000010000 */
[----:B------:R-:W-:-:S03]  /*1b490*/  MOV R54, R25 ;  /* 0x0000001900367202 */ /* 0x000fc60000000f00 */
[----:B------:R-:W-:Y:S02]  /*1b4a0*/  FADD.FTZ R56, R56, R129 ;  /* 0x0000008138387221 */ /* 0x000fe40000010000 */
[----:B------:R-:W1:Y:S01]  /*1b4b0*/  MUFU.EX2 R44, R44 ;  /* 0x0000002c002c7308 */ /* 0x000e620000000800 */
[----:B0-----:R-:W-:-:S01]  /*1b4c0*/  FADD.FTZ R4, R10, R5 ;  /* 0x000000050a047221 */ /* 0x001fc20000010000 */
[----:B------:R-:W-:-:S05]  /*1b4d0*/  VIADD R5, R147, 0xfffffffe ;  /* 0xfffffffe93057836 */ /* 0x000fca0000000000 */
[----:B------:R-:W-:Y:S02]  /*1b4e0*/  ISETP.GE.AND P1, PT, R5, R201, PT ;  /* 0x000000c90500720c */ /* 0x000fe40003f26270 */
[----:B-1----:R-:W-:Y:S01]  /*1b4f0*/  F2FP.SATFINITE.E4M3.F32.PACK_AB_MERGE_C R3, R44, R111, RZ ;  /* 0x0000006f2c03723e */ /* 0x002fe200048070ff */
[----:B------:R-:W-:-:S03]  /*1b500*/  FADD.FTZ R111, R111, R4 ;  /* 0x000000046f6f7221 */ /* 0x000fc60000010000 */
[----:B------:R-:W-:Y:S01]  /*1b510*/  F2FP.SATFINITE.E4M3.F32.PACK_AB_MERGE_C R195, R10, R103, R3 ;  /* 0x000000670ac3723e */ /* 0x000fe20004807003 */
[----:B------:R-:W-:-:S01]  /*1b520*/  FADD.FTZ R3, R131, R56 ;  /* 0x0000003883037221 */ /* 0x000fc20000010000 */
[----:B------:R-:W-:Y:S01]  /*1b530*/  FADD.FTZ R4, R44, R111 ;  /* 0x0000006f2c047221 */ /* 0x000fe20000010000 */
[--C-:B------:R-:W-:Y:S02]  /*1b540*/  IMAD.MOV.U32 R44, RZ, RZ, R25.reuse ;  /* 0x000000ffff2c7224 */ /* 0x100fe400078e0019 */
[----:B------:R-:W-:Y:S02]  /*1b550*/  IMAD.MOV.U32 R56, RZ, RZ, R25 ;  /* 0x000000ffff387224 */ /* 0x000fe400078e0019 */
[----:B------:R-:W-:Y:S05]  /*1b560*/  @!P1 BRA `(.L_x_478) ;  /* 0x0000003c009c9947 */ /* 0x000fea0003800000 */
[----:B------:R-:W-:Y:S01]  /*1b570*/  IMAD.MOV.U32 R6, RZ, RZ, R15 ;  /* 0x000000ffff067224 */ /* 0x000fe200078e000f */
[----:B------:R-:W-:Y:S01]  /*1b580*/  MOV R9, R148 ;  /* 0x0000009400097202 */ /* 0x000fe20000000f00 */
[----:B------:R-:W-:Y:S01]  /*1b590*/  IMAD.MOV.U32 R7, RZ, RZ, R14 ;  /* 0x000000ffff077224 */ /* 0x000fe200078e000e */
[----:B------:R-:W-:Y:S01]  /*1b5a0*/  CS2R R86, SRZ ;  /* 0x0000000000567805 */ /* 0x000fe2000001ff00 */
[----:B------:R-:W-:Y:S01]  /*1b5b0*/  IMAD.MOV.U32 R8, RZ, RZ, R198 ;  /* 0x000000ffff087224 */ /* 0x000fe200078e00c6 */
        /* <DEDUP_REMOVED lines=30> */
[----:B------:R-:W-:-:S07]  /*1b7a0*/  CS2R R24, SRZ ;  /* 0x0000000000187805 */ /* 0x000fce000001ff00 */
.L_x_489:
[----:B------:R-:W-:Y:S01]  /*1b7b0*/  ISETP.NE.AND P1, PT, R9, 0x1, PT ;  /* 0x000000010900780c */ /* 0x000fe20003f25270 */
[----:B------:R-:W-:Y:S05]  /*1b7c0*/  YIELD ;  /* 0x0000000000007946 */ /* 0x000fea0003800000 */
[----:B------:R-:W-:Y:S02]  /*1b7d0*/  SEL R11, RZ, 0x1, P1 ;  /* 0x00000001ff0b7807 */ /* 0x000fe40000800000 */
[----:B------:R-:W-:Y:S02]  /*1b7e0*/  ISETP.NE.AND P1, PT, R202, RZ, PT ;  /* 0x000000ffca00720c */ /* 0x000fe40003f25270 */
[----:B------:R-:W-:-:S11]  /*1b7f0*/  LOP3.LUT R198, R8, R11, RZ, 0x3c, !PT ;  /* 0x0000000b08c67212 */ /* 0x000fd600078e3cff */
[----:B------:R-:W-:Y:S05]  /*1b800*/  @P1 BRA `(.L_x_479) ;  /* 0x00000000003c1947 */ /* 0x000fea0003800000 */
[----:B------:R-:W-:Y:S05]  /*1b810*/  @!P0 BRA `(.L_x_480) ;  /* 0x0000000000048947 */ /* 0x000fea0003800000 */
[----:B------:R-:W-:Y:S01]  /*1b820*/  BPT.TRAP 0x1 ;  /* 0x000000040000795c */ /* 0x000fe20000300000 */
.L_x_480:
[----:B------:R-:W-:-:S05]  /*1b830*/  VIADD R10, R9, 0x1 ;  /* 0x00000001090a7836 */ /* 0x000fca0000000000 */
[----:B------:R-:W-:-:S04]  /*1b840*/  ISETP.NE.AND P2, PT, R10, 0x2, PT ;  /* 0x000000020a00780c */ /* 0x000fc80003f45270 */
[----:B------:R-:W-:Y:S02]  /*1b850*/  SEL R11, R10, RZ, P2 ;  /* 0x000000ff0a0b7207 */ /* 0x000fe40001000000 */
[----:B------:R-:W-:-:S03]  /*1b860*/  SHF.L.U32 R10, R198, 0x1f, RZ ;  /* 0x0000001fc60a7819 */ /* 0x000fc600000006ff */
[----:B------:R-:W-:-:S04]  /*1b870*/  IMAD R11, R11, 0x8, R16 ;  /* 0x000000080b0b7824 */ /* 0x000fc800078e0210 */
[----:B------:R0:W1:Y:S01]  /*1b880*/  SYNCS.PHASECHK.TRANS64.TRYWAIT P2, [R11+URZ+0x29830], R10 ;  /* 0x0298300a0b0075a7 */ /* 0x000062000804017f */
[----:B------:R-:W-:Y:S05]  /*1b890*/  @!P0 BRA `(.L_x_481) ;  /* 0x0000000000048947 */ /* 0x000fea0003800000 */
[----:B------:R-:W-:Y:S01]  /*1b8a0*/  BPT.TRAP 0x1 ;  /* 0x000000040000795c */ /* 0x000fe20000300000 */
.L_x_481:
[----:B------:R-:W-:Y:S04]  /*1b8b0*/  BSSY B0, `(.L_x_479) ;  /* 0x0000004000007945 */ /* 0x000fe80003800000 */
[----:B-1----:R-:W-:Y:S05]  /*1b8c0*/  @P2 BRA `(.L_x_482) ;  /* 0x0000000000082947 */ /* 0x002fea0003800000 */
[----:B------:R-:W1:Y:S02]  /*1b8d0*/  SYNCS.PHASECHK.TRANS64.TRYWAIT P2, [R11+URZ+0x29830], R10 ;  /* 0x0298300a0b0075a7 */ /* 0x000e64000804017f */
[----:B-1----:R-:W-:Y:S05]  /*1b8e0*/  @!P2 BRA `(.L_x_483) ;  /* 0x000000fc00b4a947 */ /* 0x002fea0003800000 */
.L_x_482:
[----:B------:R-:W-:Y:S05]  /*1b8f0*/  BSYNC B0 ;  /* 0x0000000000007941 */ /* 0x000fea0003800000 */
.L_x_479:
[----:B01----:R-:W0:Y:S01]  /*1b900*/  S2R R10, SR_TID.X ;  /* 0x00000000000a7919 */ /* 0x003e220000002100 */
[----:B------:R-:W-:Y:S05]  /*1b910*/  WARPSYNC.ALL ;  /* 0x0000000000007948 */ /* 0x000fea0003800000 */
[----:B------:R-:W-:Y:S01]  /*1b920*/  IMAD.MOV.U32 R13, RZ, RZ, -0x7fffffe0 ;  /* 0x80000020ff0d7424 */ /* 0x000fe200078e00ff */
[----:B------:R-:W-:Y:S01]  /*1b930*/  UMOV UR20, UR28 ;  /* 0x0000001c00147c82 */ /* 0x000fe20008000000 */
[----:B------:R-:W-:Y:S01]  /*1b940*/  UMOV UR21, UR29 ;  /* 0x0000001d00157c82 */ /* 0x000fe20008000000 */
[----:B------:R-:W-:Y:S01]  /*1b950*/  IMAD.MOV.U32 R89, RZ, RZ, -0x7fffffe0 ;  /* 0x80000020ff597424 */ /* 0x000fe200078e00ff */
[----:B------:R-:W-:Y:S01]  /*1b960*/  UMOV UR24, UR28 ;  /* 0x0000001c00187c82 */ /* 0x000fe20008000000 */
[----:B------:R-:W-:Y:S01]  /*1b970*/  R2UR UR23, R13 ;  /* 0x000000000d1772ca */ /* 0x000fe200000e0000 */
[----:B------:R-:W-:Y:S01]  /*1b980*/  UMOV UR25, UR29 ;  /* 0x0000001d00197c82 */ /* 0x000fe20008000000 */
[----:B------:R-:W-:Y:S01]  /*1b990*/  IMAD.MOV.U32 R15, RZ, RZ, -0x7fffffe0 ;  /* 0x80000020ff0f7424 */ /* 0x000fe200078e00ff */
[----:B------:R-:W-:Y:S01]  /*1b9a0*/  R2UR UR27, R89 ;  /* 0x00000000591b72ca */ /* 0x000fe200000e0000 */
[----:B------:R-:W-:Y:S01]  /*1b9b0*/  UMOV UR32, UR28 ;  /* 0x0000001c00207c82 */ /* 0x000fe20008000000 */
[----:B------:R-:W-:Y:S01]  /*1b9c0*/  MOV R21, 0x80000020 ;  /* 0x8000002000157802 */ /* 0x000fe20000000f00 */
[----:B------:R-:W-:Y:S01]  /*1b9d0*/  UMOV UR33, UR29 ;  /* 0x0000001d00217c82 */ /* 0x000fe20008000000 */
[----:B------:R-:W-:Y:S01]  /*1b9e0*/  R2UR UR31, R15 ;  /* 0x000000000f1f72ca */ /* 0x000fe200000e0000 */
[----:B------:R-:W-:Y:S01]  /*1b9f0*/  UMOV UR44, UR28 ;  /* 0x0000001c002c7c82 */ /* 0x000fe20008000000 */
[----:B------:R-:W-:Y:S01]  /*1ba00*/  R2UR UR35, R21 ;  /* 0x00000000152372ca */ /* 0x000fe200000e0000 */
[----:B------:R-:W-:Y:S01]  /*1ba10*/  UMOV UR45, UR29 ;  /* 0x0000001d002d7c82 */ /* 0x000fe20008000000 */
[----:B------:R-:W-:Y:S01]  /*1ba20*/  R2UR UR47, R89 ;  /* 0x00000000592f72ca */ /* 0x000fe200000e0000 */
[----:B------:R-:W-:Y:S01]  /*1ba30*/  IMAD.MOV.U32 R13, RZ, RZ, -0x7fffffe0 ;  /* 0x80000020ff0d7424 */ /* 0x000fe200078e00ff */
[----:B------:R-:W-:Y:S01]  /*1ba40*/  R2UR UR51, R15 ;  /* 0x000000000f3372ca */ /* 0x000fe200000e0000 */
[----:B------:R-:W-:Y:S01]  /*1ba50*/  IMAD.MOV.U32 R15, RZ, RZ, -0x7fffffe0 ;  /* 0x80000020ff0f7424 */ /* 0x000fe200078e00ff */
[----:B------:R-:W-:-:S02]  /*1ba60*/  MOV R21, 0x80000020 ;  /* 0x8000002000157802 */ /* 0x000fc40000000f00 */
[----:B0-----:R-:W-:Y:S01]  /*1ba70*/  SHF.R.U32.HI R11, RZ, 0x7, R10 ;  /* 0x00000007ff0b7819 */ /* 0x001fe2000001160a */
[----:B------:R-:W-:-:S03]  /*1ba80*/  VIADD R10, R9, 0x1 ;  /* 0x00000001090a7836 */ /* 0x000fc60000000000 */
[----:B------:R-:W-:-:S05]  /*1ba90*/  IADD3 R11, R11, 0x8, RZ ;  /* 0x000000080b0b7810 */ /* 0x000fca0007ffe0ff */
[----:B------:R0:W-:Y:S01]  /*1baa0*/  BAR.SYNC.DEFER_BLOCKING R11, 0x100 ;  /* 0x0004000b0000751d */ /* 0x0001e20000010000 */
[----:B------:R-:W-:-:S04]  /*1bab0*/  ISETP.NE.AND P2, PT, R10, 0x2, PT ;  /* 0x000000020a00780c */ /* 0x000fc80003f45270 */
[----:B------:R-:W-:-:S05]  /*1bac0*/  SEL R10, R10, RZ, P2 ;  /* 0x000000ff0a0a7207 */ /* 0x000fca0001000000 */
[----:B------:R-:W-:-:S04]  /*1bad0*/  IMAD R12, R10, 0x780, R0 ;  /* 0x000007800a0c7824 */ /* 0x000fc800078e0200 */
[C---:B------:R-:W-:Y:S01]  /*1bae0*/  VIADD R88, R12.reuse, 0x80 ;  /* 0x000000800c587836 */ /* 0x040fe20000000000 */
[C---:B------:R-:W-:Y:S01]  /*1baf0*/  R2UR UR22, R12.reuse ;  /* 0x000000000c1672ca */ /* 0x040fe200000e0000 */
[C---:B------:R-:W-:Y:S01]  /*1bb00*/  VIADD R14, R12.reuse, 0x100 ;  /* 0x000001000c0e7836 */ /* 0x040fe20000000000 */
[----:B------:R-:W-:Y:S02]  /*1bb10*/  IADD3 R20, R12, 0x180, RZ ;  /* 0x000001800c147810 */ /* 0x000fe40007ffe0ff */
[----:B------:R-:W-:Y:S01]  /*1bb20*/  R2UR UR26, R88 ;  /* 0x00000000581a72ca */ /* 0x000fe200000e0000 */
[----:B------:R-:W-:Y:S01]  /*1bb30*/  VIADD R88, R12, 0x200 ;  /* 0x000002000c587836 */ /* 0x000fe20000000000 */
[----:B------:R-:W-:Y:S01]  /*1bb40*/  R2UR UR30, R14 ;  /* 0x000000000e1e72ca */ /* 0x000fe200000e0000 */
[----:B------:R-:W-:Y:S01]  /*1bb50*/  VIADD R14, R12, 0x2 ;  /* 0x000000020c0e7836 */ /* 0x000fe20000000000 */
[----:B------:R-:W-:Y:S01]  /*1bb60*/  R2UR UR34, R20 ;  /* 0x00000000142272ca */ /* 0x000fe200000e0000 */
[----:B------:R-:W-:Y:S01]  /*1bb70*/  WARPGROUP.ARRIVE ;  /* 0x00000000000079c5 */ /* 0x000fe20000000000 */
[----:B------:R-:W-:Y:S01]  /*1bb80*/  R2UR UR46, R88 ;  /* 0x00000000582e72ca */ /* 0x000fe200000e0000 */
[----:B------:R-:W-:Y:S01]  /*1bb90*/  VIADD R20, R12, 0x82 ;  /* 0x000000820c147836 */ /* 0x000fe20000000000 */
[----:B------:R-:W-:Y:S01]  /*1bba0*/  R2UR UR50, R14 ;  /* 0x000000000e3272ca */ /* 0x000fe200000e0000 */
[----:B------:R-:W-:-:S02]  /*1bbb0*/  VIADD R14, R12, 0x102 ;  /* 0x000001020c0e7836 */ /* 0x000fc40000000000 */
[----:B------:R-:W-:Y:S01]  /*1bbc0*/  QGMMA.64x32x32.F32.E4M3.E4M3 R152, gdesc[UR20], RZ, !UPT, gsb0 ;  /* 0x00600000149879f3 */ /* 0x000fe2000c0008ff */
[----:B------:R-:W-:Y:S01]  /*1bbd0*/  R2UR UR22, R20 ;  /* 0x00000000141672ca */ /* 0x000fe200000e0000 */
[----:B------:R-:W-:Y:S01]  /*1bbe0*/  UMOV UR20, UR48 ;  /* 0x0000003000147c82 */ /* 0x000fe20008000000 */
[----:B------:R-:W-:Y:S01]  /*1bbf0*/  R2UR UR23, R21 ;  /* 0x00000000151772ca */ /* 0x000fe200000e0000 */
[----:B------:R-:W-:Y:S01]  /*1bc00*/  UMOV UR21, UR49 ;  /* 0x0000003100157c82 */ /* 0x000fe20008000000 */
[----:B------:R-:W-:Y:S02]  /*1bc10*/  WARPGROUP.DEPBAR.LE gsb0, 0x0 ;  /* 0x00008000000079c5 */ /* 0x000fe40000010000 */
[----:B------:R-:W-:-:S06]  /*1bc20*/  WARPGROUP.ARRIVE ;  /* 0x00000000000079c5 */ /* 0x000fcc0000000000 */
[----:B------:R-:W-:Y:S01]  /*1bc30*/  QGMMA.64x32x32.F32.E4M3.E4M3 R136, gdesc[UR24], RZ, !UPT, gsb0 ;  /* 0x00600000188879f3 */ /* 0x000fe2000c0008ff */
[----:B------:R-:W-:Y:S01]  /*1bc40*/  R2UR UR26, R14 ;  /* 0x000000000e1a72ca */ /* 0x000fe200000e0000 */
[----:B------:R-:W-:Y:S01]  /*1bc50*/  UMOV UR24, UR48 ;  /* 0x0000003000187c82 */ /* 0x000fe20008000000 */
[----:B------:R-:W-:Y:S01]  /*1bc60*/  R2UR UR27, R15 ;  /* 0x000000000f1b72ca */ /* 0x000fe200000e0000 */
[----:B------:R-:W-:Y:S01]  /*1bc70*/  UMOV UR25, UR49 ;  /* 0x0000003100197c82 */ /* 0x000fe20008000000 */
[----:B------:R-:W-:Y:S02]  /*1bc80*/  VIADD R14, R12, 0x182 ;  /* 0x000001820c0e7836 */ /* 0x000fe40000000000 */
[----:B------:R-:W-:Y:S01]  /*1bc90*/  IMAD.MOV.U32 R15, RZ, RZ, -0x7fffffe0 ;  /* 0x80000020ff0f7424 */ /* 0x000fe200078e00ff */
[----:B------:R-:W-:Y:S02]  /*1bca0*/  WARPGROUP.DEPBAR.LE gsb0, 0x0 ;  /* 0x00008000000079c5 */ /* 0x000fe40000010000 */
[----:B------:R-:W-:-:S06]  /*1bcb0*/  WARPGROUP.ARRIVE ;  /* 0x00000000000079c5 */ /* 0x000fcc0000000000 */
[----:B------:R-:W-:Y:S03]  /*1bcc0*/  QGMMA.64x32x32.F32.E4M3.E4M3 R120, gdesc[UR28], RZ, !UPT, gsb0 ;  /* 0x006000001c7879f3 */ /* 0x000fe6000c0008ff */
[----:B------:R-:W-:Y:S02]  /*1bcd0*/  WARPGROUP.DEPBAR.LE gsb0, 0x0 ;  /* 0x00008000000079c5 */ /* 0x000fe40000010000 */
[----:B------:R-:W-:-:S06]  /*1bce0*/  WARPGROUP.ARRIVE ;  /* 0x00000000000079c5 */ /* 0x000fcc0000000000 */
[----:B------:R-:W-:Y:S01]  /*1bcf0*/  QGMMA.64x32x32.F32.E4M3.E4M3 R104, gdesc[UR32], RZ, !UPT, gsb0 ;  /* 0x00600000206879f3 */ /* 0x000fe2000c0008ff */
[----:B------:R-:W-:Y:S01]  /*1bd00*/  R2UR UR34, R14 ;  /* 0x000000000e2272ca */ /* 0x000fe200000e0000 */
[----:B------:R-:W-:Y:S01]  /*1bd10*/  UMOV UR32, UR48 ;  /* 0x0000003000207c82 */ /* 0x000fe20008000000 */
[----:B------:R-:W-:Y:S01]  /*1bd20*/  R2UR UR35, R15 ;  /* 0x000000000f2372ca */ /* 0x000fe200000e0000 */
[----:B------:R-:W-:Y:S01]  /*1bd30*/  UMOV UR33, UR49 ;  /* 0x0000003100217c82 */ /* 0x000fe20008000000 */
[----:B------:R-:W-:Y:S01]  /*1bd40*/  IMAD.MOV.U32 R15, RZ, RZ, -0x7fffffe0 ;  /* 0x80000020ff0f7424 */ /* 0x000fe200078e00ff */
[----:B------:R-:W-:Y:S01]  /*1bd50*/  IADD3 R14, R12, 0x202, RZ ;  /* 0x000002020c0e7810 */ /* 0x000fe20007ffe0ff */
        /* <DEDUP_REMOVED lines=15> */
[----:B------:R-:W-:Y:S03]  /*1be50*/  QGMMA.64x32x32.F32.E4M3.E4M3 R152, gdesc[UR48], R152, gsb0 ;  /* 0x00600000309879f3 */ /* 0x000fe60008000898 */
        /* <DEDUP_REMOVED lines=145> */
[C---:B------:R-:W-:Y:S01]  /*1c770*/  VIADD R14, R12.reuse, 0x682 ;  /* 0x000006820c0e7836 */ /* 0x040fe20000000000 */
[----:B------:R-:W-:Y:S01]  /*1c780*/  IADD3 R12, R12, 0x702, RZ ;  /* 0x000007020c0c7810 */ /* 0x000fe20007ffe0ff */
        /* <DEDUP_REMOVED lines=31> */
[----:B0-----:R-:W-:Y:S05]  /*1c980*/  @P1 BRA `(.L_x_484) ;  /* 0x0000000000281947 */ /* 0x001fea0003800000 */
[----:B------:R-:W-:Y:S05]  /*1c990*/  @!P0 BRA `(.L_x_485) ;  /* 0x0000000000048947 */ /* 0x000fea0003800000 */
[----:B------:R-:W-:Y:S01]  /*1c9a0*/  BPT.TRAP 0x1 ;  /* 0x000000040000795c */ /* 0x000fe20000300000 */
.L_x_485:
[----:B------:R-:W-:Y:S01]  /*1c9b0*/  SHF.L.U32 R8, R8, 0x1f, RZ ;  /* 0x0000001f08087819 */ /* 0x000fe200000006ff */
[----:B------:R-:W-:-:S04]  /*1c9c0*/  IMAD R11, R9, 0x8, R16 ;  /* 0x00000008090b7824 */ /* 0x000fc800078e0210 */
[----:B------:R0:W1:Y:S01]  /*1c9d0*/  SYNCS.PHASECHK.TRANS64.TRYWAIT P1, [R11+URZ+0x29850], R8 ;  /* 0x029850080b0075a7 */ /* 0x000062000802017f */
[----:B------:R-:W-:Y:S05]  /*1c9e0*/  @!P0 BRA `(.L_x_486) ;  /* 0x0000000000048947 */ /* 0x000fea0003800000 */
[----:B------:R-:W-:Y:S01]  /*1c9f0*/  BPT.TRAP 0x1 ;  /* 0x000000040000795c */ /* 0x000fe20000300000 */
.L_x_486:
[----:B-1----:R-:W-:Y:S05]  /*1ca00*/  @P1 BRA `(.L_x_484) ;  /* 0x0000000000081947 */ /* 0x002fea0003800000 */
[----:B------:R-:W1:Y:S02]  /*1ca10*/  SYNCS.PHASECHK.TRANS64.TRYWAIT P1, [R11+URZ+0x29850], R8 ;  /* 0x029850080b0075a7 */ /* 0x000e64000802017f */
[----:B-1----:R-:W-:Y:S05]  /*1ca20*/  @!P1 BRA `(.L_x_487) ;  /* 0x000000ec00789947 */ /* 0x002fea0003800000 */
.L_x_484:
[----:B01----:R-:W-:Y:S01]  /*1ca30*/  VIADD R8, R16, 0x400 ;  /* 0x0000040010087836 */ /* 0x003fe20000000000 */
[----:B------:R-:W-:Y:S01]  /*1ca40*/  MOV R13, 0xc0000010 ;  /* 0xc0000010000d7802 */ /* 0x000fe20000000f00 */
[----:B------:R-:W-:Y:S05]  /*1ca50*/  WARPSYNC.ALL ;  /* 0x0000000000007948 */ /* 0x000fea0003800000 */
[----:B------:R-:W-:Y:S01]  /*1ca60*/  SHF.R.U32.HI R8, RZ, 0x4, R8 ;  /* 0x00000004ff087819 */ /* 0x000fe20000011608 */
[----:B------:R-:W-:Y:S01]  /*1ca70*/  WARPGROUP.ARRIVE ;  /* 0x00000000000079c5 */ /* 0x000fe20000000000 */
[----:B------:R-:W-:Y:S01]  /*1ca80*/  R2UR UR7, R13 ;  /* 0x000000000d0772ca */ /* 0x000fe200000e0000 */
[----:B------:R-:W-:Y:S01]  /*1ca90*/  IMAD.MOV.U32 R15, RZ, RZ, -0x3ffffff0 ;  /* 0xc0000010ff0f7424 */ /* 0x000fe200078e00ff */
[----:B------:R-:W-:Y:S01]  /*1caa0*/  LOP3.LUT R8, R8, 0x3fff, RZ, 0xc0, !PT ;  /* 0x00003fff08087812 */ /* 0x000fe200078ec0ff */
[C---:B------:R-:W-:Y:S01]  /*1cab0*/  FMUL.FTZ R13, R2.reuse, R154 ;  /* 0x0000009a020d7220 */ /* 0x040fe20000410000 */
[C---:B------:R-:W-:Y:S01]  /*1cac0*/  FMUL.FTZ R11, R2.reuse, R153 ;  /* 0x00000099020b7220 */ /* 0x040fe20000410000 */
[----:B------:R-:W-:Y:S01]  /*1cad0*/  FMUL.FTZ R20, R2, R155 ;  /* 0x0000009b02147220 */ /* 0x000fe20000410000 */
[----:B------:R-:W-:Y:S01]  /*1cae0*/  LOP3.LUT R8, R8, 0x10000, RZ, 0xfc, !PT ;  /* 0x0001000008087812 */ /* 0x000fe200078efcff */
[C---:B------:R-:W-:Y:S01]  /*1caf0*/  FMUL.FTZ R21, R2.reuse, R156 ;  /* 0x0000009c02157220 */ /* 0x040fe20000410000 */
[C---:B------:R-:W-:Y:S01]  /*1cb00*/  FMUL.FTZ R153, R2.reuse, R158 ;  /* 0x0000009e02997220 */ /* 0x040fe20000410000 */
[----:B------:R-:W-:Y:S01]  /*1cb10*/  MUFU.TANH R13, R13 ;  /* 0x0000000d000d7308 */ /* 0x000fe20000002400 */
[----:B------:R-:W-:Y:S01]  /*1cb20*/  FMUL.FTZ R154, R2, R159 ;  /* 0x0000009f029a7220 */ /* 0x000fe20000410000 */
[----:B------:R-:W-:-:S02]  /*1cb30*/  IMAD R12, R9, 0x500, R8 ;  /* 0x00000500090c7824 */ /* 0x000fc400078e0208 */
[C---:B------:R-:W-:Y:S01]  /*1cb40*/  FMUL.FTZ R8, R2.reuse, R152 ;  /* 0x0000009802087220 */ /* 0x040fe20000410000 */
[C---:B------:R-:W-:Y:S01]  /*1cb50*/  FMUL.FTZ R152, R2.reuse, R157 ;  /* 0x0000009d02987220 */ /* 0x040fe20000410000 */
[----:B------:R-:W-:Y:S01]  /*1cb60*/  FMUL.FTZ R155, R2, R160 ;  /* 0x000000a0029b7220 */ /* 0x000fe20000410000 */
[C---:B------:R-:W-:Y:S01]  /*1cb70*/  VIADD R14, R12.reuse, 0x100 ;  /* 0x000001000c0e7836 */ /* 0x040fe20000000000 */
[----:B------:R-:W-:Y:S01]  /*1cb80*/  R2UR UR6, R12 ;  /* 0x000000000c0672ca */ /* 0x000fe200000e0000 */
[----:B------:R-:W-:Y:S01]  /*1cb90*/  MUFU.TANH R11, R11 ;  /* 0x0000000b000b7308 */ /* 0x000fe20000002400 */
[C---:B------:R-:W-:Y:S01]  /*1cba0*/  FMUL.FTZ R157, R2.reuse, R162 ;  /* 0x000000a2029d7220 */ /* 0x040fe20000410000 */
[C---:B------:R-:W-:Y:S01]  /*1cbb0*/  FMUL.FTZ R156, R2.reuse, R161 ;  /* 0x000000a1029c7220 */ /* 0x040fe20000410000 */
[C---:B------:R-:W-:Y:S01]  /*1cbc0*/  FMUL.FTZ R158, R2.reuse, R163 ;  /* 0x000000a3029e7220 */ /* 0x040fe20000410000 */
[C---:B------:R-:W-:Y:S01]  /*1cbd0*/  FMUL.FTZ R159, R2.reuse, R164 ;  /* 0x000000a4029f7220 */ /* 0x040fe20000410000 */
[C---:B------:R-:W-:Y:S01]  /*1cbe0*/  FMUL.FTZ R161, R2.reuse, R166 ;  /* 0x000000a602a17220 */ /* 0x040fe20000410000 */
[C---:B------:R-:W-:Y:S01]  /*1cbf0*/  FMUL.FTZ R160, R2.reuse, R165 ;  /* 0x000000a502a07220 */ /* 0x040fe20000410000 */
[C---:B------:R-:W-:Y:S01]  /*1cc00*/  FMUL.FTZ R162, R2.reuse, R167 ;  /* 0x000000a702a27220 */ /* 0x040fe20000410000 */
[----:B------:R-:W0:Y:S01]  /*1cc10*/  MUFU.TANH R8, R8 ;  /* 0x0000000800087308 */ /* 0x000e220000002400 */
[C---:B------:R-:W-:Y:S01]  /*1cc20*/  FMUL.FTZ R136, R2.reuse, R136 ;  /* 0x0000008802887220 */ /* 0x040fe20000410000 */
[C---:B------:R-:W-:Y:S01]  /*1cc30*/  FMUL.FTZ R138, R2.reuse, R138 ;  /* 0x0000008a028a7220 */ /* 0x040fe20000410000 */
[----:B------:R-:W-:Y:S01]  /*1cc40*/  FMUL.FTZ R137, R2, R137 ;  /* 0x0000008902897220 */ /* 0x000fe20000410000 */
[----:B------:R-:W-:Y:S01]  /*1cc50*/  QGMMA.64x128x32.F32.E4M3.E4M3 R24, R176, gdesc[UR4], R24, gsb0 ;  /* 0x01e00004b0187df3 */ /* 0x000fe20008000818 */
[----:B------:R-:W-:Y:S01]  /*1cc60*/  R2UR UR6, R14 ;  /* 0x000000000e0672ca */ /* 0x000fe200000e0000 */
[----:B------:R-:W-:Y:S01]  /*1cc70*/  VIADD R14, R12, 0x200 ;  /* 0x000002000c0e7836 */ /* 0x000fe20000000000 */
[----:B------:R-:W-:Y:S01]  /*1cc80*/  R2UR UR7, R15 ;  /* 0x000000000f0772ca */ /* 0x000fe200000e0000 */
[----:B------:R-:W1:Y:S01]  /*1cc90*/  MUFU.TANH R20, R20 ;  /* 0x0000001400147308 */ /* 0x000e620000002400 */
[----:B------:R-:W-:Y:S01]  /*1cca0*/  MOV R15, 0xc0000010 ;  /* 0xc0000010000f7802 */ /* 0x000fe20000000f00 */
        /* <DEDUP_REMOVED lines=13> */
[C---:B------:R-:W-:Y:S01]  /*1cd80*/  FMUL.FTZ R151, R2.reuse, R151 ;  /* 0x0000009702977220 */ /* 0x040fe20000410000 */
[----:B------:R-:W3:Y:S01]  /*1cd90*/  MUFU.TANH R153, R153 ;  /* 0x0000009900997308 */ /* 0x000ee20000002400 */
[C---:B------:R-:W-:Y:S01]  /*1cda0*/  FMUL.FTZ R120, R2.reuse, R120 ;  /* 0x0000007802787220 */ /* 0x040fe20000410000 */
[C---:B------:R-:W-:Y:S01]  /*1cdb0*/  FMUL.FTZ R122, R2.reuse, R122 ;  /* 0x0000007a027a7220 */ /* 0x040fe20000410000 */
[C---:B------:R-:W-:Y:S01]  /*1cdc0*/  FMUL.FTZ R121, R2.reuse, R121 ;  /* 0x0000007902797220 */ /* 0x040fe20000410000 */
[C---:B------:R-:W-:Y:S01]  /*1cdd0*/  FMUL.FTZ R123, R2.reuse, R123 ;  /* 0x0000007b027b7220 */ /* 0x040fe20000410000 */
[C---:B------:R-:W-:Y:S01]  /*1cde0*/  FMUL.FTZ R124, R2.reuse, R124 ;  /* 0x0000007c027c7220 */ /* 0x040fe20000410000 */
[C---:B------:R-:W-:Y:S01]  /*1cdf0*/  FMUL.FTZ R126, R2.reuse, R126 ;  /* 0x0000007e027e7220 */ /* 0x040fe20000410000 */
[C---:B------:R-:W-:Y:S01]  /*1ce00*/  FMUL.FTZ R125, R2.reuse, R125 ;  /* 0x0000007d027d7220 */ /* 0x040fe20000410000 */
[----:B------:R-:W4:Y:S01]  /*1ce10*/  MUFU.TANH R152, R152 ;  /* 0x0000009800987308 */ /* 0x000f220000002400 */
        /* <DEDUP_REMOVED lines=45> */
[----:B------:R-:W-:Y:S01]  /*1d0f0*/  FMUL.FTZ R103, R2, R103 ;  /* 0x0000006702677220 */ /* 0x000fe20000410000 */
[----:B------:R-:W0:Y:S01]  /*1d100*/  S2R R235, SR_TID.X ;  /* 0x0000000000eb7919 */ /* 0x000e220000002100 */
[----:B------:R-:W5:Y:S08]  /*1d110*/  MUFU.TANH R159, R159 ;  /* 0x0000009f009f7308 */ /* 0x000f700000002400 */
[----:B------:R-:W5:Y:S08]  /*1d120*/  MUFU.TANH R161, R161 ;  /* 0x000000a100a17308 */ /* 0x000f700000002400 */
[----:B------:R-:W5:Y:S08]  /*1d130*/  MUFU.TANH R160, R160 ;  /* 0x000000a000a07308 */ /* 0x000f700000002400 */
[----:B------:R-:W5:Y:S01]  /*1d140*/  MUFU.TANH R162, R162 ;  /* 0x000000a200a27308 */ /* 0x000f620000002400 */
[----:B0-----:R-:W-:-:S07]  /*1d150*/  LOP3.LUT R235, R235, 0x7f, RZ, 0xc0, !PT ;  /* 0x0000007febeb7812 */ /* 0x001fce00078ec0ff */
[----:B------:R-:W0:Y:S01]  /*1d160*/  MUFU.TANH R136, R136 ;  /* 0x0000008800887308 */ /* 0x000e220000002400 */
[----:B------:R-:W-:Y:S02]  /*1d170*/  ISETP.NE.AND P1, PT, R235, RZ, PT ;  /* 0x000000ffeb00720c */ /* 0x000fe40003f25270 */
[----:B------:R-:W1:Y:S05]  /*1d180*/  S2R R235, SR_TID.X ;  /* 0x0000000000eb7919 */ /* 0x000e6a0000002100 */
[----:B------:R-:W0:Y:S08]  /*1d190*/  MUFU.TANH R138, R138 ;  /* 0x0000008a008a7308 */ /* 0x000e300000002400 */
[----:B------:R-:W0:Y:S08]  /*1d1a0*/  MUFU.TANH R137, R137 ;  /* 0x0000008900897308 */ /* 0x000e300000002400 */
[----:B------:R-:W0:Y:S08]  /*1d1b0*/  MUFU.TANH R139, R139 ;  /* 0x0000008b008b7308 */ /* 0x000e300000002400 */
[----:B------:R-:W0:Y:S01]  /*1d1c0*/  MUFU.TANH R140, R140 ;  /* 0x0000008c008c7308 */ /* 0x000e220000002400 */
[----:B------:R-:W-:-:S02]  /*1d1d0*/  WARPGROUP.DEPBAR.LE gsb0, 0x0 ;  /* 0x00008000000079c5 */ /* 0x000fc40000010000 */
[----:B------:R-:W-:Y:S01]  /*1d1e0*/  WARPGROUP.ARRIVE ;  /* 0x00000000000079c5 */ /* 0x000fe20000000000 */
[----:B-1----:R-:W-:-:S04]  /*1d1f0*/  SHF.R.U32.HI R235, RZ, 0x7, R235 ;  /* 0x00000007ffeb7819 */ /* 0x002fc800000116eb */
[----:B------:R-:W1:Y:S01]  /*1d200*/  MUFU.TANH R142, R142 ;  /* 0x0000008e008e7308 */ /* 0x000e620000002400 */
[----:B------:R-:W-:Y:S01]  /*1d210*/  QGMMA.64x128x32.F32.E4M3.E4M3 R24, R180, gdesc[UR4], R24, gsb0 ;  /* 0x01e00004b4187df3 */ /* 0x000fe20008000818 */
[----:B------:R-:W-:Y:S01]  /*1d220*/  R2UR UR6, R14 ;  /* 0x000000000e0672ca */ /* 0x000fe200000e0000 */
[----:B------:R-:W-:Y:S01]  /*1d230*/  VIADD R14, R12, 0x300 ;  /* 0x000003000c0e7836 */ /* 0x000fe20000000000 */
[----:B------:R-:W-:Y:S01]  /*1d240*/  R2UR UR7, R15 ;  /* 0x000000000f0772ca */ /* 0x000fe200000e0000 */
[----:B------:R-:W-:-:S03]  /*1d250*/  IMAD.MOV.U32 R15, RZ, RZ, -0x3ffffff0 ;  /* 0xc0000010ff0f7424 */ /* 0x000fc600078e00ff */
[----:B------:R-:W1:Y:S08]  /*1d260*/  MUFU.TANH R141, R141 ;  /* 0x0000008d008d7308 */ /* 0x000e700000002400 */
        /* <DEDUP_REMOVED lines=15> */
[----:B------:R-:W1:Y:S01]  /*1d360*/  MUFU.TANH R125, R125 ;  /* 0x0000007d007d7308 */ /* 0x000e620000002400 */
[----:B------:R-:W-:-:S02]  /*1d370*/  WARPGROUP.DEPBAR.LE gsb0, 0x0 ;  /* 0x00008000000079c5 */ /* 0x000fc40000010000 */
[----:B------:R-:W-:-:S05]  /*1d380*/  WARPGROUP.ARRIVE ;  /* 0x00000000000079c5 */ /* 0x000fca0000000000 */
[----:B------:R-:W1:Y:S01]  /*1d390*/  MUFU.TANH R127, R127 ;  /* 0x0000007f007f7308 */ /* 0x000e620000002400 */
[----:B------:R-:W-:Y:S01]  /*1d3a0*/  QGMMA.64x128x32.F32.E4M3.E4M3 R24, R184, gdesc[UR4], R24, gsb0 ;  /* 0x01e00004b8187df3 */ /* 0x000fe20008000818 */
[----:B------:R-:W-:Y:S02]  /*1d3b0*/  R2UR UR6, R14 ;  /* 0x000000000e0672ca */ /* 0x000fe400000e0000 */
[----:B------:R-:W-:-:S04]  /*1d3c0*/  R2UR UR7, R15 ;  /* 0x000000000f0772ca */ /* 0x000fc800000e0000 */
[----:B------:R-:W1:Y:S01]  /*1d3d0*/  MUFU.TANH R128, R128 ;  /* 0x0000008000807308 */ /* 0x000e620000002400 */
[----:B------:R-:W-:Y:S02]  /*1d3e0*/  FMNMX.FTZ R15, R8, R7, !PT ;  /* 0x00000007080f7209 */ /* 0x000fe40007810000 */
[----:B------:R-:W-:Y:S02]  /*1d3f0*/  FMNMX.FTZ R14, R13, R6, !PT ;  /* 0x000000060d0e7209 */ /* 0x000fe40007810000 */
[----:B------:R-:W-:Y:S02]  /*1d400*/  FMNMX.FTZ R15, R11, R15, !PT ;  /* 0x0000000f0b0f7209 */ /* 0x000fe40007810000 */
[----:B------:R-:W-:Y:S01]  /*1d410*/  FMNMX.FTZ R14, R20, R14, !PT ;  /* 0x0000000e140e7209 */ /* 0x000fe20007810000 */
[----:B------:R-:W1:Y:S01]  /*1d420*/  MUFU.TANH R130, R130 ;  /* 0x0000008200827308 */ /* 0x000e620000002400 */
[----:B--2---:R-:W-:Y:S02]  /*1d430*/  FMNMX.FTZ R15, R21, R15, !PT ;  /* 0x0000000f150f7209 */ /* 0x004fe40007810000 */
[----:B---3--:R-:W-:-:S02]  /*1d440*/  FMNMX.FTZ R14, R153, R14, !PT ;  /* 0x0000000e990e7209 */ /* 0x008fc40007810000 */
[----:B----4-:R-:W-:Y:S02]  /*1d450*/  FMNMX.FTZ R15, R152, R15, !PT ;  /* 0x0000000f980f7209 */ /* 0x010fe40007810000 */
[----:B-----5:R-:W-:Y:S01]  /*1d460*/  FMNMX.FTZ R14, R154, R14, !PT ;  /* 0x0000000e9a0e7209 */ /* 0x020fe20007810000 */
[----:B------:R-:W2:Y:S01]  /*1d470*/  MUFU.TANH R129, R129 ;  /* 0x0000008100817308 */ /* 0x000ea20000002400 */
[----:B------:R-:W-:Y:S02]  /*1d480*/  FMNMX.FTZ R15, R155, R15, !PT ;  /* 0x0000000f9b0f7209 */ /* 0x000fe40007810000 */
[----:B------:R-:W-:Y:S02]  /*1d490*/  FMNMX.FTZ R14, R157, R14, !PT ;  /* 0x0000000e9d0e7209 */ /* 0x000fe40007810000 */
[----:B------:R-:W-:Y:S02]  /*1d4a0*/  FMNMX.FTZ R15, R156, R15, !PT ;  /* 0x0000000f9c0f7209 */ /* 0x000fe40007810000 */
[----:B------:R-:W-:Y:S01]  /*1d4b0*/  FMNMX.FTZ R14, R158, R14, !PT ;  /* 0x0000000e9e0e7209 */ /* 0x000fe20007810000 */
[----:B------:R-:W3:Y:S01]  /*1d4c0*/  MUFU.TANH R131, R131 ;  /* 0x0000008300837308 */ /* 0x000ee20000002400 */
[----:B------:R-:W-:-:S02]  /*1d4d0*/  FMNMX.FTZ R15, R159, R15, !PT ;  /* 0x0000000f9f0f7209 */ /* 0x000fc40007810000 */
[----:B------:R-:W-:Y:S02]  /*1d4e0*/  FMNMX.FTZ R14, R161, R14, !PT ;  /* 0x0000000ea10e7209 */ /* 0x000fe40007810000 */
[----:B------:R-:W-:Y:S02]  /*1d4f0*/  FMNMX.FTZ R15, R160, R15, !PT ;  /* 0x0000000fa00f7209 */ /* 0x000fe40007810000 */
[----:B------:R-:W-:Y:S01]  /*1d500*/  FMNMX.FTZ R14, R162, R14, !PT ;  /* 0x0000000ea20e7209 */ /* 0x000fe20007810000 */
[----:B------:R-:W4:Y:S01]  /*1d510*/  MUFU.TANH R132, R132 ;  /* 0x0000008400847308 */ /* 0x000f220000002400 */
[----:B0-----:R-:W-:Y:S02]  /*1d520*/  FMNMX.FTZ R15, R136, R15, !PT ;  /* 0x0000000f880f7209 */ /* 0x001fe40007810000 */
[----:B------:R-:W-:Y:S02]  /*1d530*/  FMNMX.FTZ R14, R138, R14, !PT ;  /* 0x0000000e8a0e7209 */ /* 0x000fe40007810000 */
[----:B------:R-:W-:-:S02]  /*1d540*/  FMNMX.FTZ R15, R137, R15, !PT ;  /* 0x0000000f890f7209 */ /* 0x000fc40007810000 */
[----:B------:R-:W-:Y:S01]  /*1d550*/  FMNMX.FTZ R14, R139, R14, !PT ;  /* 0x0000000e8b0e7209 */ /* 0x000fe20007810000 */
[----:B------:R-:W0:Y:S01]  /*1d560*/  MUFU.TANH R134, R134 ;  /* 0x0000008600867308 */ /* 0x000e220000002400 */
[----:B------:R-:W-:Y:S02]  /*1d570*/  FMNMX.FTZ R15, R140, R15, !PT ;  /* 0x0000000f8c0f7209 */ /* 0x000fe40007810000 */
[----:B-1----:R-:W-:Y:S02]  /*1d580*/  FMNMX.FTZ R14, R142, R14, !PT ;  /* 0x0000000e8e0e7209 */ /* 0x002fe40007810000 */
[----:B------:R-:W-:Y:S02]  /*1d590*/  FMNMX.FTZ R15, R141, R15, !PT ;  /* 0x0000000f8d0f7209 */ /* 0x000fe40007810000 */
[----:B------:R-:W-:Y:S01]  /*1d5a0*/  FMNMX.FTZ R14, R143, R14, !PT ;  /* 0x0000000e8f0e7209 */ /* 0x000fe20007810000 */
[----:B------:R-:W1:Y:S01]  /*1d5b0*/  MUFU.TANH R133, R133 ;  /* 0x0000008500857308 */ /* 0x000e620000002400 */
[----:B------:R-:W-:-:S02]  /*1d5c0*/  FMNMX.FTZ R15, R144, R15, !PT ;  /* 0x0000000f900f7209 */ /* 0x000fc40007810000 */
[----:B------:R-:W-:Y:S02]  /*1d5d0*/  FMNMX.FTZ R14, R146, R14, !PT ;  /* 0x0000000e920e7209 */ /* 0x000fe40007810000 */
[----:B------:R-:W-:Y:S02]  /*1d5e0*/  FMNMX.FTZ R15, R145, R15, !PT ;  /* 0x0000000f910f7209 */ /* 0x000fe40007810000 */
[----:B------:R-:W-:Y:S01]  /*1d5f0*/  FMNMX.FTZ R14, R147, R14, !PT ;  /* 0x0000000e930e7209 */ /* 0x000fe20007810000 */
[----:B------:R-:W5:Y:S01]  /*1d600*/  MUFU.TANH R135, R135 ;  /* 0x0000008700877308 */ /* 0x000f620000002400 */
[----:B------:R-:W-:Y:S02]  /*1d610*/  FMNMX.FTZ R15, R148, R15, !PT ;  /* 0x0000000f940f7209 */ /* 0x000fe40007810000 */
[----:B------:R-:W-:Y:S02]  /*1d620*/  FMNMX.FTZ R14, R150, R14, !PT ;  /* 0x0000000e960e7209 */ /* 0x000fe40007810000 */
[----:B------:R-:W-:-:S02]  /*1d630*/  FMNMX.FTZ R15, R149, R15, !PT ;  /* 0x0000000f950f7209 */ /* 0x000fc40007810000 */
[----:B------:R-:W-:Y:S01]  /*1d640*/  FMNMX.FTZ R14, R151, R14, !PT ;  /* 0x0000000e970e7209 */ /* 0x000fe20007810000 */
[----:B------:R-:W5:Y:S01]  /*1d650*/  MUFU.TANH R104, R104 ;  /* 0x0000006800687308 */ /* 0x000f620000002400 */
[----:B------:R-:W-:Y:S02]  /*1d660*/  FMNMX.FTZ R15, R120, R15, !PT ;  /* 0x0000000f780f7209 */ /* 0x000fe40007810000 */
[----:B------:R-:W-:Y:S02]  /*1d670*/  FMNMX.FTZ R14, R122, R14, !PT ;  /* 0x0000000e7a0e7209 */ /* 0x000fe40007810000 */
[----:B------:R-:W-:Y:S02]  /*1d680*/  FMNMX.FTZ R15, R121, R15, !PT ;  /* 0x0000000f790f7209 */ /* 0x000fe40007810000 */
[----:B------:R-:W-:Y:S01]  /*1d690*/  FMNMX.FTZ R14, R123, R14, !PT ;  /* 0x0000000e7b0e7209 */ /* 0x000fe20007810000 */
[----:B------:R-:W5:Y:S01]  /*1d6a0*/  MUFU.TANH R106, R106 ;  /* 0x0000006a006a7308 */ /* 0x000f620000002400 */
[----:B------:R-:W-:-:S02]  /*1d6b0*/  FMNMX.FTZ R15, R124, R15, !PT ;  /* 0x0000000f7c0f7209 */ /* 0x000fc40007810000 */
[----:B------:R-:W-:Y:S02]  /*1d6c0*/  FMNMX.FTZ R14, R126, R14, !PT ;  /* 0x0000000e7e0e7209 */ /* 0x000fe40007810000 */
[----:B------:R-:W-:Y:S02]  /*1d6d0*/  FMNMX.FTZ R15, R125, R15, !PT ;  /* 0x0000000f7d0f7209 */ /* 0x000fe40007810000 */
[----:B------:R-:W-:Y:S01]  /*1d6e0*/  FMNMX.FTZ R14, R127, R14, !PT ;  /* 0x0000000e7f0e7209 */ /* 0x000fe20007810000 */
[----:B------:R-:W5:Y:S01]  /*1d6f0*/  MUFU.TANH R105, R105 ;  /* 0x0000006900697308 */ /* 0x000f620000002400 */
[----:B------:R-:W-:Y:S02]  /*1d700*/  FMNMX.FTZ R15, R128, R15, !PT ;  /* 0x0000000f800f7209 */ /* 0x000fe40007810000 */
[----:B------:R-:W-:Y:S02]  /*1d710*/  FMNMX.FTZ R14, R130, R14, !PT ;  /* 0x0000000e820e7209 */ /* 0x000fe40007810000 */
[----:B--2---:R-:W-:-:S02]  /*1d720*/  FMNMX.FTZ R15, R129, R15, !PT ;  /* 0x0000000f810f7209 */ /* 0x004fc40007810000 */
[----:B---3--:R-:W-:Y:S01]  /*1d730*/  FMNMX.FTZ R14, R131, R14, !PT ;  /* 0x0000000e830e7209 */ /* 0x008fe20007810000 */
[----:B------:R-:W2:Y:S01]  /*1d740*/  MUFU.TANH R107, R107 ;  /* 0x0000006b006b7308 */ /* 0x000ea20000002400 */
[----:B----4-:R-:W-:Y:S02]  /*1d750*/  FMNMX.FTZ R15, R132, R15, !PT ;  /* 0x0000000f840f7209 */ /* 0x010fe40007810000 */
[----:B0-----:R-:W-:Y:S02]  /*1d760*/  FMNMX.FTZ R14, R134, R14, !PT ;  /* 0x0000000e860e7209 */ /* 0x001fe40007810000 */
[----:B-1----:R-:W-:Y:S02]  /*1d770*/  FMNMX.FTZ R15, R133, R15, !PT ;  /* 0x0000000f850f7209 */ /* 0x002fe40007810000 */
[----:B-----5:R-:W-:Y:S01]  /*1d780*/  FMNMX.FTZ R14, R135, R14, !PT ;  /* 0x0000000e870e7209 */ /* 0x020fe20007810000 */
[----:B------:R-:W0:Y:S01]  /*1d790*/  MUFU.TANH R108, R108 ;  /* 0x0000006c006c7308 */ /* 0x000e220000002400 */
[----:B------:R-:W-:-:S02]  /*1d7a0*/  FMNMX.FTZ R15, R104, R15, !PT ;  /* 0x0000000f680f7209 */ /* 0x000fc40007810000 */
[----:B------:R-:W-:Y:S02]  /*1d7b0*/  FMNMX.FTZ R14, R106, R14, !PT ;  /* 0x0000000e6a0e7209 */ /* 0x000fe40007810000 */
[----:B------:R-:W-:-:S03]  /*1d7c0*/  FMNMX.FTZ R15, R105, R15, !PT ;  /* 0x0000000f690f7209 */ /* 0x000fc60007810000 */
        /* <DEDUP_REMOVED lines=14> */
[----:B------:R-:W-:Y:S06]  /*1d8b0*/  QGMMA.64x128x32.F32.E4M3.E4M3 R24, R188, gdesc[UR4], R24, gsb0 ;  /* 0x01e00004bc187df3 */ /* 0x000fec0008000818 */
        /* <DEDUP_REMOVED lines=39> */
[----:B--2---:R-:W-:-:S07]  /*1db30*/  FMNMX.FTZ R14, R99, R14, !PT ;  /* 0x0000000e630e7209 */ /* 0x004fce0007810000 */
[----:B------:R-:W2:Y:S01]  /*1db40*/  MUFU.TANH R101, R101 ;  /* 0x0000006500657308 */ /* 0x000ea20000002400 */
[----:B0-----:R-:W-:-:S07]  /*1db50*/  FMNMX.FTZ R15, R100, R15, !PT ;  /* 0x0000000f640f7209 */ /* 0x001fce0007810000 */
[----:B------:R-:W0:Y:S01]  /*1db60*/  MUFU.TANH R103, R103 ;  /* 0x0000006700677308 */ /* 0x000e220000002400 */
[----:B-1----:R-:W-:Y:S02]  /*1db70*/  FMNMX.FTZ R14, R102, R14, !PT ;  /* 0x0000000e660e7209 */ /* 0x002fe40007810000 */
[----:B--2---:R-:W-:-:S05]  /*1db80*/  FMNMX.FTZ R164, R101, R15, !PT ;  /* 0x0000000f65a47209 */ /* 0x004fca0007810000 */
[----:B------:R-:W1:Y:S01]  /*1db90*/  SHFL.BFLY PT, R15, R164, 0x2, 0x1f ;  /* 0x0c401f00a40f7f89 */ /* 0x000e6200000e0000 */
[----:B0-----:R-:W-:-:S05]  /*1dba0*/  FMNMX.FTZ R163, R103, R14, !PT ;  /* 0x0000000e67a37209 */ /* 0x001fca0007810000 */
[----:B------:R-:W0:Y:S01]  /*1dbb0*/  SHFL.BFLY PT, R14, R163, 0x2, 0x1f ;  /* 0x0c401f00a30e7f89 */ /* 0x000e2200000e0000 */
[----:B-1----:R-:W-:Y:S02]  /*1dbc0*/  FMNMX.FTZ R164, R164, R15, !PT ;  /* 0x0000000fa4a47209 */ /* 0x002fe40007810000 */
[----:B------:R-:W-:-:S03]  /*1dbd0*/  MOV R15, 0xc0000010 ;  /* 0xc0000010000f7802 */ /* 0x000fc60000000f00 */
[----:B------:R-:W1:Y:S01]  /*1dbe0*/  SHFL.BFLY PT, R165, R164, 0x1, 0x1f ;  /* 0x0c201f00a4a57f89 */ /* 0x000e6200000e0000 */
[----:B------:R-:W-:Y:S02]  /*1dbf0*/  R2UR UR7, R15 ;  /* 0x000000000f0772ca */ /* 0x000fe400000e0000 */
[----:B0-----:R-:W-:Y:S01]  /*1dc00*/  FMNMX.FTZ R163, R163, R14, !PT ;  /* 0x0000000ea3a37209 */ /* 0x001fe20007810000 */
[----:B------:R-:W-:-:S04]  /*1dc10*/  VIADD R14, R12, 0x400 ;  /* 0x000004000c0e7836 */ /* 0x000fc80000000000 */
[----:B------:R-:W0:Y:S01]  /*1dc20*/  SHFL.BFLY PT, R12, R163, 0x1, 0x1f ;  /* 0x0c201f00a30c7f89 */ /* 0x000e2200000e0000 */
[----:B------:R-:W-:-:S13]  /*1dc30*/  R2UR UR6, R14 ;  /* 0x000000000e0672ca */ /* 0x000fda00000e0000 */
[----:B------:R-:W-:Y:S01]  /*1dc40*/  QGMMA.64x128x32.F32.E4M3.E4M3 R24, R192, gdesc[UR4], R24, gsb0 ;  /* 0x01e00004c0187df3 */ /* 0x000fe20008000818 */
[----:B-1----:R-:W-:Y:S01]  /*1dc50*/  FMNMX.FTZ R14, R164, R165, !PT ;  /* 0x000000a5a40e7209 */ /* 0x002fe20007810000 */
[----:B------:R-:W-:Y:S01]  /*1dc60*/  @!P1 IMAD R164, R10, 0x8, R16 ;  /* 0x000000080aa49824 */ /* 0x000fe200078e0210 */
[----:B------:R-:W-:-:S03]  /*1dc70*/  IADD3 R165, -R235, 0xb, RZ ;  /* 0x0000000beba57810 */ /* 0x000fc60007ffe1ff */
[----:B------:R-:W-:Y:S01]  /*1dc80*/  FADD.FTZ R7, -R14, R7 ;  /* 0x000000070e077221 */ /* 0x000fe20000010100 */
[----:B------:R-:W-:Y:S01]  /*1dc90*/  @!P1 VIADD R164, R164, 0x29840 ;  /* 0x00029840a4a49836 */ /* 0x000fe20000000000 */
[----:B0-----:R-:W-:Y:S01]  /*1dca0*/  FMNMX.FTZ R15, R163, R12, !PT ;  /* 0x0000000ca30f7209 */ /* 0x001fe20007810000 */
[----:B------:R-:W-:-:S03]  /*1dcb0*/  IMAD.U32 R12, RZ, RZ, UR56 ;  /* 0x00000038ff0c7e24 */ /* 0x000fc6000f8e00ff */
[----:B------:R-:W-:Y:S01]  /*1dcc0*/  @!P1 PRMT R164, RZ, 0x654, R164 ;  /* 0x00000654ffa49816 */ /* 0x000fe200000000a4 */
[----:B------:R-:W-:-:S01]  /*1dcd0*/  FFMA.FTZ R163, R14, R12, -8 ;  /* 0xc10000000ea37423 */ /* 0x000fc2000001000c */
[----:B------:R-:W-:Y:S01]  /*1dce0*/  FADD.FTZ R6, -R15, R6 ;  /* 0x000000060f067221 */ /* 0x000fe20000010100 */
[-C--:B------:R-:W-:Y:S02]  /*1dcf0*/  FMUL.FTZ R7, R7, R12.reuse ;  /* 0x0000000c07077220 */ /* 0x080fe40000410000 */
        /* <DEDUP_REMOVED lines=42> */
[----:B------:R-:W-:Y:S02]  /*1dfa0*/  MUFU.EX2 R7, R7 ;  /* 0x0000000700077308 */ /* 0x000fe40000000800 */
        /* <DEDUP_REMOVED lines=39> */
[----:B-1----:R-:W-:-:S01]  /*1e220*/  FFMA.FTZ R4, R6, R4, R13 ;  /* 0x0000000406047223 */ /* 0x002fc2000001000d */
[-CC-:B------:R-:W-:Y:S01]  /*1e230*/  FFMA.FTZ R91, R91, R12.reuse, -R163.reuse ;  /* 0x0000000c5b5b7223 */ /* 0x180fe200000108a3 */
[----:B------:R-:W-:-:S01]  /*1e240*/  FFMA.FTZ R94, R94, R12, -R163 ;  /* 0x0000000c5e5e7223 */ /* 0x000fc200000108a3 */
[-CC-:B------:R-:W-:Y:S01]  /*1e250*/  FFMA.FTZ R95, R95, R12.reuse, -R163.reuse ;  /* 0x0000000c5f5f7223 */ /* 0x180fe200000108a3 */
[----:B------:R-:W-:-:S01]  /*1e260*/  FFMA.FTZ R98, R98, R12, -R163 ;  /* 0x0000000c62627223 */ /* 0x000fc200000108a3 */
[-CC-:B------:R-:W-:Y:S01]  /*1e270*/  FFMA.FTZ R99, R99, R12.reuse, -R163.reuse ;  /* 0x0000000c63637223 */ /* 0x180fe200000108a3 */
[----:B------:R-:W-:-:S01]  /*1e280*/  FFMA.FTZ R102, R102, R12, -R163 ;  /* 0x0000000c66667223 */ /* 0x000fc200000108a3 */
[----:B------:R-:W1:Y:S01]  /*1e290*/  MUFU.EX2 R21, R21 ;  /* 0x0000001500157308 */ /* 0x000e620000000800 */
[----:B--2---:R-:W-:-:S01]  /*1e2a0*/  FADD.FTZ R3, R11, R3 ;  /* 0x000000030b037221 */ /* 0x004fc20000010000 */
[----:B------:R-:W-:-:S06]  /*1e2b0*/  FFMA.FTZ R103, R103, R12, -R163 ;  /* 0x0000000c67677223 */ /* 0x000fcc00000108a3 */
[----:B------:R-:W2:Y:S01]  /*1e2c0*/  MUFU.EX2 R153, R153 ;  /* 0x0000009900997308 */ /* 0x000ea20000000800 */
[----:B0-----:R-:W-:-:S07]  /*1e2d0*/  FADD.FTZ R4, R20, R4 ;  /* 0x0000000414047221 */ /* 0x001fce0000010000 */
[----:B------:R-:W0:Y:S01]  /*1e2e0*/  MUFU.EX2 R152, R152 ;  /* 0x0000009800987308 */ /* 0x000e220000000800 */
[----:B-1----:R-:W-:-:S07]  /*1e2f0*/  FADD.FTZ R3, R21, R3 ;  /* 0x0000000315037221 */ /* 0x002fce0000010000 */
[----:B------:R-:W1:Y:S01]  /*1e300*/  MUFU.EX2 R154, R154 ;  /* 0x0000009a009a7308 */ /* 0x000e620000000800 */
[----:B--2---:R-:W-:-:S07]  /*1e310*/  FADD.FTZ R4, R153, R4 ;  /* 0x0000000499047221 */ /* 0x004fce0000010000 */
[----:B------:R-:W2:Y:S01]  /*1e320*/  MUFU.EX2 R155, R155 ;  /* 0x0000009b009b7308 */ /* 0x000ea20000000800 */
[----:B0-----:R-:W-:-:S01]  /*1e330*/  FADD.FTZ R3, R152, R3 ;  /* 0x0000000398037221 */ /* 0x001fc20000010000 */
[----:B------:R-:W-:Y:S02]  /*1e340*/  WARPGROUP.DEPBAR.LE gsb0, 0x0 ;  /* 0x00008000000079c5 */ /* 0x000fe40000010000 */
[----:B------:R0:W-:Y:S06]  /*1e350*/  BAR.ARV R165, 0x100 ;  /* 0x000400a50000751d */ /* 0x0001ec0000002000 */
[----:B------:R-:W3:Y:S01]  /*1e360*/  MUFU.EX2 R157, R157 ;  /* 0x0000009d009d7308 */ /* 0x000ee20000000800 */
[----:B-1----:R-:W-:-:S01]  /*1e370*/  FADD.FTZ R4, R154, R4 ;  /* 0x000000049a047221 */ /* 0x002fc20000010000 */
[----:B------:R0:W-:Y:S01]  /*1e380*/  @!P1 SYNCS.ARRIVE.TRANS64.RED.A1T0 RZ, [R164+URZ], RZ ;  /* 0x000000ffa4ff99a7 */ /* 0x0001e2000810043f */
[----:B--2---:R-:W-:-:S05]  /*1e390*/  FADD.FTZ R3, R155, R3 ;  /* 0x000000039b037221 */ /* 0x004fca0000010000 */
[----:B------:R-:W1:Y:S08]  /*1e3a0*/  MUFU.EX2 R156, R156 ;  /* 0x0000009c009c7308 */ /* 0x000e700000000800 */
[----:B------:R-:W2:Y:S01]  /*1e3b0*/  MUFU.EX2 R158, R158 ;  /* 0x0000009e009e7308 */ /* 0x000ea20000000800 */
[----:B---3--:R-:W-:-:S07]  /*1e3c0*/  FADD.FTZ R4, R157, R4 ;  /* 0x000000049d047221 */ /* 0x008fce0000010000 */
[----:B------:R-:W3:Y:S01]  /*1e3d0*/  MUFU.EX2 R159, R159 ;  /* 0x0000009f009f7308 */ /* 0x000ee20000000800 */
[----:B-1----:R-:W-:-:S07]  /*1e3e0*/  FADD.FTZ R3, R156, R3 ;  /* 0x000000039c037221 */ /* 0x002fce0000010000 */
[----:B------:R-:W1:Y:S01]  /*1e3f0*/  MUFU.EX2 R161, R161 ;  /* 0x000000a100a17308 */ /* 0x000e620000000800 */
[----:B--2---:R-:W-:-:S07]  /*1e400*/  FADD.FTZ R4, R158, R4 ;  /* 0x000000049e047221 */ /* 0x004fce0000010000 */
        /* <DEDUP_REMOVED lines=131> */
[----:B--2---:R-:W-:-:S01]  /*1ec40*/  FADD.FTZ R4, R102, R4 ;  /* 0x0000000466047221 */ /* 0x004fc20000010000 */
[----:B---3--:R-:W-:-:S03]  /*1ec50*/  FADD.FTZ R3, R101, R3 ;  /* 0x0000000365037221 */ /* 0x008fc60000010000 */
[----:B-1----:R-:W-:Y:S01]  /*1ec60*/  FADD.FTZ R4, R103, R4 ;  /* 0x0000000467047221 */ /* 0x002fe20000010000 */
[----:B0-----:R-:W-:Y:S06]  /*1ec70*/  @!P0 BRA `(.L_x_488) ;  /* 0x0000000000048947 */ /* 0x001fec0003800000 */
[----:B------:R-:W-:Y:S01]  /*1ec80*/  BPT.TRAP 0x1 ;  /* 0x000000040000795c */ /* 0x000fe20000300000 */
.L_x_488:
[----:B------:R-:W-:Y:S01]  /*1ec90*/  LEA R9, R9, R16, 0x3 ;  /* 0x0000001009097211 */ /* 0x000fe200078e18ff */
[----:B------:R-:W-:Y:S01]  /*1eca0*/  IMAD.U32 R163, RZ, RZ, UR37 ;  /* 0x00000025ffa37e24 */ /* 0x000fe2000f8e00ff */
[----:B------:R-:W-:Y:S01]  /*1ecb0*/  ISETP.GT.AND P1, PT, R5, R201, PT ;  /* 0x000000c90500720c */ /* 0x000fe20003f24270 */
[----:B------:R-:W-:Y:S01]  /*1ecc0*/  FMUL.FTZ R24, R24, R7 ;  /* 0x0000000718187220 */ /* 0x000fe20000410000 */
        /* <DEDUP_REMOVED lines=9> */
[-C--:B------:R-:W-:Y:S01]  /*1ed60*/  FMUL.FTZ R32, R32, R7.reuse ;  /* 0x0000000720207220 */ /* 0x080fe20000410000 */
[----:B------:R-:W-:Y:S01]  /*1ed70*/  F2FP.SATFINITE.E4M3.F32.PACK_AB_MERGE_C R140, R141, R140, RZ ;  /* 0x0000008c8d8c723e */ /* 0x000fe200048070ff */
[----:B------:R0:W-:Y:S01]  /*1ed80*/  SYNCS.ARRIVE.TRANS64.RED.A1T0 RZ, [R9+URZ], RZ ;  /* 0x000000ff09ff79a7 */ /* 0x0001e2000810043f */
[----:B------:R-:W-:Y:S01]  /*1ed90*/  F2FP.SATFINITE.E4M3.F32.PACK_AB_MERGE_C R142, R143, R142, RZ ;  /* 0x0000008e8f8e723e */ /* 0x000fe200048070ff */
[-C--:B------:R-:W-:Y:S01]  /*1eda0*/  FMUL.FTZ R33, R33, R7.reuse ;  /* 0x0000000721217220 */ /* 0x080fe20000410000 */
        /* <DEDUP_REMOVED lines=80> */
[----:B0-----:R-:W-:Y:S01]  /*1f2b0*/  IMAD.MOV.U32 R9, RZ, RZ, R10 ;  /* 0x000000ffff097224 */ /* 0x001fe200078e000a */
        /* <DEDUP_REMOVED lines=15> */
[----:B------:R-:W-:Y:S01]  /*1f3b0*/  MOV R6, R15 ;  /* 0x0000000f00067202 */ /* 0x000fe20000000f00 */
[----:B------:R-:W-:Y:S06]  /*1f3c0*/  @P1 BRA `(.L_x_489) ;  /* 0xffffffc000f81947 */ /* 0x000fec000383ffff */
[----:B------:R-:W-:-:S07]  /*1f3d0*/  MOV R148, R10 ;  /* 0x0000000a00947202 */ /* 0x000fce0000000f00 */
.L_x_478:
[----:B------:R-:W-:Y:S05]  /*1f3e0*/  WARPSYNC.ALL ;  /* 0x0000000000007948 */ /* 0x000fea0003800000 */
[----:B------:R-:W-:Y:S06]  /*1f3f0*/  BAR.ARV 0x8, 0x180 ;  /* 0x0206000000007b1d */ /* 0x000fec0000002000 */
[----:B------:R-:W-:Y:S05]  /*1f400*/  @!P0 BRA `(.L_x_490) ;  /* 0x0000000000048947 */ /* 0x000fea0003800000 */
[----:B------:R-:W-:Y:S01]  /*1f410*/  BPT.TRAP 0x1 ;  /* 0x000000040000795c */ /* 0x000fe20000300000 */
.L_x_490:
[----:B------:R-:W-:Y:S01]  /*1f420*/  IMAD R13, R148, 0x8, R16 ;  /* 0x00000008940d7824 */ /* 0x000fe200078e0210 */
[----:B------:R-:W-:-:S04]  /*1f430*/  SHF.L.U32 R0, R198, 0x1f, RZ ;  /* 0x0000001fc6007819 */ /* 0x000fc800000006ff */
[----:B------:R0:W1:Y:S01]  /*1f440*/  SYNCS.PHASECHK.TRANS64.TRYWAIT P1, [R13+URZ+0x29850], R0 ;  /* 0x029850000d0075a7 */ /* 0x000062000802017f */
[----:B------:R-:W-:Y:S05]  /*1f450*/  @!P0 BRA `(.L_x_491) ;  /* 0x0000000000048947 */ /* 0x000fea0003800000 */
[----:B------:R-:W-:Y:S01]  /*1f460*/  BPT.TRAP 0x1 ;  /* 0x000000040000795c */ /* 0x000fe20000300000 */
.L_x_491:
[----:B------:R-:W-:-:S05]  /*1f470*/  VIADD R16, R16, 0x400 ;  /* 0x0000040010107836 */ /* 0x000fca0000000000 */
[----:B------:R-:W-:-:S04]  /*1f480*/  SHF.R.U32.HI R16, RZ, 0x4, R16 ;  /* 0x00000004ff107819 */ /* 0x000fc80000011610 */
[----:B------:R-:W-:-:S04]  /*1f490*/  LOP3.LUT R16, R16, 0x3fff, RZ, 0xc0, !PT ;  /* 0x00003fff10107812 */ /* 0x000fc800078ec0ff */
[----:B------:R-:W-:Y:S01]  /*1f4a0*/  LOP3.LUT R7, R16, 0x10000, RZ, 0xfc, !PT ;  /* 0x0001000010077812 */ /* 0x000fe200078efcff */
[----:B-1----:R-:W-:Y:S06]  /*1f4b0*/  @P1 BRA `(.L_x_492) ;  /* 0x0000000000081947 */ /* 0x002fec0003800000 */
[----:B------:R-:W1:Y:S02]  /*1f4c0*/  SYNCS.PHASECHK.TRANS64.TRYWAIT P1, [R13+URZ+0x29850], R0 ;  /* 0x029850000d0075a7 */ /* 0x000e64000802017f */
[----:B-1----:R-:W-:Y:S05]  /*1f4d0*/  @!P1 BRA `(.L_x_493) ;  /* 0x000000c000e09947 */ /* 0x002fea0003800000 */
.L_x_492:
[----:B------:R-:W-:Y:S01]  /*1f4e0*/  IMAD R6, R148, 0x500, R7 ;  /* 0x0000050094067824 */ /* 0x000fe200078e0207 */
[----:B------:R-:W-:Y:S05]  /*1f4f0*/  WARPSYNC.ALL ;  /* 0x0000000000007948 */ /* 0x000fea0003800000 */
[----:B------:R-:W-:Y:S01]  /*1f500*/  IMAD.MOV.U32 R7, RZ, RZ, -0x3ffffff0 ;  /* 0xc0000010ff077424 */ /* 0x000fe200078e00ff */
[C---:B------:R-:W-:Y:S01]  /*1f510*/  R2UR UR6, R6.reuse ;  /* 0x00000000060672ca */ /* 0x040fe200000e0000 */
[----:B------:R-:W-:Y:S01]  /*1f520*/  WARPGROUP.ARRIVE ;  /* 0x00000000000079c5 */ /* 0x000fe20000000000 */
[----:B------:R-:W-:Y:S01]  /*1f530*/  IMAD.MOV.U32 R9, RZ, RZ, -0x3ffffff0 ;  /* 0xc0000010ff097424 */ /* 0x000fe200078e00ff */
[C---:B------:R-:W-:Y:S01]  /*1f540*/  IADD3 R8, R6.reuse, 0x100, RZ ;  /* 0x0000010006087810 */ /* 0x040fe20007ffe0ff */
[----:B------:R-:W-:Y:S01]  /*1f550*/  ULDC.64 UR4, c[0x0][0x9a0] ;  /* 0x0002680000047ab9 */ /* 0x000fe20000000a00 */
[----:B------:R-:W-:Y:S01]  /*1f560*/  R2UR UR7, R7 ;  /* 0x00000000070772ca */ /* 0x000fe200000e0000 */
[----:B------:R-:W-:Y:S01]  /*1f570*/  VIADD R20, R6, 0x200 ;  /* 0x0000020006147836 */ /* 0x000fe20000000000 */
[----:B------:R-:W-:Y:S01]  /*1f580*/  ISETP.NE.U32.AND P1, PT, RZ, UR4, PT ;  /* 0x00000004ff007c0c */ /* 0x000fe2000bf25070 */
[----:B------:R-:W-:-:S03]  /*1f590*/  IMAD.MOV.U32 R21, RZ, RZ, -0x3ffffff0 ;  /* 0xc0000010ff157424 */ /* 0x000fc600078e00ff */
[----:B------:R-:W-:-:S07]  /*1f5a0*/  ISETP.NE.AND.EX P1, PT, RZ, UR5, PT, P1 ;  /* 0x00000005ff007c0c */ /* 0x000fce000bf25310 */
[----:B------:R-:W-:Y:S01]  /*1f5b0*/  QGMMA.64x128x32.F32.E4M3.E4M3 R24, R176, gdesc[UR4], R24, gsb0 ;  /* 0x01e00004b0187df3 */ /* 0x000fe20008000818 */
[----:B------:R-:W-:Y:S02]  /*1f5c0*/  R2UR UR6, R8 ;  /* 0x00000000080672ca */ /* 0x000fe400000e0000 */
[----:B------:R-:W-:-:S03]  /*1f5d0*/  R2UR UR7, R9 ;  /* 0x00000000090772ca */ /* 0x000fc600000e0000 */
[----:B------:R-:W0:Y:S08]  /*1f5e0*/  @P1 LDC.64 R8, c[0x0][0x9c8] ;  /* 0x00027200ff081b82 */ /* 0x000e300000000a00 */
[----:B------:R-:W2:Y:S01]  /*1f5f0*/  @P1 LDC.64 R10, c[0x0][0x9d0] ;  /* 0x00027400ff0a1b82 */ /* 0x000ea20000000a00 */
[----:B01----:R-:W-:-:S04]  /*1f600*/  @P1 IMAD R0, R214, R8, RZ ;  /* 0x00000008d6001224 */ /* 0x003fc800078e02ff */
[C---:B------:R-:W-:Y:S01]  /*1f610*/  @P1 IMAD R5, R206.reuse, R9, R0 ;  /* 0x00000009ce051224 */ /* 0x040fe200078e0200 */
[----:B------:R-:W-:Y:S01]  /*1f620*/  MOV R0, 0x3f800000 ;  /* 0x3f80000000007802 */ /* 0x000fe20000000f00 */
[----:B------:R-:W-:-:S04]  /*1f630*/  @P1 IMAD.WIDE.U32 R8, R206, R8, RZ ;  /* 0x00000008ce081225 */ /* 0x000fc800078e00ff */
[----:B------:R-:W-:Y:S02]  /*1f640*/  @P1 IMAD.IADD R9, R9, 0x1, R5 ;  /* 0x0000000109091824 */ /* 0x000fe400078e0205 */
[----:B--2---:R-:W-:-:S04]  /*1f650*/  @P1 IMAD.WIDE.U32 R8, R204, R10, R8 ;  /* 0x0000000acc081225 */ /* 0x004fc800078e0008 */
[----:B------:R-:W-:Y:S01]  /*1f660*/  @P1 IMAD R11, R204, R11, R9 ;  /* 0x0000000bcc0b1224 */ /* 0x000fe200078e0209 */
        /* <DEDUP_REMOVED lines=15> */
[----:B------:R-:W-:Y:S01]  /*1f760*/  IMAD.MOV.U32 R7, RZ, RZ, -0x3ffffff0 ;  /* 0xc0000010ff077424 */ /* 0x000fe200078e00ff */
[----:B------:R-:W-:Y:S01]  /*1f770*/  IADD3 R6, R6, 0x400, RZ ;  /* 0x0000040006067810 */ /* 0x000fe20007ffe0ff */
[----:B------:R-:W1:Y:S01]  /*1f780*/  SHFL.BFLY PT, R2, R3, 0x2, 0x1f ;  /* 0x0c401f0003027f89 */ /* 0x000e6200000e0000 */
[----:B------:R-:W-:Y:S02]  /*1f790*/  WARPGROUP.DEPBAR.LE gsb0, 0x0 ;  /* 0x00008000000079c5 */ /* 0x000fe40000010000 */
[----:B------:R-:W-:-:S07]  /*1f7a0*/  WARPGROUP.ARRIVE ;  /* 0x00000000000079c5 */ /* 0x000fce0000000000 */
[----:B------:R-:W-:Y:S01]  /*1f7b0*/  QGMMA.64x128x32.F32.E4M3.E4M3 R24, R188, gdesc[UR4], R24, gsb0 ;  /* 0x01e00004bc187df3 */ /* 0x000fe20008000818 */
[----:B------:R-:W-:Y:S02]  /*1f7c0*/  R2UR UR6, R6 ;  /* 0x00000000060672ca */ /* 0x000fe400000e0000 */
[----:B------:R-:W-:Y:S02]  /*1f7d0*/  R2UR UR7, R7 ;  /* 0x00000000070772ca */ /* 0x000fe400000e0000 */
[----:B------:R-:W3:Y:S01]  /*1f7e0*/  SHFL.BFLY PT, R7, R4, 0x2, 0x1f ;  /* 0x0c401f0004077f89 */ /* 0x000ee200000e0000 */
[----:B-1----:R-:W-:-:S05]  /*1f7f0*/  FADD.FTZ R2, R2, R3 ;  /* 0x0000000302027221 */ /* 0x002fca0000010000 */
[----:B------:R-:W1:Y:S01]  /*1f800*/  SHFL.BFLY PT, R5, R2, 0x1, 0x1f ;  /* 0x0c201f0002057f89 */ /* 0x000e6200000e0000 */
[----:B---3--:R-:W-:-:S05]  /*1f810*/  FADD.FTZ R7, R7, R4 ;  /* 0x0000000407077221 */ /* 0x008fca0000010000 */
[----:B------:R-:W3:Y:S01]  /*1f820*/  SHFL.BFLY PT, R6, R7, 0x1, 0x1f ;  /* 0x0c201f0007067f89 */ /* 0x000ee200000e0000 */
[----:B-1----:R-:W-:-:S05]  /*1f830*/  FADD.FTZ R8, R2, R5 ;  /* 0x0000000502087221 */ /* 0x002fca0000010000 */
[C---:B------:R-:W-:Y:S01]  /*1f840*/  FSETP.NE.FTZ.AND P1, PT, R8.reuse, RZ, PT ;  /* 0x000000ff0800720b */ /* 0x040fe20003f35000 */
[----:B------:R-:W-:Y:S01]  /*1f850*/  FMUL.FTZ R9, R8, 0.00390625 ;  /* 0x3b80000008097820 */ /* 0x000fe20000410000 */
[----:B------:R-:W-:-:S04]  /*1f860*/  IMAD.MOV.U32 R3, RZ, RZ, RZ ;  /* 0x000000ffff037224 */ /* 0x000fc800078e00ff */
[----:B------:R-:W-:Y:S01]  /*1f870*/  FSETP.NE.FTZ.AND P2, PT, R9, RZ, PT ;  /* 0x000000ff0900720b */ /* 0x000fe20003f55000 */
[----:B---3--:R-:W-:-:S04]  /*1f880*/  FADD.FTZ R6, R7, R6 ;  /* 0x0000000607067221 */ /* 0x008fc80000010000 */
[----:B0-----:R-:W-:Y:S02]  /*1f890*/  FMUL.FTZ R10, R6, 0.00390625 ;  /* 0x3b800000060a7820 */ /* 0x001fe40000410000 */
[----:B------:R-:W-:Y:S03]  /*1f8a0*/  @P1 MUFU.RCP R3, R8 ;  /* 0x0000000800031308 */ /* 0x000fe60000001000 */
[----:B------:R-:W-:Y:S01]  /*1f8b0*/  FSETP.NE.FTZ.AND P3, PT, R10, RZ, PT ;  /* 0x000000ff0a00720b */ /* 0x000fe20003f75000 */
[----:B------:R-:W-:Y:S02]  /*1f8c0*/  WARPGROUP.DEPBAR.LE gsb0, 0x0 ;  /* 0x00008000000079c5 */ /* 0x000fe40000010000 */
[----:B------:R-:W-:-:S06]  /*1f8d0*/  WARPGROUP.ARRIVE ;  /* 0x00000000000079c5 */ /* 0x000fcc0000000000 */
[----:B------:R-:W-:Y:S01]  /*1f8e0*/  QGMMA.64x128x32.F32.E4M3.E4M3 R24, R192, gdesc[UR4], R24, gsb0 ;  /* 0x01e00004c0187df3 */ /* 0x000fe20008000818 */
[----:B------:R-:W-:Y:S01]  /*1f8f0*/  FSETP.NE.FTZ.AND P1, PT, R6, RZ, PT ;  /* 0x000000ff0600720b */ /* 0x000fe20003f35000 */
[----:B------:R-:W-:Y:S01]  /*1f900*/  IMAD.MOV.U32 R7, RZ, RZ, RZ ;  /* 0x000000ffff077224 */ /* 0x000fe200078e00ff */
[----:B------:R-:W0:Y:S08]  /*1f910*/  @P2 MUFU.LG2 R2, R9 ;  /* 0x0000000900022308 */ /* 0x000e300000000c00 */
[----:B------:R-:W1:Y:S08]  /*1f920*/  @P3 MUFU.LG2 R4, R10 ;  /* 0x0000000a00043308 */ /* 0x000e700000000c00 */
[----:B------:R-:W3:Y:S01]  /*1f930*/  @P1 MUFU.RCP R7, R6 ;  /* 0x0000000600071308 */ /* 0x000ee20000001000 */
[C---:B------:R-:W-:Y:S01]  /*1f940*/  @P2 FMUL.FTZ R5, R12.reuse, 0.69314718246459960938 ;  /* 0x3f3172180c052820 */ /* 0x040fe20000410000 */
[----:B------:R-:W-:Y:S01]  /*1f950*/  @P3 FMUL.FTZ R11, R12, 0.69314718246459960938 ;  /* 0x3f3172180c0b3820 */ /* 0x000fe20000410000 */
[----:B0-----:R-:W-:Y:S01]  /*1f960*/  @P2 FMUL.FTZ R2, R2, 0.69314718246459960938 ;  /* 0x3f31721802022820 */ /* 0x001fe20000410000 */
[----:B------:R-:W-:Y:S01]  /*1f970*/  MOV R88, 0xff800000 ;  /* 0xff80000000587802 */ /* 0x000fe20000000f00 */
[----:B------:R-:W-:-:S02]  /*1f980*/  IMAD.MOV.U32 R89, RZ, RZ, -0x800000 ;  /* 0xff800000ff597424 */ /* 0x000fc400078e00ff */
[----:B-1----:R-:W-:Y:S01]  /*1f990*/  @P3 FMUL.FTZ R4, R4, 0.69314718246459960938 ;  /* 0x3f31721804043820 */ /* 0x002fe20000410000 */
[----:B------:R-:W-:-:S01]  /*1f9a0*/  @P2 FFMA.FTZ R88, R5, R14, R2 ;  /* 0x0000000e05582223 */ /* 0x000fc20000010002 */
[----:B--2---:R-:W-:Y:S02]  /*1f9b0*/  FMUL.FTZ R3, R3, R0 ;  /* 0x0000000003037220 */ /* 0x004fe40000410000 */
[----:B------:R-:W-:-:S01]  /*1f9c0*/  @P3 FFMA.FTZ R89, R11, R15, R4 ;  /* 0x0000000f0b593223 */ /* 0x000fc20000010004 */
[----:B---3--:R-:W-:Y:S01]  /*1f9d0*/  FMUL.FTZ R7, R7, R0 ;  /* 0x0000000007077220 */ /* 0x008fe20000410000 */
[----:B------:R-:W-:Y:S02]  /*1f9e0*/  WARPGROUP.DEPBAR.LE gsb0, 0x0 ;  /* 0x00008000000079c5 */ /* 0x000fe40000010000 */
[----:B------:R-:W-:Y:S05]  /*1f9f0*/  @!P0 BRA `(.L_x_494) ;  /* 0x0000000000048947 */ /* 0x000fea0003800000 */
[----:B------:R-:W-:Y:S01]  /*1fa00*/  BPT.TRAP 0x1 ;  /* 0x000000040000795c */ /* 0x000fe20000300000 */
.L_x_494:
[----:B------:R-:W-:Y:S01]  /*1fa10*/  VIADD R0, R13, 0x29860 ;  /* 0x000298600d007836 */ /* 0x000fe20000000000 */
[----:B------:R-:W-:Y:S01]  /*1fa20*/  IADD3 R148, R148, 0x1, RZ ;  /* 0x0000000194947810 */ /* 0x000fe20007ffe0ff */
[----:B------:R-:W-:Y:S02]  /*1fa30*/  IMAD.U32 R9, RZ, RZ, UR37 ;  /* 0x00000025ff097e24 */ /* 0x000fe4000f8e00ff */
[-C--:B------:R-:W-:Y:S01]  /*1fa40*/  FMUL.FTZ R120, R48, R3.reuse ;  /* 0x0000000330787220 */ /* 0x080fe20000410000 */
[-C--:B------:R-:W-:Y:S01]  /*1fa50*/  FMUL.FTZ R5, R24, R3.reuse ;  /* 0x0000000318057220 */ /* 0x080fe20000410000 */
[----:B------:R-:W-:Y:S01]  /*1fa60*/  ISETP.NE.AND P1, PT, R148, 0x2, PT ;  /* 0x000000029400780c */ /* 0x000fe20003f25270 */
[-C--:B------:R-:W-:Y:S01]  /*1fa70*/  FMUL.FTZ R91, R40, R3.reuse ;  /* 0x00000003285b7220 */ /* 0x080fe20000410000 */
[----:B------:R-:W-:Y:S01]  /*1fa80*/  PRMT R2, R9, 0x654, R0 ;  /* 0x0000065409027816 */ /* 0x000fe20000000000 */
[-C--:B------:R-:W-:Y:S01]  /*1fa90*/  FMUL.FTZ R0, R85, R3.reuse ;  /* 0x0000000355007220 */ /* 0x080fe20000410000 */
        /* <DEDUP_REMOVED lines=29> */
[----:B------:R-:W-:Y:S01]  /*1fc70*/  SEL R3, RZ, 0x1, P1 ;  /* 0x00000001ff037807 */ /* 0x000fe20000800000 */
        /* <DEDUP_REMOVED lines=32> */
[----:B------:R-:W-:Y:S01]  /*1fe80*/  FMUL.FTZ R83, R83, R7 ;  /* 0x0000000753537220 */ /* 0x000fe20000410000 */
[----:B------:R-:W-:Y:S01]  /*1fe90*/  LOP3.LUT R198, R198, R3, RZ, 0x3c, !PT ;  /* 0x00000003c6c67212 */ /* 0x000fe200078e3cff */
[----:B------:R-:W-:Y:S01]  /*1fea0*/  UIADD3 UR43, UR43, 0x1, URZ ;  /* 0x000000012b2b7890 */ /* 0x000fe2000fffe03f */
[----:B0-----:R-:W-:-:S11]  /*1feb0*/  SEL R148, R148, RZ, P1 ;  /* 0x000000ff94947207 */ /* 0x001fd60000800000 */
.L_x_438:
[----:B------:R-:W-:Y:S05]  /*1fec0*/  WARPSYNC.ALL ;  /* 0x0000000000007948 */ /* 0x000fea0003800000 */
[----:B------:R-:W0:Y:S08]  /*1fed0*/  S2UR UR37, SR_CgaCtaId ;  /* 0x00000000002579c3 */ /* 0x000e300000008800 */
[----:B------:R-:W-:Y:S01]  /*1fee0*/  BAR.SYNC.DEFER_BLOCKING 0x5, 0x180 ;  /* 0x0146000000007b1d */ /* 0x000fe20000010000 */
[----:B------:R-:W-:-:S05]  /*1fef0*/  ISETP.NE.AND P1, PT, R211, RZ, PT ;  /* 0x000000ffd300720c */ /* 0x000fca0003f25270 */
[----:B------:R-:W-:Y:S01]  /*1ff00*/  UMOV UR4, 0x400 ;  /* 0x0000040000047882 */ /* 0x000fe20000000000 */
[----:B------:R-:W-:Y:S07]  /*1ff10*/  BSSY B0, `(.L_x_495) ;  /* 0x000040f000007945 */ /* 0x000fee0003800000 */
[----:B------:R-:W1:Y:S01]  /*1ff20*/  @!P1 LDC R211, c[0x0][0xad4] ;  /* 0x0002b500ffd39b82 */ /* 0x000e620000000800 */
[----:B0-----:R-:W-:-:S06]  /*1ff30*/  ULEA UR4, UR37, UR4, 0x18 ;  /* 0x0000000425047291 */ /* 0x001fcc000f8ec03f */
[----:B------:R-:W-:-:S05]  /*1ff40*/  IMAD.U32 R16, RZ, RZ, UR4 ;  /* 0x00000004ff107e24 */ /* 0x000fca000f8e00ff */
[----:B-----5:R0:W2:Y:S01]  /*1ff50*/  LDS.128 R144, [R16+0x298d0] ;  /* 0x0298d00010907984 */ /* 0x0200a20000000c00 */
[----:B------:R-:W-:Y:S06]  /*1ff60*/  BAR.ARV 0x4, 0x180 ;  /* 0x0106000000007b1d */ /* 0x000fec0000002000 */
[----:B------:R-:W-:Y:S05]  /*1ff70*/  @P0 BRA `(.L_x_496) ;  /* 0x0000003400040947 */ /* 0x000fea0003800000 */
[----:B------:R-:W3:Y:S01]  /*1ff80*/  LDL R13, [R1+0x68] ;  /* 0x00006800010d7983 */ /* 0x000ee20000100800 */
[----:B------:R-:W-:Y:S01]  /*1ff90*/  ULDC.64 UR4, c[0x4][0x40] ;  /* 0x0100100000047ab9 */ /* 0x000fe20000000a00 */
[----:B------:R-:W4:Y:S01]  /*1ffa0*/  S2R R10, SR_TID.X ;  /* 0x00000000000a7919 */ /* 0x000f220000002100 */
[----:B------:R-:W0:Y:S01]  /*1ffb0*/  S2R R11, SR_SWINHI ;  /* 0x00000000000b7919 */ /* 0x000e220000002f00 */
[----:B----4-:R-:W-:Y:S01]  /*1ffc0*/  IMAD.SHL.U32 R2, R10, 0x4, RZ ;  /* 0x000000040a027824 */ /* 0x010fe200078e00ff */
[----:B------:R-:W-:Y:S02]  /*1ffd0*/  MOV R56, R16 ;  /* 0x0000001000387202 */ /* 0x000fe40000000f00 */
[----:B0-----:R-:W-:Y:S02]  /*1ffe0*/  MOV R57, R11 ;  /* 0x0000000b00397202 */ /* 0x001fe40000000f00 */
[----:B------:R-:W-:-:S04]  /*1fff0*/  LOP3.LUT R2, R2, 0xc, RZ, 0xc0, !PT ;  /* 0x0000000c02027812 */ /* 0x000fc800078ec0ff */
[----:B------:R-:W-:-:S05]  /*20000*/  IADD3 R2, P0, R2, UR4, RZ ;  /* 0x0000000402027c10 */ /* 0x000fca000ff1e0ff */
[----:B------:R-:W-:Y:S01]  /*20010*/  IMAD.X R3, RZ, RZ, UR5, P0 ;  /* 0x00000005ff037e24 */ /* 0x000fe200080e06ff */
[----:B------:R-:W-:-:S04]  /*20020*/  LOP3.LUT P0, R10, R10, 0x3, RZ, 0xc0, !PT ;  /* 0x000000030a0a7812 */ /* 0x000fc8000780c0ff */
[----:B------:R-:W-:Y:S01]  /*20030*/  ISETP.EQ.OR P0, PT, R10, 0x3, !P0 ;  /* 0x000000030a00780c */ /* 0x000fe20004702670 */
[----:B------:R0:W5:Y:S03]  /*20040*/  LDG.E.CONSTANT R7, desc[UR54][R2.64] ;  /* 0x0000003602077981 */ /* 0x000166000c1e9900 */
[----:B------:R-:W-:Y:S02]  /*20050*/  SEL R96, R5, R8, P0 ;  /* 0x0000000805607207 */ /* 0x000fe40000000000 */
[----:B------:R-:W-:Y:S02]  /*20060*/  SEL R44, R8, R5, P0 ;  /* 0x00000005082c7207 */ /* 0x000fe40000000000 */
[----:B0-----:R-:W-:Y:S01]  /*20070*/  SEL R2, R4, R9, P0 ;  /* 0x0000000904027207 */ /* 0x001fe20000000000 */
[----:B------:R-:W-:Y:S01]  /*20080*/  UMOV UR4, 0xffffffff ;  /* 0xffffffff00047882 */ /* 0x000fe20000000000 */
[----:B---3--:R-:W-:-:S03]  /*20090*/  IMAD.WIDE R30, R13, 0x2, R56 ;  /* 0x000000020d1e7825 */ /* 0x008fc600078e0238 */
[C---:B------:R-:W-:Y:S02]  /*200a0*/  IADD3 R29, P5, R30.reuse, 0x4060, RZ ;  /* 0x000040601e1d7810 */ /* 0x040fe40007fbe0ff */
[----:B------:R-:W-:Y:S02]  /*200b0*/  IADD3 R27, P1, R30, 0x4040, RZ ;  /* 0x000040401e1b7810 */ /* 0x000fe40007f3e0ff */
[----:B------:R-:W-:Y:S02]  /*200c0*/  LOP3.LUT R28, R29, 0x380, RZ, 0xc0, !PT ;  /* 0x000003801d1c7812 */ /* 0x000fe400078ec0ff */
[----:B------:R-:W-:Y:S02]  /*200d0*/  LOP3.LUT R26, R27, 0x380, RZ, 0xc0, !PT ;  /* 0x000003801b1a7812 */ /* 0x000fe400078ec0ff */
[----:B------:R-:W-:Y:S02]  /*200e0*/  SHF.R.U64 R28, R28, 0x3, RZ ;  /* 0x000000031c1c7819 */ /* 0x000fe400000012ff */
[----:B------:R-:W-:-:S02]  /*200f0*/  SHF.R.U64 R26, R26, 0x3, RZ ;  /* 0x000000031a1a7819 */ /* 0x000fc400000012ff */
[----:B------:R-:W-:Y:S02]  /*20100*/  LOP3.LUT R28, R28, R29, RZ, 0x3c, !PT ;  /* 0x0000001d1c1c7212 */ /* 0x000fe400078e3cff */
[----:B------:R-:W-:Y:S01]  /*20110*/  LOP3.LUT R26, R26, R27, RZ, 0x3c, !PT ;  /* 0x0000001b1a1a7212 */ /* 0x000fe200078e3cff */
[----:B------:R-:W-:Y:S01]  /*20120*/  IMAD.X R27, RZ, RZ, R31, P1 ;  /* 0x000000ffff1b7224 */ /* 0x000fe200008e061f */
[----:B------:R-:W-:Y:S02]  /*20130*/  SEL R13, R9, R4, P0 ;  /* 0x00000004090d7207 */ /* 0x000fe40000000000 */
[----:B------:R-:W-:Y:S02]  /*20140*/  IADD3.X R29, RZ, R31, RZ, P5, !PT ;  /* 0x0000001fff1d7210 */ /* 0x000fe40002ffe4ff */
[C---:B------:R-:W-:Y:S02]  /*20150*/  IADD3 R21, P2, R30.reuse, 0x4020, RZ ;  /* 0x000040201e157810 */ /* 0x040fe40007f5e0ff */
[----:B------:R-:W-:-:S02]  /*20160*/  IADD3 R15, P3, R30, 0x4000, RZ ;  /* 0x000040001e0f7810 */ /* 0x000fc40007f7e0ff */
[C---:B------:R-:W-:Y:S02]  /*20170*/  IADD3 R9, P5, R30.reuse, 0x40, RZ ;  /* 0x000000401e097810 */ /* 0x040fe40007fbe0ff */
[C---:B------:R-:W-:Y:S02]  /*20180*/  IADD3 R5, P1, R30.reuse, 0x20, RZ ;  /* 0x000000201e057810 */ /* 0x040fe40007f3e0ff */
[----:B------:R-:W-:Y:S02]  /*20190*/  IADD3 R11, P4, R30, 0x60, RZ ;  /* 0x000000601e0b7810 */ /* 0x000fe40007f9e0ff */
[----:B------:R-:W-:Y:S02]  /*201a0*/  LOP3.LUT R20, R21, 0x380, RZ, 0xc0, !PT ;  /* 0x0000038015147812 */ /* 0x000fe400078ec0ff */
[----:B------:R-:W-:Y:S02]  /*201b0*/  LOP3.LUT R14, R15, 0x380, RZ, 0xc0, !PT ;  /* 0x000003800f0e7812 */ /* 0x000fe400078ec0ff */
[----:B------:R-:W-:-:S02]  /*201c0*/  LOP3.LUT R8, R9, 0x380, RZ, 0xc0, !PT ;  /* 0x0000038009087812 */ /* 0x000fc400078ec0ff */
[----:B------:R-:W-:Y:S02]  /*201d0*/  LOP3.LUT R4, R5, 0x380, RZ, 0xc0, !PT ;  /* 0x0000038005047812 */ /* 0x000fe400078ec0ff */
[----:B------:R-:W-:Y:S02]  /*201e0*/  LOP3.LUT R10, R11, 0x380, RZ, 0xc0, !PT ;  /* 0x000003800b0a7812 */ /* 0x000fe400078ec0ff */
[----:B------:R-:W-:Y:S02]  /*201f0*/  LOP3.LUT R3, R30, 0x380, RZ, 0xc0, !PT ;  /* 0x000003801e037812 */ /* 0x000fe400078ec0ff */
[----:B------:R-:W-:Y:S02]  /*20200*/  SHF.R.U64 R20, R20, 0x3, RZ ;  /* 0x0000000314147819 */ /* 0x000fe400000012ff */
[----:B------:R-:W-:Y:S02]  /*20210*/  SHF.R.U64 R14, R14, 0x3, RZ ;  /* 0x000000030e0e7819 */ /* 0x000fe400000012ff */
[----:B------:R-:W-:-:S02]  /*20220*/  SHF.R.U64 R8, R8, 0x3, RZ ;  /* 0x0000000308087819 */ /* 0x000fc400000012ff */
[----:B------:R-:W-:Y:S02]  /*20230*/  SHF.R.U64 R4, R4, 0x3, RZ ;  /* 0x0000000304047819 */ /* 0x000fe400000012ff */
[----:B------:R-:W-:Y:S02]  /*20240*/  SHF.R.U64 R10, R10, 0x3, RZ ;  /* 0x000000030a0a7819 */ /* 0x000fe400000012ff */
[----:B------:R-:W-:Y:S02]  /*20250*/  SHF.R.U64 R3, R3, 0x3, RZ ;  /* 0x0000000303037819 */ /* 0x000fe400000012ff */
        /* <DEDUP_REMOVED lines=8> */
[----:B------:R-:W-:-:S02]  /*202e0*/  LOP3.LUT R10, R10, R11, RZ, 0x3c, !PT ;  /* 0x0000000b0a0a7212 */ /* 0x000fc400078e3cff */
[----:B------:R-:W-:Y:S02]  /*202f0*/  LOP3.LUT R30, R3, R30, RZ, 0x3c, !PT ;  /* 0x0000001e031e7212 */ /* 0x000fe400078e3cff */
[-C--:B------:R-:W-:Y:S02]  /*20300*/  IADD3.X R11, RZ, R31.reuse, RZ, P4, !PT ;  /* 0x0000001fff0b7210 */ /* 0x080fe400027fe4ff */
[----:B------:R-:W-:Y:S02]  /*20310*/  MOV R35, R30 ;  /* 0x0000001e00237202 */ /* 0x000fe40000000f00 */
[----:B------:R-:W-:Y:S02]  /*20320*/  MOV R103, R28 ;  /* 0x0000001c00677202 */ /* 0x000fe40000000f00 */
[----:B------:R-:W-:Y:S02]  /*20330*/  MOV R102, R26 ;  /* 0x0000001a00667202 */ /* 0x000fe40000000f00 */
[----:B------:R-:W-:-:S02]  /*20340*/  MOV R101, R20 ;  /* 0x0000001400657202 */ /* 0x000fc40000000f00 */
[----:B------:R-:W-:Y:S02]  /*20350*/  MOV R100, R14 ;  /* 0x0000000e00647202 */ /* 0x000fe40000000f00 */
[----:B------:R-:W-:Y:S02]  /*20360*/  MOV R107, R10 ;  /* 0x0000000a006b7202 */ /* 0x000fe40000000f00 */
[----:B------:R-:W-:Y:S02]  /*20370*/  MOV R106, R8 ;  /* 0x00000008006a7202 */ /* 0x000fe40000000f00 */
[----:B------:R-:W-:Y:S01]  /*20380*/  MOV R105, R4 ;  /* 0x0000000400697202 */ /* 0x000fe20000000f00 */
[----:B------:R-:W-:Y:S06]  /*20390*/  BRA.DIV UR4, `(.L_x_497) ;  /* 0x000000b604447947 */ /* 0x000fec000b800000 */
[----:B------:R-:W-:Y:S02]  /*203a0*/  SEL R140, R91, R80, P0 ;  /* 0x000000505b8c7207 */ /* 0x000fe40000000000 */
[----:B------:R-:W-:Y:S02]  /*203b0*/  SEL R20, R80, R91, P0 ;  /* 0x0000005b50147207 */ /* 0x000fe40000000000 */
[----:B------:R-:W-:Y:S01]  /*203c0*/  SEL R66, R24, R73, P0 ;  /* 0x0000004918427207 */ /* 0x000fe20000000000 */
[----:B-----5:R-:W-:Y:S01]  /*203d0*/  SHFL.IDX PT, R3, R140, R7, 0x1c1f ;  /* 0x001c1f078c037589 */ /* 0x020fe200000e0000 */
[----:B------:R-:W-:Y:S02]  /*203e0*/  SEL R80, R73, R24, P0 ;  /* 0x0000001849507207 */ /* 0x000fe40000000000 */
[----:B------:R-:W-:Y:S02]  /*203f0*/  SEL R62, R39, R64, P0 ;  /* 0x00000040273e7207 */ /* 0x000fe40000000000 */
[----:B------:R-:W-:-:S02]  /*20400*/  SEL R24, R64, R39, P0 ;  /* 0x0000002740187207 */ /* 0x000fc40000000000 */
[----:B------:R-:W-:Y:S02]  /*20410*/  SEL R64, R72, R55, P0 ;  /* 0x0000003748407207 */ /* 0x000fe40000000000 */
[----:B------:R-:W-:Y:S02]  /*20420*/  SEL R26, R55, R72, P0 ;  /* 0x00000048371a7207 */ /* 0x000fe40000000000 */
[----:B------:R-:W-:Y:S02]  /*20430*/  LOP3.LUT R5, R7, 0x2, RZ, 0x3c, !PT ;  /* 0x0000000207057812 */ /* 0x000fe400078e3cff */
[----:B------:R-:W-:Y:S02]  /*20440*/  SEL R72, R33, R84, P0 ;  /* 0x0000005421487207 */ /* 0x000fe40000000000 */
[----:B------:R-:W-:Y:S01]  /*20450*/  SEL R70, R74, R63, P0 ;  /* 0x0000003f4a467207 */ /* 0x000fe20000000000 */
[----:B------:R-:W-:Y:S01]  /*20460*/  SHFL.IDX PT, R2, R2, R5, 0x1c1f ;  /* 0x001c1f0502027589 */ /* 0x000fe200000e0000 */
[----:B------:R-:W-:-:S02]  /*20470*/  SEL R138, R93, R36, P0 ;  /* 0x000000245d8a7207 */ /* 0x000fc40000000000 */
[----:B--2---:R-:W-:Y:S01]  /*20480*/  SEL R144, R95, R40, P0 ;  /* 0x000000285f907207 */ /* 0x004fe20000000000 */
[----:B------:R-:W-:Y:S01]  /*20490*/  SHFL.IDX PT, R72, R72, R7, 0x1c1f ;  /* 0x001c1f0748487589 */ /* 0x000fe200000e0000 */
[----:B------:R-:W-:Y:S02]  /*204a0*/  SEL R38, R40, R95, P0 ;  /* 0x0000005f28267207 */ /* 0x000fe40000000000 */
[----:B------:R-:W-:Y:S01]  /*204b0*/  SEL R28, R84, R33, P0 ;  /* 0x00000021541c7207 */ /* 0x000fe20000000000 */
[----:B------:R-:W0:Y:S01]  /*204c0*/  SHFL.IDX PT, R95, R13, R7, 0x1c1f ;  /* 0x001c1f070d5f7589 */ /* 0x000e2200000e0000 */
[----:B------:R-:W-:Y:S02]  /*204d0*/  SEL R30, R63, R74, P0 ;  /* 0x0000004a3f1e7207 */ /* 0x000fe40000000000 */
[----:B------:R-:W-:Y:S01]  /*204e0*/  SEL R36, R36, R93, P0 ;  /* 0x0000005d24247207 */ /* 0x000fe20000000000 */
[----:B------:R-:W-:Y:S01]  /*204f0*/  SHFL.IDX PT, R70, R70, R7, 0x1c1f ;  /* 0x001c1f0746467589 */ /* 0x000fe200000e0000 */
[----:B------:R-:W-:-:S02]  /*20500*/  SEL R154, R109, R92, P0 ;  /* 0x0000005c6d9a7207 */ /* 0x000fc40000000000 */
[----:B------:R-:W-:Y:S01]  /*20510*/  SEL R76, R92, R109, P0 ;  /* 0x0000006d5c4c7207 */ /* 0x000fe20000000000 */
[----:B------:R-:W2:Y:S01]  /*20520*/  SHFL.IDX PT, R20, R20, R5, 0x1c1f ;  /* 0x001c1f0514147589 */ /* 0x000ea200000e0000 */
[----:B------:R-:W-:Y:S02]  /*20530*/  SEL R82, R12, R65, P0 ;  /* 0x000000410c527207 */ /* 0x000fe40000000000 */
[----:B------:R-:W-:Y:S01]  /*20540*/  SEL R124, R104, R49, P0 ;  /* 0x00000031687c7207 */ /* 0x000fe20000000000 */
[----:B------:R-:W-:Y:S01]  /*20550*/  SHFL.IDX PT, R73, R30, R5, 0x1c1f ;  /* 0x001c1f051e497589 */ /* 0x000fe200000e0000 */
[----:B------:R-:W-:Y:S02]  /*20560*/  SEL R46, R49, R104, P0 ;  /* 0x00000068312e7207 */ /* 0x000fe40000000000 */
[----:B------:R-:W-:Y:S01]  /*20570*/  SEL R116, R50, R45, P0 ;  /* 0x0000002d32747207 */ /* 0x000fe20000000000 */
[----:B------:R-:W-:Y:S01]  /*20580*/  SHFL.IDX PT, R75, R138, R7, 0x1c1f ;  /* 0x001c1f078a4b7589 */ /* 0x000fe200000e0000 */
[----:B------:R-:W-:-:S02]  /*20590*/  SEL R40, R45, R50, P0 ;  /* 0x000000322d287207 */ /* 0x000fc40000000000 */
[----:B------:R-:W-:Y:S01]  /*205a0*/  SEL R86, R32, R67, P0 ;  /* 0x0000004320567207 */ /* 0x000fe20000000000 */
[----:B------:R-:W-:Y:S01]  /*205b0*/  SHFL.IDX PT, R21, R144, R7, 0x1c1f ;  /* 0x001c1f0790157589 */ /* 0x000fe200000e0000 */
        /* <DEDUP_REMOVED lines=26> */
[----:B------:R0:W-:Y:S01]  /*20760*/  SHFL.IDX PT, R97, R96, R7, 0x1c1f ;  /* 0x001c1f0760617589 */ /* 0x0001e200000e0000 */
[----:B------:R-:W-:Y:S02]  /*20770*/  SEL R110, R110, R69, P0 ;  /* 0x000000456e6e7207 */ /* 0x000fe40000000000 */
[----:B------:R-:W-:Y:S01]  /*20780*/  SEL R126, R48, R81, P0 ;  /* 0x00000051307e7207 */ /* 0x000fe20000000000 */
[----:B------:R-:W3:Y:S01]  /*20790*/  SHFL.IDX PT, R85, R28, R5, 0x1c1f ;  /* 0x001c1f051c557589 */ /* 0x000ee200000e0000 */
        /* <DEDUP_REMOVED lines=23> */
[----:B------:R-:W4:Y:S01]  /*20910*/  SHFL.IDX PT, R87, R34, R5, 0x1c1f ;  /* 0x001c1f0522577589 */ /* 0x000f2200000e0000 */
[----:B0-----:R-:W-:Y:S02]  /*20920*/  SEL R96, R95, R2, P0 ;  /* 0x000000025f607207 */ /* 0x001fe40000000000 */
[----:B------:R-:W-:Y:S01]  /*20930*/  SEL R95, R2, R95, P0 ;  /* 0x0000005f025f7207 */ /* 0x000fe20000000000 */
[----:B------:R-:W-:Y:S01]  /*20940*/  SHFL.IDX PT, R9, R98, R7, 0x1c1f ;  /* 0x001c1f0762097589 */ /* 0x000fe200000e0000 */
[----:B--2---:R-:W-:Y:S02]  /*20950*/  SEL R2, R3, R20, P0 ;  /* 0x0000001403027207 */ /* 0x004fe40000000000 */
[----:B---3--:R-:W-:Y:S01]  /*20960*/  SEL R71, R72, R85, P0 ;  /* 0x0000005548477207 */ /* 0x008fe20000000000 */
[----:B------:R-:W0:Y:S01]  /*20970*/  SHFL.IDX PT, R49, R76, R5, 0x1c1f ;  /* 0x001c1f054c317589 */ /* 0x000e2200000e0000 */
        /* <DEDUP_REMOVED lines=12> */
[----:B----4-:R-:W-:Y:S02]  /*20a40*/  SEL R73, R84, R87, P0 ;  /* 0x0000005754497207 */ /* 0x010fe40000000000 */
[----:B------:R-:W-:Y:S01]  /*20a50*/  SEL R21, R38, R21, P0 ;  /* 0x0000001526157207 */ /* 0x000fe20000000000 */
[----:B------:R-:W-:Y:S01]  /*20a60*/  SHFL.IDX PT, R43, R132, R7, 0x1c1f ;  /* 0x001c1f07842b7589 */ /* 0x000fe200000e0000 */
[----:B------:R-:W-:Y:S02]  /*20a70*/  SEL R86, R91, R86, P0 ;  /* 0x000000565b567207 */ /* 0x000fe40000000000 */
[----:B------:R-:W-:Y:S01]  /*20a80*/  SEL R84, R87, R84, P0 ;  /* 0x0000005457547207 */ /* 0x000fe20000000000 */
[----:B------:R-:W-:Y:S01]  /*20a90*/  SHFL.IDX PT, R83, R124, R7, 0x1c1f ;  /* 0x001c1f077c537589 */ /* 0x000fe200000e0000 */
[----:B0-----:R-:W-:-:S02]  /*20aa0*/  SEL R93, R74, R49, P0 ;  /* 0x000000314a5d7207 */ /* 0x001fc40000000000 */
[----:B------:R-:W-:Y:S01]  /*20ab0*/  SEL R74, R49, R74, P0 ;  /* 0x0000004a314a7207 */ /* 0x000fe20000000000 */
[----:B------:R-:W-:Y:S04]  /*20ac0*/  SHFL.IDX PT, R29, R114, R7, 0x1c1f ;  /* 0x001c1f07721d7589 */ /* 0x000fe800000e0000 */
[----:B------:R-:W-:Y:S04]  /*20ad0*/  SHFL.IDX PT, R27, R116, R7, 0x1c1f ;  /* 0x001c1f07741b7589 */ /* 0x000fe800000e0000 */
[----:B------:R-:W-:Y:S04]  /*20ae0*/  SHFL.IDX PT, R25, R104, R7, 0x1c1f ;  /* 0x001c1f0768197589 */ /* 0x000fe800000e0000 */
[----:B------:R-:W-:Y:S04]  /*20af0*/  SHFL.IDX PT, R68, R62, R7, 0x1c1f ;  /* 0x001c1f073e447589 */ /* 0x000fe800000e0000 */
[----:B------:R-:W-:Y:S04]  /*20b00*/  SHFL.IDX PT, R66, R64, R7, 0x1c1f ;  /* 0x001c1f0740427589 */ /* 0x000fe800000e0000 */
[----:B------:R-:W-:Y:S04]  /*20b10*/  SHFL.IDX PT, R92, R92, R7, 0x1c1f ;  /* 0x001c1f075c5c7589 */ /* 0x000fe800000e0000 */
[----:B------:R-:W-:Y:S04]  /*20b20*/  SHFL.IDX PT, R90, R90, R7, 0x1c1f ;  /* 0x001c1f075a5a7589 */ /* 0x000fe800000e0000 */
[----:B------:R0:W2:Y:S04]  /*20b30*/  SHFL.IDX PT, R33, R94, R5, 0x1c1f ;  /* 0x001c1f055e217589 */ /* 0x0000a800000e0000 */
[----:B------:R-:W3:Y:S04]  /*20b40*/  SHFL.IDX PT, R120, R120, R5, 0x1c1f ;  /* 0x001c1f0578787589 */ /* 0x000ee800000e0000 */
[----:B------:R-:W4:Y:S01]  /*20b50*/  SHFL.IDX PT, R118, R118, R5, 0x1c1f ;  /* 0x001c1f0576767589 */ /* 0x000f2200000e0000 */
[----:B0-----:R-:W-:-:S03]  /*20b60*/  SEL R94, R75, R36, P0 ;  /* 0x000000244b5e7207 */ /* 0x001fc60000000000 */
[----:B------:R-:W-:Y:S01]  /*20b70*/  SHFL.IDX PT, R112, R112, R5, 0x1c1f ;  /* 0x001c1f0570707589 */ /* 0x000fe200000e0000 */
[----:B------:R-:W-:-:S03]  /*20b80*/  SEL R75, R36, R75, P0 ;  /* 0x0000004b244b7207 */ /* 0x000fc60000000000 */
[----:B------:R-:W-:Y:S04]  /*20b90*/  SHFL.IDX PT, R110, R110, R5, 0x1c1f ;  /* 0x001c1f056e6e7589 */ /* 0x000fe800000e0000 */
[----:B------:R-:W0:Y:S04]  /*20ba0*/  SHFL.IDX PT, R108, R108, R5, 0x1c1f ;  /* 0x001c1f056c6c7589 */ /* 0x000e2800000e0000 */
[----:B------:R-:W1:Y:S01]  /*20bb0*/  SHFL.IDX PT, R126, R78, R5, 0x1c1f ;  /* 0x001c1f054e7e7589 */ /* 0x000e6200000e0000 */
[----:B--2---:R-:W-:Y:S02]  /*20bc0*/  SEL R76, R0, R33, P0 ;  /* 0x00000021004c7207 */ /* 0x004fe40000000000 */
[----:B------:R-:W-:Y:S01]  /*20bd0*/  SEL R0, R33, R0, P0 ;  /* 0x0000000021007207 */ /* 0x000fe20000000000 */
[----:B------:R2:W1:Y:S01]  /*20be0*/  SHFL.IDX PT, R128, R48, R5, 0x1c1f ;  /* 0x001c1f0530807589 */ /* 0x00046200000e0000 */
[----:B---3--:R-:W-:-:S02]  /*20bf0*/  SEL R36, R37, R120, P0 ;  /* 0x0000007825247207 */ /* 0x008fc40000000000 */
[----:B------:R-:W-:Y:S01]  /*20c00*/  SEL R37, R120, R37, P0 ;  /* 0x0000002578257207 */ /* 0x000fe20000000000 */
[----:B------:R3:W1:Y:S01]  /*20c10*/  SHFL.IDX PT, R122, R46, R5, 0x1c1f ;  /* 0x001c1f052e7a7589 */ /* 0x00066200000e0000 */
[----:B----4-:R-:W-:Y:S02]  /*20c20*/  SEL R38, R39, R118, P0 ;  /* 0x0000007627267207 */ /* 0x010fe40000000000 */
[----:B------:R-:W-:Y:S01]  /*20c30*/  SEL R39, R118, R39, P0 ;  /* 0x0000002776277207 */ /* 0x000fe20000000000 */
[----:B------:R-:W4:Y:S01]  /*20c40*/  SHFL.IDX PT, R98, R50, R5, 0x1c1f ;  /* 0x001c1f0532627589 */ /* 0x000f2200000e0000 */
[----:B--2---:R-:W-:-:S03]  /*20c50*/  SEL R48, R77, R80, P0 ;  /* 0x000000504d307207 */ /* 0x004fc60000000000 */
[----:B------:R-:W2:Y:S01]  /*20c60*/  SHFL.IDX PT, R59, R26, R5, 0x1c1f ;  /* 0x001c1f051a3b7589 */ /* 0x000ea200000e0000 */
[----:B------:R-:W-:Y:S02]  /*20c70*/  SEL R77, R80, R77, P0 ;  /* 0x0000004d504d7207 */ /* 0x000fe40000000000 */
[----:B---3--:R-:W-:Y:S01]  /*20c80*/  SEL R46, R47, R82, P0 ;  /* 0x000000522f2e7207 */ /* 0x008fe20000000000 */
[----:B------:R-:W3:Y:S01]  /*20c90*/  SHFL.IDX PT, R61, R24, R5, 0x1c1f ;  /* 0x001c1f05183d7589 */ /* 0x000ee200000e0000 */
[----:B------:R-:W-:Y:S02]  /*20ca0*/  SEL R47, R82, R47, P0 ;  /* 0x0000002f522f7207 */ /* 0x000fe40000000000 */
[----:B0-----:R-:W-:Y:S01]  /*20cb0*/  SEL R44, R45, R108, P0 ;  /* 0x0000006c2d2c7207 */ /* 0x001fe20000000000 */
[----:B------:R-:W0:Y:S01]  /*20cc0*/  SHFL.IDX PT, R109, R54, R5, 0x1c1f ;  /* 0x001c1f05366d7589 */ /* 0x000e2200000e0000 */
[----:B-1----:R-:W-:Y:S02]  /*20cd0*/  SEL R78, R79, R126, P0 ;  /* 0x0000007e4f4e7207 */ /* 0x002fe40000000000 */
[----:B------:R-:W-:Y:S01]  /*20ce0*/  SEL R45, R108, R45, P0 ;  /* 0x0000002d6c2d7207 */ /* 0x000fe20000000000 */
[----:B------:R-:W1:Y:S01]  /*20cf0*/  SHFL.IDX PT, R111, R10, R5, 0x1c1f ;  /* 0x001c1f050a6f7589 */ /* 0x000e6200000e0000 */
[----:B------:R-:W-:-:S02]  /*20d00*/  SEL R80, R81, R128, P0 ;  /* 0x0000008051507207 */ /* 0x000fc40000000000 */
[----:B------:R-:W-:Y:S01]  /*20d10*/  SEL R81, R128, R81, P0 ;  /* 0x0000005180517207 */ /* 0x000fe20000000000 */
[----:B------:R2:W1:Y:S01]  /*20d20*/  SHFL.IDX PT, R124, R42, R5, 0x1c1f ;  /* 0x001c1f052a7c7589 */ /* 0x00046200000e0000 */
[----:B------:R-:W-:Y:S02]  /*20d30*/  SEL R82, R83, R122, P0 ;  /* 0x0000007a53527207 */ /* 0x000fe40000000000 */
[----:B------:R-:W-:Y:S01]  /*20d40*/  SEL R79, R126, R79, P0 ;  /* 0x0000004f7e4f7207 */ /* 0x000fe20000000000 */
[----:B------:R0:W1:Y:S01]  /*20d50*/  SHFL.IDX PT, R114, R40, R5, 0x1c1f ;  /* 0x001c1f0528727589 */ /* 0x00006200000e0000 */
[----:B----4-:R-:W-:Y:S02]  /*20d60*/  SEL R63, R25, R98, P0 ;  /* 0x00000062193f7207 */ /* 0x010fe40000000000 */
[----:B------:R-:W-:Y:S01]  /*20d70*/  SEL R64, R98, R25, P0 ;  /* 0x0000001962407207 */ /* 0x000fe20000000000 */
[----:B------:R-:W4:Y:S01]  /*20d80*/  SHFL.IDX PT, R116, R52, R5, 0x1c1f ;  /* 0x001c1f0534747589 */ /* 0x000f2200000e0000 */
[----:B--2---:R-:W-:Y:S01]  /*20d90*/  SEL R65, R66, R59, P0 ;  /* 0x0000003b42417207 */ /* 0x004fe20000000000 */
[----:B------:R-:W-:Y:S01]  /*20da0*/  IMAD.MOV.U32 R98, RZ, RZ, RZ ;  /* 0x000000ffff627224 */ /* 0x000fe200078e00ff */
[----:B------:R-:W-:Y:S01]  /*20db0*/  SEL R42, R43, R110, P0 ;  /* 0x0000006e2b2a7207 */ /* 0x000fe20000000000 */
[----:B------:R-:W2:Y:S01]  /*20dc0*/  SHFL.IDX PT, R58, R58, R5, 0x1c1f ;  /* 0x001c1f053a3a7589 */ /* 0x000ea200000e0000 */
[----:B---3--:R-:W-:-:S02]  /*20dd0*/  SEL R67, R68, R61, P0 ;  /* 0x0000003d44437207 */ /* 0x008fc40000000000 */
[----:B0-----:R-:W-:Y:S01]  /*20de0*/  SEL R40, R41, R112, P0 ;  /* 0x0000007029287207 */ /* 0x001fe20000000000 */
[----:B------:R0:W3:Y:S01]  /*20df0*/  SHFL.IDX PT, R60, R60, R7, 0x1c1f ;  /* 0x001c1f073c3c7589 */ /* 0x0000e200000e0000 */
[----:B------:R-:W-:Y:S02]  /*20e00*/  SEL R87, R90, R109, P0 ;  /* 0x0000006d5a577207 */ /* 0x000fe40000000000 */
[----:B------:R-:W-:Y:S01]  /*20e10*/  SEL R41, R112, R41, P0 ;  /* 0x0000002970297207 */ /* 0x000fe20000000000 */
[----:B------:R0:W0:Y:S01]  /*20e20*/  SHFL.IDX PT, R4, R4, R7, 0x1c1f ;  /* 0x001c1f0704047589 */ /* 0x00002200000e0000 */
[----:B-1----:R-:W-:Y:S02]  /*20e30*/  SEL R91, R92, R111, P0 ;  /* 0x0000006f5c5b7207 */ /* 0x002fe40000000000 */
[----:B------:R-:W-:Y:S01]  /*20e40*/  SEL R43, R110, R43, P0 ;  /* 0x0000002b6e2b7207 */ /* 0x000fe20000000000 */
[----:B------:R1:W0:Y:S01]  /*20e50*/  SHFL.IDX PT, R7, R8, R5, 0x1c1f ;  /* 0x001c1f0508077589 */ /* 0x00022200000e0000 */
[----:B------:R-:W-:-:S02]  /*20e60*/  SEL R49, R31, R124, P0 ;  /* 0x0000007c1f317207 */ /* 0x000fc40000000000 */
[----:B------:R-:W-:Y:S01]  /*20e70*/  SEL R50, R124, R31, P0 ;  /* 0x0000001f7c327207 */ /* 0x000fe20000000000 */
[----:B------:R1:W0:Y:S01]  /*20e80*/  SHFL.IDX PT, R14, R6, R5, 0x1c1f ;  /* 0x001c1f05060e7589 */ /* 0x00022200000e0000 */
[----:B------:R-:W-:Y:S02]  /*20e90*/  SEL R83, R122, R83, P0 ;  /* 0x000000537a537207 */ /* 0x000fe40000000000 */
[----:B------:R-:W-:Y:S02]  /*20ea0*/  SEL R51, R27, R114, P0 ;  /* 0x000000721b337207 */ /* 0x000fe40000000000 */
[----:B----4-:R-:W-:Y:S02]  /*20eb0*/  SEL R53, R29, R116, P0 ;  /* 0x000000741d357207 */ /* 0x010fe40000000000 */
[----:B------:R-:W-:Y:S02]  /*20ec0*/  SEL R54, R116, R29, P0 ;  /* 0x0000001d74367207 */ /* 0x000fe40000000000 */
[----:B------:R-:W-:-:S02]  /*20ed0*/  SEL R52, R114, R27, P0 ;  /* 0x0000001b72347207 */ /* 0x000fc40000000000 */
[----:B--2---:R-:W-:Y:S02]  /*20ee0*/  SEL R55, R9, R58, P0 ;  /* 0x0000003a09377207 */ /* 0x004fe40000000000 */
[----:B------:R-:W-:Y:S02]  /*20ef0*/  SEL R62, R58, R9, P0 ;  /* 0x000000093a3e7207 */ /* 0x000fe40000000000 */
[----:B------:R-:W-:Y:S02]  /*20f00*/  SEL R68, R61, R68, P0 ;  /* 0x000000443d447207 */ /* 0x000fe40000000000 */
[----:B------:R-:W-:Y:S02]  /*20f10*/  SEL R66, R59, R66, P0 ;  /* 0x000000423b427207 */ /* 0x000fe40000000000 */
[----:B------:R-:W-:Y:S02]  /*20f20*/  SEL R92, R111, R92, P0 ;  /* 0x0000005c6f5c7207 */ /* 0x000fe40000000000 */
[----:B-1-3--:R-:W-:-:S07]  /*20f30*/  SEL R90, R109, R90, P0 ;  /* 0x0000005a6d5a7207 */ /* 0x00afce0000000000 */
.L_x_748:
[----:B------:R-:W-:Y:S05]  /*20f40*/  WARPSYNC.ALL ;  /* 0x0000000000007948 */ /* 0x000fea0003800000 */
[----:B------:R-:W-:Y:S01]  /*20f50*/  BAR.SYNC.DEFER_BLOCKING 0x1, 0x100 ;  /* 0x0044000000007b1d */ /* 0x000fe20000010000 */
[----:B0-----:R-:W-:Y:S02]  /*20f60*/  SEL R59, R4, R7, P0 ;  /* 0x00000007043b7207 */ /* 0x001fe40000000000 */
[----:B------:R-:W-:Y:S02]  /*20f70*/  SEL R61, R7, R4, P0 ;  /* 0x00000004073d7207 */ /* 0x000fe40000000000 */
[----:B------:R-:W-:Y:S01]  /*20f80*/  F2FP.BF16.F32.PACK_AB R4, R96, R99 ;  /* 0x000000636004723e */ /* 0x000fe200000010ff */
[----:B------:R-:W-:Y:S01]  /*20f90*/  ULDC.64 UR6, c[0x0][0xc08] ;  /* 0x0003020000067ab9 */ /* 0x000fe20000000a00 */
[----:B------:R-:W-:Y:S01]  /*20fa0*/  F2FP.BF16.F32.PACK_AB R5, R82, R49 ;  /* 0x000000315205723e */ /* 0x000fe200000010ff */
[----:B------:R-:W-:Y:S01]  /*20fb0*/  ULDC.64 UR4, c[0x0][0xc00] ;  /* 0x0003000000047ab9 */ /* 0x000fe20000000a00 */
[----:B------:R-:W-:-:S02]  /*20fc0*/  F2FP.BF16.F32.PACK_AB R6, R95, R97 ;  /* 0x000000615f06723e */ /* 0x000fc400000010ff */
[----:B------:R-:W-:Y:S02]  /*20fd0*/  F2FP.BF16.F32.PACK_AB R7, R83, R50 ;  /* 0x000000325307723e */ /* 0x000fe400000010ff */
[----:B------:R-:W-:Y:S02]  /*20fe0*/  SEL R58, R60, R14, P0 ;  /* 0x0000000e3c3a7207 */ /* 0x000fe40000000000 */
[----:B------:R-:W-:Y:S02]  /*20ff0*/  SEL R60, R14, R60, P0 ;  /* 0x0000003c0e3c7207 */ /* 0x000fe40000000000 */
[----:B------:R-:W-:Y:S02]  /*21000*/  F2FP.BF16.F32.PACK_AB R8, R93, R94 ;  /* 0x0000005e5d08723e */ /* 0x000fe400000010ff */
[----:B------:R-:W-:Y:S02]  /*21010*/  F2FP.BF16.F32.PACK_AB R9, R51, R53 ;  /* 0x000000353309723e */ /* 0x000fe400000010ff */
[----:B------:R-:W-:-:S02]  /*21020*/  F2FP.BF16.F32.PACK_AB R10, R74, R75 ;  /* 0x0000004b4a0a723e */ /* 0x000fc400000010ff */
[----:B------:R-:W-:Y:S01]  /*21030*/  F2FP.BF16.F32.PACK_AB R11, R52, R54 ;  /* 0x00000036340b723e */ /* 0x000fe200000010ff */
[----:B------:R-:W-:Y:S01]  /*21040*/  STSM.16.M88.4 [R35], R4 ;  /* 0x0000000423007844 */ /* 0x000fe20000000200 */
[----:B------:R-:W-:Y:S02]  /*21050*/  F2FP.BF16.F32.PACK_AB R12, R76, R2 ;  /* 0x000000024c0c723e */ /* 0x000fe400000010ff */
[----:B------:R-:W-:Y:S01]  /*21060*/  F2FP.BF16.F32.PACK_AB R13, R55, R63 ;  /* 0x0000003f370d723e */ /* 0x000fe200000010ff */
[----:B------:R-:W-:Y:S01]  /*21070*/  STSM.16.M88.4 [R105], R8 ;  /* 0x0000000869007844 */ /* 0x000fe20000000200 */
[----:B------:R-:W-:Y:S02]  /*21080*/  F2FP.BF16.F32.PACK_AB R14, R0, R3 ;  /* 0x00000003000e723e */ /* 0x000fe400000010ff */
[----:B------:R-:W-:Y:S02]  /*21090*/  F2FP.BF16.F32.PACK_AB R15, R62, R64 ;  /* 0x000000403e0f723e */ /* 0x000fe400000010ff */
        /* <DEDUP_REMOVED lines=10> */
[----:B------:R-:W-:Y:S02]  /*21140*/  F2FP.BF16.F32.PACK_AB R32, R42, R44 ;  /* 0x0000002c2a20723e */ /* 0x000fe400000010ff */
[----:B------:R-:W-:Y:S01]  /*21150*/  F2FP.BF16.F32.PACK_AB R33, R73, R85 ;  /* 0x000000554921723e */ /* 0x000fe200000010ff */
[----:B------:R-:W-:Y:S01]  /*21160*/  STSM.16.M88.4 [R100], R28 ;  /* 0x0000001c64007844 */ /* 0x000fe20000000200 */
[----:B------:R-:W-:Y:S01]  /*21170*/  F2FP.BF16.F32.PACK_AB R34, R43, R45 ;  /* 0x0000002d2b22723e */ /* 0x000fe200000010ff */
[----:B0-----:R-:W0:Y:S01]  /*21180*/  LDC R14, c[0x0][0xbe8] ;  /* 0x0002fa00ff0e7b82 */ /* 0x001e220000000800 */
[----:B------:R-:W-:Y:S02]  /*21190*/  F2FP.BF16.F32.PACK_AB R35, R84, R86 ;  /* 0x000000565423723e */ /* 0x000fe400000010ff */
[----:B------:R-:W-:-:S02]  /*211a0*/  F2FP.BF16.F32.PACK_AB R4, R46, R48 ;  /* 0x000000302e04723e */ /* 0x000fc400000010ff */
[----:B------:R-:W-:Y:S01]  /*211b0*/  F2FP.BF16.F32.PACK_AB R5, R87, R91 ;  /* 0x0000005b5705723e */ /* 0x000fe200000010ff */
[----:B------:R-:W-:Y:S01]  /*211c0*/  STSM.16.M88.4 [R101], R32 ;  /* 0x0000002065007844 */ /* 0x000fe20000000200 */
[----:B------:R-:W-:Y:S02]  /*211d0*/  F2FP.BF16.F32.PACK_AB R6, R47, R77 ;  /* 0x0000004d2f06723e */ /* 0x000fe400000010ff */
[----:B------:R-:W-:Y:S02]  /*211e0*/  F2FP.BF16.F32.PACK_AB R7, R90, R92 ;  /* 0x0000005c5a07723e */ /* 0x000fe400000010ff */
[----:B------:R-:W-:Y:S02]  /*211f0*/  F2FP.BF16.F32.PACK_AB R8, R78, R80 ;  /* 0x000000504e08723e */ /* 0x000fe400000010ff */
[----:B------:R-:W-:Y:S01]  /*21200*/  F2FP.BF16.F32.PACK_AB R10, R79, R81 ;  /* 0x000000514f0a723e */ /* 0x000fe200000010ff */
[----:B------:R-:W-:Y:S01]  /*21210*/  STSM.16.M88.4 [R102], R4 ;  /* 0x0000000466007844 */ /* 0x000fe20000000200 */
[----:B------:R-:W-:-:S02]  /*21220*/  F2FP.BF16.F32.PACK_AB R9, R59, R58 ;  /* 0x0000003a3b09723e */ /* 0x000fc400000010ff */
[----:B------:R-:W-:Y:S02]  /*21230*/  F2FP.BF16.F32.PACK_AB R11, R61, R60 ;  /* 0x0000003c3d0b723e */ /* 0x000fe400000010ff */
[----:B------:R-:W-:Y:S02]  /*21240*/  ISETP.NE.U32.AND P3, PT, RZ, UR6, PT ;  /* 0x00000006ff007c0c */ /* 0x000fe4000bf65070 */
[----:B------:R-:W-:Y:S01]  /*21250*/  ISETP.NE.U32.AND P0, PT, RZ, UR4, PT ;  /* 0x00000004ff007c0c */ /* 0x000fe2000bf05070 */
[----:B------:R2:W-:Y:S01]  /*21260*/  STSM.16.M88.4 [R103], R8 ;  /* 0x0000000867007844 */ /* 0x0005e20000000200 */
[----:B------:R-:W-:Y:S01]  /*21270*/  BAR.SYNC.DEFER_BLOCKING 0x1, 0x100 ;  /* 0x0044000000007b1d */ /* 0x000fe20000010000 */
[----:B------:R-:W-:Y:S02]  /*21280*/  ISETP.NE.AND.EX P3, PT, RZ, UR7, PT, P3 ;  /* 0x00000007ff007c0c */ /* 0x000fe4000bf65330 */
[----:B------:R-:W-:Y:S02]  /*21290*/  IADD3 R12, P1, R212, UR4, RZ ;  /* 0x00000004d40c7c10 */ /* 0x000fe4000ff3e0ff */
[----:B------:R-:W-:-:S02]  /*212a0*/  ISETP.NE.AND.EX P0, PT, RZ, UR5, PT, P0 ;  /* 0x00000005ff007c0c */ /* 0x000fc4000bf05300 */
[----:B------:R-:W-:-:S07]  /*212b0*/  IADD3.X R13, R213, UR5, RZ, P1, !PT ;  /* 0x00000005d50d7c10 */ /* 0x000fce0008ffe4ff */
[----:B------:R-:W-:Y:S01]  /*212c0*/  @P3 IADD3 R212, P1, R212, UR6, RZ ;  /* 0x00000006d4d43c10 */ /* 0x000fe2000ff3e0ff */
[----:B------:R-:W-:Y:S02]  /*212d0*/  ULDC UR6, c[0x0][0xa88] ;  /* 0x0002a20000067ab9 */ /* 0x000fe40000000800 */
[----:B-1----:R-:W-:Y:S02]  /*212e0*/  MOV R25, UR6 ;  /* 0x0000000600197c02 */ /* 0x002fe40008000f00 */
[----:B------:R-:W-:Y:S01]  /*212f0*/  @P3 IADD3.X R213, R213, UR7, RZ, P1, !PT ;  /* 0x00000007d5d53c10 */ /* 0x000fe20008ffe4ff */
[----:B------:R1:W5:Y:S04]  /*21300*/  @P0 LDG.E R98, desc[UR54][R12.64] ;  /* 0x000000360c620981 */ /* 0x000368000c1e1900 */
[----:B------:R1:W5:Y:S01]  /*21310*/  @P3 LDG.E R25, desc[UR54][R212.64] ;  /* 0x00000036d4193981 */ /* 0x000362000c1e1900 */
[----:B--2---:R-:W-:Y:S01]  /*21320*/  IMAD.MOV.U32 R10, RZ, RZ, 0x9b8 ;  /* 0x000009b8ff0a7424 */ /* 0x004fe200078e00ff */
[----:B------:R-:W-:-:S02]  /*21330*/  ISETP.GT.AND P2, PT, R211, 0x1, PT ;  /* 0x00000001d300780c */ /* 0x000fc40003f44270 */
[----:B0-----:R-:W-:Y:S02]  /*21340*/  ISETP.NE.AND P1, PT, R14, 0x1, PT ;  /* 0x000000010e00780c */ /* 0x001fe40003f25270 */
[----:B------:R-:W-:-:S04]  /*21350*/  SEL R10, R10, 0x978, P2 ;  /* 0x000009780a0a7807 */ /* 0x000fc80001000000 */
[----:B------:R1:W0:Y:S08]  /*21360*/  LDC.64 R4, c[0x0][R10+0x220] ;  /* 0x000088000a047b82 */ /* 0x0002300000000a00 */
[----:B------:R1:W2:Y:S08]  /*21370*/  LDC.64 R6, c[0x0][R10+0x218] ;  /* 0x000086000a067b82 */ /* 0x0002b00000000a00 */
[----:B------:R1:W3:Y:S01]  /*21380*/  LDC.64 R8, c[0x0][R10+0x228] ;  /* 0x00008a000a087b82 */ /* 0x0002e20000000a00 */
[----:B------:R-:W-:Y:S05]  /*21390*/  @P3 BRA `(.L_x_498) ;  /* 0x0000000000103947 */ /* 0x000fea0003800000 */
[----:B------:R-:W-:Y:S05]  /*213a0*/  @!P0 BRA `(.L_x_498) ;  /* 0x00000000000c8947 */ /* 0x000fea0003800000 */
[----:B------:R-:W4:Y:S04]  /*213b0*/  LDG.E R24, desc[UR54][R12.64] ;  /* 0x000000360c187981 */ /* 0x000f28000c1e1900 */
[----:B-----5:R-:W4:Y:S02]  /*213c0*/  LDG.E R25, desc[UR54][R12.64+0x4] ;  /* 0x000004360c197981 */ /* 0x020f24000c1e1900 */
[----:B----4-:R-:W-:-:S07]  /*213d0*/  IMAD.IADD R25, R25, 0x1, -R24 ;  /* 0x0000000119197824 */ /* 0x010fce00078e0a18 */
.L_x_498:
[----:B------:R-:W4:Y:S01]  /*213e0*/  LDL R26, [R1+0x64] ;  /* 0x00006400011a7983 */ /* 0x000f220000100800 */
[----:B-1----:R-:W1:Y:S01]  /*213f0*/  LDC.64 R10, c[0x0][R10+0x210] ;  /* 0x000084000a0a7b82 */ /* 0x002e620000000a00 */
[----:B------:R-:W-:Y:S01]  /*21400*/  ISETP.NE.U32.AND P0, PT, RZ, UR4, PT ;  /* 0x00000004ff007c0c */ /* 0x000fe2000bf05070 */
[-C--:B--2---:R-:W-:Y:S01]  /*21410*/  IMAD R29, R7, R204.reuse, RZ ;  /* 0x000000cc071d7224 */ /* 0x084fe200078e02ff */
[----:B------:R-:W2:Y:S01]  /*21420*/  LDL R28, [R1+0x5c] ;  /* 0x00005c00011c7983 */ /* 0x000ea20000100800 */
[----:B------:R-:W-:Y:S01]  /*21430*/  IMAD.WIDE.U32 R6, R6, R204, RZ ;  /* 0x000000cc06067225 */ /* 0x000fe200078e00ff */
[----:B------:R-:W-:-:S03]  /*21440*/  ISETP.NE.AND.EX P0, PT, RZ, UR5, PT, P0 ;  /* 0x00000005ff007c0c */ /* 0x000fc6000bf05300 */
[----:B------:R-:W1:Y:S01]  /*21450*/  @P1 LDC R24, c[0x0][0xbec] ;  /* 0x0002fb00ff181b82 */ /* 0x000e620000000800 */
[----:B------:R-:W-:Y:S02]  /*21460*/  SEL R15, R206, RZ, !P0 ;  /* 0x000000ffce0f7207 */ /* 0x000fe40004000000 */
[----:B------:R-:W-:-:S03]  /*21470*/  SEL R27, R214, RZ, !P0 ;  /* 0x000000ffd61b7207 */ /* 0x000fc60004000000 */
[----:B0-----:R-:W-:Y:S02]  /*21480*/  IMAD R5, R5, R15, RZ ;  /* 0x0000000f05057224 */ /* 0x001fe400078e02ff */
[----:B------:R-:W0:Y:S02]  /*21490*/  @P1 LDC R33, c[0x0][0xbf0] ;  /* 0x0002fc00ff211b82 */ /* 0x000e240000000800 */
[C---:B------:R-:W-:Y:S02]  /*214a0*/  IMAD R31, R4.reuse, R27, R5 ;  /* 0x0000001b041f7224 */ /* 0x040fe400078e0205 */
[----:B------:R-:W-:-:S04]  /*214b0*/  IMAD.WIDE.U32 R4, R4, R15, RZ ;  /* 0x0000000f04047225 */ /* 0x000fc800078e00ff */
[----:B------:R-:W1:Y:S01]  /*214c0*/  LDC.64 R12, c[0x0][0xba8] ;  /* 0x0002ea00ff0c7b82 */ /* 0x000e620000000a00 */
[--C-:B-----5:R-:W-:Y:S01]  /*214d0*/  IADD3 R6, P0, P3, R4, R6, R98.reuse ;  /* 0x0000000604067210 */ /* 0x120fe20007b1e062 */
[----:B------:R-:W-:Y:S01]  /*214e0*/  IMAD.IADD R31, R5, 0x1, R31 ;  /* 0x00000001051f7824 */ /* 0x000fe200078e021f */
[----:B------:R-:W-:Y:S02]  /*214f0*/  SEL R27, R217, RZ, P2 ;  /* 0x000000ffd91b7207 */ /* 0x000fe40001000000 */
[----:B------:R-:W-:Y:S02]  /*21500*/  IADD3 R7, R7, R29, RZ ;  /* 0x0000001d07077210 */ /* 0x000fe40007ffe0ff */
[----:B------:R-:W-:Y:S01]  /*21510*/  SHF.R.S32.HI R100, RZ, 0x1f, R98 ;  /* 0x0000001fff647819 */ /* 0x000fe20000011462 */
[-C--:B---3--:R-:W-:Y:S02]  /*21520*/  IMAD R29, R9, R27.reuse, RZ ;  /* 0x0000001b091d7224 */ /* 0x088fe400078e02ff */
[----:B------:R-:W-:Y:S01]  /*21530*/  IMAD.WIDE.U32 R8, R8, R27, RZ ;  /* 0x0000001b08087225 */ /* 0x000fe200078e00ff */
[----:B------:R-:W-:-:S04]  /*21540*/  IADD3.X R7, R31, R7, R100, P0, P3 ;  /* 0x000000071f077210 */ /* 0x000fc800007e6464 */
[----:B------:R-:W-:Y:S01]  /*21550*/  IADD3 R29, R9, R29, RZ ;  /* 0x0000001d091d7210 */ /* 0x000fe20007ffe0ff */
[----:B-1----:R-:W1:Y:S08]  /*21560*/  @!P2 LDC R12, c[0x0][0xb50] ;  /* 0x0002d400ff0cab82 */ /* 0x002e700000000800 */
[----:B------:R-:W3:Y:S01]  /*21570*/  @!P2 LDC R13, c[0x0][0xb54] ;  /* 0x0002d500ff0dab82 */ /* 0x000ee20000000800 */
[----:B----4-:R-:W-:-:S02]  /*21580*/  IMAD R35, R215, 0x80, R26 ;  /* 0x00000080d7237824 */ /* 0x010fc400078e021a */
[----:B------:R-:W4:Y:S02]  /*21590*/  S2R R26, SR_TID.X ;  /* 0x00000000001a7919 */ /* 0x000f240000002100 */
[----:B------:R-:W-:-:S04]  /*215a0*/  @P1 IMAD.HI.U32 R4, R35, R24, RZ ;  /* 0x0000001823041227 */ /* 0x000fc800078e00ff */
[----:B------:R-:W-:Y:S01]  /*215b0*/  IMAD.MOV.U32 R5, RZ, RZ, R35 ;  /* 0x000000ffff057224 */ /* 0x000fe200078e0023 */
[----:B0-----:R-:W-:-:S05]  /*215c0*/  @P1 SHF.R.U32.HI R5, RZ, R33, R4 ;  /* 0x00000021ff051219 */ /* 0x001fca0000011604 */
[--C-:B------:R-:W-:Y:S01]  /*215d0*/  IMAD.MOV R27, RZ, RZ, -R5.reuse ;  /* 0x000000ffff1b7224 */ /* 0x100fe200078e0a05 */
[----:B------:R-:W-:Y:S02]  /*215e0*/  IADD3 R8, P0, P3, R5, R6, R8 ;  /* 0x0000000605087210 */ /* 0x000fe40007b1e008 */
[----:B------:R-:W-:Y:S01]  /*215f0*/  SHF.R.S32.HI R4, RZ, 0x1f, R5 ;  /* 0x0000001fff047819 */ /* 0x000fe20000011405 */
[----:B------:R-:W-:-:S03]  /*21600*/  IMAD R5, R14, R27, R35 ;  /* 0x0000001b0e057224 */ /* 0x000fc600078e0223 */
[----:B------:R-:W-:Y:S01]  /*21610*/  IADD3.X R9, R4, R7, R29, P0, P3 ;  /* 0x0000000704097210 */ /* 0x000fe200007e641d */
[-C--:B------:R-:W-:Y:S01]  /*21620*/  IMAD R4, R11, R5.reuse, RZ ;  /* 0x000000050b047224 */ /* 0x080fe200078e02ff */
[----:B------:R-:W-:Y:S01]  /*21630*/  SHF.R.S32.HI R7, RZ, 0x1f, R5 ;  /* 0x0000001fff077819 */ /* 0x000fe20000011405 */
[----:B------:R-:W-:-:S04]  /*21640*/  IMAD.WIDE.U32 R8, R10, R5, R8 ;  /* 0x000000050a087225 */ /* 0x000fc800078e0008 */
[----:B------:R-:W-:Y:S02]  /*21650*/  IMAD R7, R10, R7, R4 ;  /* 0x000000070a077224 */ /* 0x000fe400078e0204 */
[----:B----4-:R-:W-:Y:S01]  /*21660*/  VIADD R30, R26, 0xffffff80 ;  /* 0xffffff801a1e7836 */ /* 0x010fe20000000000 */
[----:B-1----:R-:W-:Y:S01]  /*21670*/  LEA R12, P0, R8, R12, 0x2 ;  /* 0x0000000c080c7211 */ /* 0x002fe200078010ff */
[----:B------:R-:W-:-:S03]  /*21680*/  IMAD.IADD R4, R9, 0x1, R7 ;  /* 0x0000000109047824 */ /* 0x000fc600078e0207 */
[----:B------:R-:W-:Y:S02]  /*21690*/  SHF.R.S32.HI R26, RZ, 0x1f, R30 ;  /* 0x0000001fff1a7819 */ /* 0x000fe4000001141e */
[----:B---3--:R-:W-:Y:S02]  /*216a0*/  LEA.HI.X R13, R8, R13, R4, 0x2, P0 ;  /* 0x0000000d080d7211 */ /* 0x008fe400000f1404 */
[----:B------:R-:W-:Y:S01]  /*216b0*/  LEA.HI R26, R26, R30, RZ, 0x7 ;  /* 0x0000001e1a1a7211 */ /* 0x000fe200078f38ff */
[----:B------:R-:W-:Y:S03]  /*216c0*/  SHFL.IDX PT, R4, R12, RZ, 0x1c1f ;  /* 0x001c1fff0c047589 */ /* 0x000fe600000e0000 */
[----:B------:R-:W-:Y:S01]  /*216d0*/  LOP3.LUT R26, R26, 0xffffff80, RZ, 0xc0, !PT ;  /* 0xffffff801a1a7812 */ /* 0x000fe200078ec0ff */
[----:B------:R-:W0:Y:S01]  /*216e0*/  SHFL.IDX PT, R5, R13, RZ, 0x1c1f ;  /* 0x001c1fff0d057589 */ /* 0x000e2200000e0000 */
[----:B--2---:R-:W-:-:S03]  /*216f0*/  LEA R29, R215, R28, 0x7 ;  /* 0x0000001cd71d7211 */ /* 0x004fc600078e38ff */
[----:B------:R-:W-:Y:S01]  /*21700*/  SHFL.IDX PT, R6, R12, 0x1, 0x1c1f ;  /* 0x003c1f000c067f89 */ /* 0x000fe200000e0000 */
[----:B------:R-:W-:-:S03]  /*21710*/  IMAD.IADD R26, R30, 0x1, -R26 ;  /* 0x000000011e1a7824 */ /* 0x000fc600078e0a1a */
[----:B------:R-:W1:Y:S01]  /*21720*/  SHFL.IDX PT, R7, R13, 0x1, 0x1c1f ;  /* 0x003c1f000d077f89 */ /* 0x000e6200000e0000 */
[----:B------:R-:W-:Y:S01]  /*21730*/  IMAD R10, R25, R14, RZ ;  /* 0x0000000e190a7224 */ /* 0x000fe200078e02ff */
[----:B------:R-:W-:Y:S01]  /*21740*/  LOP3.LUT P0, RZ, R26, 0x3, RZ, 0xc0, !PT ;  /* 0x000000031aff7812 */ /* 0x000fe2000780c0ff */
[----:B------:R-:W-:-:S03]  /*21750*/  VIADD R24, R29, 0x8 ;  /* 0x000000081d187836 */ /* 0x000fc60000000000 */
[-C--:B------:R-:W-:Y:S02]  /*21760*/  ISETP.GE.OR P3, PT, R29, R10.reuse, P0 ;  /* 0x0000000a1d00720c */ /* 0x080fe40000766670 */
[----:B------:R-:W-:-:S11]  /*21770*/  ISETP.GE.OR P0, PT, R24, R10, P0 ;  /* 0x0000000a1800720c */ /* 0x000fd60000706670 */
[----:B0-----:R0:W-:Y:S04]  /*21780*/  @!P3 ST.E desc[UR54][R4.64], R88 ;  /* 0x000000580400b985 */ /* 0x0011e8000c101936 */
[----:B-1----:R0:W-:Y:S01]  /*21790*/  @!P0 ST.E desc[UR54][R6.64], R89 ;  /* 0x0000005906008985 */ /* 0x0021e2000c101936 */
[----:B------:R-:W-:Y:S05]  /*217a0*/  @P2 BRA `(.L_x_499) ;  /* 0x0000000800bc2947 */ /* 0x000fea0003800000 */
[----:B------:R-:W-:Y:S01]  /*217b0*/  IMAD R3, R236, 0x40, R203 ;  /* 0x00000040ec037824 */ /* 0x000fe200078e02cb */
[----:B------:R-:W1:Y:S01]  /*217c0*/  @P1 LDC R11, c[0x0][0xbec] ;  /* 0x0002fb00ff0b1b82 */ /* 0x000e620000000800 */
[----:B------:R-:W-:Y:S02]  /*217d0*/  ULDC.64 UR4, c[0x0][0xaa0] ;  /* 0x0002a80000047ab9 */ /* 0x000fe40000000a00 */
[----:B------:R-:W-:-:S03]  /*217e0*/  IMAD.WIDE R56, R3, 0x2, R56 ;  /* 0x0000000203387825 */ /* 0x000fc600078e0238 */
[C---:B------:R-:W-:Y:S02]  /*217f0*/  IADD3 R29, P0, R56.reuse, 0x2000, RZ ;  /* 0x00002000381d7810 */ /* 0x040fe40007f1e0ff */
[----:B------:R-:W2:Y:S01]  /*21800*/  @P1 LDC R13, c[0x0][0xbf0] ;  /* 0x0002fc00ff0d1b82 */ /* 0x000ea20000000800 */
[----:B------:R-:W-:Y:S02]  /*21810*/  IADD3 R25, P5, R56, 0x1000, RZ ;  /* 0x0000100038197810 */ /* 0x000fe40007fbe0ff */
[----:B------:R-:W-:Y:S02]  /*21820*/  LOP3.LUT R28, R29, 0x380, RZ, 0xc0, !PT ;  /* 0x000003801d1c7812 */ /* 0x000fe400078ec0ff */
[----:B------:R-:W-:Y:S02]  /*21830*/  LOP3.LUT R24, R25, 0x380, RZ, 0xc0, !PT ;  /* 0x0000038019187812 */ /* 0x000fe400078ec0ff */
[----:B------:R-:W-:Y:S02]  /*21840*/  SHF.R.U64 R28, R28, 0x3, RZ ;  /* 0x000000031c1c7819 */ /* 0x000fe400000012ff */
[----:B------:R-:W-:-:S02]  /*21850*/  SHF.R.U64 R24, R24, 0x3, RZ ;  /* 0x0000000318187819 */ /* 0x000fc400000012ff */
[----:B------:R-:W-:Y:S02]  /*21860*/  LOP3.LUT R28, R28, R29, RZ, 0x3c, !PT ;  /* 0x0000001d1c1c7212 */ /* 0x000fe400078e3cff */
[----:B------:R-:W-:Y:S02]  /*21870*/  IADD3.X R29, RZ, R57, RZ, P0, !PT ;  /* 0x00000039ff1d7210 */ /* 0x000fe400007fe4ff */
[----:B------:R-:W-:Y:S02]  /*21880*/  IADD3 R3, P0, R56, 0x7000, RZ ;  /* 0x0000700038037810 */ /* 0x000fe40007f1e0ff */
[----:B------:R-:W-:Y:S01]  /*21890*/  LOP3.LUT R24, R24, R25, RZ, 0x3c, !PT ;  /* 0x0000001918187212 */ /* 0x000fe200078e3cff */
[--C-:B------:R-:W-:Y:S01]  /*218a0*/  IMAD.X R25, RZ, RZ, R57.reuse, P5 ;  /* 0x000000ffff197224 */ /* 0x100fe200028e0639 */
[----:B------:R-:W-:Y:S01]  /*218b0*/  LOP3.LUT R0, R3, 0x380, RZ, 0xc0, !PT ;  /* 0x0000038003007812 */ /* 0x000fe200078ec0ff */
[----:B------:R-:W-:Y:S01]  /*218c0*/  IMAD.X R49, RZ, RZ, R57, P0 ;  /* 0x000000ffff317224 */ /* 0x000fe200000e0639 */
[C---:B------:R-:W-:Y:S01]  /*218d0*/  IADD3 R33, P2, R56.reuse, 0x3000, RZ ;  /* 0x0000300038217810 */ /* 0x040fe20007f5e0ff */
[----:B------:R-:W5:Y:S01]  /*218e0*/  LD.E.128 R28, desc[UR54][R28.64] ;  /* 0x000000361c1c7980 */ /* 0x000f62000c101d00 */
[----:B------:R-:W-:-:S02]  /*218f0*/  IADD3 R37, P3, R56, 0x4000, RZ ;  /* 0x0000400038257810 */ /* 0x000fc40007f7e0ff */
[C---:B------:R-:W-:Y:S01]  /*21900*/  IADD3 R41, P4, R56.reuse, 0x5000, RZ ;  /* 0x0000500038297810 */ /* 0x040fe20007f9e0ff */
[----:B------:R-:W5:Y:S01]  /*21910*/  LD.E.128 R24, desc[UR54][R24.64] ;  /* 0x0000003618187980 */ /* 0x000f62000c101d00 */
[----:B------:R-:W-:Y:S02]  /*21920*/  IADD3 R45, P5, R56, 0x6000, RZ ;  /* 0x00006000382d7810 */ /* 0x000fe40007fbe0ff */
[----:B------:R-:W-:Y:S02]  /*21930*/  SHF.R.U64 R0, R0, 0x3, RZ ;  /* 0x0000000300007819 */ /* 0x000fe400000012ff */
[----:B------:R-:W-:Y:S02]  /*21940*/  LOP3.LUT R32, R33, 0x380, RZ, 0xc0, !PT ;  /* 0x0000038021207812 */ /* 0x000fe400078ec0ff */
[----:B------:R-:W-:Y:S02]  /*21950*/  LOP3.LUT R36, R37, 0x380, RZ, 0xc0, !PT ;  /* 0x0000038025247812 */ /* 0x000fe400078ec0ff */
[----:B------:R-:W-:-:S02]  /*21960*/  LOP3.LUT R40, R41, 0x380, RZ, 0xc0, !PT ;  /* 0x0000038029287812 */ /* 0x000fc400078ec0ff */
[----:B------:R-:W-:Y:S02]  /*21970*/  LOP3.LUT R44, R45, 0x380, RZ, 0xc0, !PT ;  /* 0x000003802d2c7812 */ /* 0x000fe400078ec0ff */
[----:B0-----:R-:W-:Y:S02]  /*21980*/  LOP3.LUT R5, R56, 0x380, RZ, 0xc0, !PT ;  /* 0x0000038038057812 */ /* 0x001fe400078ec0ff */
[----:B------:R-:W-:Y:S01]  /*21990*/  LOP3.LUT R48, R0, R3, RZ, 0x3c, !PT ;  /* 0x0000000300307212 */ /* 0x000fe200078e3cff */
[----:B------:R-:W-:Y:S01]  /*219a0*/  IMAD R3, R100, UR4, RZ ;  /* 0x0000000464037c24 */ /* 0x000fe2000f8e02ff */
[----:B------:R-:W-:Y:S02]  /*219b0*/  SHF.R.U64 R32, R32, 0x3, RZ ;  /* 0x0000000320207819 */ /* 0x000fe400000012ff */
[----:B------:R-:W-:Y:S02]  /*219c0*/  SHF.R.U64 R36, R36, 0x3, RZ ;  /* 0x0000000324247819 */ /* 0x000fe400000012ff */
[----:B------:R-:W-:-:S02]  /*219d0*/  SHF.R.U64 R40, R40, 0x3, RZ ;  /* 0x0000000328287819 */ /* 0x000fc400000012ff */
[----:B------:R-:W-:Y:S01]  /*219e0*/  SHF.R.U64 R44, R44, 0x3, RZ ;  /* 0x000000032c2c7819 */ /* 0x000fe200000012ff */
[C---:B------:R-:W-:Y:S01]  /*219f0*/  IMAD R9, R98.reuse, UR5, R3 ;  /* 0x0000000562097c24 */ /* 0x040fe2000f8e0203 */
[----:B------:R-:W-:Y:S01]  /*21a00*/  SHF.R.U64 R5, R5, 0x3, RZ ;  /* 0x0000000305057819 */ /* 0x000fe200000012ff */
[----:B------:R-:W-:Y:S01]  /*21a10*/  IMAD.WIDE.U32 R2, R98, UR4, RZ ;  /* 0x0000000462027c25 */ /* 0x000fe2000f8e00ff */
[----:B------:R-:W-:Y:S01]  /*21a20*/  LOP3.LUT R32, R32, R33, RZ, 0x3c, !PT ;  /* 0x0000002120207212 */ /* 0x000fe200078e3cff */
[----:B------:R-:W-:Y:S01]  /*21a30*/  ULDC.64 UR4, c[0x0][0xae8] ;  /* 0x0002ba0000047ab9 */ /* 0x000fe20000000a00 */
[----:B------:R-:W-:Y:S01]  /*21a40*/  LOP3.LUT R36, R36, R37, RZ, 0x3c, !PT ;  /* 0x0000002524247212 */ /* 0x000fe200078e3cff */
[--C-:B------:R-:W-:Y:S01]  /*21a50*/  IMAD.X R33, RZ, RZ, R57.reuse, P2 ;  /* 0x000000ffff217224 */ /* 0x100fe200010e0639 */
[----:B------:R-:W-:Y:S01]  /*21a60*/  LOP3.LUT R40, R40, R41, RZ, 0x3c, !PT ;  /* 0x0000002928287212 */ /* 0x000fe200078e3cff */
[--C-:B------:R-:W-:Y:S01]  /*21a70*/  IMAD.X R37, RZ, RZ, R57.reuse, P3 ;  /* 0x000000ffff257224 */ /* 0x100fe200018e0639 */
[----:B------:R-:W-:Y:S01]  /*21a80*/  LOP3.LUT R44, R44, R45, RZ, 0x3c, !PT ;  /* 0x0000002d2c2c7212 */ /* 0x000fe200078e3cff */
[----:B------:R-:W-:Y:S01]  /*21a90*/  IMAD.X R41, RZ, RZ, R57, P4 ;  /* 0x000000ffff297224 */ /* 0x000fe200020e0639 */
[----:B------:R-:W-:Y:S01]  /*21aa0*/  IADD3.X R45, RZ, R57, RZ, P5, !PT ;  /* 0x00000039ff2d7210 */ /* 0x000fe20002ffe4ff */
[----:B------:R-:W-:Y:S01]  /*21ab0*/  IMAD R0, R210, 0x20, R236 ;  /* 0x00000020d2007824 */ /* 0x000fe200078e02ec */
[----:B------:R-:W-:Y:S01]  /*21ac0*/  LOP3.LUT R56, R5, R56, RZ, 0x3c, !PT ;  /* 0x0000003805387212 */ /* 0x000fe200078e3cff */
[----:B------:R-:W-:Y:S01]  /*21ad0*/  IMAD.IADD R3, R3, 0x1, R9 ;  /* 0x0000000103037824 */ /* 0x000fe200078e0209 */
[----:B------:R-:W5:Y:S01]  /*21ae0*/  LD.E.128 R32, desc[UR54][R32.64] ;  /* 0x0000003620207980 */ /* 0x000f62000c101d00 */
[----:B------:R-:W-:Y:S01]  /*21af0*/  SHF.R.S32.HI R8, RZ, 0x1f, R15 ;  /* 0x0000001fff087819 */ /* 0x000fe2000001140f */
[----:B------:R-:W-:-:S02]  /*21b00*/  IMAD.WIDE.U32 R2, R204, UR4, R2 ;  /* 0x00000004cc027c25 */ /* 0x000fc4000f8e0002 */
[----:B------:R0:W5:Y:S01]  /*21b10*/  LD.E.128 R4, desc[UR54][R56.64] ;  /* 0x0000003638047980 */ /* 0x000162000c101d00 */
[----:B------:R-:W-:-:S03]  /*21b20*/  LEA R12, R215, R0, 0x7 ;  /* 0x00000000d70c7211 */ /* 0x000fc600078e38ff */
[----:B------:R-:W5:Y:S04]  /*21b30*/  LD.E.128 R36, desc[UR54][R36.64] ;  /* 0x0000003624247980 */ /* 0x000f68000c101d00 */
[----:B------:R-:W5:Y:S04]  /*21b40*/  LD.E.128 R40, desc[UR54][R40.64] ;  /* 0x0000003628287980 */ /* 0x000f68000c101d00 */
[----:B------:R-:W5:Y:S04]  /*21b50*/  LD.E.128 R44, desc[UR54][R44.64] ;  /* 0x000000362c2c7980 */ /* 0x000f68000c101d00 */
[----:B------:R-:W5:Y:S01]  /*21b60*/  LD.E.128 R48, desc[UR54][R48.64] ;  /* 0x0000003630307980 */ /* 0x000f62000c101d00 */
[----:B------:R-:W-:Y:S01]  /*21b70*/  @!PT LDS RZ, [RZ] ;  /* 0x00000000fffff984 */ /* 0x000fe20000000800 */
[----:B------:R-:W-:Y:S01]  /*21b80*/  @!PT LDS RZ, [RZ] ;  /* 0x00000000fffff984 */ /* 0x000fe20000000800 */
[----:B------:R-:W-:Y:S01]  /*21b90*/  @!PT LDS RZ, [RZ] ;  /* 0x00000000fffff984 */ /* 0x000fe20000000800 */
[----:B------:R-:W-:Y:S01]  /*21ba0*/  @!PT LDS RZ, [RZ] ;  /* 0x00000000fffff984 */ /* 0x000fe20000000800 */
[----:B------:R3:W-:Y:S06]  /*21bb0*/  MEMBAR.ALL.CTA ;  /* 0x0000000000007992 */ /* 0x0007ec0000008000 */
[----:B---3--:R-:W3:Y:S01]  /*21bc0*/  FENCE.VIEW.ASYNC.S ;  /* 0x00000000000073c6 */ /* 0x008ee20000000000 */
[----:B------:R-:W-:Y:S01]  /*21bd0*/  IMAD R3, R204, UR5, R3 ;  /* 0x00000005cc037c24 */ /* 0x000fe2000f8e0203 */
[----:B------:R-:W-:Y:S01]  /*21be0*/  ULDC.64 UR4, c[0x0][0xaf0] ;  /* 0x0002bc0000047ab9 */ /* 0x000fe20000000a00 */
[----:B-1----:R-:W-:-:S04]  /*21bf0*/  @P1 IMAD.HI.U32 R0, R12, R11, RZ ;  /* 0x0000000b0c001227 */ /* 0x002fc800078e00ff */
[----:B------:R-:W-:Y:S02]  /*21c00*/  IMAD R8, R8, UR4, RZ ;  /* 0x0000000408087c24 */ /* 0x000fe4000f8e02ff */
[----:B------:R-:W-:Y:S01]  /*21c10*/  IMAD.MOV.U32 R9, RZ, RZ, R12 ;  /* 0x000000ffff097224 */ /* 0x000fe200078e000c */
[----:B--2---:R-:W-:Y:S01]  /*21c20*/  @P1 SHF.R.U32.HI R9, RZ, R13, R0 ;  /* 0x0000000dff091219 */ /* 0x004fe20000011600 */
[C---:B------:R-:W-:Y:S02]  /*21c30*/  IMAD R11, R15.reuse, UR5, R8 ;  /* 0x000000050f0b7c24 */ /* 0x040fe4000f8e0208 */
[----:B------:R-:W-:Y:S01]  /*21c40*/  IMAD.WIDE.U32 R2, R15, UR4, R2 ;  /* 0x000000040f027c25 */ /* 0x000fe2000f8e0002 */
[----:B------:R-:W-:Y:S01]  /*21c50*/  SHF.R.S32.HI R8, RZ, 0x1f, R9 ;  /* 0x0000001fff087819 */ /* 0x000fe20000011409 */
[----:B------:R-:W-:Y:S01]  /*21c60*/  ULDC.64 UR4, c[0x0][0xae0] ;  /* 0x0002b80000047ab9 */ /* 0x000fe20000000a00 */
[----:B------:R-:W-:Y:S01]  /*21c70*/  IADD3 R0, R16, 0x29820, RZ ;  /* 0x0002982010007810 */ /* 0x000fe20007ffe0ff */
[----:B------:R-:W-:-:S02]  /*21c80*/  IMAD.IADD R3, R3, 0x1, R11 ;  /* 0x0000000103037824 */ /* 0x000fc400078e020b */
[----:B------:R-:W-:Y:S01]  /*21c90*/  IMAD.MOV R11, RZ, RZ, -R9 ;  /* 0x000000ffff0b7224 */ /* 0x000fe200078e0a09 */
[----:B------:R-:W-:Y:S01]  /*21ca0*/  PRMT R0, RZ, 0x654, R0 ;  /* 0x00000654ff007816 */ /* 0x000fe20000000000 */
[----:B------:R-:W-:Y:S02]  /*21cb0*/  IMAD R8, R8, UR4, RZ ;  /* 0x0000000408087c24 */ /* 0x000fe4000f8e02ff */
[----:B------:R-:W-:Y:S01]  /*21cc0*/  IMAD R11, R14, R11, R12 ;  /* 0x0000000b0e0b7224 */ /* 0x000fe200078e020c */
[----:B---3--:R1:W-:Y:S01]  /*21cd0*/  SYNCS.ARRIVE.TRANS64.RED.A1T0 RZ, [R0+URZ], RZ ;  /* 0x000000ff00ff79a7 */ /* 0x0083e2000810043f */
[C---:B------:R-:W-:Y:S02]  /*21ce0*/  IMAD R13, R9.reuse, UR5, R8 ;  /* 0x00000005090d7c24 */ /* 0x040fe4000f8e0208 */
[----:B------:R-:W-:Y:S01]  /*21cf0*/  IMAD.WIDE.U32 R2, R9, UR4, R2 ;  /* 0x0000000409027c25 */ /* 0x000fe2000f8e0002 */
[----:B------:R-:W-:Y:S01]  /*21d00*/  ULDC.64 UR4, c[0x0][0xad8] ;  /* 0x0002b60000047ab9 */ /* 0x000fe20000000a00 */
[----:B-1----:R-:W-:-:S02]  /*21d10*/  SHF.R.S32.HI R0, RZ, 0x1f, R11 ;  /* 0x0000001fff007819 */ /* 0x002fc4000001140b */
[----:B------:R-:W-:-:S03]  /*21d20*/  IMAD.IADD R3, R3, 0x1, R13 ;  /* 0x0000000103037824 */ /* 0x000fc600078e020d */
[----:B------:R-:W-:Y:S02]  /*21d30*/  IMAD R0, R0, UR4, RZ ;  /* 0x0000000400007c24 */ /* 0x000fe4000f8e02ff */
[----:B------:R-:W-:-:S04]  /*21d40*/  IMAD.WIDE.U32 R8, R11, UR4, R2 ;  /* 0x000000040b087c25 */ /* 0x000fc8000f8e0002 */
[----:B------:R-:W-:Y:S01]  /*21d50*/  IMAD R3, R11, UR5, R0 ;  /* 0x000000050b037c24 */ /* 0x000fe2000f8e0200 */
[----:B------:R-:W-:Y:S02]  /*21d60*/  ULDC.64 UR4, c[0x0][0xa80] ;  /* 0x0002a00000047ab9 */ /* 0x000fe40000000a00 */
[----:B------:R-:W-:Y:S01]  /*21d70*/  LEA R2, P0, R8, UR4, 0x1 ;  /* 0x0000000408027c11 */ /* 0x000fe2000f8008ff */
[----:B------:R-:W-:Y:S01]  /*21d80*/  IMAD.IADD R3, R9, 0x1, R3 ;  /* 0x0000000109037824 */ /* 0x000fe200078e0203 */
[----:B------:R-:W-:-:S04]  /*21d90*/  UMOV UR4, 0xffffffff ;  /* 0xffffffff00047882 */ /* 0x000fc80000000000 */
[----:B------:R-:W-:Y:S01]  /*21da0*/  LEA.HI.X R3, R8, UR5, R3, 0x1, P0 ;  /* 0x0000000508037c11 */ /* 0x000fe200080f0c03 */
[----:B0-----:R-:W-:Y:S06]  /*21db0*/  BRA.DIV UR4, `(.L_x_500) ;  /* 0x000000ba04287947 */ /* 0x001fec000b800000 */
[----:B------:R0:W1:Y:S04]  /*21dc0*/  SHFL.IDX PT, R0, R3, RZ, 0x181f ;  /* 0x00181fff03007589 */ /* 0x00006800000e0000 */
[----:B------:R0:W2:Y:S02]  /*21dd0*/  SHFL.IDX PT, R14, R2, RZ, 0x181f ;  /* 0x00181fff020e7589 */ /* 0x0000a400000e0000 */
.L_x_751:
[----:B------:R-:W-:Y:S01]  /*21de0*/  IMAD R21, R215, 0x80, R236 ;  /* 0x00000080d7157824 */ /* 0x000fe200078e02ec */
[----:B------:R-:W-:Y:S04]  /*21df0*/  BSSY B1, `(.L_x_501) ;  /* 0x000000e000017945 */ /* 0x000fe80003800000 */
[----:B------:R-:W-:-:S13]  /*21e00*/  ISETP.GE.AND P0, PT, R21, R10, PT ;  /* 0x0000000a1500720c */ /* 0x000fda0003f06270 */
[----:B------:R-:W-:Y:S05]  /*21e10*/  @P0 BRA `(.L_x_502) ;  /* 0x00000000002c0947 */ /* 0x000fea0003800000 */
[----:B------:R-:W-:Y:S01]  /*21e20*/  ULDC UR4, c[0x0][0xac8] ;  /* 0x0002b20000047ab9 */ /* 0x000fe20000000800 */
[----:B------:R-:W-:Y:S02]  /*21e30*/  SHF.R.S32.HI R12, RZ, 0x1f, R203 ;  /* 0x0000001fff0c7819 */ /* 0x000fe400000114cb */
[----:B------:R-:W-:Y:S02]  /*21e40*/  ISETP.GE.AND P0, PT, R203, UR4, PT ;  /* 0x00000004cb007c0c */ /* 0x000fe4000bf06270 */
[----:B------:R-:W-:Y:S02]  /*21e50*/  ISETP.GE.AND P1, PT, R209, UR4, PT ;  /* 0x00000004d1007c0c */ /* 0x000fe4000bf26270 */
[----:B------:R-:W-:-:S09]  /*21e60*/  SHF.R.S32.HI R11, RZ, 0x1f, R209 ;  /* 0x0000001fff0b7819 */ /* 0x000fd200000114d1 */
[-C--:B--2---:R-:W-:Y:S02]  /*21e70*/  @!P0 LEA R8, P2, R203, R14.reuse, 0x1 ;  /* 0x0000000ecb088211 */ /* 0x084fe400078408ff */
[----:B------:R-:W-:Y:S02]  /*21e80*/  @!P1 LEA R14, P3, R209, R14, 0x1 ;  /* 0x0000000ed10e9211 */ /* 0x000fe400078608ff */
[-C--:B-1----:R-:W-:Y:S02]  /*21e90*/  @!P0 LEA.HI.X R9, R203, R0.reuse, R12, 0x1, P2 ;  /* 0x00000000cb098211 */ /* 0x082fe400010f0c0c */
[----:B------:R-:W-:-:S03]  /*21ea0*/  @!P1 LEA.HI.X R15, R209, R0, R11, 0x1, P3 ;  /* 0x00000000d10f9211 */ /* 0x000fc600018f0c0b */
[----:B-----5:R3:W-:Y:S04]  /*21eb0*/  @!P0 ST.E.128 desc[UR54][R8.64], R4 ;  /* 0x0000000408008985 */ /* 0x0207e8000c101d36 */
[----:B------:R3:W-:Y:S02]  /*21ec0*/  @!P1 ST.E.128 desc[UR54][R14.64], R36 ;  /* 0x000000240e009985 */ /* 0x0007e4000c101d36 */
.L_x_502:
[----:B------:R-:W-:Y:S05]  /*21ed0*/  BSYNC B1 ;  /* 0x0000000000017941 */ /* 0x000fea0003800000 */
.L_x_501:
[----:B------:R-:W-:-:S03]  /*21ee0*/  UMOV UR4, 0xffffffff ;  /* 0xffffffff00047882 */ /* 0x000fc60000000000 */
[----:B------:R-:W-:Y:S05]  /*21ef0*/  BRA.DIV UR4, `(.L_x_503) ;  /* 0x000000ba040c7947 */ /* 0x000fea000b800000 */
[----:B-1----:R1:W4:Y:S04]  /*21f00*/  SHFL.IDX PT, R0, R3, 0x1, 0x181f ;  /* 0x00381f0003007f89 */ /* 0x00232800000e0000 */
[----:B--23--:R1:W2:Y:S02]  /*21f10*/  SHFL.IDX PT, R14, R2, 0x1, 0x181f ;  /* 0x00381f00020e7f89 */ /* 0x00c2a400000e0000 */
.L_x_755:
[----:B-----5:R-:W-:Y:S01]  /*21f20*/  IADD3 R5, R21, 0x20, RZ ;  /* 0x0000002015057810 */ /* 0x020fe20007ffe0ff */
[----:B------:R-:W-:Y:S03]  /*21f30*/  BSSY B1, `(.L_x_504) ;  /* 0x000000e000017945 */ /* 0x000fe60003800000 */
        /* <DEDUP_REMOVED lines=9> */
[-C--:B----4-:R-:W-:Y:S02]  /*21fd0*/  @!P2 LEA.HI.X R5, R203, R0.reuse, R7, 0x1, P0 ;  /* 0x00000000cb05a211 */ /* 0x090fe400000f0c07 */
[----:B------:R-:W-:-:S03]  /*21fe0*/  @!P3 LEA.HI.X R15, R209, R0, R6, 0x1, P1 ;  /* 0x00000000d10fb211 */ /* 0x000fc600008f0c06 */
[----:B------:R3:W-:Y:S04]  /*21ff0*/  @!P2 ST.E.128 desc[UR54][R4.64], R24 ;  /* 0x000000180400a985 */ /* 0x0007e8000c101d36 */
[----:B------:R3:W-:Y:S02]  /*22000*/  @!P3 ST.E.128 desc[UR54][R14.64], R40 ;  /* 0x000000280e00b985 */ /* 0x0007e4000c101d36 */
.L_x_505:
[----:B------:R-:W-:Y:S05]  /*22010*/  BSYNC B1 ;  /* 0x0000000000017941 */ /* 0x000fea0003800000 */
.L_x_504:
[----:B------:R-:W-:-:S03]  /*22020*/  UMOV UR4, 0xffffffff ;  /* 0xffffffff00047882 */ /* 0x000fc60000000000 */
[----:B------:R-:W-:Y:S05]  /*22030*/  BRA.DIV UR4, `(.L_x_506) ;  /* 0x000000ba04047947 */ /* 0x000fea000b800000 */
[----:B----4-:R4:W0:Y:S04]  /*22040*/  SHFL.IDX PT, R0, R3, 0x2, 0x181f ;  /* 0x00581f0003007f89 */ /* 0x01082800000e0000 */
[----:B--23--:R4:W2:Y:S02]  /*22050*/  SHFL.IDX PT, R14, R2, 0x2, 0x181f ;  /* 0x00581f00020e7f89 */ /* 0x00c8a400000e0000 */
.L_x_759:
[----:B------:R-:W-:Y:S01]  /*22060*/  VIADD R5, R21, 0x40 ;  /* 0x0000004015057836 */ /* 0x000fe20000000000 */
        /* <DEDUP_REMOVED lines=10> */
[-C--:B0-----:R-:W-:Y:S02]  /*22110*/  @!P2 LEA.HI.X R5, R203, R0.reuse, R7, 0x1, P0 ;  /* 0x00000000cb05a211 */ /* 0x081fe400000f0c07 */
[----:B------:R-:W-:-:S03]  /*22120*/  @!P3 LEA.HI.X R15, R209, R0, R6, 0x1, P1 ;  /* 0x00000000d10fb211 */ /* 0x000fc600008f0c06 */
[----:B------:R3:W-:Y:S04]  /*22130*/  @!P2 ST.E.128 desc[UR54][R4.64], R28 ;  /* 0x0000001c0400a985 */ /* 0x0007e8000c101d36 */
[----:B------:R3:W-:Y:S02]  /*22140*/  @!P3 ST.E.128 desc[UR54][R14.64], R44 ;  /* 0x0000002c0e00b985 */ /* 0x0007e4000c101d36 */
.L_x_508:
[----:B------:R-:W-:Y:S05]  /*22150*/  BSYNC B1 ;  /* 0x0000000000017941 */ /* 0x000fea0003800000 */
.L_x_507:
[----:B------:R-:W-:-:S03]  /*22160*/  UMOV UR4, 0xffffffff ;  /* 0xffffffff00047882 */ /* 0x000fc60000000000 */
[----:B------:R-:W-:Y:S05]  /*22170*/  BRA.DIV UR4, `(.L_x_509) ;  /* 0x000000b604fc7947 */ /* 0x000fea000b800000 */
[----:B0-----:R0:W0:Y:S04]  /*22180*/  SHFL.IDX PT, R0, R3, 0x3, 0x181f ;  /* 0x00781f0003007f89 */ /* 0x00102800000e0000 */
[----:B--23--:R2:W3:Y:S02]  /*22190*/  SHFL.IDX PT, R14, R2, 0x3, 0x181f ;  /* 0x00781f00020e7f89 */ /* 0x00c4e400000e0000 */
.L_x_763:
[----:B01--4-:R-:W-:-:S05]  /*221a0*/  VIADD R3, R21, 0x60 ;  /* 0x0000006015037836 */ /* 0x013fca0000000000 */
[----:B------:R-:W-:-:S13]  /*221b0*/  ISETP.GE.AND P0, PT, R3, R10, PT ;  /* 0x0000000a0300720c */ /* 0x000fda0003f06270 */
[----:B------:R-:W-:Y:S05]  /*221c0*/  @P0 BRA `(.L_x_510) ;  /* 0x0000001c008c0947 */ /* 0x000fea0003800000 */
[----:B------:R-:W-:Y:S01]  /*221d0*/  ULDC UR4, c[0x0][0xac8] ;  /* 0x0002b20000047ab9 */ /* 0x000fe20000000800 */
[----:B------:R-:W-:Y:S02]  /*221e0*/  SHF.R.S32.HI R4, RZ, 0x1f, R203 ;  /* 0x0000001fff047819 */ /* 0x000fe400000114cb */
[----:B------:R-:W-:-:S13]  /*221f0*/  ISETP.GE.AND P1, PT, R203, UR4, PT ;  /* 0x00000004cb007c0c */ /* 0x000fda000bf26270 */
[----:B--23--:R-:W-:-:S04]  /*22200*/  @!P1 LEA R2, P0, R203, R14, 0x1 ;  /* 0x0000000ecb029211 */ /* 0x00cfc800078008ff */
[----:B------:R-:W-:Y:S02]  /*22210*/  @!P1 LEA.HI.X R3, R203, R0, R4, 0x1, P0 ;  /* 0x00000000cb039211 */ /* 0x000fe400000f0c04 */
[----:B------:R-:W-:-:S03]  /*22220*/  ISETP.GE.AND P0, PT, R209, UR4, PT ;  /* 0x00000004d1007c0c */ /* 0x000fc6000bf06270 */
[----:B------:R4:W-:Y:S10]  /*22230*/  @!P1 ST.E.128 desc[UR54][R2.64], R32 ;  /* 0x0000002002009985 */ /* 0x0009f4000c101d36 */
[----:B------:R-:W-:Y:S05]  /*22240*/  @P0 BRA `(.L_x_510) ;  /* 0x0000001c006c0947 */ /* 0x000fea0003800000 */
[----:B------:R-:W-:Y:S02]  /*22250*/  SHF.R.S32.HI R4, RZ, 0x1f, R209 ;  /* 0x0000001fff047819 */ /* 0x000fe400000114d1 */
[----:B------:R-:W-:-:S04]  /*22260*/  LEA R14, P0, R209, R14, 0x1 ;  /* 0x0000000ed10e7211 */ /* 0x000fc800078008ff */
[----:B------:R-:W-:-:S05]  /*22270*/  LEA.HI.X R15, R209, R0, R4, 0x1, P0 ;  /* 0x00000000d10f7211 */ /* 0x000fca00000f0c04 */
[----:B------:R0:W-:Y:S01]  /*22280*/  ST.E.128 desc[UR54][R14.64], R48 ;  /* 0x000000300e007985 */ /* 0x0001e2000c101d36 */
[----:B------:R-:W-:Y:S05]  /*22290*/  BRA `(.L_x_510) ;  /* 0x0000001c00587947 */ /* 0x000fea0003800000 */
.L_x_499:
[----:B------:R-:W-:Y:S01]  /*222a0*/  ULDC.64 UR4, c[0x0][0xb08] ;  /* 0x0002c20000047ab9 */ /* 0x000fe20000000a00 */
[----:B------:R-:W1:Y:S01]  /*222b0*/  @P1 LDC R8, c[0x0][0xbec] ;  /* 0x0002fb00ff081b82 */ /* 0x000e620000000800 */
[----:B0-----:R-:W-:Y:S01]  /*222c0*/  IMAD R7, R100, UR4, RZ ;  /* 0x0000000464077c24 */ /* 0x001fe2000f8e02ff */
[----:B------:R-:W-:Y:S01]  /*222d0*/  SHF.R.S32.HI R6, RZ, 0x1f, R15 ;  /* 0x0000001fff067819 */ /* 0x000fe2000001140f */
[----:B------:R-:W-:-:S04]  /*222e0*/  IMAD.WIDE.U32 R4, R98, UR4, RZ ;  /* 0x0000000462047c25 */ /* 0x000fc8000f8e00ff */
[----:B------:R-:W-:Y:S01]  /*222f0*/  IMAD R7, R98, UR5, R7 ;  /* 0x0000000562077c24 */ /* 0x000fe2000f8e0207 */
[----:B------:R-:W0:Y:S01]  /*22300*/  @P1 LDC R11, c[0x0][0xbf0] ;  /* 0x0002fc00ff0b1b82 */ /* 0x000e220000000800 */
[----:B------:R-:W-:Y:S01]  /*22310*/  ULDC.64 UR4, c[0x0][0xb38] ;  /* 0x0002ce0000047ab9 */ /* 0x000fe20000000a00 */
[----:B------:R-:W-:Y:S02]  /*22320*/  VIADD R28, R218, 0x8 ;  /* 0x00000008da1c7836 */ /* 0x000fe40000000000 */
[----:B------:R-:W-:Y:S01]  /*22330*/  IMAD.IADD R5, R5, 0x1, R7 ;  /* 0x0000000105057824 */ /* 0x000fe200078e0207 */
[----:B------:R-:W-:Y:S02]  /*22340*/  MOV R7, R35 ;  /* 0x0000002300077202 */ /* 0x000fe40000000f00 */
[----:B------:R-:W-:Y:S01]  /*22350*/  SHF.R.S32.HI R30, RZ, 0x1f, R28 ;  /* 0x0000001fff1e7819 */ /* 0x000fe2000001141c */
[----:B------:R-:W-:-:S04]  /*22360*/  IMAD.WIDE.U32 R4, R204, UR4, R4 ;  /* 0x00000004cc047c25 */ /* 0x000fc8000f8e0004 */
[----:B------:R-:W-:Y:S01]  /*22370*/  IMAD R5, R204, UR5, R5 ;  /* 0x00000005cc057c24 */ /* 0x000fe2000f8e0205 */
[----:B------:R-:W-:Y:S02]  /*22380*/  ULDC.64 UR4, c[0x0][0xb40] ;  /* 0x0002d00000047ab9 */ /* 0x000fe40000000a00 */
[----:B------:R-:W-:Y:S02]  /*22390*/  IMAD R6, R6, UR4, RZ ;  /* 0x0000000406067c24 */ /* 0x000fe4000f8e02ff */
[----:B------:R-:W-:-:S04]  /*223a0*/  IMAD.WIDE.U32 R4, R15, UR4, R4 ;  /* 0x000000040f047c25 */ /* 0x000fc8000f8e0004 */
[----:B------:R-:W-:Y:S01]  /*223b0*/  IMAD R9, R15, UR5, R6 ;  /* 0x000000050f097c24 */ /* 0x000fe2000f8e0206 */
[----:B------:R-:W-:Y:S01]  /*223c0*/  ULDC.64 UR4, c[0x0][0xb48] ;  /* 0x0002d20000047ab9 */ /* 0x000fe20000000a00 */
[----:B-1----:R-:W-:-:S04]  /*223d0*/  @P1 IMAD.HI.U32 R8, R35, R8, RZ ;  /* 0x0000000823081227 */ /* 0x002fc800078e00ff */
[----:B------:R-:W-:Y:S01]  /*223e0*/  IMAD.IADD R5, R5, 0x1, R9 ;  /* 0x0000000105057824 */ /* 0x000fe200078e0209 */
[----:B0-----:R-:W-:Y:S01]  /*223f0*/  @P1 SHF.R.U32.HI R7, RZ, R11, R8 ;  /* 0x0000000bff071219 */ /* 0x001fe20000011608 */
[----:B------:R-:W-:Y:S02]  /*22400*/  VIADD R8, R16, 0x29820 ;  /* 0x0002982010087836 */ /* 0x000fe40000000000 */
[C---:B------:R-:W-:Y:S01]  /*22410*/  IMAD.WIDE.U32 R4, R217.reuse, UR4, R4 ;  /* 0x00000004d9047c25 */ /* 0x040fe2000f8e0004 */
[--C-:B------:R-:W-:Y:S02]  /*22420*/  SHF.R.S32.HI R6, RZ, 0x1f, R7.reuse ;  /* 0x0000001fff067819 */ /* 0x100fe40000011407 */
[----:B------:R-:W-:Y:S01]  /*22430*/  PRMT R8, RZ, 0x654, R8 ;  /* 0x00000654ff087816 */ /* 0x000fe20000000008 */
[----:B------:R-:W-:Y:S02]  /*22440*/  IMAD.MOV R9, RZ, RZ, -R7 ;  /* 0x000000ffff097224 */ /* 0x000fe400078e0a07 */
[----:B------:R-:W-:Y:S01]  /*22450*/  IMAD R5, R217, UR5, R5 ;  /* 0x00000005d9057c24 */ /* 0x000fe2000f8e0205 */
[----:B------:R-:W-:Y:S01]  /*22460*/  ULDC.64 UR4, c[0x0][0xb30] ;  /* 0x0002cc0000047ab9 */ /* 0x000fe20000000a00 */
[----:B------:R-:W-:Y:S01]  /*22470*/  IMAD R9, R14, R9, R35 ;  /* 0x000000090e097224 */ /* 0x000fe200078e0223 */
[----:B------:R0:W-:Y:S01]  /*22480*/  SYNCS.ARRIVE.TRANS64.RED.A1T0 RZ, [R8+URZ], RZ ;  /* 0x000000ff08ff79a7 */ /* 0x0001e2000810043f */
[----:B------:R-:W-:-:S02]  /*22490*/  IMAD R6, R6, UR4, RZ ;  /* 0x0000000406067c24 */ /* 0x000fc4000f8e02ff */
[----:B------:R-:W-:-:S04]  /*224a0*/  IMAD.WIDE.U32 R4, R7, UR4, R4 ;  /* 0x0000000407047c25 */ /* 0x000fc8000f8e0004 */
[----:B------:R-:W-:Y:S01]  /*224b0*/  IMAD R11, R7, UR5, R6 ;  /* 0x00000005070b7c24 */ /* 0x000fe2000f8e0206 */
[----:B------:R-:W-:Y:S01]  /*224c0*/  SHF.R.S32.HI R6, RZ, 0x1f, R9 ;  /* 0x0000001fff067819 */ /* 0x000fe20000011409 */
[----:B------:R-:W-:-:S03]  /*224d0*/  ULDC.64 UR4, c[0x0][0xb28] ;  /* 0x0002ca0000047ab9 */ /* 0x000fc60000000a00 */
[----:B------:R-:W-:Y:S01]  /*224e0*/  IADD3 R5, R5, R11, RZ ;  /* 0x0000000b05057210 */ /* 0x000fe20007ffe0ff */
        /* <DEDUP_REMOVED lines=11> */
.L_x_766:
[----:B------:R-:W-:Y:S01]  /*225a0*/  ISETP.GE.AND P0, PT, R29, R10, PT ;  /* 0x0000000a1d00720c */ /* 0x000fe20003f06270 */
[----:B------:R-:W-:-:S12]  /*225b0*/  BSSY B1, `(.L_x_512) ;  /* 0x0000072000017945 */ /* 0x000fd80003800000 */
[----:B------:R-:W-:Y:S05]  /*225c0*/  @P0 BRA `(.L_x_513) ;  /* 0x0000000400c00947 */ /* 0x000fea0003800000 */
[----:B------:R-:W-:Y:S01]  /*225d0*/  ULDC UR4, c[0x0][0xac8] ;  /* 0x0002b20000047ab9 */ /* 0x000fe20000000800 */
[----:B------:R-:W-:Y:S02]  /*225e0*/  SHF.R.S32.HI R12, RZ, 0x1f, R233 ;  /* 0x0000001fff0c7819 */ /* 0x000fe400000114e9 */
[----:B------:R-:W-:Y:S02]  /*225f0*/  ISETP.GE.AND P0, PT, R218, UR4, PT ;  /* 0x00000004da007c0c */ /* 0x000fe4000bf06270 */
[----:B------:R-:W-:Y:S02]  /*22600*/  ISETP.GE.AND P3, PT, R28, UR4, PT ;  /* 0x000000041c007c0c */ /* 0x000fe4000bf66270 */
[----:B------:R-:W-:Y:S02]  /*22610*/  ISETP.GE.AND P2, PT, R233, UR4, PT ;  /* 0x00000004e9007c0c */ /* 0x000fe4000bf46270 */
[----:B------:R-:W-:Y:S02]  /*22620*/  ISETP.GE.AND P1, PT, R232, UR4, PT ;  /* 0x00000004e8007c0c */ /* 0x000fe4000bf26270 */
[----:B------:R-:W-:-:S05]  /*22630*/  SHF.R.S32.HI R11, RZ, 0x1f, R232 ;  /* 0x0000001fff0b7819 */ /* 0x000fca00000114e8 */
[-C--:B-1----:R-:W-:Y:S01]  /*22640*/  @!P0 MOV R7, R25.reuse ;  /* 0x0000001900078202 */ /* 0x082fe20000000f00 */
[----:B--2---:R-:W-:Y:S01]  /*22650*/  @!P0 IMAD.MOV.U32 R6, RZ, RZ, R14 ;  /* 0x000000ffff068224 */ /* 0x004fe200078e000e */
[----:B------:R-:W-:Y:S01]  /*22660*/  @!P3 LEA R4, P4, R28, R14, 0x2 ;  /* 0x0000000e1c04b211 */ /* 0x000fe200078810ff */
[----:B------:R-:W-:Y:S02]  /*22670*/  @!P0 IMAD.MOV.U32 R8, RZ, RZ, R99 ;  /* 0x000000ffff088224 */ /* 0x000fe400078e0063 */
[----:B------:R-:W-:Y:S01]  /*22680*/  @!P0 IMAD.WIDE R6, R218, 0x4, R6 ;  /* 0x00000004da068825 */ /* 0x000fe200078e0206 */
[----:B------:R-:W-:Y:S02]  /*22690*/  @!P3 LEA.HI.X R5, R28, R25, R30, 0x2, P4 ;  /* 0x000000191c05b211 */ /* 0x000fe400020f141e */
[----:B------:R-:W-:Y:S01]  /*226a0*/  @!P1 LOP3.LUT R75, R75, R74, RZ, 0x3c, !PT ;  /* 0x0000004a4b4b9212 */ /* 0x000fe200078e3cff */
[----:B------:R-:W-:-:S03]  /*226b0*/  @!P0 IMAD.MOV.U32 R9, RZ, RZ, R96 ;  /* 0x000000ffff098224 */ /* 0x000fc600078e0060 */
[----:B------:R-:W-:Y:S02]  /*226c0*/  @!P1 LOP3.LUT R74, R75, R74, RZ, 0x3c, !PT ;  /* 0x0000004a4b4a9212 */ /* 0x000fe400078e3cff */
[----:B------:R1:W-:Y:S01]  /*226d0*/  @!P0 ST.E.64 desc[UR54][R6.64], R8 ;  /* 0x0000000806008985 */ /* 0x0003e2000c101b36 */
[----:B------:R-:W-:Y:S02]  /*226e0*/  ISETP.GE.AND P0, PT, R231, UR4, PT ;  /* 0x00000004e7007c0c */ /* 0x000fe4000bf06270 */
[----:B------:R-:W-:Y:S01]  /*226f0*/  @!P1 LOP3.LUT R75, R75, R74, RZ, 0x3c, !PT ;  /* 0x0000004a4b4b9212 */ /* 0x000fe200078e3cff */
[----:B-1----:R-:W-:Y:S01]  /*22700*/  @!P3 IMAD.MOV.U32 R8, RZ, RZ, R97 ;  /* 0x000000ffff08b224 */ /* 0x002fe200078e0061 */
[----:B------:R-:W-:Y:S02]  /*22710*/  @!P3 MOV R9, R95 ;  /* 0x0000005f0009b202 */ /* 0x000fe40000000f00 */
[----:B------:R-:W-:-:S03]  /*22720*/  @!P2 LEA R6, P4, R233, R14, 0x2 ;  /* 0x0000000ee906a211 */ /* 0x000fc600078810ff */
[----:B------:R1:W-:Y:S01]  /*22730*/  @!P3 ST.E.64 desc[UR54][R4.64], R8 ;  /* 0x000000080400b985 */ /* 0x0003e2000c101b36 */
[----:B------:R-:W-:Y:S02]  /*22740*/  ISETP.GE.AND P3, PT, R230, UR4, PT ;  /* 0x00000004e6007c0c */ /* 0x000fe4000bf66270 */
[----:B------:R-:W-:Y:S02]  /*22750*/  @!P2 LEA.HI.X R7, R233, R25, R12, 0x2, P4 ;  /* 0x00000019e907a211 */ /* 0x000fe400020f140c */
[----:B------:R-:W-:Y:S01]  /*22760*/  SHF.R.S32.HI R12, RZ, 0x1f, R231 ;  /* 0x0000001fff0c7819 */ /* 0x000fe200000114e7 */
[----:B-1----:R-:W-:Y:S01]  /*22770*/  @!P2 IMAD.MOV.U32 R8, RZ, RZ, R94 ;  /* 0x000000ffff08a224 */ /* 0x002fe200078e005e */
[----:B------:R-:W-:Y:S01]  /*22780*/  @!P1 LEA R4, P5, R232, R14, 0x2 ;  /* 0x0000000ee8049211 */ /* 0x000fe200078a10ff */
[----:B------:R-:W-:-:S03]  /*22790*/  @!P2 IMAD.MOV.U32 R9, RZ, RZ, R93 ;  /* 0x000000ffff09a224 */ /* 0x000fc600078e005d */
[-C--:B------:R-:W-:Y:S02]  /*227a0*/  @!P1 LEA.HI.X R5, R232, R25.reuse, R11, 0x2, P5 ;  /* 0x00000019e8059211 */ /* 0x080fe400028f140b */
[----:B------:R1:W-:Y:S01]  /*227b0*/  @!P2 ST.E.64 desc[UR54][R6.64], R8 ;  /* 0x000000080600a985 */ /* 0x0003e2000c101b36 */
[----:B------:R-:W-:Y:S02]  /*227c0*/  ISETP.GE.AND P2, PT, R229, UR4, PT ;  /* 0x00000004e5007c0c */ /* 0x000fe4000bf46270 */
[----:B------:R-:W-:Y:S01]  /*227d0*/  SHF.R.S32.HI R11, RZ, 0x1f, R230 ;  /* 0x0000001fff0b7819 */ /* 0x000fe200000114e6 */
[----:B------:R2:W-:Y:S01]  /*227e0*/  @!P1 ST.E.64 desc[UR54][R4.64], R74 ;  /* 0x0000004a04009985 */ /* 0x0005e2000c101b36 */
[----:B------:R-:W-:Y:S02]  /*227f0*/  ISETP.GE.AND P1, PT, R228, UR4, PT ;  /* 0x00000004e4007c0c */ /* 0x000fe4000bf26270 */
[C---:B-1----:R-:W-:Y:S01]  /*22800*/  @!P0 LEA R6, P4, R231.reuse, R14, 0x2 ;  /* 0x0000000ee7068211 */ /* 0x042fe200078810ff */
[----:B------:R-:W-:Y:S01]  /*22810*/  @!P0 IMAD.MOV.U32 R8, RZ, RZ, R2 ;  /* 0x000000ffff088224 */ /* 0x000fe200078e0002 */
[----:B------:R-:W-:Y:S01]  /*22820*/  @!P0 MOV R9, R76 ;  /* 0x0000004c00098202 */ /* 0x000fe20000000f00 */
[----:B------:R-:W-:Y:S01]  /*22830*/  @!P3 IMAD.MOV.U32 R2, RZ, RZ, R3 ;  /* 0x000000ffff02b224 */ /* 0x000fe200078e0003 */
[----:B------:R-:W-:Y:S01]  /*22840*/  @!P0 LEA.HI.X R7, R231, R25, R12, 0x2, P4 ;  /* 0x00000019e7078211 */ /* 0x000fe200020f140c */
[----:B------:R-:W-:Y:S01]  /*22850*/  @!P3 IMAD.MOV.U32 R3, RZ, RZ, R0 ;  /* 0x000000ffff03b224 */ /* 0x000fe200078e0000 */
[----:B--2---:R-:W-:-:S02]  /*22860*/  @!P3 LEA R4, P5, R230, R14, 0x2 ;  /* 0x0000000ee604b211 */ /* 0x004fc400078a10ff */
[----:B------:R-:W-:Y:S01]  /*22870*/  SHF.R.S32.HI R12, RZ, 0x1f, R229 ;  /* 0x0000001fff0c7819 */ /* 0x000fe200000114e5 */
[----:B------:R1:W-:Y:S01]  /*22880*/  @!P0 ST.E.64 desc[UR54][R6.64], R8 ;  /* 0x0000000806008985 */ /* 0x0003e2000c101b36 */
[----:B------:R-:W-:Y:S02]  /*22890*/  @!P3 LEA.HI.X R5, R230, R25, R11, 0x2, P5 ;  /* 0x00000019e605b211 */ /* 0x000fe400028f140b */
[----:B------:R-:W-:Y:S02]  /*228a0*/  ISETP.GE.AND P0, PT, R227, UR4, PT ;  /* 0x00000004e3007c0c */ /* 0x000fe4000bf06270 */
[----:B------:R-:W-:Y:S01]  /*228b0*/  SHF.R.S32.HI R11, RZ, 0x1f, R228 ;  /* 0x0000001fff0b7819 */ /* 0x000fe200000114e4 */
[----:B------:R2:W-:Y:S01]  /*228c0*/  @!P3 ST.E.64 desc[UR54][R4.64], R2 ;  /* 0x000000020400b985 */ /* 0x0005e2000c101b36 */
[----:B------:R-:W-:Y:S02]  /*228d0*/  ISETP.GE.AND P3, PT, R226, UR4, PT ;  /* 0x00000004e2007c0c */ /* 0x000fe4000bf66270 */
[----:B------:R-:W-:-:S02]  /*228e0*/  SHF.R.S32.HI R0, RZ, 0x1f, R220 ;  /* 0x0000001fff007819 */ /* 0x000fc400000114dc */
[----:B-1----:R-:W-:-:S04]  /*228f0*/  @!P2 LEA R6, P5, R229, R14, 0x2 ;  /* 0x0000000ee506a211 */ /* 0x002fc800078a10ff */
[-C--:B------:R-:W-:Y:S01]  /*22900*/  @!P2 LEA.HI.X R7, R229, R25.reuse, R12, 0x2, P5 ;  /* 0x00000019e507a211 */ /* 0x080fe200028f140c */
[----:B--2---:R-:W-:Y:S01]  /*22910*/  @!P2 IMAD.MOV.U32 R4, RZ, RZ, R36 ;  /* 0x000000ffff04a224 */ /* 0x004fe200078e0024 */
[----:B------:R-:W-:Y:S02]  /*22920*/  @!P2 MOV R5, R20 ;  /* 0x000000140005a202 */ /* 0x000fe40000000f00 */
[C---:B------:R-:W-:Y:S02]  /*22930*/  @!P1 LEA R2, P4, R228.reuse, R14, 0x2 ;  /* 0x0000000ee4029211 */ /* 0x040fe400078810ff */
[----:B------:R-:W-:Y:S01]  /*22940*/  ISETP.GE.AND P5, PT, R225, UR4, PT ;  /* 0x00000004e1007c0c */ /* 0x000fe2000bfa6270 */
[----:B------:R1:W-:Y:S01]  /*22950*/  @!P2 ST.E.64 desc[UR54][R6.64], R4 ;  /* 0x000000040600a985 */ /* 0x0003e2000c101b36 */
[----:B------:R-:W-:Y:S02]  /*22960*/  @!P1 LEA.HI.X R3, R228, R25, R11, 0x2, P4 ;  /* 0x00000019e4039211 */ /* 0x000fe400020f140b */
[----:B------:R-:W-:-:S02]  /*22970*/  SHF.R.S32.HI R11, RZ, 0x1f, R227 ;  /* 0x0000001fff0b7819 */ /* 0x000fc400000114e3 */
[----:B------:R-:W-:Y:S01]  /*22980*/  SHF.R.S32.HI R12, RZ, 0x1f, R224 ;  /* 0x0000001fff0c7819 */ /* 0x000fe200000114e0 */
[----:B-1----:R-:W-:Y:S01]  /*22990*/  @!P1 IMAD.MOV.U32 R4, RZ, RZ, R37 ;  /* 0x000000ffff049224 */ /* 0x002fe200078e0025 */
[----:B------:R-:W-:Y:S01]  /*229a0*/  @!P0 LEA R6, P2, R227, R14, 0x2 ;  /* 0x0000000ee3068211 */ /* 0x000fe200078410ff */
[----:B------:R-:W-:-:S03]  /*229b0*/  @!P1 IMAD.MOV.U32 R5, RZ, RZ, R21 ;  /* 0x000000ffff059224 */ /* 0x000fc600078e0015 */
[----:B------:R-:W-:Y:S02]  /*229c0*/  @!P0 LEA.HI.X R7, R227, R25, R11, 0x2, P2 ;  /* 0x00000019e3078211 */ /* 0x000fe400010f140b */
[----:B------:R1:W-:Y:S01]  /*229d0*/  @!P1 ST.E.64 desc[UR54][R2.64], R4 ;  /* 0x0000000402009985 */ /* 0x0003e2000c101b36 */
[----:B------:R-:W-:Y:S02]  /*229e0*/  SHF.R.S32.HI R11, RZ, 0x1f, R226 ;  /* 0x0000001fff0b7819 */ /* 0x000fe400000114e2 */
[----:B------:R-:W-:Y:S02]  /*229f0*/  ISETP.GE.AND P1, PT, R224, UR4, PT ;  /* 0x00000004e0007c0c */ /* 0x000fe4000bf26270 */
[----:B------:R-:W-:Y:S01]  /*22a00*/  @!P5 LEA R8, P2, R225, R14, 0x2 ;  /* 0x0000000ee108d211 */ /* 0x000fe200078410ff */
[----:B-1----:R-:W-:Y:S01]  /*22a10*/  @!P0 IMAD.MOV.U32 R4, RZ, RZ, R40 ;  /* 0x000000ffff048224 */ /* 0x002fe200078e0028 */
[----:B------:R-:W-:Y:S02]  /*22a20*/  @!P0 MOV R5, R38 ;  /* 0x0000002600058202 */ /* 0x000fe40000000f00 */
[----:B------:R-:W-:-:S03]  /*22a30*/  @!P3 LEA R2, P4, R226, R14, 0x2 ;  /* 0x0000000ee202b211 */ /* 0x000fc600078810ff */
[----:B------:R1:W-:Y:S01]  /*22a40*/  @!P0 ST.E.64 desc[UR54][R6.64], R4 ;  /* 0x0000000406008985 */ /* 0x0003e2000c101b36 */
[-C--:B------:R-:W-:Y:S02]  /*22a50*/  @!P3 LEA.HI.X R3, R226, R25.reuse, R11, 0x2, P4 ;  /* 0x00000019e203b211 */ /* 0x080fe400020f140b */
[----:B------:R-:W-:Y:S02]  /*22a60*/  SHF.R.S32.HI R11, RZ, 0x1f, R225 ;  /* 0x0000001fff0b7819 */ /* 0x000fe400000114e1 */
[----:B------:R-:W-:Y:S02]  /*22a70*/  ISETP.GE.AND P0, PT, R223, UR4, PT ;  /* 0x00000004df007c0c */ /* 0x000fe4000bf06270 */
[----:B------:R-:W-:Y:S02]  /*22a80*/  @!P5 LEA.HI.X R9, R225, R25, R11, 0x2, P2 ;  /* 0x00000019e109d211 */ /* 0x000fe400010f140b */
[----:B------:R-:W-:Y:S02]  /*22a90*/  ISETP.GE.AND P4, PT, R220, UR4, PT ;  /* 0x00000004dc007c0c */ /* 0x000fe4000bf86270 */
[----:B------:R-:W-:Y:S01]  /*22aa0*/  SHF.R.S32.HI R11, RZ, 0x1f, R223 ;  /* 0x0000001fff0b7819 */ /* 0x000fe200000114df */
[----:B-1----:R-:W-:-:S02]  /*22ab0*/  @!P3 IMAD.MOV.U32 R4, RZ, RZ, R41 ;  /* 0x000000ffff04b224 */ /* 0x002fc400078e0029 */
[----:B------:R-:W-:Y:S02]  /*22ac0*/  @!P3 IMAD.MOV.U32 R5, RZ, RZ, R39 ;  /* 0x000000ffff05b224 */ /* 0x000fe400078e0027 */
[----:B------:R-:W-:Y:S02]  /*22ad0*/  @!P1 IMAD.MOV.U32 R6, RZ, RZ, R45 ;  /* 0x000000ffff069224 */ /* 0x000fe400078e002d */
[----:B------:R-:W-:Y:S01]  /*22ae0*/  @!P1 IMAD.MOV.U32 R7, RZ, RZ, R43 ;  /* 0x000000ffff079224 */ /* 0x000fe200078e002b */
[----:B------:R1:W-:Y:S01]  /*22af0*/  @!P3 ST.E.64 desc[UR54][R2.64], R4 ;  /* 0x000000040200b985 */ /* 0x0003e2000c101b36 */
[----:B------:R-:W-:Y:S01]  /*22b00*/  ISETP.GE.AND P3, PT, R222, UR4, PT ;  /* 0x00000004de007c0c */ /* 0x000fe2000bf66270 */
[----:B-1----:R-:W-:Y:S01]  /*22b10*/  @!P5 IMAD.MOV.U32 R2, RZ, RZ, R44 ;  /* 0x000000ffff02d224 */ /* 0x002fe200078e002c */
[----:B------:R-:W-:Y:S02]  /*22b20*/  @!P5 MOV R3, R42 ;  /* 0x0000002a0003d202 */ /* 0x000fe40000000f00 */
[----:B------:R-:W-:-:S03]  /*22b30*/  @!P1 LEA R4, P2, R224, R14, 0x2 ;  /* 0x0000000ee0049211 */ /* 0x000fc600078410ff */
[----:B------:R1:W-:Y:S01]  /*22b40*/  @!P5 ST.E.64 desc[UR54][R8.64], R2 ;  /* 0x000000020800d985 */ /* 0x0003e2000c101b36 */
[----:B------:R-:W-:Y:S02]  /*22b50*/  ISETP.GE.AND P5, PT, R221, UR4, PT ;  /* 0x00000004dd007c0c */ /* 0x000fe4000bfa6270 */
[----:B------:R-:W-:Y:S02]  /*22b60*/  @!P1 LEA.HI.X R5, R224, R25, R12, 0x2, P2 ;  /* 0x00000019e0059211 */ /* 0x000fe400010f140c */
[----:B------:R-:W-:-:S03]  /*22b70*/  SHF.R.S32.HI R12, RZ, 0x1f, R222 ;  /* 0x0000001fff0c7819 */ /* 0x000fc600000114de */
[----:B------:R2:W-:Y:S01]  /*22b80*/  @!P1 ST.E.64 desc[UR54][R4.64], R6 ;  /* 0x0000000604009985 */ /* 0x0005e2000c101b36 */
[C---:B-1----:R-:W-:Y:S01]  /*22b90*/  @!P0 LEA R2, P2, R223.reuse, R14, 0x2 ;  /* 0x0000000edf028211 */ /* 0x042fe200078410ff */
[----:B------:R-:W-:Y:S02]  /*22ba0*/  @!P3 IMAD.MOV.U32 R8, RZ, RZ, R77 ;  /* 0x000000ffff08b224 */ /* 0x000fe400078e004d */
[----:B------:R-:W-:Y:S01]  /*22bb0*/  @!P3 IMAD.MOV.U32 R9, RZ, RZ, R47 ;  /* 0x000000ffff09b224 */ /* 0x000fe200078e002f */
[----:B------:R-:W-:Y:S02]  /*22bc0*/  @!P0 LEA.HI.X R3, R223, R25, R11, 0x2, P2 ;  /* 0x00000019df038211 */ /* 0x000fe400010f140b */
[----:B------:R-:W-:Y:S01]  /*22bd0*/  SHF.R.S32.HI R11, RZ, 0x1f, R221 ;  /* 0x0000001fff0b7819 */ /* 0x000fe200000114dd */
[----:B--2---:R-:W-:Y:S01]  /*22be0*/  @!P0 IMAD.MOV.U32 R6, RZ, RZ, R48 ;  /* 0x000000ffff068224 */ /* 0x004fe200078e0030 */
[----:B------:R-:W-:Y:S02]  /*22bf0*/  @!P0 MOV R7, R46 ;  /* 0x0000002e00078202 */ /* 0x000fe40000000f00 */
[----:B------:R-:W-:-:S03]  /*22c00*/  @!P3 LEA R4, P1, R222, R14, 0x2 ;  /* 0x0000000ede04b211 */ /* 0x000fc600078210ff */
[----:B------:R1:W-:Y:S01]  /*22c10*/  @!P0 ST.E.64 desc[UR54][R2.64], R6 ;  /* 0x0000000602008985 */ /* 0x0003e2000c101b36 */
[----:B------:R-:W-:-:S05]  /*22c20*/  @!P3 LEA.HI.X R5, R222, R25, R12, 0x2, P1 ;  /* 0x00000019de05b211 */ /* 0x000fca00008f140c */
[----:B------:R2:W-:Y:S01]  /*22c30*/  @!P3 ST.E.64 desc[UR54][R4.64], R8 ;  /* 0x000000080400b985 */ /* 0x0005e2000c101b36 */
[CC--:B-1----:R-:W-:Y:S02]  /*22c40*/  @!P5 LEA R2, P0, R221.reuse, R14.reuse, 0x2 ;  /* 0x0000000edd02d211 */ /* 0x0c2fe400078010ff */
[C---:B------:R-:W-:Y:S02]  /*22c50*/  @!P4 LEA R6, P2, R220.reuse, R14, 0x2 ;  /* 0x0000000edc06c211 */ /* 0x040fe400078410ff */
[-C--:B------:R-:W-:Y:S01]  /*22c60*/  @!P5 LEA.HI.X R3, R221, R25.reuse, R11, 0x2, P0 ;  /* 0x00000019dd03d211 */ /* 0x080fe200000f140b */
[----:B--2---:R-:W-:Y:S01]  /*22c70*/  @!P5 IMAD.MOV.U32 R4, RZ, RZ, R80 ;  /* 0x000000ffff04d224 */ /* 0x004fe200078e0050 */
[----:B------:R-:W-:Y:S01]  /*22c80*/  @!P5 MOV R5, R78 ;  /* 0x0000004e0005d202 */ /* 0x000fe20000000f00 */
[----:B------:R-:W-:Y:S01]  /*22c90*/  @!P4 IMAD.MOV.U32 R78, RZ, RZ, R81 ;  /* 0x000000ffff4ec224 */ /* 0x000fe200078e0051 */
[----:B------:R-:W-:-:S03]  /*22ca0*/  @!P4 LEA.HI.X R7, R220, R25, R0, 0x2, P2 ;  /* 0x00000019dc07c211 */ /* 0x000fc600010f1400 */
[----:B------:R3:W-:Y:S04]  /*22cb0*/  @!P5 ST.E.64 desc[UR54][R2.64], R4 ;  /* 0x000000040200d985 */ /* 0x0007e8000c101b36 */
[----:B------:R3:W-:Y:S02]  /*22cc0*/  @!P4 ST.E.64 desc[UR54][R6.64], R78 ;  /* 0x0000004e0600c985 */ /* 0x0007e4000c101b36 */
.L_x_513:
[----:B------:R-:W-:Y:S05]  /*22cd0*/  BSYNC B1 ;  /* 0x0000000000017941 */ /* 0x000fea0003800000 */
.L_x_512:
[----:B------:R-:W-:-:S03]  /*22ce0*/  UMOV UR4, 0xffffffff ;  /* 0xffffffff00047882 */ /* 0x000fc60000000000 */
[----:B------:R-:W-:Y:S05]  /*22cf0*/  BRA.DIV UR4, `(.L_x_514) ;  /* 0x000000ae04987947 */ /* 0x000fea000b800000 */
[----:B---3--:R3:W4:Y:S04]  /*22d00*/  SHFL.IDX PT, R3, R27, 0x1, 0x1c1f ;  /* 0x003c1f001b037f89 */ /* 0x00872800000e0000 */
[----:B--2---:R3:W2:Y:S02]  /*22d10*/  SHFL.IDX PT, R14, R26, 0x1, 0x1c1f ;  /* 0x003c1f001a0e7f89 */ /* 0x0046a400000e0000 */
.L_x_770:
[----:B------:R-:W-:-:S13]  /*22d20*/  ISETP.GE.AND P0, PT, R24, R10, PT ;  /* 0x0000000a1800720c */ /* 0x000fda0003f06270 */
[----:B------:R-:W-:Y:S05]  /*22d30*/  @P0 BRA `(.L_x_510) ;  /* 0x0000001000b00947 */ /* 0x000fea0003800000 */
[----:B------:R-:W-:Y:S01]  /*22d40*/  ULDC UR4, c[0x0][0xac8] ;  /* 0x0002b20000047ab9 */ /* 0x000fe20000000800 */
[----:B------:R-:W-:Y:S02]  /*22d50*/  SHF.R.S32.HI R0, RZ, 0x1f, R233 ;  /* 0x0000001fff007819 */ /* 0x000fe400000114e9 */
[----:B------:R-:W-:Y:S02]  /*22d60*/  ISETP.GE.AND P1, PT, R218, UR4, PT ;  /* 0x00000004da007c0c */ /* 0x000fe4000bf26270 */
[----:B------:R-:W-:Y:S02]  /*22d70*/  ISETP.GE.AND P3, PT, R28, UR4, PT ;  /* 0x000000041c007c0c */ /* 0x000fe4000bf66270 */
[----:B------:R-:W-:Y:S02]  /*22d80*/  ISETP.GE.AND P2, PT, R233, UR4, PT ;  /* 0x00000004e9007c0c */ /* 0x000fe4000bf46270 */
[----:B------:R-:W-:Y:S02]  /*22d90*/  SHF.R.S32.HI R15, RZ, 0x1f, R232 ;  /* 0x0000001fff0f7819 */ /* 0x000fe400000114e8 */
[----:B------:R-:W-:-:S05]  /*22da0*/  SHF.R.S32.HI R20, RZ, 0x1f, R223 ;  /* 0x0000001fff147819 */ /* 0x000fca00000114df */
[----:B--2---:R-:W-:Y:S01]  /*22db0*/  @!P1 IMAD.MOV.U32 R2, RZ, RZ, R14 ;  /* 0x000000ffff029224 */ /* 0x004fe200078e000e */
[----:B------:R-:W-:Y:S01]  /*22dc0*/  @!P1 MOV R9, R82 ;  /* 0x0000005200099202 */ /* 0x000fe20000000f00 */
[----:B------:R-:W-:Y:S01]  /*22dd0*/  @!P1 IMAD.MOV.U32 R8, RZ, RZ, R49 ;  /* 0x000000ffff089224 */ /* 0x000fe200078e0031 */
[-C--:B------:R-:W-:Y:S01]  /*22de0*/  @!P3 LEA R4, P0, R28, R14.reuse, 0x2 ;  /* 0x0000000e1c04b211 */ /* 0x080fe200078010ff */
[----:B----4-:R-:W-:Y:S01]  /*22df0*/  @!P1 IMAD.WIDE R6, R218, 0x4, R2 ;  /* 0x00000004da069825 */ /* 0x010fe200078e0202 */
[----:B------:R-:W-:Y:S02]  /*22e00*/  @!P2 LEA R10, P4, R233, R14, 0x2 ;  /* 0x0000000ee90aa211 */ /* 0x000fe400078810ff */
[-C--:B------:R-:W-:Y:S01]  /*22e10*/  @!P3 LEA.HI.X R5, R28, R3.reuse, R30, 0x2, P0 ;  /* 0x000000031c05b211 */ /* 0x080fe200000f141e */
[----:B------:R-:W-:Y:S01]  /*22e20*/  @!P3 IMAD.MOV.U32 R82, RZ, RZ, R50 ;  /* 0x000000ffff52b224 */ /* 0x000fe200078e0032 */
[----:B------:R-:W-:Y:S01]  /*22e30*/  ISETP.GE.AND P0, PT, R232, UR4, PT ;  /* 0x00000004e8007c0c */ /* 0x000fe2000bf06270 */
[----:B------:R2:W-:Y:S01]  /*22e40*/  @!P1 ST.E.64 desc[UR54][R6.64], R8 ;  /* 0x0000000806009985 */ /* 0x0005e2000c101b36 */
[----:B------:R-:W-:Y:S01]  /*22e50*/  ISETP.GE.AND P1, PT, R231, UR4, PT ;  /* 0x00000004e7007c0c */ /* 0x000fe2000bf26270 */
[----:B------:R-:W-:Y:S01]  /*22e60*/  @!P2 IMAD.MOV.U32 R50, RZ, RZ, R53 ;  /* 0x000000ffff32a224 */ /* 0x000fe200078e0035 */
[----:B------:R-:W-:Y:S01]  /*22e70*/  @!P2 LEA.HI.X R11, R233, R3, R0, 0x2, P4 ;  /* 0x00000003e90ba211 */ /* 0x000fe200020f1400 */
[----:B------:R4:W-:Y:S01]  /*22e80*/  @!P3 ST.E.64 desc[UR54][R4.64], R82 ;  /* 0x000000520400b985 */ /* 0x0009e2000c101b36 */
[----:B------:R-:W-:-:S02]  /*22e90*/  ISETP.GE.AND P4, PT, R230, UR4, PT ;  /* 0x00000004e6007c0c */ /* 0x000fc4000bf86270 */
[----:B------:R-:W-:Y:S01]  /*22ea0*/  ISETP.GE.AND P3, PT, R229, UR4, PT ;  /* 0x00000004e5007c0c */ /* 0x000fe2000bf66270 */
[----:B------:R5:W-:Y:S01]  /*22eb0*/  @!P2 ST.E.64 desc[UR54][R10.64], R50 ;  /* 0x000000320a00a985 */ /* 0x000be2000c101b36 */
[----:B------:R-:W-:-:S03]  /*22ec0*/  SHF.R.S32.HI R0, RZ, 0x1f, R231 ;  /* 0x0000001fff007819 */ /* 0x000fc600000114e7 */
[CC--:B------:R-:W-:Y:S01]  /*22ed0*/  @!P0 LEA R12, P5, R232.reuse, R14.reuse, 0x2 ;  /* 0x0000000ee80c8211 */ /* 0x0c0fe200078a10ff */
[----:B------:R-:W-:Y:S01]  /*22ee0*/  @!P0 IMAD.MOV.U32 R53, RZ, RZ, R52 ;  /* 0x000000ffff358224 */ /* 0x000fe200078e0034 */
[C---:B--2---:R-:W-:Y:S02]  /*22ef0*/  @!P1 LEA R6, P2, R231.reuse, R14, 0x2 ;  /* 0x0000000ee7069211 */ /* 0x044fe400078410ff */
[-C--:B------:R-:W-:Y:S02]  /*22f00*/  @!P0 LEA.HI.X R13, R232, R3.reuse, R15, 0x2, P5 ;  /* 0x00000003e80d8211 */ /* 0x080fe400028f140f */
[----:B------:R-:W-:Y:S01]  /*22f10*/  @!P0 MOV R52, R54 ;  /* 0x0000003600348202 */ /* 0x000fe20000000f00 */
[----:B------:R-:W-:Y:S01]  /*22f20*/  @!P1 IMAD.MOV.U32 R54, RZ, RZ, R63 ;  /* 0x000000ffff369224 */ /* 0x000fe200078e003f */
[----:B------:R-:W-:Y:S01]  /*22f30*/  @!P1 LEA.HI.X R7, R231, R3, R0, 0x2, P2 ;  /* 0x00000003e7079211 */ /* 0x000fe200010f1400 */
[----:B------:R-:W-:Y:S01]  /*22f40*/  @!P4 IMAD.MOV.U32 R63, RZ, RZ, R62 ;  /* 0x000000ffff3fc224 */ /* 0x000fe200078e003e */
[----:B------:R-:W-:Y:S01]  /*22f50*/  ISETP.GE.AND P2, PT, R228, UR4, PT ;  /* 0x00000004e4007c0c */ /* 0x000fe2000bf46270 */
[----:B------:R-:W-:Y:S01]  /*22f60*/  @!P0 ST.E.64 desc[UR54][R12.64], R52 ;  /* 0x000000340c008985 */ /* 0x000fe2000c101b36 */
[----:B----4-:R-:W-:Y:S01]  /*22f70*/  @!P4 LEA R4, P0, R230, R14, 0x2 ;  /* 0x0000000ee604c211 */ /* 0x010fe200078010ff */
[----:B------:R-:W-:Y:S01]  /*22f80*/  @!P4 IMAD.MOV.U32 R62, RZ, RZ, R64 ;  /* 0x000000ffff3ec224 */ /* 0x000fe200078e0040 */
[----:B------:R-:W-:Y:S01]  /*22f90*/  SHF.R.S32.HI R15, RZ, 0x1f, R230 ;  /* 0x0000001fff0f7819 */ /* 0x000fe200000114e6 */
[----:B------:R2:W-:Y:S01]  /*22fa0*/  @!P1 ST.E.64 desc[UR54][R6.64], R54 ;  /* 0x0000003606009985 */ /* 0x0005e2000c101b36 */
[----:B------:R-:W-:-:S02]  /*22fb0*/  ISETP.GE.AND P1, PT, R227, UR4, PT ;  /* 0x00000004e3007c0c */ /* 0x000fc4000bf26270 */
[-C--:B------:R-:W-:Y:S02]  /*22fc0*/  @!P4 LEA.HI.X R5, R230, R3.reuse, R15, 0x2, P0 ;  /* 0x00000003e605c211 */ /* 0x080fe400000f140f */
[CC--:B------:R-:W-:Y:S02]  /*22fd0*/  @!P3 LEA R8, P5, R229.reuse, R14.reuse, 0x2 ;  /* 0x0000000ee508b211 */ /* 0x0c0fe400078a10ff */
[----:B------:R-:W-:Y:S01]  /*22fe0*/  SHF.R.S32.HI R0, RZ, 0x1f, R229 ;  /* 0x0000001fff007819 */ /* 0x000fe200000114e5 */
[----:B------:R4:W-:Y:S01]  /*22ff0*/  @!P4 ST.E.64 desc[UR54][R4.64], R62 ;  /* 0x0000003e0400c985 */ /* 0x0009e2000c101b36 */
[----:B------:R-:W-:Y:S02]  /*23000*/  ISETP.GE.AND P0, PT, R226, UR4, PT ;  /* 0x00000004e2007c0c */ /* 0x000fe4000bf06270 */
[----:B------:R-:W-:Y:S02]  /*23010*/  @!P3 LEA.HI.X R9, R229, R3, R0, 0x2, P5 ;  /* 0x00000003e509b211 */ /* 0x000fe400028f1400 */
[----:B------:R-:W-:Y:S01]  /*23020*/  @!P3 MOV R64, R67 ;  /* 0x000000430040b202 */ /* 0x000fe20000000f00 */
[----:B------:R-:W-:Y:S01]  /*23030*/  @!P2 IMAD.MOV.U32 R67, RZ, RZ, R66 ;  /* 0x000000ffff43a224 */ /* 0x000fe200078e0042 */
[----:B------:R-:W-:Y:S01]  /*23040*/  SHF.R.S32.HI R0, RZ, 0x1f, R228 ;  /* 0x0000001fff007819 */ /* 0x000fe200000114e4 */
[----:B------:R-:W-:Y:S01]  /*23050*/  @!P2 IMAD.MOV.U32 R66, RZ, RZ, R68 ;  /* 0x000000ffff42a224 */ /* 0x000fe200078e0044 */
[C---:B-----5:R-:W-:Y:S01]  /*23060*/  @!P2 LEA R10, P4, R228.reuse, R14, 0x2 ;  /* 0x0000000ee40aa211 */ /* 0x060fe200078810ff */
[----:B------:R5:W-:Y:S01]  /*23070*/  @!P3 ST.E.64 desc[UR54][R8.64], R64 ;  /* 0x000000400800b985 */ /* 0x000be2000c101b36 */
[----:B------:R-:W-:Y:S01]  /*23080*/  ISETP.GE.AND P3, PT, R225, UR4, PT ;  /* 0x00000004e1007c0c */ /* 0x000fe2000bf66270 */
[----:B------:R-:W-:Y:S01]  /*23090*/  @!P1 IMAD.MOV.U32 R68, RZ, RZ, R71 ;  /* 0x000000ffff449224 */ /* 0x000fe200078e0047 */
[----:B------:R-:W-:-:S02]  /*230a0*/  @!P2 LEA.HI.X R11, R228, R3, R0, 0x2, P4 ;  /* 0x00000003e40ba211 */ /* 0x000fc400020f1400 */
[CC--:B--2---:R-:W-:Y:S02]  /*230b0*/  @!P1 LEA R6, P5, R227.reuse, R14.reuse, 0x2 ;  /* 0x0000000ee3069211 */ /* 0x0c4fe400078a10ff */
[----:B------:R-:W-:Y:S01]  /*230c0*/  SHF.R.S32.HI R0, RZ, 0x1f, R227 ;  /* 0x0000001fff007819 */ /* 0x000fe200000114e3 */
[----:B------:R-:W-:Y:S01]  /*230d0*/  @!P2 ST.E.64 desc[UR54][R10.64], R66 ;  /* 0x000000420a00a985 */ /* 0x000fe2000c101b36 */
[----:B------:R-:W-:Y:S02]  /*230e0*/  ISETP.GE.AND P2, PT, R224, UR4, PT ;  /* 0x00000004e0007c0c */ /* 0x000fe4000bf46270 */
[-C--:B------:R-:W-:Y:S02]  /*230f0*/  @!P1 LEA.HI.X R7, R227, R3.reuse, R0, 0x2, P5 ;  /* 0x00000003e3079211 */ /* 0x080fe400028f1400 */
[C---:B------:R-:W-:Y:S02]  /*23100*/  @!P0 LEA R12, P4, R226.reuse, R14, 0x2 ;  /* 0x0000000ee20c8211 */ /* 0x040fe400078810ff */
[----:B------:R-:W-:Y:S01]  /*23110*/  SHF.R.S32.HI R0, RZ, 0x1f, R226 ;  /* 0x0000001fff007819 */ /* 0x000fe200000114e2 */
[----:B------:R2:W-:Y:S01]  /*23120*/  @!P1 ST.E.64 desc[UR54][R6.64], R68 ;  /* 0x0000004406009985 */ /* 0x0005e2000c101b36 */
[----:B------:R-:W-:Y:S01]  /*23130*/  @!P0 MOV R71, R70 ;  /* 0x0000004600478202 */ /* 0x000fe20000000f00 */
[----:B------:R-:W-:Y:S01]  /*23140*/  @!P0 IMAD.MOV.U32 R70, RZ, RZ, R72 ;  /* 0x000000ffff468224 */ /* 0x000fe200078e0048 */
[----:B------:R-:W-:Y:S01]  /*23150*/  @!P0 LEA.HI.X R13, R226, R3, R0, 0x2, P4 ;  /* 0x00000003e20d8211 */ /* 0x000fe200020f1400 */
[----:B------:R-:W-:Y:S01]  /*23160*/  @!P3 IMAD.MOV.U32 R72, RZ, RZ, R85 ;  /* 0x000000ffff48b224 */ /* 0x000fe200078e0055 */
[----:B----4-:R-:W-:Y:S01]  /*23170*/  @!P3 LEA R4, P1, R225, R14, 0x2 ;  /* 0x0000000ee104b211 */ /* 0x010fe200078210ff */
[----:B------:R-:W-:Y:S01]  /*23180*/  @!P2 IMAD.MOV.U32 R85, RZ, RZ, R84 ;  /* 0x000000ffff55a224 */ /* 0x000fe200078e0054 */
[----:B------:R-:W-:Y:S01]  /*23190*/  SHF.R.S32.HI R15, RZ, 0x1f, R225 ;  /* 0x0000001fff0f7819 */ /* 0x000fe200000114e1 */
[----:B------:R4:W-:Y:S01]  /*231a0*/  @!P0 ST.E.64 desc[UR54][R12.64], R70 ;  /* 0x000000460c008985 */ /* 0x0009e2000c101b36 */
[----:B------:R-:W-:-:S02]  /*231b0*/  ISETP.GE.AND P4, PT, R223, UR4, PT ;  /* 0x00000004df007c0c */ /* 0x000fc4000bf86270 */
[----:B------:R-:W-:Y:S02]  /*231c0*/  ISETP.GE.AND P5, PT, R222, UR4, PT ;  /* 0x00000004de007c0c */ /* 0x000fe4000bfa6270 */
[----:B------:R-:W-:Y:S02]  /*231d0*/  ISETP.GE.AND P0, PT, R221, UR4, PT ;  /* 0x00000004dd007c0c */ /* 0x000fe4000bf06270 */
[-C--:B------:R-:W-:Y:S02]  /*231e0*/  @!P3 LEA.HI.X R5, R225, R3.reuse, R15, 0x2, P1 ;  /* 0x00000003e105b211 */ /* 0x080fe400008f140f */
[----:B------:R-:W-:Y:S02]  /*231f0*/  SHF.R.S32.HI R0, RZ, 0x1f, R224 ;  /* 0x0000001fff007819 */ /* 0x000fe400000114e0 */
[C---:B-----5:R-:W-:Y:S01]  /*23200*/  @!P2 LEA R8, P1, R224.reuse, R14, 0x2 ;  /* 0x0000000ee008a211 */ /* 0x060fe200078210ff */
[----:B------:R0:W-:Y:S01]  /*23210*/  @!P3 ST.E.64 desc[UR54][R4.64], R72 ;  /* 0x000000480400b985 */ /* 0x0001e2000c101b36 */
[----:B------:R-:W-:Y:S01]  /*23220*/  @!P2 MOV R84, R86 ;  /* 0x000000560054a202 */ /* 0x000fe20000000f00 */
[----:B------:R-:W-:Y:S01]  /*23230*/  @!P4 IMAD.MOV.U32 R86, RZ, RZ, R91 ;  /* 0x000000ffff56c224 */ /* 0x000fe200078e005b */
[----:B------:R-:W-:Y:S01]  /*23240*/  @!P2 LEA.HI.X R9, R224, R3, R0, 0x2, P1 ;  /* 0x00000003e009a211 */ /* 0x000fe200008f1400 */
[----:B------:R-:W-:Y:S01]  /*23250*/  @!P5 IMAD.MOV.U32 R93, RZ, RZ, R90 ;  /* 0x000000ffff5dd224 */ /* 0x000fe200078e005a */
[----:B--2---:R-:W-:-:S02]  /*23260*/  @!P4 LEA R6, P1, R223, R14, 0x2 ;  /* 0x0000000edf06c211 */ /* 0x004fc400078210ff */
[----:B------:R-:W-:Y:S01]  /*23270*/  SHF.R.S32.HI R15, RZ, 0x1f, R222 ;  /* 0x0000001fff0f7819 */ /* 0x000fe200000114de */
[----:B------:R0:W-:Y:S01]  /*23280*/  @!P2 ST.E.64 desc[UR54][R8.64], R84 ;  /* 0x000000540800a985 */ /* 0x0001e2000c101b36 */
[CC--:B------:R-:W-:Y:S02]  /*23290*/  @!P5 LEA R10, P2, R222.reuse, R14.reuse, 0x2 ;  /* 0x0000000ede0ad211 */ /* 0x0c0fe400078410ff */
[----:B----4-:R-:W-:Y:S02]  /*232a0*/  @!P0 LEA R12, P3, R221, R14, 0x2 ;  /* 0x0000000edd0c8211 */ /* 0x010fe400078610ff */
[----:B------:R-:W-:Y:S02]  /*232b0*/  SHF.R.S32.HI R0, RZ, 0x1f, R221 ;  /* 0x0000001fff007819 */ /* 0x000fe400000114dd */
[-C--:B------:R-:W-:Y:S02]  /*232c0*/  @!P4 LEA.HI.X R7, R223, R3.reuse, R20, 0x2, P1 ;  /* 0x00000003df07c211 */ /* 0x080fe400008f1414 */
[----:B------:R-:W-:-:S02]  /*232d0*/  @!P5 LEA.HI.X R11, R222, R3, R15, 0x2, P2 ;  /* 0x00000003de0bd211 */ /* 0x000fc400010f140f */
[----:B------:R-:W-:Y:S01]  /*232e0*/  @!P0 LEA.HI.X R13, R221, R3, R0, 0x2, P3 ;  /* 0x00000003dd0d8211 */ /* 0x000fe200018f1400 */
[----:B------:R0:W-:Y:S04]  /*232f0*/  @!P4 ST.E.64 desc[UR54][R6.64], R86 ;  /* 0x000000560600c985 */ /* 0x0001e8000c101b36 */
[----:B------:R0:W-:Y:S04]  /*23300*/  @!P5 ST.E.64 desc[UR54][R10.64], R92 ;  /* 0x0000005c0a00d985 */ /* 0x0001e8000c101b36 */
[----:B------:R0:W-:Y:S01]  /*23310*/  @!P0 ST.E.64 desc[UR54][R12.64], R58 ;  /* 0x0000003a0c008985 */ /* 0x0001e2000c101b36 */
[----:B------:R-:W-:-:S13]  /*23320*/  ISETP.GE.AND P0, PT, R220, UR4, PT ;  /* 0x00000004dc007c0c */ /* 0x000fda000bf06270 */
[----:B0-----:R-:W-:Y:S05]  /*23330*/  @P0 BRA `(.L_x_510) ;  /* 0x0000000c00300947 */ /* 0x001fea0003800000 */
[----:B------:R-:W-:Y:S02]  /*23340*/  SHF.R.S32.HI R0, RZ, 0x1f, R220 ;  /* 0x0000001fff007819 */ /* 0x000fe400000114dc */
[----:B------:R-:W-:-:S04]  /*23350*/  LEA R14, P0, R220, R14, 0x2 ;  /* 0x0000000edc0e7211 */ /* 0x000fc800078010ff */
[----:B------:R-:W-:-:S05]  /*23360*/  LEA.HI.X R15, R220, R3, R0, 0x2, P0 ;  /* 0x00000003dc0f7211 */ /* 0x000fca00000f1400 */
[----:B------:R0:W-:Y:S01]  /*23370*/  ST.E.64 desc[UR54][R14.64], R60 ;  /* 0x0000003c0e007985 */ /* 0x0001e2000c101b36 */
[----:B------:R-:W-:Y:S05]  /*23380*/  BRA `(.L_x_510) ;  /* 0x0000000c001c7947 */ /* 0x000fea0003800000 */
.L_x_496:
[----:B------:R-:W-:Y:S01]  /*23390*/  ULDC.64 UR6, c[0x0][0xc08] ;  /* 0x0003020000067ab9 */ /* 0x000fe20000000a00 */
[----:B------:R-:W-:Y:S01]  /*233a0*/  ULDC.64 UR4, c[0x0][0xc00] ;  /* 0x0003000000047ab9 */ /* 0x000fe20000000a00 */
[----:B------:R-:W-:Y:S01]  /*233b0*/  ISETP.NE.U32.AND P1, PT, RZ, UR6, PT ;  /* 0x00000006ff007c0c */ /* 0x000fe2000bf25070 */
[----:B------:R-:W-:Y:S01]  /*233c0*/  IMAD.MOV.U32 R15, RZ, RZ, RZ ;  /* 0x000000ffff0f7224 */ /* 0x000fe200078e00ff */
[----:B------:R-:W-:Y:S01]  /*233d0*/  ISETP.NE.U32.AND P0, PT, RZ, UR4, PT ;  /* 0x00000004ff007c0c */ /* 0x000fe2000bf05070 */
[----:B------:R-:W3:Y:S01]  /*233e0*/  S2R R0, SR_TID.X ;  /* 0x0000000000007919 */ /* 0x000ee20000002100 */
[----:B------:R-:W-:Y:S02]  /*233f0*/  ISETP.NE.AND.EX P1, PT, RZ, UR7, PT, P1 ;  /* 0x00000007ff007c0c */ /* 0x000fe4000bf25310 */
[----:B------:R-:W-:Y:S02]  /*23400*/  IADD3 R2, P2, R212, UR4, RZ ;  /* 0x00000004d4027c10 */ /* 0x000fe4000ff5e0ff */
[----:B------:R-:W-:-:S02]  /*23410*/  ISETP.NE.AND.EX P0, PT, RZ, UR5, PT, P0 ;  /* 0x00000005ff007c0c */ /* 0x000fc4000bf05300 */
[----:B------:R-:W-:Y:S01]  /*23420*/  IADD3.X R3, R213, UR5, RZ, P2, !PT ;  /* 0x00000005d5037c10 */ /* 0x000fe200097fe4ff */
[----:B------:R-:W-:Y:S02]  /*23430*/  ULDC UR4, c[0x0][0xa88] ;  /* 0x0002a20000047ab9 */ /* 0x000fe40000000800 */
[----:B------:R-:W-:-:S04]  /*23440*/  IMAD.U32 R20, RZ, RZ, UR4 ;  /* 0x00000004ff147e24 */ /* 0x000fc8000f8e00ff */
[----:B------:R-:W-:-:S04]  /*23450*/  @P1 IADD3 R212, P2, R212, UR6, RZ ;  /* 0x00000006d4d41c10 */ /* 0x000fc8000ff5e0ff */
[----:B------:R-:W-:Y:S01]  /*23460*/  @P1 IADD3.X R213, R213, UR7, RZ, P2, !PT ;  /* 0x00000007d5d51c10 */ /* 0x000fe200097fe4ff */
[----:B------:R4:W5:Y:S04]  /*23470*/  @P0 LDG.E R15, desc[UR54][R2.64] ;  /* 0x00000036020f0981 */ /* 0x000968000c1e1900 */
[----:B------:R4:W5:Y:S01]  /*23480*/  @P1 LDG.E R20, desc[UR54][R212.64] ;  /* 0x00000036d4141981 */ /* 0x000962000c1e1900 */
[----:B-1----:R-:W-:Y:S02]  /*23490*/  ISETP.GT.AND P2, PT, R211, 0x1, PT ;  /* 0x00000001d300780c */ /* 0x002fe40003f44270 */
[----:B---3--:R-:W-:-:S04]  /*234a0*/  IADD3 R0, R0, -0x80, RZ ;  /* 0xffffff8000007810 */ /* 0x008fc80007ffe0ff */
[----:B------:R-:W-:Y:S01]  /*234b0*/  ISETP.GT.AND P3, PT, R0, 0x7f, PT ;  /* 0x0000007f0000780c */ /* 0x000fe20003f64270 */
[----:B----4-:R-:W-:-:S12]  /*234c0*/  @P1 BRA `(.L_x_515) ;  /* 0x0000000000101947 */ /* 0x010fd80003800000 */
[----:B------:R-:W-:Y:S05]  /*234d0*/  @!P0 BRA `(.L_x_515) ;  /* 0x00000000000c8947 */ /* 0x000fea0003800000 */
[----:B------:R-:W3:Y:S04]  /*234e0*/  LDG.E R5, desc[UR54][R2.64] ;  /* 0x0000003602057981 */ /* 0x000ee8000c1e1900 */
[----:B-----5:R-:W3:Y:S02]  /*234f0*/  LDG.E R20, desc[UR54][R2.64+0x4] ;  /* 0x0000043602147981 */ /* 0x020ee4000c1e1900 */
[----:B---3--:R-:W-:-:S07]  /*23500*/  IMAD.IADD R20, R20, 0x1, -R5 ;  /* 0x0000000114147824 */ /* 0x008fce00078e0a05 */
.L_x_515:
[----:B------:R-:W-:Y:S01]  /*23510*/  BSSY B1, `(.L_x_516) ;  /* 0x0000037000017945 */ /* 0x000fe20003800000 */
[----:B------:R-:W-:Y:S02]  /*23520*/  SEL R25, R206, RZ, !P0 ;  /* 0x000000ffce197207 */ /* 0x000fe40004000000 */
[----:B------:R-:W-:Y:S02]  /*23530*/  SEL R214, R214, RZ, !P0 ;  /* 0x000000ffd6d67207 */ /* 0x000fe40004000000 */
[----:B-----5:R-:W-:Y:S01]  /*23540*/  SHF.R.S32.HI R14, RZ, 0x1f, R15 ;  /* 0x0000001fff0e7819 */ /* 0x020fe2000001140f */
[----:B------:R-:W-:Y:S06]  /*23550*/  @P3 BRA `(.L_x_517) ;  /* 0x0000000000c83947 */ /* 0x000fec0003800000 */
[----:B------:R-:W1:Y:S01]  /*23560*/  S2R R0, SR_TID.X ;  /* 0x0000000000007919 */ /* 0x000e620000002100 */
[----:B------:R-:W3:Y:S02]  /*23570*/  LDC R29, c[0x0][0xbe8] ;  /* 0x0002fa00ff1d7b82 */ /* 0x000ee40000000800 */
[----:B---3--:R-:W-:Y:S02]  /*23580*/  IMAD R2, R20, R29, RZ ;  /* 0x0000001d14027224 */ /* 0x008fe400078e02ff */
[----:B-1----:R-:W-:-:S05]  /*23590*/  IMAD R0, R215, 0x80, R0 ;  /* 0x00000080d7007824 */ /* 0x002fca00078e0200 */
[----:B------:R-:W-:-:S04]  /*235a0*/  IADD3 R27, R0, -0x80, RZ ;  /* 0xffffff80001b7810 */ /* 0x000fc80007ffe0ff */
[----:B------:R-:W-:-:S13]  /*235b0*/  ISETP.GE.AND P0, PT, R27, R2, PT ;  /* 0x000000021b00720c */ /* 0x000fda0003f06270 */
[----:B------:R-:W-:Y:S05]  /*235c0*/  @P0 BRA `(.L_x_517) ;  /* 0x0000000000ac0947 */ /* 0x000fea0003800000 */
[----:B------:R-:W-:Y:S01]  /*235d0*/  IMAD.MOV.U32 R0, RZ, RZ, 0x9b8 ;  /* 0x000009b8ff007424 */ /* 0x000fe200078e00ff */
[----:B------:R-:W-:Y:S01]  /*235e0*/  ISETP.GT.AND P3, PT, R211, 0x1, PT ;  /* 0x00000001d300780c */ /* 0x000fe20003f64270 */
[----:B------:R-:W1:Y:S01]  /*235f0*/  LDC.64 R2, c[0x0][0xba8] ;  /* 0x0002ea00ff027b82 */ /* 0x000e620000000a00 */
[----:B------:R-:W-:Y:S01]  /*23600*/  ISETP.NE.AND P0, PT, R29, 0x1, PT ;  /* 0x000000011d00780c */ /* 0x000fe20003f05270 */
[----:B------:R-:W-:Y:S01]  /*23610*/  IMAD.MOV.U32 R21, RZ, RZ, R27 ;  /* 0x000000ffff157224 */ /* 0x000fe200078e001b */
[----:B------:R-:W-:Y:S02]  /*23620*/  SEL R24, R0, 0x978, P3 ;  /* 0x0000097800187807 */ /* 0x000fe40001800000 */
[----:B------:R-:W-:-:S03]  /*23630*/  SEL R217, R217, RZ, P3 ;  /* 0x000000ffd9d97207 */ /* 0x000fc60001800000 */
[----:B------:R-:W3:Y:S08]  /*23640*/  LDC.64 R8, c[0x0][R24+0x220] ;  /* 0x0000880018087b82 */ /* 0x000ef00000000a00 */
[----:B------:R-:W4:Y:S08]  /*23650*/  LDC.64 R4, c[0x0][R24+0x218] ;  /* 0x0000860018047b82 */ /* 0x000f300000000a00 */
[----:B------:R-:W5:Y:S08]  /*23660*/  LDC.64 R10, c[0x0][R24+0x228] ;  /* 0x00008a00180a7b82 */ /* 0x000f700000000a00 */
[----:B------:R-:W0:Y:S08]  /*23670*/  LDC.64 R6, c[0x0][R24+0x210] ;  /* 0x0000840018067b82 */ /* 0x000e300000000a00 */
[----:B------:R-:W2:Y:S08]  /*23680*/  @P0 LDC R0, c[0x0][0xbec] ;  /* 0x0002fb00ff000b82 */ /* 0x000eb00000000800 */
[----:B------:R-:W5:Y:S01]  /*23690*/  @P0 LDC R33, c[0x0][0xbf0] ;  /* 0x0002fc00ff210b82 */ /* 0x000f620000000800 */
[----:B---3--:R-:W-:-:S07]  /*236a0*/  IMAD R9, R9, R25, RZ ;  /* 0x0000001909097224 */ /* 0x008fce00078e02ff */
[----:B-1----:R-:W1:Y:S01]  /*236b0*/  @!P3 LDC R2, c[0x0][0xb50] ;  /* 0x0002d400ff02bb82 */ /* 0x002e620000000800 */
[----:B------:R-:W-:Y:S02]  /*236c0*/  IMAD R9, R8, R214, R9 ;  /* 0x000000d608097224 */ /* 0x000fe400078e0209 */
[----:B--2---:R-:W-:-:S05]  /*236d0*/  @P0 IMAD.HI.U32 R0, R27, R0, RZ ;  /* 0x000000001b000227 */ /* 0x004fca00078e00ff */
[----:B------:R-:W2:Y:S01]  /*236e0*/  @!P3 LDC R3, c[0x0][0xb54] ;  /* 0x0002d500ff03bb82 */ /* 0x000ea20000000800 */
[-C--:B----4-:R-:W-:Y:S02]  /*236f0*/  IMAD R31, R5, R204.reuse, RZ ;  /* 0x000000cc051f7224 */ /* 0x090fe400078e02ff */
[----:B------:R-:W-:Y:S01]  /*23700*/  IMAD.WIDE.U32 R12, R4, R204, RZ ;  /* 0x000000cc040c7225 */ /* 0x000fe200078e00ff */
[----:B-----5:R-:W-:-:S03]  /*23710*/  @P0 SHF.R.U32.HI R21, RZ, R33, R0 ;  /* 0x00000021ff150219 */ /* 0x020fc60000011600 */
[----:B------:R-:W-:Y:S01]  /*23720*/  IMAD.WIDE.U32 R4, R8, R25, RZ ;  /* 0x0000001908047225 */ /* 0x000fe200078e00ff */
[----:B------:R-:W-:-:S03]  /*23730*/  IADD3 R0, -R21, RZ, RZ ;  /* 0x000000ff15007210 */ /* 0x000fc60007ffe1ff */
[----:B------:R-:W-:Y:S01]  /*23740*/  IMAD.IADD R13, R31, 0x1, R13 ;  /* 0x000000011f0d7824 */ /* 0x000fe200078e020d */
[----:B------:R-:W-:Y:S01]  /*23750*/  IADD3 R12, P0, P1, R4, R12, R15 ;  /* 0x0000000c040c7210 */ /* 0x000fe2000791e00f */
[----:B------:R-:W-:Y:S02]  /*23760*/  IMAD.IADD R8, R5, 0x1, R9 ;  /* 0x0000000105087824 */ /* 0x000fe400078e0209 */
[----:B------:R-:W-:-:S04]  /*23770*/  IMAD.WIDE.U32 R4, R10, R217, RZ ;  /* 0x000000d90a047225 */ /* 0x000fc800078e00ff */
[----:B------:R-:W-:Y:S02]  /*23780*/  IMAD R11, R11, R217, RZ ;  /* 0x000000d90b0b7224 */ /* 0x000fe400078e02ff */
[----:B------:R-:W-:Y:S01]  /*23790*/  IMAD R9, R29, R0, R27 ;  /* 0x000000001d097224 */ /* 0x000fe200078e021b */
[----:B------:R-:W-:Y:S01]  /*237a0*/  IADD3.X R0, R8, R13, R14, P0, P1 ;  /* 0x0000000d08007210 */ /* 0x000fe200007e240e */
[----:B------:R-:W-:Y:S01]  /*237b0*/  IMAD.IADD R5, R11, 0x1, R5 ;  /* 0x000000010b057824 */ /* 0x000fe200078e0205 */
[----:B------:R-:W-:Y:S02]  /*237c0*/  IADD3 R4, P0, P1, R21, R12, R4 ;  /* 0x0000000c15047210 */ /* 0x000fe4000791e004 */
[----:B------:R-:W-:Y:S02]  /*237d0*/  SHF.R.S32.HI R21, RZ, 0x1f, R21 ;  /* 0x0000001fff157819 */ /* 0x000fe40000011415 */
[----:B------:R-:W-:Y:S02]  /*237e0*/  SHF.R.S32.HI R11, RZ, 0x1f, R9 ;  /* 0x0000001fff0b7819 */ /* 0x000fe40000011409 */
[----:B------:R-:W-:Y:S01]  /*237f0*/  IADD3.X R5, R21, R0, R5, P0, P1 ;  /* 0x0000000015057210 */ /* 0x000fe200007e2405 */
[----:B0-----:R-:W-:-:S04]  /*23800*/  IMAD R0, R7, R9, RZ ;  /* 0x0000000907007224 */ /* 0x001fc800078e02ff */
[C---:B------:R-:W-:Y:S02]  /*23810*/  IMAD R11, R6.reuse, R11, R0 ;  /* 0x0000000b060b7224 */ /* 0x040fe400078e0200 */
[----:B------:R-:W-:-:S04]  /*23820*/  IMAD.WIDE.U32 R4, R6, R9, R4 ;  /* 0x0000000906047225 */ /* 0x000fc800078e0004 */
[----:B------:R-:W-:Y:S01]  /*23830*/  IMAD.IADD R0, R5, 0x1, R11 ;  /* 0x0000000105007824 */ /* 0x000fe200078e020b */
[C---:B-1----:R-:W-:Y:S02]  /*23840*/  LEA R2, P0, R4.reuse, R2, 0x2 ;  /* 0x0000000204027211 */ /* 0x042fe400078010ff */
[----:B------:R-:W-:Y:S02]  /*23850*/  MOV R5, 0xff800000 ;  /* 0xff80000000057802 */ /* 0x000fe40000000f00 */
[----:B--2---:R-:W-:-:S05]  /*23860*/  LEA.HI.X R3, R4, R3, R0, 0x2, P0 ;  /* 0x0000000304037211 */ /* 0x004fca00000f1400 */
[----:B------:R1:W-:Y:S04]  /*23870*/  STG.E desc[UR54][R2.64], R5 ;  /* 0x0000000502007986 */ /* 0x0003e8000c101936 */
.L_x_517:
[----:B------:R-:W-:Y:S05]  /*23880*/  BSYNC B1 ;  /* 0x0000000000017941 */ /* 0x000fea0003800000 */
.L_x_516:
[----:B------:R-:W-:Y:S05]  /*23890*/  @P2 BRA `(.L_x_510) ;  /* 0x0000000400d82947 */ /* 0x000fea0003800000 */
[----:B------:R-:W3:Y:S01]  /*238a0*/  LDC R21, c[0x0][0xbe8] ;  /* 0x0002fa00ff157b82 */ /* 0x000ee20000000800 */
[----:B------:R-:W-:Y:S01]  /*238b0*/  ULDC.64 UR4, c[0x0][0xaa0] ;  /* 0x0002a80000047ab9 */ /* 0x000fe20000000a00 */
[----:B------:R-:W-:Y:S01]  /*238c0*/  ULDC.64 UR6, c[0x0][0xaf0] ;  /* 0x0002bc0000067ab9 */ /* 0x000fe20000000a00 */
[----:B------:R-:W-:Y:S02]  /*238d0*/  IMAD R0, R14, UR4, RZ ;  /* 0x000000040e007c24 */ /* 0x000fe4000f8e02ff */
[----:B-1----:R-:W-:-:S04]  /*238e0*/  IMAD.WIDE.U32 R2, R15, UR4, RZ ;  /* 0x000000040f027c25 */ /* 0x002fc8000f8e00ff */
[----:B------:R-:W-:Y:S01]  /*238f0*/  IMAD R5, R15, UR5, R0 ;  /* 0x000000050f057c24 */ /* 0x000fe2000f8e0200 */
[----:B------:R-:W-:Y:S01]  /*23900*/  ULDC.64 UR4, c[0x0][0xae8] ;  /* 0x0002ba0000047ab9 */ /* 0x000fe20000000a00 */
[----:B------:R-:W-:Y:S02]  /*23910*/  IMAD R0, R210, 0x20, R236 ;  /* 0x00000020d2007824 */ /* 0x000fe400078e02ec */
[----:B------:R-:W-:Y:S02]  /*23920*/  IMAD.IADD R3, R3, 0x1, R5 ;  /* 0x0000000103037824 */ /* 0x000fe400078e0205 */
[----:B------:R-:W-:Y:S02]  /*23930*/  IMAD R9, R215, 0x80, R0 ;  /* 0x00000080d7097824 */ /* 0x000fe400078e0200 */
[----:B------:R-:W-:-:S03]  /*23940*/  IMAD.WIDE.U32 R2, R204, UR4, R2 ;  /* 0x00000004cc027c25 */ /* 0x000fc6000f8e0002 */
[----:B------:R-:W-:Y:S01]  /*23950*/  MOV R5, R9 ;  /* 0x0000000900057202 */ /* 0x000fe20000000f00 */
[----:B------:R-:W-:Y:S01]  /*23960*/  IMAD R3, R204, UR5, R3 ;  /* 0x00000005cc037c24 */ /* 0x000fe2000f8e0203 */
[----:B------:R-:W-:Y:S01]  /*23970*/  ULDC.64 UR4, c[0x0][0xae0] ;  /* 0x0002b80000047ab9 */ /* 0x000fe20000000a00 */
[----:B---3--:R-:W-:Y:S01]  /*23980*/  ISETP.NE.AND P0, PT, R21, 0x1, PT ;  /* 0x000000011500780c */ /* 0x008fe20003f05270 */
[----:B------:R-:W-:-:S12]  /*23990*/  IMAD.WIDE.U32 R2, R25, UR6, R2 ;  /* 0x0000000619027c25 */ /* 0x000fd8000f8e0002 */
[----:B------:R-:W1:Y:S08]  /*239a0*/  @P0 LDC R4, c[0x0][0xbec] ;  /* 0x0002fb00ff040b82 */ /* 0x000e700000000800 */
[----:B------:R-:W3:Y:S01]  /*239b0*/  @P0 LDC R7, c[0x0][0xbf0] ;  /* 0x0002fc00ff070b82 */ /* 0x000ee20000000800 */
[----:B-1----:R-:W-:-:S04]  /*239c0*/  @P0 IMAD.HI.U32 R0, R9, R4, RZ ;  /* 0x0000000409000227 */ /* 0x002fc800078e00ff */
[----:B------:R-:W-:Y:S01]  /*239d0*/  IMAD R4, R214, UR6, RZ ;  /* 0x00000006d6047c24 */ /* 0x000fe2000f8e02ff */
[----:B---3--:R-:W-:-:S03]  /*239e0*/  @P0 SHF.R.U32.HI R5, RZ, R7, R0 ;  /* 0x00000007ff050219 */ /* 0x008fc60000011600 */
[----:B------:R-:W-:Y:S01]  /*239f0*/  IMAD R7, R25, UR7, R4 ;  /* 0x0000000719077c24 */ /* 0x000fe2000f8e0204 */
[--C-:B------:R-:W-:Y:S01]  /*23a00*/  SHF.R.S32.HI R0, RZ, 0x1f, R5.reuse ;  /* 0x0000001fff007819 */ /* 0x100fe20000011405 */
[----:B------:R-:W-:Y:S02]  /*23a10*/  IMAD.MOV R4, RZ, RZ, -R5 ;  /* 0x000000ffff047224 */ /* 0x000fe400078e0a05 */
[----:B------:R-:W-:Y:S02]  /*23a20*/  IMAD.IADD R3, R3, 0x1, R7 ;  /* 0x0000000103037824 */ /* 0x000fe400078e0207 */
[----:B------:R-:W-:Y:S02]  /*23a30*/  IMAD R0, R0, UR4, RZ ;  /* 0x0000000400007c24 */ /* 0x000fe4000f8e02ff */
[----:B------:R-:W-:Y:S02]  /*23a40*/  IMAD R7, R21, R4, R9 ;  /* 0x0000000415077224 */ /* 0x000fe400078e0209 */
[----:B------:R-:W-:-:S02]  /*23a50*/  IMAD R9, R5, UR5, R0 ;  /* 0x0000000505097c24 */ /* 0x000fc4000f8e0200 */
[----:B------:R-:W-:Y:S01]  /*23a60*/  IMAD.WIDE.U32 R2, R5, UR4, R2 ;  /* 0x0000000405027c25 */ /* 0x000fe2000f8e0002 */
[----:B------:R-:W-:Y:S01]  /*23a70*/  SHF.R.S32.HI R0, RZ, 0x1f, R7 ;  /* 0x0000001fff007819 */ /* 0x000fe20000011407 */
[----:B------:R-:W-:Y:S02]  /*23a80*/  ULDC.64 UR4, c[0x0][0xad8] ;  /* 0x0002b60000047ab9 */ /* 0x000fe40000000a00 */
[----:B------:R-:W-:Y:S02]  /*23a90*/  IMAD.IADD R3, R3, 0x1, R9 ;  /* 0x0000000103037824 */ /* 0x000fe400078e0209 */
[----:B------:R-:W-:Y:S02]  /*23aa0*/  IMAD R0, R0, UR4, RZ ;  /* 0x0000000400007c24 */ /* 0x000fe4000f8e02ff */
[----:B------:R-:W-:-:S04]  /*23ab0*/  IMAD.WIDE.U32 R4, R7, UR4, R2 ;  /* 0x0000000407047c25 */ /* 0x000fc8000f8e0002 */
[----:B------:R-:W-:Y:S01]  /*23ac0*/  IMAD R3, R7, UR5, R0 ;  /* 0x0000000507037c24 */ /* 0x000fe2000f8e0200 */
[----:B------:R-:W-:Y:S02]  /*23ad0*/  ULDC.64 UR4, c[0x0][0xa80] ;  /* 0x0002a00000047ab9 */ /* 0x000fe40000000a00 */
[----:B------:R-:W-:Y:S01]  /*23ae0*/  LEA R2, P0, R4, UR4, 0x1 ;  /* 0x0000000404027c11 */ /* 0x000fe2000f8008ff */
[----:B------:R-:W-:Y:S01]  /*23af0*/  UMOV UR4, 0xffffffff ;  /* 0xffffffff00047882 */ /* 0x000fe20000000000 */
[----:B------:R-:W-:-:S04]  /*23b00*/  IADD3 R3, R5, R3, RZ ;  /* 0x0000000305037210 */ /* 0x000fc80007ffe0ff */
[----:B------:R-:W-:Y:S01]  /*23b10*/  LEA.HI.X R3, R4, UR5, R3, 0x1, P0 ;  /* 0x0000000504037c11 */ /* 0x000fe200080f0c03 */
[----:B------:R-:W-:Y:S06]  /*23b20*/  BRA.DIV UR4, `(.L_x_518) ;  /* 0x000000a204547947 */ /* 0x000fec000b800000 */
[----:B------:R1:W3:Y:S04]  /*23b30*/  SHFL.IDX PT, R0, R3, RZ, 0x181f ;  /* 0x00181fff03007589 */ /* 0x0002e800000e0000 */
[----:B------:R1:W4:Y:S02]  /*23b40*/  SHFL.IDX PT, R14, R2, RZ, 0x181f ;  /* 0x00181fff020e7589 */ /* 0x00032400000e0000 */
.L_x_773:
[----:B------:R-:W-:Y:S01]  /*23b50*/  IMAD R21, R20, R21, RZ ;  /* 0x0000001514157224 */ /* 0x000fe200078e02ff */
[----:B------:R-:W-:Y:S01]  /*23b60*/  BSSY B1, `(.L_x_519) ;  /* 0x000000f000017945 */ /* 0x000fe20003800000 */
[----:B------:R-:W-:-:S05]  /*23b70*/  IMAD R6, R215, 0x80, R236 ;  /* 0x00000080d7067824 */ /* 0x000fca00078e02ec */
[----:B------:R-:W-:-:S13]  /*23b80*/  ISETP.GE.AND P0, PT, R6, R21, PT ;  /* 0x000000150600720c */ /* 0x000fda0003f06270 */
[----:B------:R-:W-:Y:S05]  /*23b90*/  @P0 BRA `(.L_x_520) ;  /* 0x00000000002c0947 */ /* 0x000fea0003800000 */
[----:B------:R-:W-:Y:S01]  /*23ba0*/  ULDC UR4, c[0x0][0xac8] ;  /* 0x0002b20000047ab9 */ /* 0x000fe20000000800 */
[----:B------:R-:W-:Y:S02]  /*23bb0*/  SHF.R.S32.HI R8, RZ, 0x1f, R203 ;  /* 0x0000001fff087819 */ /* 0x000fe400000114cb */
[----:B------:R-:W-:Y:S02]  /*23bc0*/  ISETP.GE.AND P2, PT, R203, UR4, PT ;  /* 0x00000004cb007c0c */ /* 0x000fe4000bf46270 */
[----:B------:R-:W-:Y:S02]  /*23bd0*/  ISETP.GE.AND P3, PT, R209, UR4, PT ;  /* 0x00000004d1007c0c */ /* 0x000fe4000bf66270 */
[----:B------:R-:W-:-:S09]  /*23be0*/  SHF.R.S32.HI R7, RZ, 0x1f, R209 ;  /* 0x0000001fff077819 */ /* 0x000fd200000114d1 */
[-C--:B----4-:R-:W-:Y:S02]  /*23bf0*/  @!P2 LEA R4, P0, R203, R14.reuse, 0x1 ;  /* 0x0000000ecb04a211 */ /* 0x090fe400078008ff */
[----:B------:R-:W-:Y:S02]  /*23c00*/  @!P3 LEA R14, P1, R209, R14, 0x1 ;  /* 0x0000000ed10eb211 */ /* 0x000fe400078208ff */
[-C--:B---3--:R-:W-:Y:S02]  /*23c10*/  @!P2 LEA.HI.X R5, R203, R0.reuse, R8, 0x1, P0 ;  /* 0x00000000cb05a211 */ /* 0x088fe400000f0c08 */
[----:B------:R-:W-:-:S03]  /*23c20*/  @!P3 LEA.HI.X R15, R209, R0, R7, 0x1, P1 ;  /* 0x00000000d10fb211 */ /* 0x000fc600008f0c07 */
[----:B------:R3:W-:Y:S04]  /*23c30*/  @!P2 ST.E.128 desc[UR54][R4.64], RZ ;  /* 0x000000ff0400a985 */ /* 0x0007e8000c101d36 */
[----:B------:R3:W-:Y:S02]  /*23c40*/  @!P3 ST.E.128 desc[UR54][R14.64], RZ ;  /* 0x000000ff0e00b985 */ /* 0x0007e4000c101d36 */
.L_x_520:
[----:B------:R-:W-:Y:S05]  /*23c50*/  BSYNC B1 ;  /* 0x0000000000017941 */ /* 0x000fea0003800000 */
.L_x_519:
[----:B------:R-:W-:-:S03]  /*23c60*/  UMOV UR4, 0xffffffff ;  /* 0xffffffff00047882 */ /* 0x000fc60000000000 */
[----:B------:R-:W-:Y:S05]  /*23c70*/  BRA.DIV UR4, `(.L_x_521) ;  /* 0x000000a204347947 */ /* 0x000fea000b800000 */
[----:B---3--:R3:W0:Y:S04]  /*23c80*/  SHFL.IDX PT, R0, R3, 0x1, 0x181f ;  /* 0x00381f0003007f89 */ /* 0x00862800000e0000 */
[----:B----4-:R3:W4:Y:S02]  /*23c90*/  SHFL.IDX PT, R14, R2, 0x1, 0x181f ;  /* 0x00381f00020e7f89 */ /* 0x01072400000e0000 */
.L_x_777:
        /* <DEDUP_REMOVED lines=11> */
[-C--:B0-----:R-:W-:Y:S02]  /*23d50*/  @!P2 LEA.HI.X R5, R203, R0.reuse, R8, 0x1, P0 ;  /* 0x00000000cb05a211 */ /* 0x081fe400000f0c08 */
[----:B------:R-:W-:-:S03]  /*23d60*/  @!P3 LEA.HI.X R15, R209, R0, R7, 0x1, P1 ;  /* 0x00000000d10fb211 */ /* 0x000fc600008f0c07 */
[----:B------:R0:W-:Y:S04]  /*23d70*/  @!P2 ST.E.128 desc[UR54][R4.64], RZ ;  /* 0x000000ff0400a985 */ /* 0x0001e8000c101d36 */
[----:B------:R0:W-:Y:S02]  /*23d80*/  @!P3 ST.E.128 desc[UR54][R14.64], RZ ;  /* 0x000000ff0e00b985 */ /* 0x0001e4000c101d36 */
.L_x_523:
[----:B------:R-:W-:Y:S05]  /*23d90*/  BSYNC B1 ;  /* 0x0000000000017941 */ /* 0x000fea0003800000 */
.L_x_522:
[----:B------:R-:W-:-:S03]  /*23da0*/  UMOV UR4, 0xffffffff ;  /* 0xffffffff00047882 */ /* 0x000fc60000000000 */
[----:B------:R-:W-:Y:S05]  /*23db0*/  BRA.DIV UR4, `(.L_x_524) ;  /* 0x000000a2042c7947 */ /* 0x000fea000b800000 */
[----:B0-----:R0:W0:Y:S04]  /*23dc0*/  SHFL.IDX PT, R0, R3, 0x2, 0x181f ;  /* 0x00581f0003007f89 */ /* 0x00102800000e0000 */
[----:B----4-:R4:W0:Y:S02]  /*23dd0*/  SHFL.IDX PT, R14, R2, 0x2, 0x181f ;  /* 0x00581f00020e7f89 */ /* 0x01082400000e0000 */
.L_x_781:
        /* <DEDUP_REMOVED lines=9> */
[-C--:B0-----:R-:W-:Y:S02]  /*23e70*/  @!P2 LEA R4, P0, R203, R14.reuse, 0x1 ;  /* 0x0000000ecb04a211 */ /* 0x081fe400078008ff */
[----:B------:R-:W-:Y:S02]  /*23e80*/  @!P3 LEA R14, P1, R209, R14, 0x1 ;  /* 0x0000000ed10eb211 */ /* 0x000fe400078208ff */
[-C--:B------:R-:W-:Y:S02]  /*23e90*/  @!P2 LEA.HI.X R5, R203, R0.reuse, R8, 0x1, P0 ;  /* 0x00000000cb05a211 */ /* 0x080fe400000f0c08 */
[----:B------:R-:W-:-:S03]  /*23ea0*/  @!P3 LEA.HI.X R15, R209, R0, R7, 0x1, P1 ;  /* 0x00000000d10fb211 */ /* 0x000fc600008f0c07 */
[----:B------:R0:W-:Y:S04]  /*23eb0*/  @!P2 ST.E.128 desc[UR54][R4.64], RZ ;  /* 0x000000ff0400a985 */ /* 0x0001e8000c101d36 */
[----:B------:R0:W-:Y:S02]  /*23ec0*/  @!P3 ST.E.128 desc[UR54][R14.64], RZ ;  /* 0x000000ff0e00b985 */ /* 0x0001e4000c101d36 */
.L_x_526:
[----:B------:R-:W-:Y:S05]  /*23ed0*/  BSYNC B1 ;  /* 0x0000000000017941 */ /* 0x000fea0003800000 */
.L_x_525:
[----:B------:R-:W-:-:S03]  /*23ee0*/  UMOV UR4, 0xffffffff ;  /* 0xffffffff00047882 */ /* 0x000fc60000000000 */
[----:B------:R-:W-:Y:S05]  /*23ef0*/  BRA.DIV UR4, `(.L_x_527) ;  /* 0x000000a204247947 */ /* 0x000fea000b800000 */
[----:B0-----:R0:W0:Y:S04]  /*23f00*/  SHFL.IDX PT, R0, R3, 0x3, 0x181f ;  /* 0x00781f0003007f89 */ /* 0x00102800000e0000 */
[----:B------:R0:W0:Y:S02]  /*23f10*/  SHFL.IDX PT, R14, R2, 0x3, 0x181f ;  /* 0x00781f00020e7f89 */ /* 0x00002400000e0000 */
.L_x_785:
[----:B01-34-:R-:W-:-:S04]  /*23f20*/  IADD3 R2, R6, 0x60, RZ ;  /* 0x0000006006027810 */ /* 0x01bfc80007ffe0ff */
[----:B------:R-:W-:-:S13]  /*23f30*/  ISETP.GE.AND P0, PT, R2, R21, PT ;  /* 0x000000150200720c */ /* 0x000fda0003f06270 */
[----:B------:R-:W-:Y:S05]  /*23f40*/  @P0 BRA `(.L_x_510) ;  /* 0x00000000002c0947 */ /* 0x000fea0003800000 */
[----:B------:R-:W-:Y:S01]  /*23f50*/  ULDC UR4, c[0x0][0xac8] ;  /* 0x0002b20000047ab9 */ /* 0x000fe20000000800 */
[----:B------:R-:W-:Y:S02]  /*23f60*/  SHF.R.S32.HI R5, RZ, 0x1f, R203 ;  /* 0x0000001fff057819 */ /* 0x000fe400000114cb */
[----:B------:R-:W-:Y:S02]  /*23f70*/  ISETP.GE.AND P2, PT, R203, UR4, PT ;  /* 0x00000004cb007c0c */ /* 0x000fe4000bf46270 */
[----:B------:R-:W-:Y:S02]  /*23f80*/  ISETP.GE.AND P3, PT, R209, UR4, PT ;  /* 0x00000004d1007c0c */ /* 0x000fe4000bf66270 */
[----:B------:R-:W-:-:S09]  /*23f90*/  SHF.R.S32.HI R4, RZ, 0x1f, R209 ;  /* 0x0000001fff047819 */ /* 0x000fd200000114d1 */
[-C--:B------:R-:W-:Y:S02]  /*23fa0*/  @!P2 LEA R2, P0, R203, R14.reuse, 0x1 ;  /* 0x0000000ecb02a211 */ /* 0x080fe400078008ff */
[----:B------:R-:W-:Y:S02]  /*23fb0*/  @!P3 LEA R14, P1, R209, R14, 0x1 ;  /* 0x0000000ed10eb211 */ /* 0x000fe400078208ff */
[-C--:B------:R-:W-:Y:S02]  /*23fc0*/  @!P2 LEA.HI.X R3, R203, R0.reuse, R5, 0x1, P0 ;  /* 0x00000000cb03a211 */ /* 0x080fe400000f0c05 */
[----:B------:R-:W-:-:S03]  /*23fd0*/  @!P3 LEA.HI.X R15, R209, R0, R4, 0x1, P1 ;  /* 0x00000000d10fb211 */ /* 0x000fc600008f0c04 */
[----:B------:R3:W-:Y:S04]  /*23fe0*/  @!P2 ST.E.128 desc[UR54][R2.64], RZ ;  /* 0x000000ff0200a985 */ /* 0x0007e8000c101d36 */
[----:B------:R3:W-:Y:S02]  /*23ff0*/  @!P3 ST.E.128 desc[UR54][R14.64], RZ ;  /* 0x000000ff0e00b985 */ /* 0x0007e4000c101d36 */
.L_x_510:
[----:B------:R-:W-:Y:S05]  /*24000*/  BSYNC B0 ;  /* 0x0000000000007941 */ /* 0x000fea0003800000 */
.L_x_495:
[----:B------:R-:W-:Y:S02]  /*24010*/  ULDC UR4, c[0x0][0xc3c] ;  /* 0x00030f0000047ab9 */ /* 0x000fe40000000800 */
[----:B--2---:R-:W-:-:S13]  /*24020*/  ISETP.GE.AND P0, PT, R147, UR4, PT ;  /* 0x0000000493007c0c */ /* 0x004fda000bf06270 */
[----:B------:R-:W-:Y:S05]  /*24030*/  @!P0 BRA `(.L_x_528) ;  /* 0xfffffdd400888947 */ /* 0x000fea000383ffff */
[----:B------:R-:W-:Y:S05]  /*24040*/  BRA `(.L_x_324) ;  /* 0x0000007000247947 */ /* 0x000fea0003800000 */
.L_x_322:
        /* <DEDUP_REMOVED lines=16> */
[----:B-1----:R2:W-:Y:S04]  /*24150*/  STL.64 [R1], R4 ;  /* 0x0000000401007387 */ /* 0x0025e80000100a00 */
[----:B------:R2:W-:Y:S01]  /*24160*/  STL.64 [R1+0x8], R6 ;  /* 0x0000080601007387 */ /* 0x0005e20000100a00 */
[----:B------:R-:W-:Y:S06]  /*24170*/  BAR.ARV 0x4, 0x180 ;  /* 0x0106000000007b1d */ /* 0x000fec0000002000 */
[----:B------:R-:W-:Y:S05]  /*24180*/  BRA `(.L_x_530) ;  /* 0x0000000800a87947 */ /* 0x000fea0003800000 */
.L_x_529:
[----:B------:R-:W1:Y:S01]  /*24190*/  S2R R0, SR_TID.X ;  /* 0x0000000000007919 */ /* 0x000e620000002100 */
[----:B------:R-:W-:Y:S01]  /*241a0*/  ULDC UR4, c[0x0][0xc3c] ;  /* 0x00030f0000047ab9 */ /* 0x000fe20000000800 */
[----:B------:R-:W-:Y:S01]  /*241b0*/  IMAD.MOV.U32 R9, RZ, RZ, RZ ;  /* 0x000000ffff097224 */ /* 0x000fe200078e00ff */
[----:B------:R-:W2:Y:S01]  /*241c0*/  S2UR UR6, SR_CTAID.X ;  /* 0x00000000000679c3 */ /* 0x000ea20000002500 */
[----:B------:R-:W-:Y:S01]  /*241d0*/  ULDC UR5, c[0x0][0xc38] ;  /* 0x00030e0000057ab9 */ /* 0x000fe20000000800 */
[----:B-1----:R-:W-:-:S04]  /*241e0*/  LOP3.LUT R0, R0, 0x1f, RZ, 0xc0, !PT ;  /* 0x0000001f00007812 */ /* 0x002fc800078ec0ff */
[----:B------:R-:W-:-:S04]  /*241f0*/  ISETP.NE.AND P0, PT, R0, 0x1f, PT ;  /* 0x0000001f0000780c */ /* 0x000fc80003f05270 */
[----:B------:R-:W-:-:S13]  /*24200*/  ISETP.GE.OR P1, PT, R0, UR4, !P0 ;  /* 0x0000000400007c0c */ /* 0x000fda000c726670 */
[----:B0-----:R-:W0:Y:S08]  /*24210*/  @!P1 LDC.64 R2, c[0x0][0xc80] ;  /* 0x00032000ff029b82 */ /* 0x001e300000000a00 */
[----:B------:R-:W1:Y:S01]  /*24220*/  @!P1 LDC.64 R4, c[0x0][0xc78] ;  /* 0x00031e00ff049b82 */ /* 0x000e620000000a00 */
[----:B0-----:R-:W-:-:S05]  /*24230*/  @!P1 IMAD.WIDE.U32 R2, R0, 0x4, R2 ;  /* 0x0000000400029825 */ /* 0x001fca00078e0002 */
[----:B------:R1:W3:Y:S02]  /*24240*/  @!P1 LDG.E R6, desc[UR54][R2.64] ;  /* 0x0000003602069981 */ /* 0x0002e4000c1e1900 */
[----:B-1----:R-:W-:-:S05]  /*24250*/  @!P1 IMAD.WIDE.U32 R2, R0, 0x4, R4 ;  /* 0x0000000400029825 */ /* 0x002fca00078e0004 */
[----:B------:R-:W3:Y:S01]  /*24260*/  @!P1 LDG.E R9, desc[UR54][R2.64] ;  /* 0x0000003602099981 */ /* 0x000ee2000c1e1900 */
[C---:B------:R-:W-:Y:S01]  /*24270*/  ISETP.NE.AND P1, PT, R0.reuse, RZ, PT ;  /* 0x000000ff0000720c */ /* 0x040fe20003f25270 */
[----:B------:R-:W-:Y:S01]  /*24280*/  UMOV UR4, URZ ;  /* 0x0000003f00047c82 */ /* 0x000fe20008000000 */
[C---:B------:R-:W-:Y:S02]  /*24290*/  ISETP.GE.U32.AND P2, PT, R0.reuse, 0x2, PT ;  /* 0x000000020000780c */ /* 0x040fe40003f46070 */
[C---:B------:R-:W-:Y:S02]  /*242a0*/  ISETP.GE.U32.AND P3, PT, R0.reuse, 0x4, PT ;  /* 0x000000040000780c */ /* 0x040fe40003f66070 */
[C---:B------:R-:W-:Y:S02]  /*242b0*/  ISETP.GE.U32.AND P4, PT, R0.reuse, 0x8, PT ;  /* 0x000000080000780c */ /* 0x040fe40003f86070 */
[----:B------:R-:W-:Y:S01]  /*242c0*/  ISETP.GE.U32.AND P5, PT, R0, 0x10, PT ;  /* 0x000000100000780c */ /* 0x000fe20003fa6070 */
[----:B---3--:R-:W-:-:S05]  /*242d0*/  IMAD R4, R6, R9, RZ ;  /* 0x0000000906047224 */ /* 0x008fca00078e02ff */
[----:B------:R-:W0:Y:S02]  /*242e0*/  SHFL.UP PT, R5, R4, 0x1, RZ ;  /* 0x0420000004057989 */ /* 0x000e2400000e00ff */
[----:B0-----:R-:W-:-:S05]  /*242f0*/  SEL R5, R5, RZ, P1 ;  /* 0x000000ff05057207 */ /* 0x001fca0000800000 */
[----:B------:R-:W-:-:S05]  /*24300*/  IMAD.IADD R5, R4, 0x1, R5 ;  /* 0x0000000104057824 */ /* 0x000fca00078e0205 */
[----:B------:R-:W0:Y:S02]  /*24310*/  SHFL.UP PT, R7, R5, 0x2, RZ ;  /* 0x0440000005077989 */ /* 0x000e2400000e00ff */
[----:B0-----:R-:W-:-:S04]  /*24320*/  SEL R8, R7, RZ, P2 ;  /* 0x000000ff07087207 */ /* 0x001fc80001000000 */
[----:B------:R-:W-:-:S05]  /*24330*/  IADD3 R8, R5, R8, RZ ;  /* 0x0000000805087210 */ /* 0x000fca0007ffe0ff */
        /* <DEDUP_REMOVED lines=9> */
[----:B------:R-:W0:Y:S02]  /*243d0*/  SHFL.IDX PT, R4, R2, 0x1f, 0x1f ;  /* 0x03e01f0002047f89 */ /* 0x000e2400000e0000 */
[----:B0-----:R-:W-:-:S05]  /*243e0*/  IMAD R7, R4, UR5, RZ ;  /* 0x0000000504077c24 */ /* 0x001fca000f8e02ff */
[----:B--2---:R-:W-:Y:S02]  /*243f0*/  ISETP.GT.AND P6, PT, R7, UR6, PT ;  /* 0x0000000607007c0c */ /* 0x004fe4000bfc4270 */
[----:B------:R-:W-:-:S11]  /*24400*/  MOV R4, R7 ;  /* 0x0000000700047202 */ /* 0x000fd60000000f00 */
[----:B------:R-:W-:Y:S05]  /*24410*/  @P6 BRA `(.L_x_531) ;  /* 0x0000000000a46947 */ /* 0x000fea0003800000 */
[----:B------:R-:W-:Y:S01]  /*24420*/  IMAD.MOV.U32 R7, RZ, RZ, R4 ;  /* 0x000000ffff077224 */ /* 0x000fe200078e0004 */
[----:B------:R-:W-:Y:S01]  /*24430*/  UMOV UR4, URZ ;  /* 0x0000003f00047c82 */ /* 0x000fe20008000000 */
[----:B------:R-:W-:-:S05]  /*24440*/  ULDC UR5, c[0x0][0xc38] ;  /* 0x00030e0000057ab9 */ /* 0x000fca0000000800 */
.L_x_533:
[----:B------:R-:W0:Y:S01]  /*24450*/  LDC R2, c[0x0][0xc3c] ;  /* 0x00030f00ff027b82 */ /* 0x000e220000000800 */
[----:B------:R-:W-:Y:S01]  /*24460*/  ULDC UR7, c[0x0][0xc3c] ;  /* 0x00030f0000077ab9 */ /* 0x000fe20000000800 */
[----:B------:R-:W-:Y:S01]  /*24470*/  UIADD3 UR4, UR4, 0x1f, URZ ;  /* 0x0000001f04047890 */ /* 0x000fe2000fffe03f */
[----:B------:R-:W-:-:S05]  /*24480*/  IMAD.U32 R3, RZ, RZ, UR7 ;  /* 0x00000007ff037e24 */ /* 0x000fca000f8e00ff */
[----:B------:R1:W-:Y:S01]  /*24490*/  STL [R1+0xc], R3 ;  /* 0x00000c0301007387 */ /* 0x0003e20000100800 */
[----:B0-----:R-:W-:-:S13]  /*244a0*/  ISETP.LE.AND P6, PT, R2, UR4, PT ;  /* 0x0000000402007c0c */ /* 0x001fda000bfc3270 */
[----:B-1----:R-:W-:Y:S05]  /*244b0*/  @P6 BRA `(.L_x_532) ;  /* 0x0000000400a46947 */ /* 0x002fea0003800000 */
[----:B------:R-:W-:Y:S01]  /*244c0*/  VIADD R9, R0, UR4 ;  /* 0x0000000400097c36 */ /* 0x000fe20008000000 */
[----:B------:R-:W-:-:S04]  /*244d0*/  MOV R6, RZ ;  /* 0x000000ff00067202 */ /* 0x000fc80000000f00 */
[----:B------:R-:W-:-:S13]  /*244e0*/  ISETP.GE.OR P6, PT, R9, R2, !P0 ;  /* 0x000000020900720c */ /* 0x000fda00047c6670 */
        /* <DEDUP_REMOVED lines=23> */
[----:B------:R-:W0:Y:S02]  /*24660*/  SHFL.IDX PT, R4, R2, 0x1f, 0x1f ;  /* 0x03e01f0002047f89 */ /* 0x000e2400000e0000 */
[----:B0-----:R-:W-:-:S04]  /*24670*/  IMAD R4, R4, UR5, RZ ;  /* 0x0000000504047c24 */ /* 0x001fc8000f8e02ff */
[----:B------:R-:W-:-:S05]  /*24680*/  IMAD.IADD R7, R4, 0x1, R7 ;  /* 0x0000000104077824 */ /* 0x000fca00078e0207 */
[----:B------:R-:W-:-:S13]  /*24690*/  ISETP.GT.AND P6, PT, R7, UR6, PT ;  /* 0x0000000607007c0c */ /* 0x000fda000bfc4270 */
[----:B------:R-:W-:Y:S05]  /*246a0*/  @!P6 BRA `(.L_x_533) ;  /* 0xfffffffc0068e947 */ /* 0x000fea000383ffff */
.L_x_531:
[----:B------:R-:W-:-:S05]  /*246b0*/  IADD3 R11, -R4, R7, RZ ;  /* 0x00000007040b7210 */ /* 0x000fca0007ffe1ff */
[----:B------:R-:W-:-:S05]  /*246c0*/  IMAD R3, R2, UR5, R11 ;  /* 0x0000000502037c24 */ /* 0x000fca000f8e020b */
[----:B------:R-:W-:-:S13]  /*246d0*/  ISETP.GT.AND P0, PT, R3, UR6, PT ;  /* 0x0000000603007c0c */ /* 0x000fda000bf04270 */
[----:B------:R-:W-:-:S04]  /*246e0*/  VOTE.ANY R10, PT, !P0 ;  /* 0x00000000000a7806 */ /* 0x000fc800040e0100 */
[----:B------:R0:W1:Y:S01]  /*246f0*/  POPC R5, R10 ;  /* 0x0000000a00057309 */ /* 0x0000620000000000 */
[----:B------:R-:W-:Y:S01]  /*24700*/  ISETP.NE.AND P0, PT, R10, RZ, PT ;  /* 0x000000ff0a00720c */ /* 0x000fe20003f05270 */
[----:B0-----:R-:W-:Y:S01]  /*24710*/  IMAD.MOV.U32 R10, RZ, RZ, RZ ;  /* 0x000000ffff0a7224 */ /* 0x001fe200078e00ff */
[----:B-1----:R-:W0:Y:S04]  /*24720*/  SHFL.IDX PT, R6, R6, R5, 0x1f ;  /* 0x00001f0506067589 */ /* 0x002e2800000e0000 */
[----:B------:R-:W1:Y:S01]  /*24730*/  SHFL.IDX PT, R8, R9, R5, 0x1f ;  /* 0x00001f0509087589 */ /* 0x000e6200000e0000 */
[----:B0-----:R-:W-:-:S04]  /*24740*/  IABS R4, R6 ;  /* 0x0000000600047213 */ /* 0x001fc80000000000 */
[----:B------:R-:W0:Y:S01]  /*24750*/  I2F.RP R13, R4 ;  /* 0x00000004000d7306 */ /* 0x000e220000209400 */
[----:B-1----:R-:W-:-:S07]  /*24760*/  IABS R7, R8 ;  /* 0x0000000800077213 */ /* 0x002fce0000000000 */
[----:B------:R-:W-:Y:S08]  /*24770*/  I2F.RP R12, R7 ;  /* 0x00000007000c7306 */ /* 0x000ff00000209400 */
[----:B0-----:R-:W0:Y:S02]  /*24780*/  MUFU.RCP R13, R13 ;  /* 0x0000000d000d7308 */ /* 0x001e240000001000 */
[----:B0-----:R-:W-:-:S06]  /*24790*/  VIADD R3, R13, 0xffffffe ;  /* 0x0ffffffe0d037836 */ /* 0x001fcc0000000000 */
[----:B------:R-:W0:Y:S02]  /*247a0*/  F2I.FTZ.U32.TRUNC.NTZ R3, R3 ;  /* 0x0000000300037305 */ /* 0x000e24000021f000 */
[----:B0-----:R-:W-:Y:S01]  /*247b0*/  IMAD.MOV R15, RZ, RZ, -R3 ;  /* 0x000000ffff0f7224 */ /* 0x001fe200078e0a03 */
[----:B------:R-:W-:Y:S06]  /*247c0*/  @!P0 BRA `(.L_x_534) ;  /* 0x0000000000088947 */ /* 0x000fec0003800000 */
[----:B------:R-:W-:-:S05]  /*247d0*/  IADD3 R9, R5, -0x1, RZ ;  /* 0xffffffff05097810 */ /* 0x000fca0007ffe0ff */
[----:B------:R0:W1:Y:S02]  /*247e0*/  SHFL.IDX PT, R10, R2, R9, 0x1f ;  /* 0x00001f09020a7589 */ /* 0x00006400000e0000 */
.L_x_534:
[----:B-1----:R-:W-:Y:S01]  /*247f0*/  IMAD R10, R10, UR5, R11 ;  /* 0x000000050a0a7c24 */ /* 0x002fe2000f8e020b */
[----:B------:R-:W1:Y:S01]  /*24800*/  MUFU.RCP R12, R12 ;  /* 0x0000000c000c7308 */ /* 0x000e620000001000 */
[----:B0-----:R-:W-:Y:S02]  /*24810*/  IMAD R9, R15, R4, RZ ;  /* 0x000000040f097224 */ /* 0x001fe400078e02ff */
[----:B------:R-:W-:Y:S01]  /*24820*/  IMAD.MOV.U32 R2, RZ, RZ, RZ ;  /* 0x000000ffff027224 */ /* 0x000fe200078e00ff */
[----:B------:R0:W-:Y:S03]  /*24830*/  STL [R1], R10 ;  /* 0x0000000a01007387 */ /* 0x0001e60000100800 */
[----:B------:R-:W-:Y:S01]  /*24840*/  IMAD.HI.U32 R2, R3, R9, R2 ;  /* 0x0000000903027227 */ /* 0x000fe200078e0002 */
[----:B------:R-:W-:Y:S02]  /*24850*/  IADD3 R9, -R10, UR6, RZ ;  /* 0x000000060a097c10 */ /* 0x000fe4000fffe1ff */
[----:B------:R-:W-:-:S02]  /*24860*/  IABS R3, R6 ;  /* 0x0000000600037213 */ /* 0x000fc40000000000 */
[----:B------:R-:W-:-:S03]  /*24870*/  IABS R11, R9 ;  /* 0x00000009000b7213 */ /* 0x000fc60000000000 */
[----:B------:R-:W-:Y:S02]  /*24880*/  IMAD.MOV R3, RZ, RZ, -R3 ;  /* 0x000000ffff037224 */ /* 0x000fe400078e0a03 */
[----:B0-----:R-:W-:-:S04]  /*24890*/  IMAD.HI.U32 R10, R2, R11, RZ ;  /* 0x0000000b020a7227 */ /* 0x001fc800078e00ff */
[----:B------:R-:W-:Y:S02]  /*248a0*/  IMAD R11, R10, R3, R11 ;  /* 0x000000030a0b7224 */ /* 0x000fe400078e020b */
[----:B-1----:R-:W-:-:S03]  /*248b0*/  VIADD R3, R12, 0xffffffe ;  /* 0x0ffffffe0c037836 */ /* 0x002fc60000000000 */
[----:B------:R-:W-:-:S03]  /*248c0*/  ISETP.GT.U32.AND P1, PT, R4, R11, PT ;  /* 0x0000000b0400720c */ /* 0x000fc60003f24070 */
[----:B------:R-:W0:Y:S10]  /*248d0*/  F2I.FTZ.U32.TRUNC.NTZ R3, R3 ;  /* 0x0000000300037305 */ /* 0x000e34000021f000 */
[----:B------:R-:W-:Y:S01]  /*248e0*/  @!P1 IADD3 R11, R11, -R4, RZ ;  /* 0x800000040b0b9210 */ /* 0x000fe20007ffe0ff */
[----:B------:R-:W-:Y:S01]  /*248f0*/  @!P1 VIADD R10, R10, 0x1 ;  /* 0x000000010a0a9836 */ /* 0x000fe20000000000 */
[----:B------:R-:W-:-:S02]  /*24900*/  ISETP.NE.AND P1, PT, R6, RZ, PT ;  /* 0x000000ff0600720c */ /* 0x000fc40003f25270 */
[----:B------:R-:W-:Y:S01]  /*24910*/  ISETP.GE.U32.AND P0, PT, R11, R4, PT ;  /* 0x000000040b00720c */ /* 0x000fe20003f06070 */
[----:B0-----:R-:W-:-:S04]  /*24920*/  IMAD.MOV R2, RZ, RZ, -R3 ;  /* 0x000000ffff027224 */ /* 0x001fc800078e0a03 */
[----:B------:R-:W-:Y:S02]  /*24930*/  IMAD R11, R2, R7, RZ ;  /* 0x00000007020b7224 */ /* 0x000fe400078e02ff */
[----:B------:R-:W-:-:S04]  /*24940*/  IMAD.MOV.U32 R2, RZ, RZ, RZ ;  /* 0x000000ffff027224 */ /* 0x000fc800078e00ff */
[----:B------:R-:W-:Y:S01]  /*24950*/  IMAD.HI.U32 R4, R3, R11, R2 ;  /* 0x0000000b03047227 */ /* 0x000fe200078e0002 */
[----:B------:R-:W-:Y:S02]  /*24960*/  LOP3.LUT R2, R9, R6, RZ, 0x3c, !PT ;  /* 0x0000000609027212 */ /* 0x000fe400078e3cff */
[----:B------:R-:W-:Y:S02]  /*24970*/  @P0 IADD3 R10, R10, 0x1, RZ ;  /* 0x000000010a0a0810 */ /* 0x000fe40007ffe0ff */
        /* <DEDUP_REMOVED lines=8> */
[----:B------:R-:W-:-:S05]  /*24a00*/  IMAD R2, R4, R2, R3 ;  /* 0x0000000204027224 */ /* 0x000fca00078e0203 */
[----:B------:R-:W-:-:S13]  /*24a10*/  ISETP.GT.U32.AND P1, PT, R7, R2, PT ;  /* 0x000000020700720c */ /* 0x000fda0003f24070 */
[----:B------:R-:W-:Y:S01]  /*24a20*/  @!P1 IMAD.IADD R2, R2, 0x1, -R7 ;  /* 0x0000000102029824 */ /* 0x000fe200078e0a07 */
[----:B------:R-:W-:Y:S02]  /*24a30*/  @!P1 IADD3 R4, R4, 0x1, RZ ;  /* 0x0000000104049810 */ /* 0x000fe40007ffe0ff */
[----:B------:R-:W-:Y:S02]  /*24a40*/  ISETP.NE.AND P1, PT, R8, RZ, PT ;  /* 0x000000ff0800720c */ /* 0x000fe40003f25270 */
[----:B------:R-:W-:Y:S02]  /*24a50*/  ISETP.GE.U32.AND P0, PT, R2, R7, PT ;  /* 0x000000070200720c */ /* 0x000fe40003f06070 */
[----:B------:R-:W-:-:S04]  /*24a60*/  LOP3.LUT R2, R10, R8, RZ, 0x3c, !PT ;  /* 0x000000080a027212 */ /* 0x000fc800078e3cff */
[----:B------:R-:W-:Y:S01]  /*24a70*/  ISETP.GE.AND P2, PT, R2, RZ, PT ;  /* 0x000000ff0200720c */ /* 0x000fe20003f46270 */
[----:B------:R-:W-:-:S06]  /*24a80*/  VIADD R2, R5, UR4 ;  /* 0x0000000405027c36 */ /* 0x000fcc0008000000 */
[----:B------:R-:W-:-:S06]  /*24a90*/  @P0 VIADD R4, R4, 0x1 ;  /* 0x0000000104040836 */ /* 0x000fcc0000000000 */
[----:B------:R-:W-:Y:S01]  /*24aa0*/  @!P2 IMAD.MOV R4, RZ, RZ, -R4 ;  /* 0x000000ffff04a224 */ /* 0x000fe200078e0a04 */
[----:B------:R-:W-:-:S05]  /*24ab0*/  @!P1 LOP3.LUT R4, RZ, R8, RZ, 0x33, !PT ;  /* 0x00000008ff049212 */ /* 0x000fca00078e33ff */
[----:B------:R-:W-:-:S04]  /*24ac0*/  IMAD.MOV R3, RZ, RZ, -R4 ;  /* 0x000000ffff037224 */ /* 0x000fc800078e0a04 */
[C---:B------:R-:W-:Y:S01]  /*24ad0*/  IMAD R10, R8.reuse, R3, R10 ;  /* 0x00000003080a7224 */ /* 0x040fe200078e020a */
[----:B------:R-:W-:Y:S01]  /*24ae0*/  LEA R3, R8, R4, 0x18 ;  /* 0x0000000408037211 */ /* 0x000fe200078ec0ff */
[----:B------:R-:W-:-:S04]  /*24af0*/  IMAD.IADD R4, R9, 0x1, -R6 ;  /* 0x0000000109047824 */ /* 0x000fc800078e0a06 */
[----:B------:R-:W-:Y:S01]  /*24b00*/  IMAD R3, R10, 0x10000, R3 ;  /* 0x000100000a037824 */ /* 0x000fe200078e0203 */
[----:B------:R1:W-:Y:S04]  /*24b10*/  STL [R1+0x4], R4 ;  /* 0x0000040401007387 */ /* 0x0003e80000100800 */
[----:B------:R1:W-:Y:S04]  /*24b20*/  STL [R1+0xc], R2 ;  /* 0x00000c0201007387 */ /* 0x0003e80000100800 */
[----:B------:R1:W-:Y:S01]  /*24b30*/  STL [R1+0x8], R3 ;  /* 0x0000080301007387 */ /* 0x0003e20000100800 */
[----:B------:R-:W-:Y:S05]  /*24b40*/  BRA `(.L_x_535) ;  /* 0x0000000000107947 */ /* 0x000fea0003800000 */
.L_x_532:
[----:B------:R-:W-:Y:S01]  /*24b50*/  MOV R2, UR6 ;  /* 0x0000000600027c02 */ /* 0x000fe20008000f00 */
[----:B------:R0:W-:Y:S04]  /*24b60*/  STL [R1+0x4], RZ ;  /* 0x000004ff01007387 */ /* 0x0001e80000100800 */
[----:B------:R0:W-:Y:S04]  /*24b70*/  STL [R1+0x8], RZ ;  /* 0x000008ff01007387 */ /* 0x0001e80000100800 */
[----:B------:R0:W-:Y:S02]  /*24b80*/  STL [R1], R2 ;  /* 0x0000000201007387 */ /* 0x0001e40000100800 */
.L_x_535:
[----:B-1----:R-:W2:Y:S04]  /*24b90*/  LDL R4, [R1] ;  /* 0x0000000001047983 */ /* 0x002ea80000100800 */
[----:B------:R-:W2:Y:S04]  /*24ba0*/  LDL R5, [R1+0x4] ;  /* 0x0000040001057983 */ /* 0x000ea80000100800 */
[----:B------:R-:W2:Y:S04]  /*24bb0*/  LDL R6, [R1+0x8] ;  /* 0x0000080001067983 */ /* 0x000ea80000100800 */
[----:B------:R-:W2:Y:S01]  /*24bc0*/  LDL R7, [R1+0xc] ;  /* 0x00000c0001077983 */ /* 0x000ea20000100800 */
[----:B------:R-:W-:-:S13]  /*24bd0*/  ISETP.NE.AND P0, PT, R0, RZ, PT ;  /* 0x000000ff0000720c */ /* 0x000fda0003f05270 */
[----:B------:R-:W1:Y:S01]  /*24be0*/  @!P0 S2R R3, SR_CgaCtaId ;  /* 0x0000000000038919 */ /* 0x000e620000008800 */
[----:B------:R-:W-:-:S04]  /*24bf0*/  @!P0 MOV R0, 0x400 ;  /* 0x0000040000008802 */ /* 0x000fc80000000f00 */
[----:B-1----:R-:W-:-:S05]  /*24c00*/  @!P0 LEA R0, R3, R0, 0x18 ;  /* 0x0000000003008211 */ /* 0x002fca00078ec0ff */
[----:B--2---:R1:W-:Y:S01]  /*24c10*/  @!P0 STS.128 [R0+0x298d0], R4 ;  /* 0x0298d00400008388 */ /* 0x0043e20000000c00 */
[----:B------:R-:W-:Y:S06]  /*24c20*/  BAR.ARV 0x5, 0x180 ;  /* 0x0146000000007b1d */ /* 0x000fec0000002000 */
.L_x_530:
[----:B-1----:R-:W3:Y:S01]  /*24c30*/  LDL R0, [R1+0xc] ;  /* 0x00000c0001007983 */ /* 0x002ee20000100800 */
[----:B------:R-:W-:Y:S01]  /*24c40*/  ULDC UR4, c[0x0][0xc3c] ;  /* 0x00030f0000047ab9 */ /* 0x000fe20000000800 */
[----:B------:R-:W-:Y:S01]  /*24c50*/  IMAD.MOV.U32 R19, RZ, RZ, RZ ;  /* 0x000000ffff137224 */ /* 0x000fe200078e00ff */
[----:B---3--:R-:W-:Y:S01]  /*24c60*/  ISETP.GE.AND P0, PT, R0, UR4, PT ;  /* 0x0000000400007c0c */ /* 0x008fe2000bf06270 */
[----:B------:R-:W-:-:S05]  /*24c70*/  IMAD.MOV.U32 R0, RZ, RZ, 0x1 ;  /* 0x00000001ff007424 */ /* 0x000fca00078e00ff */
[----:B------:R1:W-:Y:S04]  /*24c80*/  STL [R1+0x18], R0 ;  /* 0x0000180001007387 */ /* 0x0003e80000100800 */
[----:B------:R1:W-:Y:S03]  /*24c90*/  STL [R1+0x5c], RZ ;  /* 0x00005cff01007387 */ /* 0x0003e60000100800 */
[----:B------:R-:W-:Y:S05]  /*24ca0*/  @P0 BRA `(.L_x_536) ;  /* 0x0000006000100947 */ /* 0x000fea0003800000 */
[----:B------:R-:W1:Y:S01]  /*24cb0*/  S2R R10, SR_TID.X ;  /* 0x00000000000a7919 */ /* 0x000e620000002100 */
[----:B------:R-:W3:Y:S01]  /*24cc0*/  S2UR UR5, SR_CgaCtaId ;  /* 0x00000000000579c3 */ /* 0x000ee20000008800 */
[----:B------:R-:W-:Y:S01]  /*24cd0*/  UMOV UR4, 0x400 ;  /* 0x0000040000047882 */ /* 0x000fe20000000000 */
[----:B------:R-:W-:Y:S01]  /*24ce0*/  BSSY B7, `(.L_x_536) ;  /* 0x0000600000077945 */ /* 0x000fe20003800000 */
[----:B------:R-:W-:Y:S01]  /*24cf0*/  IMAD.MOV.U32 R19, RZ, RZ, RZ ;  /* 0x000000ffff137224 */ /* 0x000fe200078e00ff */
[----:B------:R-:W-:Y:S01]  /*24d00*/  ULDC.64 UR40, c[0x0][0x198] ;  /* 0x0000660000287ab9 */ /* 0x000fe20000000a00 */
[----:B------:R-:W-:Y:S02]  /*24d10*/  ULOP3.LUT UR37, UR36, 0x1, URZ, 0xfc, !UPT ;  /* 0x0000000124257892 */ /* 0x000fe4000f8efc3f */
[----:B------:R-:W-:Y:S01]  /*24d20*/  ULOP3.LUT UR39, UR36, 0x2, URZ, 0xfc, !UPT ;  /* 0x0000000224277892 */ /* 0x000fe2000f8efc3f */
[----:B------:R-:W-:Y:S01]  /*24d30*/  ULDC UR38, c[0x0][0xc] ;  /* 0x0000030000267ab9 */ /* 0x000fe20000000800 */
[----:B---3--:R-:W-:-:S06]  /*24d40*/  ULEA UR4, UR5, UR4, 0x18 ;  /* 0x0000000405047291 */ /* 0x008fcc000f8ec03f */
[----:B------:R-:W-:Y:S01]  /*24d50*/  IMAD.U32 R18, RZ, RZ, UR4 ;  /* 0x00000004ff127e24 */ /* 0x000fe2000f8e00ff */
[----:B-1----:R-:W-:Y:S01]  /*24d60*/  SHF.R.U32.HI R0, RZ, 0x1, R10 ;  /* 0x00000001ff007819 */ /* 0x002fe2000001160a */
[C---:B--2---:R-:W-:Y:S01]  /*24d70*/  IMAD.SHL.U32 R4, R10.reuse, 0x80, RZ ;  /* 0x000000800a047824 */ /* 0x044fe200078e00ff */
[C---:B------:R-:W-:Y:S01]  /*24d80*/  LOP3.LUT R8, R10.reuse, 0x7f, RZ, 0xc0, !PT ;  /* 0x0000007f0a087812 */ /* 0x040fe200078ec0ff */
[C---:B0-----:R-:W-:Y:S01]  /*24d90*/  IMAD.SHL.U32 R2, R10.reuse, 0x10, RZ ;  /* 0x000000100a027824 */ /* 0x041fe200078e00ff */
[C---:B------:R-:W-:Y:S01]  /*24da0*/  SHF.L.U32 R9, R10.reuse, 0x2, RZ ;  /* 0x000000020a097819 */ /* 0x040fe200000006ff */
[----:B------:R-:W-:Y:S01]  /*24db0*/  IMAD.SHL.U32 R3, R10, 0x2, RZ ;  /* 0x000000020a037824 */ /* 0x000fe200078e00ff */
[----:B------:R-:W-:Y:S02]  /*24dc0*/  LOP3.LUT R5, R4, 0x380, RZ, 0xc0, !PT ;  /* 0x0000038004057812 */ /* 0x000fe400078ec0ff */
[----:B------:R-:W-:Y:S02]  /*24dd0*/  LOP3.LUT P0, RZ, R10, 0x4, RZ, 0xc0, !PT ;  /* 0x000000040aff7812 */ /* 0x000fe4000780c0ff */
[----:B------:R-:W-:-:S02]  /*24de0*/  LOP3.LUT R5, R5, 0x30, R0, 0xf8, !PT ;  /* 0x0000003005057812 */ /* 0x000fc400078ef800 */
[----:B------:R-:W-:Y:S02]  /*24df0*/  SHF.L.U32 R0, R8, 0x4, RZ ;  /* 0x0000000408007819 */ /* 0x000fe400000006ff */
[----:B------:R-:W-:Y:S02]  /*24e00*/  LOP3.LUT R5, R5, 0x70, R2, 0x78, !PT ;  /* 0x0000007005057812 */ /* 0x000fe400078e7802 */
[----:B------:R-:W-:Y:S02]  /*24e10*/  LOP3.LUT R7, R0, 0x600, RZ, 0xc0, !PT ;  /* 0x0000060000077812 */ /* 0x000fe400078ec0ff */
[----:B------:R-:W-:Y:S02]  /*24e20*/  LOP3.LUT R0, R2, 0x1b0, RZ, 0xc0, !PT ;  /* 0x000001b002007812 */ /* 0x000fe400078ec0ff */
[----:B------:R-:W-:Y:S02]  /*24e30*/  LOP3.LUT R5, R5, 0xc00, R4, 0xf8, !PT ;  /* 0x00000c0005057812 */ /* 0x000fe400078ef804 */
[----:B------:R-:W-:-:S02]  /*24e40*/  LOP3.LUT R3, R0, 0x30, R3, 0x78, !PT ;  /* 0x0000003000037812 */ /* 0x000fc400078e7803 */
[----:B------:R-:W-:Y:S01]  /*24e50*/  LOP3.LUT R0, R7, 0x40, R2, 0xf8, !PT ;  /* 0x0000004007007812 */ /* 0x000fe200078ef802 */
[----:B------:R0:W-:Y:S03]  /*24e60*/  STL [R1+0x30], R5 ;  /* 0x0000300501007387 */ /* 0x0001e60000100800 */
[----:B------:R-:W-:Y:S01]  /*24e70*/  LOP3.LUT R3, R0, R3, RZ, 0xfc, !PT ;  /* 0x0000000300037212 */ /* 0x000fe200078efcff */
[----:B------:R-:W-:-:S05]  /*24e80*/  IMAD.SHL.U32 R0, R10, 0x20, RZ ;  /* 0x000000200a007824 */ /* 0x000fca00078e00ff */
[----:B------:R-:W-:Y:S02]  /*24e90*/  LOP3.LUT R6, R0, 0x80, RZ, 0xc0, !PT ;  /* 0x0000008000067812 */ /* 0x000fe400078ec0ff */
[----:B------:R-:W-:Y:S02]  /*24ea0*/  LOP3.LUT R7, R7, 0x60, R0, 0xf8, !PT ;  /* 0x0000006007077812 */ /* 0x000fe400078ef800 */
[----:B------:R-:W-:Y:S02]  /*24eb0*/  LOP3.LUT R6, R6, 0x10, R10, 0xf8, !PT ;  /* 0x0000001006067812 */ /* 0x000fe400078ef80a */
[----:B------:R-:W-:Y:S02]  /*24ec0*/  LOP3.LUT R7, R7, 0x100, R0, 0xf8, !PT ;  /* 0x0000010007077812 */ /* 0x000fe400078ef800 */
[----:B------:R-:W-:Y:S02]  /*24ed0*/  LOP3.LUT R6, R6, 0x10, R9, 0x78, !PT ;  /* 0x0000001006067812 */ /* 0x000fe400078e7809 */
[----:B0-----:R-:W-:-:S02]  /*24ee0*/  SHF.R.U32.HI R5, RZ, 0x2, R8 ;  /* 0x00000002ff057819 */ /* 0x001fc40000011608 */
[----:B------:R-:W-:Y:S02]  /*24ef0*/  LOP3.LUT R4, R7, R6, RZ, 0xfc, !PT ;  /* 0x0000000607047212 */ /* 0x000fe400078efcff */
[----:B------:R-:W-:Y:S02]  /*24f00*/  LOP3.LUT R5, R5, 0x60, R0, 0xf8, !PT ;  /* 0x0000006005057812 */ /* 0x000fe400078ef800 */
[----:B------:R-:W-:Y:S01]  /*24f10*/  MOV R0, 0x1 ;  /* 0x0000000100007802 */ /* 0x000fe20000000f00 */
[----:B------:R0:W-:Y:S02]  /*24f20*/  STL [R1+0x2c], R4 ;  /* 0x00002c0401007387 */ /* 0x0001e40000100800 */
[----:B0-----:R-:W-:Y:S01]  /*24f30*/  LOP3.LUT R4, R2, 0x30, RZ, 0xc0, !PT ;  /* 0x0000003002047812 */ /* 0x001fe200078ec0ff */
[----:B------:R-:W-:-:S05]  /*24f40*/  IMAD.MOV.U32 R2, RZ, RZ, 0x40 ;  /* 0x00000040ff027424 */ /* 0x000fca00078e00ff */
[----:B------:R-:W-:Y:S01]  /*24f50*/  SEL R6, R2, 0xffffffc0, !P0 ;  /* 0xffffffc002067807 */ /* 0x000fe20004000000 */
[----:B------:R-:W-:Y:S02]  /*24f60*/  IMAD.IADD R2, R18, 0x1, R3 ;  /* 0x0000000112027824 */ /* 0x000fe400078e0203 */
[----:B------:R-:W-:-:S03]  /*24f70*/  IMAD.MOV.U32 R3, RZ, RZ, 0x1 ;  /* 0x00000001ff037424 */ /* 0x000fc600078e00ff */
[----:B------:R0:W-:Y:S04]  /*24f80*/  STL [R1+0x3c], R2 ;  /* 0x00003c0201007387 */ /* 0x0001e80000100800 */
[----:B------:R-:W-:Y:S04]  /*24f90*/  STL [R1+0x5c], RZ ;  /* 0x00005cff01007387 */ /* 0x000fe80000100800 */
[----:B------:R1:W-:Y:S01]  /*24fa0*/  STL [R1+0x1c], R0 ;  /* 0x00001c0001007387 */ /* 0x0003e20000100800 */
[----:B0-----:R-:W-:-:S03]  /*24fb0*/  LOP3.LUT R2, R4, 0x40, RZ, 0xfc, !PT ;  /* 0x0000004004027812 */ /* 0x001fc600078efcff */
[----:B------:R0:W-:Y:S04]  /*24fc0*/  STL [R1+0x14], RZ ;  /* 0x000014ff01007387 */ /* 0x0001e80000100800 */
[----:B------:R0:W-:Y:S01]  /*24fd0*/  STL [R1+0x18], R3 ;  /* 0x0000180301007387 */ /* 0x0001e20000100800 */
[----:B-1----:R-:W-:-:S07]  /*24fe0*/  LOP3.LUT R0, R4, 0x80, RZ, 0xfc, !PT ;  /* 0x0000008004007812 */ /* 0x002fce00078efcff */
.L_x_648:
[----:B------:R-:W2:Y:S01]  /*24ff0*/  LDL R0, [R1+0xc] ;  /* 0x00000c0001007983 */ /* 0x000ea20000100800 */
[----:B0-----:R-:W2:Y:S01]  /*25000*/  LDC.64 R2, c[0x0][0xc88] ;  /* 0x00032200ff027b82 */ /* 0x001ea20000000a00 */
[----:B------:R-:W-:Y:S05]  /*25010*/  YIELD ;  /* 0x0000000000007946 */ /* 0x000fea0003800000 */
[----:B------:R-:W-:Y:S01]  /*25020*/  ULDC.64 UR4, c[0x0][0xa28] ;  /* 0x00028a0000047ab9 */ /* 0x000fe20000000a00 */
[----:B------:R-:W-:Y:S02]  /*25030*/  CS2R R8, SRZ ;  /* 0x0000000000087805 */ /* 0x000fe4000001ff00 */
[----:B------:R-:W-:Y:S01]  /*25040*/  ISETP.NE.U32.AND P0, PT, RZ, UR4, PT ;  /* 0x00000004ff007c0c */ /* 0x000fe2000bf05070 */
[----:B------:R-:W-:Y:S01]  /*25050*/  ULDC.64 UR10, c[0x0][0xa18] ;  /* 0x00028600000a7ab9 */ /* 0x000fe20000000a00 */
[----:B------:R-:W-:Y:S01]  /*25060*/  ULDC.64 UR8, c[0x0][0xa10] ;  /* 0x0002840000087ab9 */ /* 0x000fe20000000a00 */
[----:B------:R-:W-:Y:S01]  /*25070*/  ULDC.64 UR6, c[0x0][0xa08] ;  /* 0x0002820000067ab9 */ /* 0x000fe20000000a00 */
[----:B--2---:R-:W-:-:S05]  /*25080*/  IMAD.WIDE R2, R0, 0x4, R2 ;  /* 0x0000000400027825 */ /* 0x004fca00078e0202 */
[----:B------:R-:W2:Y:S01]  /*25090*/  LDG.E R15, desc[UR54][R2.64] ;  /* 0x00000036020f7981 */ /* 0x000ea2000c1e1900 */
[----:B------:R-:W-:Y:S02]  /*250a0*/  ISETP.NE.AND.EX P0, PT, RZ, UR5, PT, P0 ;  /* 0x00000005ff007c0c */ /* 0x000fe4000bf05300 */
[----:B--2---:R-:W-:Y:S01]  /*250b0*/  SHF.R.S32.HI R0, RZ, 0x1f, R15 ;  /* 0x0000001fff007819 */ /* 0x004fe2000001140f */
[----:B------:R-:W-:-:S10]  /*250c0*/  IMAD.SHL.U32 R14, R15, 0x4, RZ ;  /* 0x000000040f0e7824 */ /* 0x000fd400078e00ff */
[C---:B------:R-:W-:Y:S01]  /*250d0*/  @P0 LEA R2, P1, R15.reuse, UR4, 0x2 ;  /* 0x000000040f020c11 */ /* 0x040fe2000f8210ff */
[----:B------:R-:W-:Y:S03]  /*250e0*/  STL [R1+0x34], R15 ;  /* 0x0000340f01007387 */ /* 0x000fe60000100800 */
[C-C-:B------:R-:W-:Y:S01]  /*250f0*/  @P0 LEA.HI.X R3, R15.reuse, UR5, R0.reuse, 0x2, P1 ;  /* 0x000000050f030c11 */ /* 0x140fe200088f1400 */
[----:B------:R-:W-:Y:S01]  /*25100*/  ULDC.64 UR4, c[0x0][0xa00] ;  /* 0x0002800000047ab9 */ /* 0x000fe20000000a00 */
[----:B------:R-:W-:Y:S01]  /*25110*/  SHF.L.U64.HI R13, R15, 0x2, R0 ;  /* 0x000000020f0d7819 */ /* 0x000fe20000010200 */
[----:B------:R0:W-:Y:S01]  /*25120*/  STL [R1+0x48], R0 ;  /* 0x0000480001007387 */ /* 0x0001e20000100800 */
[----:B------:R-:W-:-:S03]  /*25130*/  ISETP.NE.U32.AND P1, PT, RZ, UR4, PT ;  /* 0x00000004ff007c0c */ /* 0x000fc6000bf25070 */
[----:B-1----:R1:W5:Y:S01]  /*25140*/  @P0 LDG.E R8, desc[UR54][R2.64] ;  /* 0x0000003602080981 */ /* 0x002362000c1e1900 */
[----:B------:R-:W-:Y:S02]  /*25150*/  ISETP.NE.AND.EX P1, PT, RZ, UR5, PT, P1 ;  /* 0x00000005ff007c0c */ /* 0x000fe4000bf25310 */
[----:B------:R-:W-:Y:S01]  /*25160*/  ISETP.NE.U32.AND P3, PT, RZ, UR10, PT ;  /* 0x0000000aff007c0c */ /* 0x000fe2000bf65070 */
[----:B------:R-:W-:Y:S01]  /*25170*/  STL [R1+0x24], R14 ;  /* 0x0000240e01007387 */ /* 0x000fe20000100800 */
[----:B------:R-:W-:Y:S01]  /*25180*/  ISETP.NE.U32.AND P0, PT, RZ, UR6, PT ;  /* 0x00000006ff007c0c */ /* 0x000fe2000bf05070 */
[----:B0-----:R-:W-:Y:S01]  /*25190*/  IMAD.MOV.U32 R0, RZ, RZ, RZ ;  /* 0x000000ffff007224 */ /* 0x001fe200078e00ff */
[----:B------:R-:W-:Y:S01]  /*251a0*/  ISETP.NE.U32.AND P2, PT, RZ, UR8, PT ;  /* 0x00000008ff007c0c */ /* 0x000fe2000bf45070 */
[----:B------:R-:W-:Y:S01]  /*251b0*/  STL [R1+0x38], R13 ;  /* 0x0000380d01007387 */ /* 0x000fe20000100800 */
[C---:B------:R-:W-:Y:S02]  /*251c0*/  IADD3 R6, P5, R14.reuse, UR6, RZ ;  /* 0x000000060e067c10 */ /* 0x040fe4000ffbe0ff */
[----:B-1----:R-:W-:-:S02]  /*251d0*/  IADD3 R2, P4, R14, UR4, RZ ;  /* 0x000000040e027c10 */ /* 0x002fc4000ff9e0ff */
[----:B------:R-:W-:Y:S02]  /*251e0*/  ISETP.NE.AND.EX P3, PT, RZ, UR11, PT, P3 ;  /* 0x0000000bff007c0c */ /* 0x000fe4000bf65330 */
[C---:B------:R-:W-:Y:S02]  /*251f0*/  IADD3.X R3, R13.reuse, UR5, RZ, P4, !PT ;  /* 0x000000050d037c10 */ /* 0x040fe4000a7fe4ff */
[----:B------:R-:W-:Y:S02]  /*25200*/  IADD3 R4, P4, R14, UR8, RZ ;  /* 0x000000080e047c10 */ /* 0x000fe4000ff9e0ff */
[----:B------:R-:W-:Y:S01]  /*25210*/  ISETP.NE.AND.EX P0, PT, RZ, UR7, PT, P0 ;  /* 0x00000007ff007c0c */ /* 0x000fe2000bf05300 */
[----:B------:R-:W2:Y:S01]  /*25220*/  @P1 LDG.E R9, desc[UR54][R2.64] ;  /* 0x0000003602091981 */ /* 0x000ea2000c1e1900 */
[----:B------:R-:W-:Y:S01]  /*25230*/  IADD3.X R5, R13, UR9, RZ, P4, !PT ;  /* 0x000000090d057c10 */ /* 0x000fe2000a7fe4ff */
[----:B------:R-:W-:Y:S01]  /*25240*/  ULDC UR4, c[0x0][0x288] ;  /* 0x0000a20000047ab9 */ /* 0x000fe20000000800 */
[----:B------:R-:W-:-:S02]  /*25250*/  ISETP.NE.AND.EX P2, PT, RZ, UR9, PT, P2 ;  /* 0x00000009ff007c0c */ /* 0x000fc4000bf45320 */
[----:B---3--:R-:W-:Y:S02]  /*25260*/  MOV R12, RZ ;  /* 0x000000ff000c7202 */ /* 0x008fe40000000f00 */
[----:B------:R-:W-:Y:S02]  /*25270*/  @P3 IADD3 R10, P4, R14, UR10, RZ ;  /* 0x0000000a0e0a3c10 */ /* 0x000fe4000ff9e0ff */
[C---:B------:R-:W-:Y:S02]  /*25280*/  IADD3.X R7, R13.reuse, UR7, RZ, P5, !PT ;  /* 0x000000070d077c10 */ /* 0x040fe4000affe4ff */
[----:B------:R-:W-:-:S03]  /*25290*/  @P3 IADD3.X R11, R13, UR11, RZ, P4, !PT ;  /* 0x0000000b0d0b3c10 */ /* 0x000fc6000a7fe4ff */
[----:B------:R-:W5:Y:S04]  /*252a0*/  @P0 LDG.E R12, desc[UR54][R6.64] ;  /* 0x00000036060c0981 */ /* 0x000f68000c1e1900 */
[----:B------:R-:W5:Y:S04]  /*252b0*/  @P2 LDG.E R0, desc[UR54][R4.64] ;  /* 0x0000003604002981 */ /* 0x000f68000c1e1900 */
[----:B--2---:R0:W-:Y:S02]  /*252c0*/  STL [R1+0x40], R9 ;  /* 0x0000400901007387 */ /* 0x0041e40000100800 */
[----:B0-----:R-:W-:Y:S01]  /*252d0*/  IMAD.U32 R9, RZ, RZ, UR4 ;  /* 0x00000004ff097e24 */ /* 0x001fe2000f8e00ff */
[----:B------:R-:W-:-:S05]  /*252e0*/  ULDC.64 UR4, c[0x0][0x418] ;  /* 0x0001060000047ab9 */ /* 0x000fca0000000a00 */
[----:B------:R0:W2:Y:S01]  /*252f0*/  @P3 LDG.E R9, desc[UR54][R10.64] ;  /* 0x000000360a093981 */ /* 0x0000a2000c1e1900 */
[----:B------:R-:W-:-:S03]  /*25300*/  UISETP.NE.U32.AND UP0, UPT, UR4, URZ, UPT ;  /* 0x0000003f0400728c */ /* 0x000fc6000bf05070 */
[----:B------:R-:W-:Y:S01]  /*25310*/  ULDC UR4, c[0x0][0x424] ;  /* 0x0001090000047ab9 */ /* 0x000fe20000000800 */
[----:B------:R-:W-:-:S03]  /*25320*/  UISETP.NE.AND.EX UP0, UPT, UR5, URZ, UPT, UP0 ;  /* 0x0000003f0500728c */ /* 0x000fc6000bf05300 */
[----:B------:R-:W-:Y:S01]  /*25330*/  ULDC UR5, c[0x0][0x2f0] ;  /* 0x0000bc0000057ab9 */ /* 0x000fe20000000800 */
[----:B------:R-:W-:-:S04]  /*25340*/  USEL UR4, UR4, 0x1, UP0 ;  /* 0x0000000104047887 */ /* 0x000fc80008000000 */
[----:B------:R-:W-:-:S03]  /*25350*/  UIMAD UR4, UR4, UR5, URZ ;  /* 0x00000005040472a4 */ /* 0x000fc6000f8e023f */
[----:B------:R-:W-:Y:S02]  /*25360*/  ULDC UR5, c[0x0][0x348] ;  /* 0x0000d20000057ab9 */ /* 0x000fe40000000800 */
[----:B0-----:R-:W-:Y:S01]  /*25370*/  IMAD.U32 R10, RZ, RZ, UR5 ;  /* 0x00000005ff0a7e24 */ /* 0x001fe2000f8e00ff */
[----:B--2---:R0:W-:Y:S02]  /*25380*/  STL [R1+0x58], R9 ;  /* 0x0000580901007387 */ /* 0x0041e40000100800 */
[----:B0-----:R-:W-:Y:S01]  /*25390*/  MOV R9, UR4 ;  /* 0x0000000400097c02 */ /* 0x001fe20008000f00 */
[----:B------:R-:W-:Y:S06]  /*253a0*/  @P3 BRA `(.L_x_537) ;  /* 0x0000000000143947 */ /* 0x000fec0003800000 */
[----:B------:R-:W-:Y:S05]  /*253b0*/  @!P1 BRA `(.L_x_537) ;  /* 0x0000000000109947 */ /* 0x000fea0003800000 */
[----:B------:R-:W2:Y:S04]  /*253c0*/  LDG.E R11, desc[UR54][R2.64] ;  /* 0x00000036020b7981 */ /* 0x000ea8000c1e1900 */
[----:B------:R-:W2:Y:S02]  /*253d0*/  LDG.E R2, desc[UR54][R2.64+0x4] ;  /* 0x0000043602027981 */ /* 0x000ea4000c1e1900 */
[----:B--2---:R-:W-:-:S05]  /*253e0*/  IMAD.IADD R2, R2, 0x1, -R11 ;  /* 0x0000000102027824 */ /* 0x004fca00078e0a0b */
[----:B------:R0:W-:Y:S02]  /*253f0*/  STL [R1+0x58], R2 ;  /* 0x0000580201007387 */ /* 0x0001e40000100800 */
.L_x_537:
[----:B------:R-:W2:Y:S01]  /*25400*/  LDL.LU R3, [R1+0x8] ;  /* 0x0000080001037983 */ /* 0x000ea20000300800 */
[----:B------:R-:W-:Y:S01]  /*25410*/  IMAD.MOV.U32 R11, RZ, RZ, R15 ;  /* 0x000000ffff0b7224 */ /* 0x000fe200078e000f */
[----:B------:R-:W-:Y:S02]  /*25420*/  ULDC.64 UR4, c[0x0][0xa20] ;  /* 0x0002880000047ab9 */ /* 0x000fe40000000a00 */
[----:B------:R-:W-:Y:S02]  /*25430*/  ISETP.NE.U32.AND P1, PT, RZ, UR4, PT ;  /* 0x00000004ff007c0c */ /* 0x000fe4000bf25070 */
[----:B------:R1:W-:Y:S02]  /*25440*/  STL [R1+0x8], R11 ;  /* 0x0000080b01007387 */ /* 0x0003e40000100800 */
[----:B------:R-:W-:Y:S02]  /*25450*/  ISETP.NE.AND.EX P1, PT, RZ, UR5, PT, P1 ;  /* 0x00000005ff007c0c */ /* 0x000fe4000bf25310 */
[----:B--2---:R-:W-:-:S02]  /*25460*/  LOP3.LUT R17, R3, 0xff000000, RZ, 0xc0, !PT ;  /* 0xff00000003117812 */ /* 0x004fc400078ec0ff */
[C---:B0-----:R-:W-:Y:S02]  /*25470*/  LOP3.LUT R2, R3.reuse, 0xff0000, RZ, 0xc0, !PT ;  /* 0x00ff000003027812 */ /* 0x041fe400078ec0ff */
[----:B------:R-:W-:Y:S02]  /*25480*/  SHF.R.U32.HI R17, RZ, 0x8, R17 ;  /* 0x00000008ff117819 */ /* 0x000fe40000011611 */
[----:B------:R-:W-:Y:S02]  /*25490*/  LOP3.LUT R16, R3, 0xffff, RZ, 0xc0, !PT ;  /* 0x0000ffff03107812 */ /* 0x000fe400078ec0ff */
[----:B------:R-:W-:Y:S01]  /*254a0*/  LEA.HI R17, R2, R17, RZ, 0x10 ;  /* 0x0000001102117211 */ /* 0x000fe200078f80ff */
[----:B-----5:R-:W-:-:S05]  /*254b0*/  IMAD.IADD R2, R12, 0x1, R8 ;  /* 0x000000010c027824 */ /* 0x020fca00078e0208 */
[----:B------:R1:W-:Y:S01]  /*254c0*/  STL [R1+0x28], R2 ;  /* 0x0000280201007387 */ /* 0x0003e20000100800 */
[----:B------:R-:W-:Y:S05]  /*254d0*/  @!P1 BRA `(.L_x_538) ;  /* 0x0000000000109947 */ /* 0x000fea0003800000 */
[----:B-1----:R-:W-:-:S04]  /*254e0*/  IADD3 R2, P0, R14, UR4, RZ ;  /* 0x000000040e027c10 */ /* 0x002fc8000ff1e0ff */
[----:B------:R-:W-:-:S05]  /*254f0*/  IADD3.X R3, R13, UR5, RZ, P0, !PT ;  /* 0x000000050d037c10 */ /* 0x000fca00087fe4ff */
[----:B------:R0:W5:Y:S01]  /*25500*/  LDG.E R9, desc[UR54][R2.64] ;  /* 0x0000003602097981 */ /* 0x000162000c1e1900 */
[----:B------:R-:W-:Y:S05]  /*25510*/  BRA `(.L_x_539) ;  /* 0x0000000000107947 */ /* 0x000fea0003800000 */
.L_x_538:
[----:B------:R-:W-:Y:S05]  /*25520*/  @!P0 BRA `(.L_x_539) ;  /* 0x00000000000c8947 */ /* 0x000fea0003800000 */
[----:B------:R-:W2:Y:S04]  /*25530*/  LDG.E R9, desc[UR54][R6.64] ;  /* 0x0000003606097981 */ /* 0x000ea8000c1e1900 */
[----:B------:R-:W2:Y:S02]  /*25540*/  LDG.E R6, desc[UR54][R6.64+0x4] ;  /* 0x0000043606067981 */ /* 0x000ea4000c1e1900 */
[----:B--2---:R-:W-:-:S07]  /*25550*/  IADD3 R9, -R9, R6, RZ ;  /* 0x0000000609097210 */ /* 0x004fce0007ffe1ff */
.L_x_539:
[----:B01----:R-:W2:Y:S01]  /*25560*/  @P2 LDG.E R2, desc[UR54][R4.64] ;  /* 0x0000003604022981 */ /* 0x003ea2000c1e1900 */
[----:B-----5:R-:W-:-:S03]  /*25570*/  IMAD.IADD R8, R9, 0x1, -R8 ;  /* 0x0000000109087824 */ /* 0x020fc600078e0a08 */
[----:B------:R-:W2:Y:S01]  /*25580*/  @P2 LDG.E R4, desc[UR54][R4.64+0x4] ;  /* 0x0000043604042981 */ /* 0x000ea2000c1e1900 */
[----:B------:R-:W-:Y:S01]  /*25590*/  BSSY B0, `(.L_x_540) ;  /* 0x0000029000007945 */ /* 0x000fe20003800000 */
[----:B------:R-:W-:Y:S02]  /*255a0*/  LOP3.LUT R21, R17, 0xff, RZ, 0xc0, !PT ;  /* 0x000000ff11157812 */ /* 0x000fe400078ec0ff */
[----:B------:R-:W-:Y:S01]  /*255b0*/  SHF.R.U32.HI R17, RZ, 0x10, R17 ;  /* 0x00000010ff117819 */ /* 0x000fe20000011611 */
[----:B--2---:R-:W-:-:S04]  /*255c0*/  @P2 IMAD.IADD R10, R4, 0x1, -R2 ;  /* 0x00000001040a2824 */ /* 0x004fc800078e0a02 */
[----:B------:R-:W-:-:S05]  /*255d0*/  IMAD.IADD R2, R8, 0x1, R10 ;  /* 0x0000000108027824 */ /* 0x000fca00078e020a */
[C---:B------:R-:W-:Y:S02]  /*255e0*/  IADD3 R20, R2.reuse, 0x9f, RZ ;  /* 0x0000009f02147810 */ /* 0x040fe40007ffe0ff */
[----:B------:R-:W-:-:S03]  /*255f0*/  ISETP.GE.AND P1, PT, R2, 0x1, PT ;  /* 0x000000010200780c */ /* 0x000fc60003f26270 */
[----:B------:R-:W-:-:S05]  /*25600*/  IMAD.HI R20, R20, 0x66666667, RZ ;  /* 0x6666666714147827 */ /* 0x000fca00078e02ff */
[----:B------:R-:W-:-:S04]  /*25610*/  SHF.R.U32.HI R2, RZ, 0x1f, R20 ;  /* 0x0000001fff027819 */ /* 0x000fc80000011614 */
[----:B------:R-:W-:Y:S01]  /*25620*/  LEA.HI.SX32 R20, R20, R2, 0x1a ;  /* 0x0000000214147211 */ /* 0x000fe200078fd2ff */
[----:B------:R-:W-:Y:S01]  /*25630*/  IMAD.MOV.U32 R2, RZ, RZ, RZ ;  /* 0x000000ffff027224 */ /* 0x000fe200078e00ff */
[----:B------:R-:W-:Y:S06]  /*25640*/  @!P1 BRA `(.L_x_541) ;  /* 0x0000000000749947 */ /* 0x000fec0003800000 */
[----:B------:R-:W-:Y:S01]  /*25650*/  ISETP.NE.AND P0, PT, R17, RZ, PT ;  /* 0x000000ff1100720c */ /* 0x000fe20003f05270 */
[----:B------:R-:W-:-:S03]  /*25660*/  ULDC UR4, c[0x0][0x9f0] ;  /* 0x00027c0000047ab9 */ /* 0x000fc60000000800 */
[----:B------:R-:W-:-:S04]  /*25670*/  SEL R3, R17, UR4, P0 ;  /* 0x0000000411037c07 */ /* 0x000fc80008000000 */
[-C--:B------:R-:W-:Y:S02]  /*25680*/  IABS R4, R3.reuse ;  /* 0x0000000300047213 */ /* 0x080fe40000000000 */
[----:B------:R-:W-:Y:S02]  /*25690*/  IADD3 R2, R3, -0x1, R20 ;  /* 0xffffffff03027810 */ /* 0x000fe40007ffe014 */
[----:B------:R-:W0:Y:S02]  /*256a0*/  I2F.RP R6, R4 ;  /* 0x0000000400067306 */ /* 0x000e240000209400 */
[----:B------:R-:W-:-:S04]  /*256b0*/  LOP3.LUT R5, R2, R3, RZ, 0x3c, !PT ;  /* 0x0000000302057212 */ /* 0x000fc800078e3cff */
[----:B------:R-:W-:Y:S02]  /*256c0*/  ISETP.GE.AND P4, PT, R5, RZ, PT ;  /* 0x000000ff0500720c */ /* 0x000fe40003f86270 */
[----:B0-----:R-:W0:Y:S02]  /*256d0*/  MUFU.RCP R6, R6 ;  /* 0x0000000600067308 */ /* 0x001e240000001000 */
[----:B0-----:R-:W-:-:S06]  /*256e0*/  VIADD R6, R6, 0xffffffe ;  /* 0x0ffffffe06067836 */ /* 0x001fcc0000000000 */
[----:B------:R0:W1:Y:S02]  /*256f0*/  F2I.FTZ.U32.TRUNC.NTZ R7, R6 ;  /* 0x0000000600077305 */ /* 0x000064000021f000 */
[----:B0-----:R-:W-:Y:S01]  /*25700*/  MOV R6, RZ ;  /* 0x000000ff00067202 */ /* 0x001fe20000000f00 */
[----:B-1----:R-:W-:-:S04]  /*25710*/  IMAD.MOV R5, RZ, RZ, -R7 ;  /* 0x000000ffff057224 */ /* 0x002fc800078e0a07 */
[----:B------:R-:W-:-:S04]  /*25720*/  IMAD R5, R5, R4, RZ ;  /* 0x0000000405057224 */ /* 0x000fc800078e02ff */
[----:B------:R-:W-:Y:S01]  /*25730*/  IMAD.HI.U32 R7, R7, R5, R6 ;  /* 0x0000000507077227 */ /* 0x000fe200078e0006 */
[----:B------:R-:W-:Y:S02]  /*25740*/  IABS R5, R2 ;  /* 0x0000000200057213 */ /* 0x000fe40000000000 */
[----:B------:R-:W-:-:S05]  /*25750*/  IABS R2, R3 ;  /* 0x0000000300027213 */ /* 0x000fca0000000000 */
[----:B------:R-:W-:-:S04]  /*25760*/  IMAD.MOV R2, RZ, RZ, -R2 ;  /* 0x000000ffff027224 */ /* 0x000fc800078e0a02 */
[----:B------:R-:W-:Y:S02]  /*25770*/  IMAD.MOV.U32 R6, RZ, RZ, R2 ;  /* 0x000000ffff067224 */ /* 0x000fe400078e0002 */
        /* <DEDUP_REMOVED lines=8> */
[----:B------:R-:W-:Y:S01]  /*25800*/  @!P4 IMAD.MOV R2, RZ, RZ, -R2 ;  /* 0x000000ffff02c224 */ /* 0x000fe200078e0a02 */
[----:B------:R-:W-:-:S07]  /*25810*/  @!P3 LOP3.LUT R2, RZ, R3, RZ, 0x33, !PT ;  /* 0x00000003ff02b212 */ /* 0x000fce00078e33ff */
.L_x_541:
[----:B------:R-:W-:Y:S05]  /*25820*/  BSYNC B0 ;  /* 0x0000000000007941 */ /* 0x000fea0003800000 */
.L_x_540:
[-C--:B------:R-:W-:Y:S01]  /*25830*/  IMAD R3, R21, R2.reuse, RZ ;  /* 0x0000000215037224 */ /* 0x080fe200078e02ff */
[----:B------:R-:W-:Y:S04]  /*25840*/  BSSY B0, `(.L_x_542) ;  /* 0x0000123000007945 */ /* 0x000fe80003800000 */
[C---:B------:R-:W-:Y:S01]  /*25850*/  VIADDMNMX R2, R3.reuse, R2, R20, PT ;  /* 0x0000000203027246 */ /* 0x040fe20003800114 */
[----:B------:R-:W-:-:S04]  /*25860*/  IMAD R3, R3, 0xa0, -R8 ;  /* 0x000000a003037824 */ /* 0x000fc800078e0a08 */
[----:B------:R-:W-:Y:S01]  /*25870*/  IMAD R8, R2, 0xa0, -R8 ;  /* 0x000000a002087824 */ /* 0x000fe200078e0a08 */
[----:B------:R-:W-:-:S04]  /*25880*/  VIMNMX R2, RZ, R3, !PT ;  /* 0x00000003ff027248 */ /* 0x000fc80007fe0100 */
[----:B------:R-:W-:-:S04]  /*25890*/  VIMNMX R10, R8, R10, PT ;  /* 0x0000000a080a7248 */ /* 0x000fc80003fe0100 */
[----:B------:R-:W-:Y:S01]  /*258a0*/  ISETP.GT.AND P0, PT, R10, R2, PT ;  /* 0x000000020a00720c */ /* 0x000fe20003f04270 */
[----:B------:R-:W-:-:S05]  /*258b0*/  IMAD.WIDE.U32 R2, R2, -0x33333333, RZ ;  /* 0xcccccccd02027825 */ /* 0x000fca00078e00ff */
[----:B------:R-:W-:-:S04]  /*258c0*/  SHF.R.U32.HI R3, RZ, 0x7, R3 ;  /* 0x00000007ff037819 */ /* 0x000fc80000011603 */
[----:B------:R-:W-:-:S03]  /*258d0*/  MOV R8, R3 ;  /* 0x0000000300087202 */ /* 0x000fc60000000f00 */
[----:B------:R-:W-:-:S04]  /*258e0*/  @P0 VIADD R10, R10, 0x9f ;  /* 0x0000009f0a0a0836 */ /* 0x000fc80000000000 */
[----:B------:R-:W-:-:S05]  /*258f0*/  @P0 IMAD.HI R2, R10, 0x66666667, RZ ;  /* 0x666666670a020827 */ /* 0x000fca00078e02ff */
[----:B------:R-:W-:-:S04]  /*25900*/  @P0 SHF.R.U32.HI R4, RZ, 0x1f, R2 ;  /* 0x0000001fff040819 */ /* 0x000fc80000011602 */
[----:B------:R-:W-:Y:S02]  /*25910*/  @P0 LEA.HI.SX32 R8, R2, R4, 0x1a ;  /* 0x0000000402080211 */ /* 0x000fe400078fd2ff */
[----:B------:R-:W-:Y:S02]  /*25920*/  PLOP3.LUT P0, PT, PT, PT, PT, 0x80, 0x0 ;  /* 0x000000000000781c */ /* 0x000fe40003f0f070 */
[----:B------:R-:W-:-:S13]  /*25930*/  ISETP.GT.AND P3, PT, R8, R3, PT ;  /* 0x000000030800720c */ /* 0x000fda0003f64270 */
[----:B------:R-:W-:Y:S05]  /*25940*/  @!P3 BRA `(.L_x_543) ;  /* 0x000000100048b947 */ /* 0x000fea0003800000 */
[----:B------:R-:W-:Y:S01]  /*25950*/  UMOV UR4, 0xffffffff ;  /* 0xffffffff00047882 */ /* 0x000fe20000000000 */
[----:B------:R-:W-:Y:S02]  /*25960*/  SEL R2, R11, RZ, !P2 ;  /* 0x000000ff0b027207 */ /* 0x000fe40005000000 */
[----:B------:R-:W-:Y:S05]  /*25970*/  BRA.DIV UR4, `(.L_x_544) ;  /* 0x0000008604cc7947 */ /* 0x000fea000b800000 */
[----:B------:R-:W0:Y:S02]  /*25980*/  S2R R4, SR_TID.X ;  /* 0x0000000000047919 */ /* 0x000e240000002100 */
[----:B0-----:R-:W-:-:S04]  /*25990*/  SHF.R.U32.HI R4, RZ, 0x5, R4 ;  /* 0x00000005ff047819 */ /* 0x001fc80000011604 */
[----:B------:R-:W-:-:S05]  /*259a0*/  LOP3.LUT R4, R4, 0x3, RZ, 0xc0, !PT ;  /* 0x0000000304047812 */ /* 0x000fca00078ec0ff */
[----:B------:R0:W1:Y:S02]  /*259b0*/  SHFL.IDX PT, R14, R4, RZ, 0x1f ;  /* 0x00001fff040e7589 */ /* 0x00006400000e0000 */
.L_x_788:
[----:B-1----:R-:W-:Y:S02]  /*259c0*/  ISETP.NE.AND P0, PT, R14, RZ, PT ;  /* 0x000000ff0e00720c */ /* 0x002fe40003f05270 */
[----:B------:R-:W-:-:S11]  /*259d0*/  PLOP3.LUT P6, PT, PT, PT, PT, 0x8, 0x0 ;  /* 0x000000000000781c */ /* 0x000fd60003fce170 */
[----:B------:R-:W-:Y:S05]  /*259e0*/  @P0 BRA `(.L_x_545) ;  /* 0x00000000000c0947 */ /* 0x000fea0003800000 */
[----:B------:R-:W-:-:S03]  /*259f0*/  UMOV UR4, 0xffffffff ;  /* 0xffffffff00047882 */ /* 0x000fc60000000000 */
[----:B------:R-:W-:Y:S05]  /*25a00*/  BRA.DIV UR4, `(.L_x_546) ;  /* 0x0000008604dc7947 */ /* 0x000fea000b800000 */
[----:B------:R-:W-:-:S13]  /*25a10*/  ELECT P6, URZ, PT ;  /* 0x00000000003f782f */ /* 0x000fda00038c0000 */
.L_x_545:
[----:B0-----:R-:W2:Y:S01]  /*25a20*/  LDL R4, [R1+0x5c] ;  /* 0x00005c0001047983 */ /* 0x001ea20000100800 */
[----:B------:R-:W-:Y:S01]  /*25a30*/  BSSY B1, `(.L_x_547) ;  /* 0x0000008000017945 */ /* 0x000fe20003800000 */
[----:B--2---:R-:W-:-:S05]  /*25a40*/  VIADD R4, R4, 0x1 ;  /* 0x0000000104047836 */ /* 0x004fca0000000000 */
[----:B------:R-:W-:-:S04]  /*25a50*/  LEA.HI R5, R4, R4, RZ, 0x1 ;  /* 0x0000000404057211 */ /* 0x000fc800078f08ff */
[----:B------:R-:W-:-:S05]  /*25a60*/  LOP3.LUT R5, R5, 0xfffffffe, RZ, 0xc0, !PT ;  /* 0xfffffffe05057812 */ /* 0x000fca00078ec0ff */
[----:B------:R-:W-:-:S05]  /*25a70*/  IMAD.IADD R4, R4, 0x1, -R5 ;  /* 0x0000000104047824 */ /* 0x000fca00078e0a05 */
[----:B------:R-:W-:-:S04]  /*25a80*/  SHF.L.U32 R4, R4, 0x1f, RZ ;  /* 0x0000001f04047819 */ /* 0x000fc800000006ff */
[----:B------:R-:W0:Y:S02]  /*25a90*/  SYNCS.PHASECHK.TRANS64.TRYWAIT P0, [R18+URZ+0x29820], R4 ;  /* 0x02982004120075a7 */ /* 0x000e24000800017f */
[----:B0-----:R-:W-:Y:S05]  /*25aa0*/  @!P0 BRA `(.L_x_548) ;  /* 0x0000008400d48947 */ /* 0x001fea0003800000 */
.L_x_791:
[----:B------:R-:W-:Y:S05]  /*25ab0*/  BSYNC B1 ;  /* 0x0000000000017941 */ /* 0x000fea0003800000 */
.L_x_547:
[----:B------:R-:W-:Y:S04]  /*25ac0*/  BSSY B1, `(.L_x_549) ;  /* 0x0000070000017945 */ /* 0x000fe80003800000 */
[----:B------:R-:W-:Y:S05]  /*25ad0*/  @!P6 BRA `(.L_x_550) ;  /* 0x0000000400b8e947 */ /* 0x000fea0003800000 */
[----:B------:R-:W2:Y:S04]  /*25ae0*/  LDL R7, [R1+0x14] ;  /* 0x0000140001077983 */ /* 0x000ea80000100800 */
[----:B------:R-:W3:Y:S01]  /*25af0*/  LDL R6, [R1+0x1c] ;  /* 0x00001c0001067983 */ /* 0x000ee20000100800 */
[----:B------:R-:W1:Y:S01]  /*25b00*/  S2R R5, SR_TID.X ;  /* 0x0000000000057919 */ /* 0x000e620000002100 */
[----:B------:R-:W-:Y:S01]  /*25b10*/  BSSY B2, `(.L_x_551) ;  /* 0x0000007000027945 */ /* 0x000fe20003800000 */
[----:B-1----:R-:W-:-:S04]  /*25b20*/  LOP3.LUT R5, R5, 0x7f, RZ, 0xc0, !PT ;  /* 0x0000007f05057812 */ /* 0x002fc800078ec0ff */
[----:B------:R-:W-:Y:S01]  /*25b30*/  ISETP.NE.AND P2, PT, R5, RZ, PT ;  /* 0x000000ff0500720c */ /* 0x000fe20003f45270 */
[----:B--2---:R-:W-:Y:S01]  /*25b40*/  IMAD R7, R7, 0x8, R18 ;  /* 0x0000000807077824 */ /* 0x004fe200078e0212 */
[----:B---3--:R-:W-:-:S04]  /*25b50*/  SHF.L.U32 R10, R6, 0x1f, RZ ;  /* 0x0000001f060a7819 */ /* 0x008fc800000006ff */
[----:B------:R-:W1:Y:S02]  /*25b60*/  SYNCS.PHASECHK.TRANS64.TRYWAIT P0, [R7+URZ+0x298a0], R10 ;  /* 0x0298a00a070075a7 */ /* 0x000e64000800017f */
[----:B-1----:R-:W-:Y:S05]  /*25b70*/  @!P0 BRA `(.L_x_552) ;  /* 0x0000008400b48947 */ /* 0x002fea0003800000 */
.L_x_792:
[----:B------:R-:W-:Y:S05]  /*25b80*/  BSYNC B2 ;  /* 0x0000000000027941 */ /* 0x000fea0003800000 */
.L_x_551:
[----:B------:R-:W-:Y:S04]  /*25b90*/  BSSY B2, `(.L_x_553) ;  /* 0x0000009000027945 */ /* 0x000fe80003800000 */
[----:B------:R-:W-:Y:S05]  /*25ba0*/  @P2 BRA `(.L_x_554) ;  /* 0x00000000001c2947 */ /* 0x000fea0003800000 */
[----:B0-----:R-:W0:Y:S02]  /*25bb0*/  S2R R4, SR_TID.X ;  /* 0x0000000000047919 */ /* 0x001e240000002100 */
[----:B0-----:R-:W-:Y:S02]  /*25bc0*/  LOP3.LUT R5, R4, 0x1f, RZ, 0xc0, !PT ;  /* 0x0000001f04057812 */ /* 0x001fe400078ec0ff */
[----:B------:R-:W-:Y:S02]  /*25bd0*/  MOV R4, 0x7800 ;  /* 0x0000780000047802 */ /* 0x000fe40000000f00 */
[----:B------:R-:W-:Y:S02]  /*25be0*/  ISETP.NE.AND P0, PT, R5, RZ, PT ;  /* 0x000000ff0500720c */ /* 0x000fe40003f05270 */
[----:B------:R2:W-:Y:S11]  /*25bf0*/  SYNCS.ARRIVE.TRANS64 RZ, [R7+URZ+0x29890], R4 ;  /* 0x0298900407ff79a7 */ /* 0x0005f6000800003f */
[----:B--2---:R-:W-:Y:S05]  /*25c00*/  @!P0 BRA `(.L_x_554) ;  /* 0x0000000000048947 */ /* 0x004fea0003800000 */
[----:B------:R-:W-:Y:S01]  /*25c10*/  BPT.TRAP 0x1 ;  /* 0x000000040000795c */ /* 0x000fe20000300000 */
.L_x_554:
[----:B------:R-:W-:Y:S05]  /*25c20*/  BSYNC B2 ;  /* 0x0000000000027941 */ /* 0x000fea0003800000 */
.L_x_553:
[----:B0-----:R-:W2:Y:S01]  /*25c30*/  LDL R4, [R1+0x14] ;  /* 0x0000140001047983 */ /* 0x001ea20000100800 */
[----:B------:R-:W-:Y:S01]  /*25c40*/  IMAD.MOV.U32 R11, RZ, RZ, RZ ;  /* 0x000000ffff0b7224 */ /* 0x000fe200078e00ff */
[----:B------:R-:W-:Y:S01]  /*25c50*/  UIADD3 UR4, UP0, UR40, 0x570, URZ ;  /* 0x0000057028047890 */ /* 0x000fe2000ff1e03f */
[----:B------:R-:W-:Y:S01]  /*25c60*/  IMAD R5, R8, 0xa0, R0 ;  /* 0x000000a008057824 */ /* 0x000fe200078e0200 */
[----:B------:R-:W-:Y:S01]  /*25c70*/  PLOP3.LUT P0, PT, PT, PT, PT, 0x80, 0x0 ;  /* 0x000000000000781c */ /* 0x000fe20003f0f070 */
[----:B------:R-:W-:Y:S01]  /*25c80*/  UMOV UR6, 0x0 ;  /* 0x0000000000067882 */ /* 0x000fe20000000000 */
[----:B------:R-:W-:Y:S01]  /*25c90*/  R2UR UR10, R11 ;  /* 0x000000000b0a72ca */ /* 0x000fe200000e0000 */
[----:B------:R-:W-:Y:S01]  /*25ca0*/  VIADD R5, R5, 0xffffff60 ;  /* 0xffffff6005057836 */ /* 0x000fe20000000000 */
[----:B------:R-:W-:Y:S01]  /*25cb0*/  UIADD3.X UR5, URZ, UR41, URZ, UP0, !UPT ;  /* 0x000000293f057290 */ /* 0x000fe200087fe43f */
[----:B------:R-:W-:Y:S01]  /*25cc0*/  UMOV UR7, 0x12f00000 ;  /* 0x12f0000000077882 */ /* 0x000fe20000000000 */
[----:B--2---:R-:W-:-:S02]  /*25cd0*/  IMAD R9, R4, 0x7800, R18 ;  /* 0x0000780004097824 */ /* 0x004fc400078e0212 */
[----:B------:R-:W-:-:S03]  /*25ce0*/  VIADD R4, R7, 0x29890 ;  /* 0x0002989007047836 */ /* 0x000fc60000000000 */
[----:B------:R-:W-:-:S07]  /*25cf0*/  IADD3 R6, R9, 0x1a400, RZ ;  /* 0x0001a40009067810 */ /* 0x000fce0007ffe0ff */
.L_x_555:
[----:B------:R-:W-:-:S13]  /*25d00*/  @P0 ELECT P3, URZ, PT ;  /* 0x00000000003f082f */ /* 0x000fda0003860000 */
[----:B------:R-:W-:Y:S02]  /*25d10*/  @P3 R2UR UR13, R2 ;  /* 0x00000000020d32ca */ /* 0x000fe400000e0000 */
[----:B------:R-:W-:Y:S02]  /*25d20*/  @P3 R2UR UR12, R16 ;  /* 0x00000000100c32ca */ /* 0x000fe400000e0000 */
[----:B------:R-:W-:Y:S02]  /*25d30*/  @P3 R2UR UR11, R5 ;  /* 0x00000000050b32ca */ /* 0x000fe400000e0000 */
[----:B------:R-:W-:Y:S02]  /*25d40*/  @P3 R2UR UR9, R4 ;  /* 0x00000000040932ca */ /* 0x000fe400000e0000 */
[----:B------:R-:W-:Y:S02]  /*25d50*/  @P3 R2UR UR8, R6 ;  /* 0x00000000060832ca */ /* 0x000fe400000e0000 */
[----:B------:R-:W-:-:S02]  /*25d60*/  @P3 PLOP3.LUT P0, PT, P3, PT, PT, 0x8, 0x0 ;  /* 0x000000000000381c */ /* 0x000fc40001f0e170 */
[----:B------:R-:W-:-:S09]  /*25d70*/  PLOP3.LUT P3, PT, PT, PT, PT, 0x8, 0x0 ;  /* 0x000000000000781c */ /* 0x000fd20003f6e170 */
[----:B------:R0:W-:Y:S02]  /*25d80*/  UTMALDG.4D [UR8], [UR4], desc[UR6] ;  /* 0x00000608040075b4 */ /* 0x0001e40008019000 */
[----:B0-----:R-:W-:Y:S05]  /*25d90*/  @P0 BRA.U.ANY `(.L_x_555) ;  /* 0xfffffffd00d80947 */ /* 0x001fea000393ffff */
[----:B------:R-:W-:Y:S01]  /*25da0*/  PLOP3.LUT P0, PT, PT, PT, PT, 0x80, 0x0 ;  /* 0x000000000000781c */ /* 0x000fe20003f0f070 */
[----:B------:R-:W-:Y:S01]  /*25db0*/  VIADD R6, R9, 0x1cc00 ;  /* 0x0001cc0009067836 */ /* 0x000fe20000000000 */
[----:B------:R-:W-:Y:S01]  /*25dc0*/  UMOV UR6, 0x0 ;  /* 0x0000000000067882 */ /* 0x000fe20000000000 */
[----:B------:R-:W-:Y:S01]  /*25dd0*/  UMOV UR7, 0x12f00000 ;  /* 0x12f0000000077882 */ /* 0x000fe20000000000 */
[----:B------:R-:W-:-:S09]  /*25de0*/  UMOV UR10, 0x40 ;  /* 0x00000040000a7882 */ /* 0x000fd20000000000 */
.L_x_556:
        /* <DEDUP_REMOVED lines=15> */
.L_x_557:
        /* <DEDUP_REMOVED lines=10> */
[----:B------:R-:W0:Y:S01]  /*25f80*/  SYNCS.PHASECHK.TRANS64.TRYWAIT P0, [R7+URZ+0x298c0], R10 ;  /* 0x0298c00a070075a7 */ /* 0x000e22000800017f */
[----:B------:R-:W-:Y:S04]  /*25f90*/  BSSY B2, `(.L_x_558) ;  /* 0x0000002000027945 */ /* 0x000fe80003800000 */
[----:B0-----:R-:W-:Y:S05]  /*25fa0*/  @!P0 BRA `(.L_x_559) ;  /* 0x0000008000bc8947 */ /* 0x001fea0003800000 */
.L_x_793:
[----:B------:R-:W-:Y:S05]  /*25fb0*/  BSYNC B2 ;  /* 0x0000000000027941 */ /* 0x000fea0003800000 */
.L_x_558:
[----:B------:R-:W-:Y:S01]  /*25fc0*/  BSSY B2, `(.L_x_560) ;  /* 0x000000b000027945 */ /* 0x000fe20003800000 */
[----:B------:R-:W-:Y:S01]  /*25fd0*/  IMAD.MOV.U32 R12, RZ, RZ, 0x0 ;  /* 0x00000000ff0c7424 */ /* 0x000fe200078e00ff */
[----:B------:R-:W-:Y:S02]  /*25fe0*/  MOV R13, 0x12f00000 ;  /* 0x12f00000000d7802 */ /* 0x000fe40000000f00 */
[----:B------:R-:W-:Y:S05]  /*25ff0*/  @P2 BRA `(.L_x_561) ;  /* 0x00000000001c2947 */ /* 0x000fea0003800000 */
[----:B------:R-:W2:Y:S02]  /*26000*/  S2R R4, SR_TID.X ;  /* 0x0000000000047919 */ /* 0x000ea40000002100 */
[----:B--2---:R-:W-:Y:S01]  /*26010*/  LOP3.LUT R6, R4, 0x1f, RZ, 0xc0, !PT ;  /* 0x0000001f04067812 */ /* 0x004fe200078ec0ff */
[----:B------:R-:W-:-:S03]  /*26020*/  IMAD.MOV.U32 R4, RZ, RZ, 0x5000 ;  /* 0x00005000ff047424 */ /* 0x000fc600078e00ff */
[----:B------:R-:W-:Y:S01]  /*26030*/  ISETP.NE.AND P0, PT, R6, RZ, PT ;  /* 0x000000ff0600720c */ /* 0x000fe20003f05270 */
[----:B------:R2:W-:-:S12]  /*26040*/  SYNCS.ARRIVE.TRANS64 RZ, [R7+URZ+0x298b0], R4 ;  /* 0x0298b00407ff79a7 */ /* 0x0005d8000800003f */
[----:B--2---:R-:W-:Y:S05]  /*26050*/  @!P0 BRA `(.L_x_561) ;  /* 0x0000000000048947 */ /* 0x004fea0003800000 */
[----:B------:R-:W-:Y:S01]  /*26060*/  BPT.TRAP 0x1 ;  /* 0x000000040000795c */ /* 0x000fe20000300000 */
.L_x_561:
[----:B------:R-:W-:Y:S05]  /*26070*/  BSYNC B2 ;  /* 0x0000000000027941 */ /* 0x000fea0003800000 */
.L_x_560:
[----:B------:R-:W2:Y:S01]  /*26080*/  LDL R4, [R1+0x14] ;  /* 0x0000140001047983 */ /* 0x000ea20000100800 */
[----:B------:R-:W-:Y:S01]  /*26090*/  R2UR UR10, R11 ;  /* 0x000000000b0a72ca */ /* 0x000fe200000e0000 */
[----:B------:R-:W-:Y:S01]  /*260a0*/  UIADD3 UR4, UP0, UR40, 0x670, URZ ;  /* 0x0000067028047890 */ /* 0x000fe2000ff1e03f */
[----:B------:R-:W-:Y:S02]  /*260b0*/  R2UR UR6, R12 ;  /* 0x000000000c0672ca */ /* 0x000fe400000e0000 */
[----:B------:R-:W-:Y:S01]  /*260c0*/  R2UR UR7, R13 ;  /* 0x000000000d0772ca */ /* 0x000fe200000e0000 */
[----:B------:R-:W-:Y:S01]  /*260d0*/  UIADD3.X UR5, URZ, UR41, URZ, UP0, !UPT ;  /* 0x000000293f057290 */ /* 0x000fe200087fe43f */
[----:B------:R-:W-:Y:S01]  /*260e0*/  PLOP3.LUT P0, PT, PT, PT, PT, 0x80, 0x0 ;  /* 0x000000000000781c */ /* 0x000fe20003f0f070 */
[----:B--2---:R-:W-:Y:S02]  /*260f0*/  IMAD R6, R4, 0x5000, R18 ;  /* 0x0000500004067824 */ /* 0x004fe400078e0212 */
[----:B------:R-:W-:-:S02]  /*26100*/  VIADD R4, R7, 0x298b0 ;  /* 0x000298b007047836 */ /* 0x000fc40000000000 */
[----:B------:R-:W-:-:S08]  /*26110*/  VIADD R6, R6, 0xa400 ;  /* 0x0000a40006067836 */ /* 0x000fd00000000000 */
.L_x_562:
        /* <DEDUP_REMOVED lines=9> */
[----:B--2---:R-:W-:Y:S05]  /*261b0*/  @P0 BRA.U.ANY `(.L_x_562) ;  /* 0xfffffffd00d80947 */ /* 0x004fea000393ffff */
.L_x_550:
[----:B------:R-:W-:Y:S05]  /*261c0*/  BSYNC B1 ;  /* 0x0000000000017941 */ /* 0x000fea0003800000 */
.L_x_549:
[----:B------:R-:W2:Y:S04]  /*261d0*/  LDL.LU R9, [R1+0x14] ;  /* 0x0000140001097983 */ /* 0x000ea80000300800 */
[----:B01----:R-:W3:Y:S01]  /*261e0*/  LDL.LU R7, [R1+0x1c] ;  /* 0x00001c0001077983 */ /* 0x003ee20000300800 */
[----:B------:R-:W-:Y:S02]  /*261f0*/  PLOP3.LUT P0, PT, PT, PT, PT, 0x8, 0x0 ;  /* 0x000000000000781c */ /* 0x000fe40003f0e170 */
[----:B--2---:R-:W-:Y:S01]  /*26200*/  IADD3 R4, R9, 0x1, RZ ;  /* 0x0000000109047810 */ /* 0x004fe20007ffe0ff */
[----:B------:R-:W-:-:S03]  /*26210*/  VIADD R9, R8, 0xfffffffe ;  /* 0xfffffffe08097836 */ /* 0x000fc60000000000 */
[C---:B------:R-:W-:Y:S02]  /*26220*/  ISETP.NE.AND P2, PT, R4.reuse, 0x2, PT ;  /* 0x000000020400780c */ /* 0x040fe40003f45270 */
[----:B------:R-:W-:Y:S02]  /*26230*/  ISETP.GE.AND P3, PT, R9, R3, PT ;  /* 0x000000030900720c */ /* 0x000fe40003f66270 */
[----:B------:R-:W-:Y:S02]  /*26240*/  SEL R5, RZ, 0x1, P2 ;  /* 0x00000001ff057807 */ /* 0x000fe40001000000 */
[----:B------:R-:W-:Y:S02]  /*26250*/  SEL R4, R4, RZ, P2 ;  /* 0x000000ff04047207 */ /* 0x000fe40001000000 */
[----:B---3--:R-:W-:-:S03]  /*26260*/  LOP3.LUT R7, R7, R5, RZ, 0x3c, !PT ;  /* 0x0000000507077212 */ /* 0x008fc600078e3cff */
[----:B------:R0:W-:Y:S04]  /*26270*/  STL [R1+0x14], R4 ;  /* 0x0000140401007387 */ /* 0x0001e80000100800 */
[----:B------:R0:W-:Y:S01]  /*26280*/  STL [R1+0x1c], R7 ;  /* 0x00001c0701007387 */ /* 0x0001e20000100800 */
[----:B------:R-:W-:Y:S05]  /*26290*/  @!P3 BRA `(.L_x_543) ;  /* 0x0000000400f4b947 */ /* 0x000fea0003800000 */
.L_x_577:
[----:B------:R-:W-:Y:S05]  /*262a0*/  YIELD ;  /* 0x0000000000007946 */ /* 0x000fea0003800000 */
[----:B------:R-:W-:Y:S04]  /*262b0*/  BSSY B1, `(.L_x_563) ;  /* 0x000006f000017945 */ /* 0x000fe80003800000 */
[----:B-1----:R-:W-:Y:S05]  /*262c0*/  @!P6 BRA `(.L_x_564) ;  /* 0x0000000400b4e947 */ /* 0x002fea0003800000 */
[----:B------:R-:W2:Y:S04]  /*262d0*/  LDL R6, [R1+0x14] ;  /* 0x0000140001067983 */ /* 0x000ea80000100800 */
[----:B------:R-:W3:Y:S01]  /*262e0*/  LDL R5, [R1+0x1c] ;  /* 0x00001c0001057983 */ /* 0x000ee20000100800 */
[----:B0-----:R-:W0:Y:S01]  /*262f0*/  S2R R4, SR_TID.X ;  /* 0x0000000000047919 */ /* 0x001e220000002100 */
[----:B------:R-:W-:Y:S01]  /*26300*/  BSSY B2, `(.L_x_565) ;  /* 0x0000007000027945 */ /* 0x000fe20003800000 */
[----:B0-----:R-:W-:-:S04]  /*26310*/  LOP3.LUT R4, R4, 0x7f, RZ, 0xc0, !PT ;  /* 0x0000007f04047812 */ /* 0x001fc800078ec0ff */
[----:B------:R-:W-:Y:S01]  /*26320*/  ISETP.NE.AND P3, PT, R4, RZ, PT ;  /* 0x000000ff0400720c */ /* 0x000fe20003f65270 */
[----:B--2---:R-:W-:Y:S01]  /*26330*/  IMAD R8, R6, 0x8, R18 ;  /* 0x0000000806087824 */ /* 0x004fe200078e0212 */
[----:B---3--:R-:W-:-:S04]  /*26340*/  SHF.L.U32 R7, R5, 0x1f, RZ ;  /* 0x0000001f05077819 */ /* 0x008fc800000006ff */
[----:B------:R-:W0:Y:S02]  /*26350*/  SYNCS.PHASECHK.TRANS64.TRYWAIT P2, [R8+URZ+0x298a0], R7 ;  /* 0x0298a007080075a7 */ /* 0x000e24000804017f */
[----:B0-----:R-:W-:Y:S05]  /*26360*/  @!P2 BRA `(.L_x_566) ;  /* 0x0000007c00e0a947 */ /* 0x001fea0003800000 */
.L_x_794:
[----:B------:R-:W-:Y:S05]  /*26370*/  BSYNC B2 ;  /* 0x0000000000027941 */ /* 0x000fea0003800000 */
.L_x_565:
[----:B------:R-:W-:Y:S04]  /*26380*/  BSSY B2, `(.L_x_567) ;  /* 0x0000009000027945 */ /* 0x000fe80003800000 */
        /* <DEDUP_REMOVED lines=8> */
.L_x_568:
[----:B------:R-:W-:Y:S05]  /*26410*/  BSYNC B2 ;  /* 0x0000000000027941 */ /* 0x000fea0003800000 */
.L_x_567:
[----:B------:R-:W2:Y:S01]  /*26420*/  LDL R4, [R1+0x14] ;  /* 0x0000140001047983 */ /* 0x000ea20000100800 */
[----:B------:R-:W-:Y:S01]  /*26430*/  MOV R11, RZ ;  /* 0x000000ff000b7202 */ /* 0x000fe20000000f00 */
[----:B------:R-:W-:Y:S01]  /*26440*/  UIADD3 UR4, UP0, UR40, 0x570, URZ ;  /* 0x0000057028047890 */ /* 0x000fe2000ff1e03f */
[----:B------:R-:W-:Y:S01]  /*26450*/  PLOP3.LUT P2, PT, PT, PT, PT, 0x80, 0x0 ;  /* 0x000000000000781c */ /* 0x000fe20003f4f070 */
[----:B------:R-:W-:Y:S01]  /*26460*/  IMAD R5, R9, 0xa0, R0 ;  /* 0x000000a009057824 */ /* 0x000fe200078e0200 */
[----:B------:R-:W-:Y:S01]  /*26470*/  R2UR UR10, R11 ;  /* 0x000000000b0a72ca */ /* 0x000fe200000e0000 */
[----:B------:R-:W-:Y:S01]  /*26480*/  UIADD3.X UR5, URZ, UR41, URZ, UP0, !UPT ;  /* 0x000000293f057290 */ /* 0x000fe200087fe43f */
[----:B------:R-:W-:Y:S01]  /*26490*/  UMOV UR6, 0x0 ;  /* 0x0000000000067882 */ /* 0x000fe20000000000 */
[----:B------:R-:W-:Y:S01]  /*264a0*/  UMOV UR7, 0x12f00000 ;  /* 0x12f0000000077882 */ /* 0x000fe20000000000 */
[----:B--2---:R-:W-:Y:S02]  /*264b0*/  IMAD R6, R4, 0x7800, R18 ;  /* 0x0000780004067824 */ /* 0x004fe400078e0212 */
[----:B------:R-:W-:-:S02]  /*264c0*/  VIADD R4, R8, 0x29890 ;  /* 0x0002989008047836 */ /* 0x000fc40000000000 */
[----:B------:R-:W-:-:S07]  /*264d0*/  VIADD R10, R6, 0x1a400 ;  /* 0x0001a400060a7836 */ /* 0x000fce0000000000 */
.L_x_569:
        /* <DEDUP_REMOVED lines=9> */
[----:B-1----:R-:W-:Y:S05]  /*26570*/  @P2 BRA.U.ANY `(.L_x_569) ;  /* 0xfffffffd00d82947 */ /* 0x002fea000393ffff */
[----:B------:R-:W-:Y:S01]  /*26580*/  PLOP3.LUT P2, PT, PT, PT, PT, 0x80, 0x0 ;  /* 0x000000000000781c */ /* 0x000fe20003f4f070 */
[----:B------:R-:W-:Y:S01]  /*26590*/  VIADD R10, R6, 0x1cc00 ;  /* 0x0001cc00060a7836 */ /* 0x000fe20000000000 */
[----:B------:R-:W-:Y:S01]  /*265a0*/  UMOV UR6, 0x0 ;  /* 0x0000000000067882 */ /* 0x000fe20000000000 */
[----:B------:R-:W-:Y:S01]  /*265b0*/  UMOV UR7, 0x12f00000 ;  /* 0x12f0000000077882 */ /* 0x000fe20000000000 */
[----:B------:R-:W-:-:S09]  /*265c0*/  UMOV UR10, 0x40 ;  /* 0x00000040000a7882 */ /* 0x000fd20000000000 */
.L_x_570:
        /* <DEDUP_REMOVED lines=11> */
[----:B------:R-:W-:Y:S01]  /*26680*/  UMOV UR6, 0x0 ;  /* 0x0000000000067882 */ /* 0x000fe20000000000 */
[----:B------:R-:W-:Y:S01]  /*26690*/  IADD3 R6, R6, 0x1f400, RZ ;  /* 0x0001f40006067810 */ /* 0x000fe20007ffe0ff */
[----:B------:R-:W-:Y:S01]  /*266a0*/  UMOV UR7, 0x12f00000 ;  /* 0x12f0000000077882 */ /* 0x000fe20000000000 */
[----:B------:R-:W-:-:S09]  /*266b0*/  UMOV UR10, 0x80 ;  /* 0x00000080000a7882 */ /* 0x000fd20000000000 */
.L_x_571:
        /* <DEDUP_REMOVED lines=10> */
[----:B------:R-:W1:Y:S01]  /*26760*/  SYNCS.PHASECHK.TRANS64.TRYWAIT P2, [R8+URZ+0x298c0], R7 ;  /* 0x0298c007080075a7 */ /* 0x000e62000804017f */
[----:B------:R-:W-:Y:S04]  /*26770*/  BSSY B2, `(.L_x_572) ;  /* 0x0000002000027945 */ /* 0x000fe80003800000 */
[----:B-1----:R-:W-:Y:S05]  /*26780*/  @!P2 BRA `(.L_x_573) ;  /* 0x0000007800eca947 */ /* 0x002fea0003800000 */
.L_x_795:
[----:B------:R-:W-:Y:S05]  /*26790*/  BSYNC B2 ;  /* 0x0000000000027941 */ /* 0x000fea0003800000 */
.L_x_572:
[----:B------:R-:W-:Y:S01]  /*267a0*/  BSSY B2, `(.L_x_574) ;  /* 0x000000b000027945 */ /* 0x000fe20003800000 */
[----:B------:R-:W-:Y:S02]  /*267b0*/  IMAD.MOV.U32 R6, RZ, RZ, 0x0 ;  /* 0x00000000ff067424 */ /* 0x000fe400078e00ff */
[----:B01----:R-:W-:Y:S01]  /*267c0*/  IMAD.MOV.U32 R7, RZ, RZ, 0x12f00000 ;  /* 0x12f00000ff077424 */ /* 0x003fe200078e00ff */
[----:B------:R-:W-:Y:S06]  /*267d0*/  @P3 BRA `(.L_x_575) ;  /* 0x00000000001c3947 */ /* 0x000fec0003800000 */
[----:B------:R-:W0:Y:S02]  /*267e0*/  S2R R4, SR_TID.X ;  /* 0x0000000000047919 */ /* 0x000e240000002100 */
[----:B0-----:R-:W-:Y:S01]  /*267f0*/  LOP3.LUT R10, R4, 0x1f, RZ, 0xc0, !PT ;  /* 0x0000001f040a7812 */ /* 0x001fe200078ec0ff */
[----:B------:R-:W-:-:S03]  /*26800*/  IMAD.MOV.U32 R4, RZ, RZ, 0x5000 ;  /* 0x00005000ff047424 */ /* 0x000fc600078e00ff */
[----:B------:R-:W-:Y:S01]  /*26810*/  ISETP.NE.AND P2, PT, R10, RZ, PT ;  /* 0x000000ff0a00720c */ /* 0x000fe20003f45270 */
[----:B------:R0:W-:-:S12]  /*26820*/  SYNCS.ARRIVE.TRANS64 RZ, [R8+URZ+0x298b0], R4 ;  /* 0x0298b00408ff79a7 */ /* 0x0001d8000800003f */
[----:B0-----:R-:W-:Y:S05]  /*26830*/  @!P2 BRA `(.L_x_575) ;  /* 0x000000000004a947 */ /* 0x001fea0003800000 */
[----:B------:R-:W-:Y:S01]  /*26840*/  BPT.TRAP 0x1 ;  /* 0x000000040000795c */ /* 0x000fe20000300000 */
.L_x_575:
[----:B------:R-:W-:Y:S05]  /*26850*/  BSYNC B2 ;  /* 0x0000000000027941 */ /* 0x000fea0003800000 */
.L_x_574:
[----:B------:R-:W2:Y:S01]  /*26860*/  LDL R4, [R1+0x14] ;  /* 0x0000140001047983 */ /* 0x000ea20000100800 */
[----:B------:R-:W-:Y:S01]  /*26870*/  R2UR UR10, R11 ;  /* 0x000000000b0a72ca */ /* 0x000fe200000e0000 */
[----:B------:R-:W-:Y:S01]  /*26880*/  UIADD3 UR4, UP0, UR40, 0x670, URZ ;  /* 0x0000067028047890 */ /* 0x000fe2000ff1e03f */
[----:B------:R-:W-:Y:S02]  /*26890*/  R2UR UR6, R6 ;  /* 0x00000000060672ca */ /* 0x000fe400000e0000 */
[----:B------:R-:W-:Y:S01]  /*268a0*/  R2UR UR7, R7 ;  /* 0x00000000070772ca */ /* 0x000fe200000e0000 */
[----:B------:R-:W-:Y:S01]  /*268b0*/  UIADD3.X UR5, URZ, UR41, URZ, UP0, !UPT ;  /* 0x000000293f057290 */ /* 0x000fe200087fe43f */
[----:B------:R-:W-:Y:S02]  /*268c0*/  PLOP3.LUT P2, PT, PT, PT, PT, 0x80, 0x0 ;  /* 0x000000000000781c */ /* 0x000fe40003f4f070 */
[----:B------:R-:W-:Y:S01]  /*268d0*/  IADD3 R8, R8, 0x298b0, RZ ;  /* 0x000298b008087810 */ /* 0x000fe20007ffe0ff */
[----:B--2---:R-:W-:-:S04]  /*268e0*/  IMAD R4, R4, 0x5000, R18 ;  /* 0x0000500004047824 */ /* 0x004fc800078e0212 */
[----:B------:R-:W-:-:S07]  /*268f0*/  VIADD R4, R4, 0xa400 ;  /* 0x0000a40004047836 */ /* 0x000fce0000000000 */
.L_x_576:
        /* <DEDUP_REMOVED lines=10> */
.L_x_564:
[----:B------:R-:W-:Y:S05]  /*269a0*/  BSYNC B1 ;  /* 0x0000000000017941 */ /* 0x000fea0003800000 */
.L_x_563:
[----:B0-----:R-:W2:Y:S04]  /*269b0*/  LDL.LU R7, [R1+0x14] ;  /* 0x0000140001077983 */ /* 0x001ea80000300800 */
[----:B------:R-:W3:Y:S01]  /*269c0*/  LDL.LU R6, [R1+0x1c] ;  /* 0x00001c0001067983 */ /* 0x000ee20000300800 */
[C---:B------:R-:W-:Y:S01]  /*269d0*/  ISETP.GT.AND P3, PT, R9.reuse, R3, PT ;  /* 0x000000030900720c */ /* 0x040fe20003f64270 */
[----:B------:R-:W-:Y:S02]  /*269e0*/  VIADD R9, R9, 0xffffffff ;  /* 0xffffffff09097836 */ /* 0x000fe40000000000 */
[----:B--2---:R-:W-:-:S05]  /*269f0*/  VIADD R4, R7, 0x1 ;  /* 0x0000000107047836 */ /* 0x004fca0000000000 */
[----:B------:R-:W-:-:S04]  /*26a00*/  ISETP.NE.AND P2, PT, R4, 0x2, PT ;  /* 0x000000020400780c */ /* 0x000fc80003f45270 */
[----:B------:R-:W-:Y:S02]  /*26a10*/  SEL R5, RZ, 0x1, P2 ;  /* 0x00000001ff057807 */ /* 0x000fe40001000000 */
[----:B------:R-:W-:Y:S02]  /*26a20*/  SEL R4, R4, RZ, P2 ;  /* 0x000000ff04047207 */ /* 0x000fe40001000000 */
[----:B---3--:R-:W-:-:S05]  /*26a30*/  LOP3.LUT R6, R6, R5, RZ, 0x3c, !PT ;  /* 0x0000000506067212 */ /* 0x008fca00078e3cff */
[----:B------:R1:W-:Y:S04]  /*26a40*/  STL [R1+0x1c], R6 ;  /* 0x00001c0601007387 */ /* 0x0003e80000100800 */
[----:B------:R1:W-:Y:S01]  /*26a50*/  STL [R1+0x14], R4 ;  /* 0x0000140401007387 */ /* 0x0003e20000100800 */
[----:B------:R-:W-:Y:S05]  /*26a60*/  @P3 BRA `(.L_x_577) ;  /* 0xfffffff8000c3947 */ /* 0x000fea000383ffff */
.L_x_543:
[----:B------:R-:W-:Y:S05]  /*26a70*/  BSYNC B0 ;  /* 0x0000000000007941 */ /* 0x000fea0003800000 */
.L_x_542:
[----:B------:R-:W-:Y:S05]  /*26a80*/  @!P0 WARPSYNC.ALL ;  /* 0x0000000000008948 */ /* 0x000fea0003800000 */
[----:B------:R-:W-:Y:S01]  /*26a90*/  @!P0 BAR.SYNC.DEFER_BLOCKING 0xc, 0x180 ;  /* 0x0306000000008b1d */ /* 0x000fe20000010000 */
[----:B------:R-:W-:-:S05]  /*26aa0*/  MOV R0, RZ ;  /* 0x000000ff00007202 */ /* 0x000fca0000000f00 */
[----:B------:R-:W-:Y:S04]  /*26ab0*/  BSSY B0, `(.L_x_578) ;  /* 0x000001e000007945 */ /* 0x000fe80003800000 */
[----:B------:R-:W-:Y:S05]  /*26ac0*/  @!P1 BRA `(.L_x_579) ;  /* 0x0000000000709947 */ /* 0x000fea0003800000 */
[----:B------:R-:W-:-:S13]  /*26ad0*/  ISETP.NE.AND P0, PT, R17, RZ, PT ;  /* 0x000000ff1100720c */ /* 0x000fda0003f05270 */
[----:B------:R-:W2:Y:S02]  /*26ae0*/  @!P0 LDC R17, c[0x0][0x9f0] ;  /* 0x00027c00ff118b82 */ /* 0x000ea40000000800 */
[----:B--2---:R-:W-:-:S04]  /*26af0*/  IABS R2, R17 ;  /* 0x0000001100027213 */ /* 0x004fc80000000000 */
[----:B01----:R-:W0:Y:S08]  /*26b00*/  I2F.RP R4, R2 ;  /* 0x0000000200047306 */ /* 0x003e300000209400 */
[----:B0-----:R-:W0:Y:S02]  /*26b10*/  MUFU.RCP R4, R4 ;  /* 0x0000000400047308 */ /* 0x001e240000001000 */
[----:B0-----:R-:W-:-:S06]  /*26b20*/  VIADD R4, R4, 0xffffffe ;  /* 0x0ffffffe04047836 */ /* 0x001fcc0000000000 */
[----:B------:R0:W1:Y:S02]  /*26b30*/  F2I.FTZ.U32.TRUNC.NTZ R5, R4 ;  /* 0x0000000400057305 */ /* 0x000064000021f000 */
[----:B0-----:R-:W-:Y:S02]  /*26b40*/  IMAD.MOV.U32 R4, RZ, RZ, RZ ;  /* 0x000000ffff047224 */ /* 0x001fe400078e00ff */
[----:B-1----:R-:W-:-:S04]  /*26b50*/  IMAD.MOV R0, RZ, RZ, -R5 ;  /* 0x000000ffff007224 */ /* 0x002fc800078e0a05 */
[----:B------:R-:W-:-:S04]  /*26b60*/  IMAD R0, R0, R2, RZ ;  /* 0x0000000200007224 */ /* 0x000fc800078e02ff */
[----:B------:R-:W-:Y:S01]  /*26b70*/  IMAD.HI.U32 R6, R5, R0, R4 ;  /* 0x0000000005067227 */ /* 0x000fe200078e0004 */
[-C--:B------:R-:W-:Y:S02]  /*26b80*/  IABS R0, R17.reuse ;  /* 0x0000001100007213 */ /* 0x080fe40000000000 */
[----:B------:R-:W-:Y:S02]  /*26b90*/  IADD3 R4, R20, -0x1, R17 ;  /* 0xffffffff14047810 */ /* 0x000fe40007ffe011 */
[----:B------:R-:W-:Y:S02]  /*26ba0*/  IADD3 R0, RZ, -R0, RZ ;  /* 0x80000000ff007210 */ /* 0x000fe40007ffe0ff */
[----:B------:R-:W-:Y:S02]  /*26bb0*/  IABS R3, R4 ;  /* 0x0000000400037213 */ /* 0x000fe40000000000 */
[----:B------:R-:W-:Y:S01]  /*26bc0*/  LOP3.LUT R4, R4, R17, RZ, 0x3c, !PT ;  /* 0x0000001104047212 */ /* 0x000fe200078e3cff */
[----:B------:R-:W-:-:S02]  /*26bd0*/  IMAD.MOV.U32 R5, RZ, RZ, R0 ;  /* 0x000000ffff057224 */ /* 0x000fc400078e0000 */
[----:B------:R-:W-:Y:S01]  /*26be0*/  IMAD.HI.U32 R0, R6, R3, RZ ;  /* 0x0000000306007227 */ /* 0x000fe200078e00ff */
[----:B------:R-:W-:-:S03]  /*26bf0*/  ISETP.GE.AND P2, PT, R4, RZ, PT ;  /* 0x000000ff0400720c */ /* 0x000fc60003f46270 */
[----:B------:R-:W-:-:S05]  /*26c00*/  IMAD R3, R0, R5, R3 ;  /* 0x0000000500037224 */ /* 0x000fca00078e0203 */
[----:B------:R-:W-:-:S13]  /*26c10*/  ISETP.GT.U32.AND P1, PT, R2, R3, PT ;  /* 0x000000030200720c */ /* 0x000fda0003f24070 */
[----:B------:R-:W-:Y:S02]  /*26c20*/  @!P1 IMAD.IADD R3, R3, 0x1, -R2 ;  /* 0x0000000103039824 */ /* 0x000fe400078e0a02 */
[----:B------:R-:W-:Y:S01]  /*26c30*/  @!P1 VIADD R0, R0, 0x1 ;  /* 0x0000000100009836 */ /* 0x000fe20000000000 */
[----:B------:R-:W-:Y:S02]  /*26c40*/  ISETP.NE.AND P1, PT, R17, RZ, PT ;  /* 0x000000ff1100720c */ /* 0x000fe40003f25270 */
[----:B------:R-:W-:-:S13]  /*26c50*/  ISETP.GE.U32.AND P0, PT, R3, R2, PT ;  /* 0x000000020300720c */ /* 0x000fda0003f06070 */
[----:B------:R-:W-:-:S05]  /*26c60*/  @P0 IADD3 R0, R0, 0x1, RZ ;  /* 0x0000000100000810 */ /* 0x000fca0007ffe0ff */
[----:B------:R-:W-:Y:S01]  /*26c70*/  @!P2 IMAD.MOV R0, RZ, RZ, -R0 ;  /* 0x000000ffff00a224 */ /* 0x000fe200078e0a00 */
[----:B------:R-:W-:-:S07]  /*26c80*/  @!P1 LOP3.LUT R0, RZ, R17, RZ, 0x33, !PT ;  /* 0x00000011ff009212 */ /* 0x000fce00078e33ff */
.L_x_579:
[----:B------:R-:W-:Y:S05]  /*26c90*/  BSYNC B0 ;  /* 0x0000000000007941 */ /* 0x000fea0003800000 */
.L_x_578:
[----:B------:R-:W-:-:S05]  /*26ca0*/  IMAD R3, R21, R0, RZ ;  /* 0x0000000015037224 */ /* 0x000fca00078e02ff */
[----:B------:R-:W-:Y:S01]  /*26cb0*/  VIADDMNMX R2, R3, R0, R20, PT ;  /* 0x0000000003027246 */ /* 0x000fe20003800114 */
[----:B------:R2:W-:Y:S03]  /*26cc0*/  STL [R1+0x20], R3 ;  /* 0x0000200301007387 */ /* 0x0005e60000100800 */
[----:B------:R-:W-:Y:S01]  /*26cd0*/  ISETP.GT.AND P0, PT, R2, R3, PT ;  /* 0x000000030200720c */ /* 0x000fe20003f04270 */
[----:B------:R2:W-:-:S12]  /*26ce0*/  STL [R1+0x44], R2 ;  /* 0x0000440201007387 */ /* 0x0005d80000100800 */
[----:B--2---:R-:W-:Y:S05]  /*26cf0*/  @P0 BRA `(.L_x_580) ;  /* 0x0000000000480947 */ /* 0x004fea0003800000 */
[----:B------:R-:W2:Y:S02]  /*26d00*/  S2R R2, SR_TID.X ;  /* 0x0000000000027919 */ /* 0x000ea40000002100 */
[----:B--2---:R-:W-:-:S04]  /*26d10*/  LOP3.LUT R2, R2, 0x7f, RZ, 0xc0, !PT ;  /* 0x0000007f02027812 */ /* 0x004fc800078ec0ff */
[----:B------:R-:W-:-:S13]  /*26d20*/  ISETP.NE.AND P0, PT, R2, RZ, PT ;  /* 0x000000ff0200720c */ /* 0x000fda0003f05270 */
[----:B------:R-:W-:Y:S05]  /*26d30*/  @P0 BRA `(.L_x_581) ;  /* 0x00000030007c0947 */ /* 0x000fea0003800000 */
[----:B------:R-:W2:Y:S01]  /*26d40*/  S2R R2, SR_LANEID ;  /* 0x0000000000027919 */ /* 0x000ea20000000000 */
[----:B------:R-:W-:Y:S01]  /*26d50*/  VOTEU.ANY UR4, UPT, PT ;  /* 0x0000000000047886 */ /* 0x000fe200038e0100 */
[----:B01----:R-:W0:Y:S01]  /*26d60*/  LDC.64 R4, c[0x0][0xc60] ;  /* 0x00031800ff047b82 */ /* 0x003e220000000a00 */
[----:B------:R-:W2:Y:S02]  /*26d70*/  FLO.U32 R0, UR4 ;  /* 0x0000000400007d00 */ /* 0x000ea400080e0000 */
[----:B--2---:R-:W-:-:S06]  /*26d80*/  ISETP.EQ.U32.AND P0, PT, R0, R2, PT ;  /* 0x000000020000720c */ /* 0x004fcc0003f02070 */
[----:B------:R-:W0:Y:S07]  /*26d90*/  POPC R2, UR4 ;  /* 0x0000000400027d09 */ /* 0x000e2e0008000000 */
[----:B0-----:R-:W2:Y:S04]  /*26da0*/  @P0 ATOMG.E.ADD.STRONG.GPU PT, R2, desc[UR54][R4.64], R2 ;  /* 0x00000002040209a8 */ /* 0x001ea800081ee1f6 */
[----:B--2---:R0:W1:Y:S02]  /*26db0*/  SHFL.IDX PT, R2, R2, R0, 0x1f ;  /* 0x00001f0002027589 */ /* 0x00406400000e0000 */
[----:B0-----:R-:W0:Y:S02]  /*26dc0*/  S2R R0, SR_LTMASK ;  /* 0x0000000000007919 */ /* 0x001e240000003900 */
[----:B0-----:R-:W-:-:S06]  /*26dd0*/  LOP3.LUT R0, R0, UR4, RZ, 0xc0, !PT ;  /* 0x0000000400007c12 */ /* 0x001fcc000f8ec0ff */
[----:B------:R-:W1:Y:S02]  /*26de0*/  POPC R0, R0 ;  /* 0x0000000000007309 */ /* 0x000e640000000000 */
[----:B-1----:R-:W-:-:S05]  /*26df0*/  IADD3 R0, R2, UR38, R0 ;  /* 0x0000002602007c10 */ /* 0x002fca000fffe000 */
[----:B------:R2:W-:Y:S01]  /*26e00*/  STL [R1], R0 ;  /* 0x0000000001007387 */ /* 0x0005e20000100800 */
[----:B------:R-:W-:Y:S05]  /*26e10*/  BRA `(.L_x_581) ;  /* 0x0000003000447947 */ /* 0x000fea0003800000 */
.L_x_580:
        /* <DEDUP_REMOVED lines=8> */
[----:B01----:R-:W-:Y:S01]  /*26ea0*/  IMAD.U32 R4, RZ, RZ, UR6 ;  /* 0x00000006ff047e24 */ /* 0x003fe2000f8e00ff */
[----:B------:R-:W-:Y:S01]  /*26eb0*/  MOV R5, UR7 ;  /* 0x0000000700057c02 */ /* 0x000fe20008000f00 */
[----:B------:R-:W0:Y:S01]  /*26ec0*/  LDC.64 R2, c[0x4][R2] ;  /* 0x0100000002027b82 */ /* 0x000e220000000a00 */
[----:B------:R-:W-:Y:S01]  /*26ed0*/  IMAD.U32 R6, RZ, RZ, UR8 ;  /* 0x00000008ff067e24 */ /* 0x000fe2000f8e00ff */
[----:B------:R-:W-:Y:S01]  /*26ee0*/  MOV R11, UR5 ;  /* 0x00000005000b7c02 */ /* 0x000fe20008000f00 */
[----:B------:R-:W-:Y:S02]  /*26ef0*/  IMAD.U32 R7, RZ, RZ, UR9 ;  /* 0x00000009ff077e24 */ /* 0x000fe4000f8e00ff */
[----:B------:R-:W-:-:S02]  /*26f00*/  IMAD.U32 R10, RZ, RZ, UR4 ;  /* 0x00000004ff0a7e24 */ /* 0x000fc4000f8e00ff */
[----:B------:R-:W-:Y:S02]  /*26f10*/  IMAD.MOV.U32 R8, RZ, RZ, 0x70 ;  /* 0x00000070ff087424 */ /* 0x000fe400078e00ff */
[----:B------:R-:W-:Y:S02]  /*26f20*/  IMAD.MOV.U32 R12, RZ, RZ, 0x1 ;  /* 0x00000001ff0c7424 */ /* 0x000fe400078e00ff */
[----:B------:R-:W-:-:S07]  /*26f30*/  IMAD.MOV.U32 R13, RZ, RZ, RZ ;  /* 0x000000ffff0d7224 */ /* 0x000fce00078e00ff */
[----:B------:R-:W-:-:S07]  /*26f40*/  LEPC R20, `(.L_x_583) ;  /* 0x000000001014794e */ /* 0x000fce0000000000 */
[----:B0-----:R-:W-:Y:S05]  /*26f50*/  CALL.ABS.NOINC R2 ;  /* 0x0000000002007343 */ /* 0x001fea0003c00000 */
.L_x_583:
[----:B------:R-:W-:Y:S05]  /*26f60*/  BSYNC B6 ;  /* 0x0000000000067941 */ /* 0x000fea0003800000 */
.L_x_582:
[----:B------:R-:W2:Y:S01]  /*26f70*/  LDL.LU R17, [R1+0x10] ;  /* 0x0000100001117983 */ /* 0x000ea20000300800 */
[----:B------:R-:W-:Y:S01]  /*26f80*/  IADD3 R0, R18, 0xa400, RZ ;  /* 0x0000a40012007810 */ /* 0x000fe20007ffe0ff */
[----:B------:R-:W-:Y:S03]  /*26f90*/  BSSY B6, `(.L_x_584) ;  /* 0x0000016000067945 */ /* 0x000fe60003800000 */
        /* <DEDUP_REMOVED lines=13> */
[----:B------:R-:W-:Y:S01]  /*27070*/  MOV R12, 0x1 ;  /* 0x00000001000c7802 */ /* 0x000fe20000000f00 */
[----:B------:R-:W-:Y:S02]  /*27080*/  IMAD.U32 R6, RZ, RZ, UR8 ;  /* 0x00000008ff067e24 */ /* 0x000fe4000f8e00ff */
[----:B------:R-:W-:-:S02]  /*27090*/  IMAD.U32 R10, RZ, RZ, UR4 ;  /* 0x00000004ff0a7e24 */ /* 0x000fc4000f8e00ff */
[----:B------:R-:W-:Y:S02]  /*270a0*/  IMAD.U32 R11, RZ, RZ, UR5 ;  /* 0x00000005ff0b7e24 */ /* 0x000fe4000f8e00ff */
[----:B------:R-:W-:Y:S02]  /*270b0*/  IMAD.MOV.U32 R8, RZ, RZ, 0x70 ;  /* 0x00000070ff087424 */ /* 0x000fe400078e00ff */
[----:B------:R-:W-:-:S07]  /*270c0*/  IMAD.MOV.U32 R13, RZ, RZ, RZ ;  /* 0x000000ffff0d7224 */ /* 0x000fce00078e00ff */
[----:B------:R-:W-:-:S07]  /*270d0*/  LEPC R20, `(.L_x_585) ;  /* 0x000000001014794e */ /* 0x000fce0000000000 */
[----:B0-2---:R-:W-:Y:S05]  /*270e0*/  CALL.ABS.NOINC R2 ;  /* 0x0000000002007343 */ /* 0x005fea0003c00000 */
.L_x_585:
[----:B------:R-:W-:Y:S05]  /*270f0*/  BSYNC B6 ;  /* 0x0000000000067941 */ /* 0x000fea0003800000 */
.L_x_584:
        /* <DEDUP_REMOVED lines=19> */
[----:B0-2---:R-:W-:Y:S05]  /*27230*/  CALL.ABS.NOINC R2 ;  /* 0x0000000002007343 */ /* 0x005fea0003c00000 */
.L_x_587:
[----:B------:R-:W-:Y:S05]  /*27240*/  BSYNC B6 ;  /* 0x0000000000067941 */ /* 0x000fea0003800000 */
.L_x_586:
[----:B------:R-:W-:Y:S01]  /*27250*/  LOP3.LUT P6, RZ, R17, 0x1, RZ, 0xc0, !PT ;  /* 0x0000000111ff7812 */ /* 0x000fe200078cc0ff */
[----:B------:R-:W-:-:S12]  /*27260*/  BSSY B6, `(.L_x_588) ;  /* 0x0000012000067945 */ /* 0x000fd80003800000 */
[----:B------:R-:W-:Y:S05]  /*27270*/  @!P6 BRA `(.L_x_589) ;  /* 0x000000000040e947 */ /* 0x000fea0003800000 */
[----:B------:R-:W-:Y:S01]  /*27280*/  MOV R2, 0x0 ;  /* 0x0000000000027802 */ /* 0x000fe20000000f00 */
[----:B------:R-:W-:Y:S01]  /*27290*/  ULDC.64 UR4, c[0x4][0xc8] ;  /* 0x0100320000047ab9 */ /* 0x000fe20000000a00 */
[----:B------:R-:W-:Y:S01]  /*272a0*/  ULDC.64 UR6, c[0x4][0xd0] ;  /* 0x0100340000067ab9 */ /* 0x000fe20000000a00 */
[----:B------:R-:W-:Y:S01]  /*272b0*/  ULDC.64 UR8, c[0x4][0x20] ;  /* 0x0100080000087ab9 */ /* 0x000fe20000000a00 */
[----:B01----:R-:W-:Y:S01]  /*272c0*/  MOV R4, UR4 ;  /* 0x0000000400047c02 */ /* 0x003fe20008000f00 */
[----:B------:R-:W-:Y:S01]  /*272d0*/  IMAD.U32 R5, RZ, RZ, UR5 ;  /* 0x00000005ff057e24 */ /* 0x000fe2000f8e00ff */
[----:B------:R-:W0:Y:S01]  /*272e0*/  LDC.64 R2, c[0x4][R2] ;  /* 0x0100000002027b82 */ /* 0x000e220000000a00 */
[----:B------:R-:W-:Y:S01]  /*272f0*/  IMAD.U32 R6, RZ, RZ, UR6 ;  /* 0x00000006ff067e24 */ /* 0x000fe2000f8e00ff */
[----:B------:R-:W-:Y:S01]  /*27300*/  MOV R10, UR8 ;  /* 0x00000008000a7c02 */ /* 0x000fe20008000f00 */
[----:B------:R-:W-:Y:S01]  /*27310*/  IMAD.U32 R7, RZ, RZ, UR7 ;  /* 0x00000007ff077e24 */ /* 0x000fe2000f8e00ff */
[----:B------:R-:W-:Y:S01]  /*27320*/  MOV R13, RZ ;  /* 0x000000ff000d7202 */ /* 0x000fe20000000f00 */
[----:B------:R-:W-:-:S02]  /*27330*/  IMAD.U32 R11, RZ, RZ, UR9 ;  /* 0x00000009ff0b7e24 */ /* 0x000fc4000f8e00ff */
[----:B------:R-:W-:Y:S02]  /*27340*/  IMAD.MOV.U32 R8, RZ, RZ, 0x70 ;  /* 0x00000070ff087424 */ /* 0x000fe400078e00ff */
[----:B------:R-:W-:-:S07]  /*27350*/  IMAD.MOV.U32 R12, RZ, RZ, 0x1 ;  /* 0x00000001ff0c7424 */ /* 0x000fce00078e00ff */
[----:B------:R-:W-:-:S07]  /*27360*/  LEPC R20, `(.L_x_589) ;  /* 0x000000001014794e */ /* 0x000fce0000000000 */
[----:B0-2---:R-:W-:Y:S05]  /*27370*/  CALL.ABS.NOINC R2 ;  /* 0x0000000002007343 */ /* 0x005fea0003c00000 */
.L_x_589:
[----:B------:R-:W-:Y:S05]  /*27380*/  BSYNC B6 ;  /* 0x0000000000067941 */ /* 0x000fea0003800000 */
.L_x_588:
[----:B------:R-:W3:Y:S01]  /*27390*/  LDL.LU R2, [R1+0x24] ;  /* 0x0000240001027983 */ /* 0x000ee20000300800 */
[----:B------:R-:W-:-:S03]  /*273a0*/  ULDC.64 UR4, c[0x0][0x9f8] ;  /* 0x00027e0000047ab9 */ /* 0x000fc60000000a00 */
[----:B--2---:R-:W2:Y:S04]  /*273b0*/  LDL.LU R17, [R1+0x38] ;  /* 0x0000380001117983 */ /* 0x004ea80000300800 */
[----:B------:R-:W4:Y:S01]  /*273c0*/  LDL R8, [R1+0x8] ;  /* 0x0000080001087983 */ /* 0x000f220000100800 */
[----:B------:R-:W-:-:S04]  /*273d0*/  ISETP.NE.U32.AND P0, PT, RZ, UR4, PT ;  /* 0x00000004ff007c0c */ /* 0x000fc8000bf05070 */
[----:B------:R-:W-:-:S13]  /*273e0*/  ISETP.NE.AND.EX P0, PT, RZ, UR5, PT, P0 ;  /* 0x00000005ff007c0c */ /* 0x000fda000bf05300 */
[----:B---3--:R-:W-:-:S04]  /*273f0*/  @P0 IADD3 R2, P1, R2, UR4, RZ ;  /* 0x0000000402020c10 */ /* 0x008fc8000ff3e0ff */
[----:B--2---:R-:W-:Y:S01]  /*27400*/  @P0 IADD3.X R3, R17, UR5, RZ, P1, !PT ;  /* 0x0000000511030c10 */ /* 0x004fe20008ffe4ff */
[----:B------:R-:W-:-:S04]  /*27410*/  ULDC.64 UR4, c[0x0][0xa08] ;  /* 0x0002820000047ab9 */ /* 0x000fc80000000a00 */
[----:B----4-:R2:W3:Y:S02]  /*27420*/  @P0 LDG.E R8, desc[UR54][R2.64] ;  /* 0x0000003602080981 */ /* 0x0104e4000c1e1900 */
[----:B--2---:R-:W2:Y:S01]  /*27430*/  LDC.64 R2, c[0x0][0x418] ;  /* 0x00010600ff027b82 */ /* 0x004ea20000000a00 */
[----:B---3--:R-:W-:Y:S01]  /*27440*/  SHF.R.S32.HI R9, RZ, 0x1f, R8 ;  /* 0x0000001fff097819 */ /* 0x008fe20000011408 */
[----:B------:R3:W-:Y:S01]  /*27450*/  @P0 STL [R1+0x8], R8 ;  /* 0x0000080801000387 */ /* 0x0007e20000100800 */
[----:B--2---:R-:W-:Y:S01]  /*27460*/  LOP3.LUT P0, RZ, R2, UR4, RZ, 0xfc, !PT ;  /* 0x0000000402ff7c12 */ /* 0x004fe2000f80fcff */
[----:B------:R-:W-:Y:S02]  /*27470*/  UMOV UR4, 0xffffffff ;  /* 0xffffffff00047882 */ /* 0x000fe40000000000 */
[----:B------:R3:W-:Y:S01]  /*27480*/  STL [R1+0x24], R9 ;  /* 0x0000240901007387 */ /* 0x0007e20000100800 */
[----:B------:R-:W-:-:S04]  /*27490*/  LOP3.LUT P0, RZ, R3, UR5, RZ, 0xfc, P0 ;  /* 0x0000000503ff7c12 */ /* 0x000fc8000800fcff */
[----:B------:R-:W-:Y:S01]  /*274a0*/  SEL R17, R8, RZ, !P0 ;  /* 0x000000ff08117207 */ /* 0x000fe20004000000 */
[----:B------:R-:W-:Y:S08]  /*274b0*/  BRA.DIV UR4, `(.L_x_590) ;  /* 0x0000006e04b47947 */ /* 0x000ff0000b800000 */
[----:B------:R-:W2:Y:S02]  /*274c0*/  S2R R0, SR_TID.X ;  /* 0x0000000000007919 */ /* 0x000ea40000002100 */
[----:B--2---:R-:W-:-:S04]  /*274d0*/  SHF.R.U32.HI R0, RZ, 0x5, R0 ;  /* 0x00000005ff007819 */ /* 0x004fc80000011600 */
[----:B------:R-:W-:-:S05]  /*274e0*/  LOP3.LUT R0, R0, 0x3, RZ, 0xc0, !PT ;  /* 0x0000000300007812 */ /* 0x000fca00078ec0ff */
[----:B------:R2:W4:Y:S02]  /*274f0*/  SHFL.IDX PT, R14, R0, RZ, 0x1f ;  /* 0x00001fff000e7589 */ /* 0x00052400000e0000 */
.L_x_798:
[----:B--2---:R-:W2:Y:S01]  /*27500*/  LDL.LU R0, [R1+0x10] ;  /* 0x0000100001007983 */ /* 0x004ea20000300800 */
[----:B------:R-:W-:Y:S02]  /*27510*/  PLOP3.LUT P1, PT, PT, PT, PT, 0x8, 0x0 ;  /* 0x000000000000781c */ /* 0x000fe40003f2e170 */
[----:B----4-:R-:W-:Y:S02]  /*27520*/  ISETP.NE.AND P0, PT, R14, RZ, PT ;  /* 0x000000ff0e00720c */ /* 0x010fe40003f05270 */
[----:B--2---:R-:W-:-:S09]  /*27530*/  LOP3.LUT R0, R0, 0xfffffffe, RZ, 0xc0, !PT ;  /* 0xfffffffe00007812 */ /* 0x004fd200078ec0ff */
[----:B------:R-:W-:-:S05]  /*27540*/  @P1 LOP3.LUT R0, R0, 0x1, RZ, 0xfc, !PT ;  /* 0x0000000100001812 */ /* 0x000fca00078efcff */
[----:B------:R2:W-:Y:S01]  /*27550*/  STL [R1+0x10], R0 ;  /* 0x0000100001007387 */ /* 0x0005e20000100800 */
[----:B------:R-:W-:Y:S05]  /*27560*/  @P0 BRA `(.L_x_591) ;  /* 0x00000004008c0947 */ /* 0x000fea0003800000 */
[----:B------:R-:W-:-:S03]  /*27570*/  UMOV UR4, 0xffffffff ;  /* 0xffffffff00047882 */ /* 0x000fc60000000000 */
[----:B------:R-:W-:Y:S05]  /*27580*/  BRA.DIV UR4, `(.L_x_592) ;  /* 0x0000006e04b47947 */ /* 0x000fea000b800000 */
[----:B------:R-:W-:-:S13]  /*27590*/  ELECT P6, URZ, PT ;  /* 0x00000000003f782f */ /* 0x000fda00038c0000 */
.L_x_801:
[----:B------:R-:W-:Y:S05]  /*275a0*/  @!P6 BRA `(.L_x_591) ;  /* 0x00000004007ce947 */ /* 0x000fea0003800000 */
[----:B--2---:R-:W2:Y:S01]  /*275b0*/  LDL R0, [R1+0x44] ;  /* 0x0000440001007983 */ /* 0x004ea20000100800 */
[----:B------:R-:W-:-:S04]  /*275c0*/  ISETP.NE.U32.AND P0, PT, R2, RZ, PT ;  /* 0x000000ff0200720c */ /* 0x000fc80003f05070 */
[----:B------:R-:W-:Y:S01]  /*275d0*/  ISETP.NE.AND.EX P0, PT, R3, RZ, PT, P0 ;  /* 0x000000ff0300720c */ /* 0x000fe20003f05300 */
[----:B--2---:R-:W-:-:S12]  /*275e0*/  VIADD R0, R0, 0xffffffff ;  /* 0xffffffff00007836 */ /* 0x004fd80000000000 */
[----:B------:R-:W-:Y:S05]  /*275f0*/  @!P0 BRA `(.L_x_593) ;  /* 0x0000000000448947 */ /* 0x000fea0003800000 */
[----:B0-----:R-:W0:Y:S01]  /*27600*/  LDC R7, c[0x0][0x43c] ;  /* 0x00010f00ff077b82 */ /* 0x001e220000000800 */
[----:B------:R-:W-:Y:S01]  /*27610*/  ULDC.64 UR4, c[0x0][0x428] ;  /* 0x00010a0000047ab9 */ /* 0x000fe20000000a00 */
[----:B0-----:R-:W-:-:S13]  /*27620*/  ISETP.NE.AND P0, PT, R7, 0x1, PT ;  /* 0x000000010700780c */ /* 0x001fda0003f05270 */
[----:B-1----:R-:W0:Y:S02]  /*27630*/  @P0 LDC.64 R4, c[0x0][0x440] ;  /* 0x00011000ff040b82 */ /* 0x002e240000000a00 */
        /* <DEDUP_REMOVED lines=8> */
[----:B------:R-:W-:-:S03]  /*276c0*/  IMAD.WIDE.U32 R4, R8, UR4, R4 ;  /* 0x0000000408047c25 */ /* 0x000fc6000f8e0004 */
[----:B------:R-:W-:Y:S02]  /*276d0*/  LEA R2, P0, R4, R2, 0x2 ;  /* 0x0000000204027211 */ /* 0x000fe400078010ff */
[----:B------:R-:W-:-:S04]  /*276e0*/  IADD3 R5, R5, R6, RZ ;  /* 0x0000000605057210 */ /* 0x000fc80007ffe0ff */
[----:B------:R-:W-:-:S05]  /*276f0*/  LEA.HI.X R3, R4, R3, R5, 0x2, P0 ;  /* 0x0000000304037211 */ /* 0x000fca00000f1405 */
[----:B------:R2:W5:Y:S02]  /*27700*/  LDG.E R17, desc[UR54][R2.64] ;  /* 0x0000003602117981 */ /* 0x000564000c1e1900 */
.L_x_593:
[----:B--2---:R-:W2:Y:S01]  /*27710*/  LDL R3, [R1+0x18] ;  /* 0x0000180001037983 */ /* 0x004ea20000100800 */
[----:B------:R-:W-:Y:S01]  /*27720*/  IMAD R2, R19, 0x8, R18 ;  /* 0x0000000813027824 */ /* 0x000fe200078e0212 */
[----:B---3--:R-:W3:Y:S02]  /*27730*/  S2R R8, SR_TID.X ;  /* 0x0000000000087919 */ /* 0x008ee40000002100 */
[----:B---3--:R-:W-:-:S04]  /*27740*/  LOP3.LUT R8, R8, 0x7f, RZ, 0xc0, !PT ;  /* 0x0000007f08087812 */ /* 0x008fc800078ec0ff */
[----:B------:R-:W-:Y:S02]  /*27750*/  ISETP.NE.AND P1, PT, R8, RZ, PT ;  /* 0x000000ff0800720c */ /* 0x000fe40003f25270 */
[----:B--2---:R-:W-:-:S04]  /*27760*/  SHF.L.U32 R3, R3, 0x1f, RZ ;  /* 0x0000001f03037819 */ /* 0x004fc800000006ff */
[----:B------:R-:W2:Y:S02]  /*27770*/  SYNCS.PHASECHK.TRANS64.TRYWAIT P0, [R2+URZ+0x29880], R3 ;  /* 0x02988003020075a7 */ /* 0x000ea4000800017f */
[----:B--2---:R-:W-:Y:S05]  /*27780*/  @!P0 BRA `(.L_x_594) ;  /* 0x0000006c00548947 */ /* 0x004fea0003800000 */
.L_x_802:
[----:B------:R-:W-:Y:S05]  /*27790*/  @P1 BRA `(.L_x_595) ;  /* 0x00000000001c1947 */ /* 0x000fea0003800000 */
[----:B01----:R-:W0:Y:S02]  /*277a0*/  S2R R4, SR_TID.X ;  /* 0x0000000000047919 */ /* 0x003e240000002100 */
[----:B0-----:R-:W-:Y:S01]  /*277b0*/  LOP3.LUT R5, R4, 0x1f, RZ, 0xc0, !PT ;  /* 0x0000001f04057812 */ /* 0x001fe200078ec0ff */
[----:B------:R-:W-:-:S03]  /*277c0*/  IMAD.MOV.U32 R4, RZ, RZ, 0x5000 ;  /* 0x00005000ff047424 */ /* 0x000fc600078e00ff */
[----:B------:R-:W-:Y:S01]  /*277d0*/  ISETP.NE.AND P0, PT, R5, RZ, PT ;  /* 0x000000ff0500720c */ /* 0x000fe20003f05270 */
[----:B------:R3:W-:-:S12]  /*277e0*/  SYNCS.ARRIVE.TRANS64 RZ, [R2+URZ+0x29870], R4 ;  /* 0x0298700402ff79a7 */ /* 0x0007d8000800003f */
[----:B---3--:R-:W-:Y:S05]  /*277f0*/  @!P0 BRA `(.L_x_595) ;  /* 0x0000000000048947 */ /* 0x008fea0003800000 */
[----:B------:R-:W-:Y:S01]  /*27800*/  BPT.TRAP 0x1 ;  /* 0x000000040000795c */ /* 0x000fe20000300000 */
.L_x_595:
[----:B------:R-:W3:Y:S01]  /*27810*/  LDL R5, [R1+0x28] ;  /* 0x0000280001057983 */ /* 0x000ee20000100800 */
[----:B01----:R-:W-:Y:S01]  /*27820*/  IMAD R4, R19, 0x5000, R18 ;  /* 0x0000500013047824 */ /* 0x003fe200078e0212 */
[----:B------:R-:W-:Y:S01]  /*27830*/  R2UR UR9, R2 ;  /* 0x00000000020972ca */ /* 0x000fe200000e0000 */
[----:B------:R-:W-:Y:S01]  /*27840*/  UIADD3 UR4, UP0, UR40, 0x470, URZ ;  /* 0x0000047028047890 */ /* 0x000fe2000ff1e03f */
[----:B------:R-:W-:Y:S01]  /*27850*/  R2UR UR12, R16 ;  /* 0x00000000100c72ca */ /* 0x000fe200000e0000 */
[----:B------:R-:W-:Y:S01]  /*27860*/  UMOV UR6, 0x0 ;  /* 0x0000000000067882 */ /* 0x000fe20000000000 */
[----:B------:R-:W-:Y:S01]  /*27870*/  R2UR UR8, R4 ;  /* 0x00000000040872ca */ /* 0x000fe200000e0000 */
[----:B------:R-:W-:Y:S01]  /*27880*/  UIADD3.X UR5, URZ, UR41, URZ, UP0, !UPT ;  /* 0x000000293f057290 */ /* 0x000fe200087fe43f */
[----:B-----5:R-:W-:Y:S01]  /*27890*/  R2UR UR13, R17 ;  /* 0x00000000110d72ca */ /* 0x020fe200000e0000 */
[----:B------:R-:W-:Y:S01]  /*278a0*/  UMOV UR7, 0x14f00000 ;  /* 0x14f0000000077882 */ /* 0x000fe20000000000 */
[----:B------:R-:W-:-:S05]  /*278b0*/  UMOV UR10, URZ ;  /* 0x0000003f000a7c82 */ /* 0x000fca0008000000 */
[----:B------:R-:W-:-:S04]  /*278c0*/  UIADD3 UR9, UR9, 0x29870, URZ ;  /* 0x0002987009097890 */ /* 0x000fc8000fffe03f */
[----:B------:R-:W-:Y:S01]  /*278d0*/  UIADD3 UR8, UR8, 0xa400, URZ ;  /* 0x0000a40008087890 */ /* 0x000fe2000fffe03f */
[----:B---3--:R-:W-:-:S05]  /*278e0*/  IMAD R0, R0, 0xa0, R5 ;  /* 0x000000a000007824 */ /* 0x008fca00078e0205 */
[----:B------:R-:W-:-:S13]  /*278f0*/  R2UR UR11, R0 ;  /* 0x00000000000b72ca */ /* 0x000fda00000e0000 */
[----:B------:R0:W-:Y:S01]  /*27900*/  UTMALDG.4D [UR8], [UR4], desc[UR6] ;  /* 0x00000608040075b4 */ /* 0x0001e20008019000 */
[----:B------:R-:W1:Y:S02]  /*27910*/  SYNCS.PHASECHK.TRANS64.TRYWAIT P0, [R2+URZ+0x29840], R3 ;  /* 0x02984003020075a7 */ /* 0x000e64000800017f */
[----:B01----:R-:W-:Y:S05]  /*27920*/  @!P0 BRA `(.L_x_596) ;  /* 0x0000006c00008947 */ /* 0x003fea0003800000 */
.L_x_803:
[----:B------:R-:W-:Y:S05]  /*27930*/  @P1 BRA `(.L_x_597) ;  /* 0x00000000001c1947 */ /* 0x000fea0003800000 */
[----:B------:R-:W1:Y:S01]  /*27940*/  S2R R4, SR_TID.X ;  /* 0x0000000000047919 */ /* 0x000e620000002100 */
[----:B0-2---:R-:W-:-:S04]  /*27950*/  IMAD.MOV.U32 R3, RZ, RZ, 0x7800 ;  /* 0x00007800ff037424 */ /* 0x005fc800078e00ff */
[----:B------:R3:W-:Y:S01]  /*27960*/  SYNCS.ARRIVE.TRANS64 RZ, [R2+URZ+0x29830], R3 ;  /* 0x0298300302ff79a7 */ /* 0x0007e2000800003f */
[----:B-1----:R-:W-:-:S04]  /*27970*/  LOP3.LUT R4, R4, 0x1f, RZ, 0xc0, !PT ;  /* 0x0000001f04047812 */ /* 0x002fc800078ec0ff */
[----:B------:R-:W-:-:S13]  /*27980*/  ISETP.NE.AND P0, PT, R4, RZ, PT ;  /* 0x000000ff0400720c */ /* 0x000fda0003f05270 */
[----:B---3--:R-:W-:Y:S05]  /*27990*/  @!P0 BRA `(.L_x_597) ;  /* 0x0000000000048947 */ /* 0x008fea0003800000 */
[----:B------:R-:W-:Y:S01]  /*279a0*/  BPT.TRAP 0x1 ;  /* 0x000000040000795c */ /* 0x000fe20000300000 */
.L_x_597:
[----:B0-2---:R-:W2:Y:S01]  /*279b0*/  LDL.LU R3, [R1+0x10] ;  /* 0x0000100001037983 */ /* 0x005ea20000300800 */
[----:B------:R-:W-:Y:S01]  /*279c0*/  R2UR UR11, R0 ;  /* 0x00000000000b72ca */ /* 0x000fe200000e0000 */
[----:B------:R-:W-:Y:S01]  /*279d0*/  IMAD R0, R19, 0x7800, R18 ;  /* 0x0000780013007824 */ /* 0x000fe200078e0212 */
[----:B------:R-:W-:Y:S01]  /*279e0*/  R2UR UR9, R2 ;  /* 0x00000000020972ca */ /* 0x000fe200000e0000 */
[----:B------:R-:W-:Y:S01]  /*279f0*/  UIADD3 UR4, UP0, UR40, 0x370, URZ ;  /* 0x0000037028047890 */ /* 0x000fe2000ff1e03f */
[----:B------:R-:W-:Y:S01]  /*27a00*/  R2UR UR12, R16 ;  /* 0x00000000100c72ca */ /* 0x000fe200000e0000 */
[----:B------:R-:W-:Y:S01]  /*27a10*/  UMOV UR10, URZ ;  /* 0x0000003f000a7c82 */ /* 0x000fe20008000000 */
[----:B------:R-:W-:Y:S01]  /*27a20*/  R2UR UR8, R0 ;  /* 0x00000000000872ca */ /* 0x000fe200000e0000 */
[----:B------:R-:W-:Y:S01]  /*27a30*/  UIADD3.X UR5, URZ, UR41, URZ, UP0, !UPT ;  /* 0x000000293f057290 */ /* 0x000fe200087fe43f */
[----:B------:R-:W-:Y:S01]  /*27a40*/  R2UR UR13, R17 ;  /* 0x00000000110d72ca */ /* 0x000fe200000e0000 */
[----:B------:R-:W-:Y:S01]  /*27a50*/  UMOV UR6, 0x0 ;  /* 0x0000000000067882 */ /* 0x000fe20000000000 */
[----:B------:R-:W-:Y:S01]  /*27a60*/  PLOP3.LUT P0, PT, PT, PT, PT, 0x80, 0x0 ;  /* 0x000000000000781c */ /* 0x000fe20003f0f070 */
[----:B------:R-:W-:Y:S01]  /*27a70*/  UMOV UR7, 0x14f00000 ;  /* 0x14f0000000077882 */ /* 0x000fe20000000000 */
[----:B------:R-:W-:-:S03]  /*27a80*/  UMOV UR17, 0x40 ;  /* 0x0000004000117882 */ /* 0x000fc60000000000 */
[----:B------:R-:W-:-:S04]  /*27a90*/  UIADD3 UR9, UR9, 0x29830, URZ ;  /* 0x0002983009097890 */ /* 0x000fc8000fffe03f */
[----:B------:R-:W-:Y:S02]  /*27aa0*/  UIADD3 UR14, UR8, 0x1a400, URZ ;  /* 0x0001a400080e7890 */ /* 0x000fe4000fffe03f */
[----:B------:R-:W-:Y:S02]  /*27ab0*/  UIADD3 UR15, UR8, 0x1cc00, URZ ;  /* 0x0001cc00080f7890 */ /* 0x000fe4000fffe03f */
[----:B------:R-:W-:-:S03]  /*27ac0*/  UIADD3 UR16, UR8, 0x1f400, URZ ;  /* 0x0001f40008107890 */ /* 0x000fc6000fffe03f */
[----:B------:R-:W-:Y:S01]  /*27ad0*/  UMOV UR8, UR14 ;  /* 0x0000000e00087c82 */ /* 0x000fe20008000000 */
[----:B------:R-:W-:Y:S01]  /*27ae0*/  UMOV UR14, 0x80 ;  /* 0x00000080000e7882 */ /* 0x000fe20000000000 */
[----:B------:R0:W-:Y:S02]  /*27af0*/  UTMALDG.4D [UR8], [UR4], desc[UR6] ;  /* 0x00000608040075b4 */ /* 0x0001e40008019000 */
[----:B0-----:R-:W-:Y:S01]  /*27b00*/  UMOV UR8, UR15 ;  /* 0x0000000f00087c82 */ /* 0x001fe20008000000 */
[----:B------:R-:W-:Y:S02]  /*27b10*/  UMOV UR10, UR17 ;  /* 0x00000011000a7c82 */ /* 0x000fe40008000000 */
[----:B------:R0:W-:Y:S02]  /*27b20*/  UTMALDG.4D [UR8], [UR4], desc[UR6] ;  /* 0x00000608040075b4 */ /* 0x0001e40008019000 */
[----:B0-----:R-:W-:Y:S01]  /*27b30*/  UMOV UR8, UR16 ;  /* 0x0000001000087c82 */ /* 0x001fe20008000000 */
[----:B------:R-:W-:-:S02]  /*27b40*/  UMOV UR10, UR14 ;  /* 0x0000000e000a7c82 */ /* 0x000fc40008000000 */
[----:B------:R4:W-:Y:S01]  /*27b50*/  UTMALDG.4D [UR8], [UR4], desc[UR6] ;  /* 0x00000608040075b4 */ /* 0x0009e20008019000 */
[----:B--2---:R-:W-:-:S04]  /*27b60*/  LOP3.LUT R3, R3, 0xfffffffe, RZ, 0xc0, !PT ;  /* 0xfffffffe03037812 */ /* 0x004fc800078ec0ff */
[----:B------:R-:W-:-:S05]  /*27b70*/  @P0 LOP3.LUT R3, R3, 0x1, RZ, 0xfc, !PT ;  /* 0x0000000103030812 */ /* 0x000fca00078efcff */
[----:B------:R4:W-:Y:S01]  /*27b80*/  STL [R1+0x10], R3 ;  /* 0x0000100301007387 */ /* 0x0009e20000100800 */
[----:B------:R-:W-:Y:S01]  /*27b90*/  NOP ;  /* 0x0000000000007918 */ /* 0x000fe20000000000 */
.L_x_591:
[----:B----4-:R-:W2:Y:S04]  /*27ba0*/  LDL.LU R3, [R1+0x40] ;  /* 0x0000400001037983 */ /* 0x010ea80000300800 */
[----:B------:R-:W4:Y:S04]  /*27bb0*/  LDL.LU R5, [R1+0x34] ;  /* 0x0000340001057983 */ /* 0x000f280000300800 */
[----:B01----:R-:W5:Y:S01]  /*27bc0*/  LDL.LU R4, [R1+0x48] ;  /* 0x0000480001047983 */ /* 0x003f620000300800 */
[----:B------:R-:W-:Y:S05]  /*27bd0*/  WARPSYNC.ALL ;  /* 0x0000000000007948 */ /* 0x000fea0003800000 */
[----:B------:R-:W-:Y:S01]  /*27be0*/  ULDC.64 UR6, c[0x0][0xa00] ;  /* 0x0002800000067ab9 */ /* 0x000fe20000000a00 */
[----:B------:R-:W-:Y:S01]  /*27bf0*/  ULDC.64 UR4, c[0x0][0x298] ;  /* 0x0000a60000047ab9 */ /* 0x000fe20000000a00 */
[----:B------:R-:W-:Y:S01]  /*27c00*/  BAR.SYNC.DEFER_BLOCKING 0x8, 0x180 ;  /* 0x0206000000007b1d */ /* 0x000fe20000010000 */
[----:B------:R-:W-:-:S02]  /*27c10*/  ISETP.NE.U32.AND P0, PT, RZ, UR6, PT ;  /* 0x00000006ff007c0c */ /* 0x000fc4000bf05070 */
[----:B------:R-:W-:Y:S02]  /*27c20*/  IADD3 R2, R18, 0x14400, RZ ;  /* 0x0001440012027810 */ /* 0x000fe40007ffe0ff */
[----:B------:R-:W-:Y:S01]  /*27c30*/  ISETP.NE.AND.EX P0, PT, RZ, UR7, PT, P0 ;  /* 0x00000007ff007c0c */ /* 0x000fe2000bf05300 */
[----:B------:R-:W-:Y:S01]  /*27c40*/  BSSY B6, `(.L_x_598) ;  /* 0x000001e000067945 */ /* 0x000fe20003800000 */
[----:B------:R-:W-:Y:S02]  /*27c50*/  LOP3.LUT P1, RZ, R2, 0x1bf, RZ, 0xc0, !PT ;  /* 0x000001bf02ff7812 */ /* 0x000fe4000782c0ff */
[----:B--2---:R-:W-:Y:S02]  /*27c60*/  SHF.R.S32.HI R0, RZ, 0x1f, R3 ;  /* 0x0000001fff007819 */ /* 0x004fe40000011403 */
[----:B----4-:R-:W-:-:S03]  /*27c70*/  SEL R5, R5, RZ, !P0 ;  /* 0x000000ff05057207 */ /* 0x010fc60004000000 */
[----:B------:R-:W-:Y:S01]  /*27c80*/  IMAD R0, R0, UR4, RZ ;  /* 0x0000000400007c24 */ /* 0x000fe2000f8e02ff */
[----:B-----5:R-:W-:-:S03]  /*27c90*/  SEL R4, R4, RZ, !P0 ;  /* 0x000000ff04047207 */ /* 0x020fc60004000000 */
[C---:B------:R-:W-:Y:S02]  /*27ca0*/  IMAD R0, R3.reuse, UR5, R0 ;  /* 0x0000000503007c24 */ /* 0x040fe4000f8e0200 */
[----:B------:R-:W-:-:S04]  /*27cb0*/  IMAD.WIDE.U32 R2, R3, UR4, RZ ;  /* 0x0000000403027c25 */ /* 0x000fc8000f8e00ff */
[----:B------:R-:W-:Y:S01]  /*27cc0*/  IMAD.IADD R0, R3, 0x1, R0 ;  /* 0x0000000103007824 */ /* 0x000fe200078e0200 */
[----:B------:R0:W-:Y:S04]  /*27cd0*/  STL.64 [R1+0x50], R2 ;  /* 0x0000500201007387 */ /* 0x0001e80000100a00 */
[----:B------:R0:W-:Y:S04]  /*27ce0*/  STL [R1+0x34], R5 ;  /* 0x0000340501007387 */ /* 0x0001e80000100800 */
[----:B------:R0:W-:Y:S04]  /*27cf0*/  STL [R1+0x40], R4 ;  /* 0x0000400401007387 */ /* 0x0001e80000100800 */
[----:B------:R0:W-:Y:S01]  /*27d00*/  STL [R1+0x38], R0 ;  /* 0x0000380001007387 */ /* 0x0001e20000100800 */
[----:B------:R-:W-:Y:S05]  /*27d10*/  @!P1 BRA `(.L_x_599) ;  /* 0x0000000000409947 */ /* 0x000fea0003800000 */
[----:B0-----:R-:W-:Y:S01]  /*27d20*/  MOV R2, 0x0 ;  /* 0x0000000000027802 */ /* 0x001fe20000000f00 */
[----:B------:R-:W-:Y:S01]  /*27d30*/  ULDC.64 UR4, c[0x4][0xc8] ;  /* 0x0100320000047ab9 */ /* 0x000fe20000000a00 */
[----:B------:R-:W-:Y:S01]  /*27d40*/  ULDC.64 UR6, c[0x4][0xd0] ;  /* 0x0100340000067ab9 */ /* 0x000fe20000000a00 */
[----:B------:R-:W-:Y:S01]  /*27d50*/  ULDC.64 UR8, c[0x4][0x28] ;  /* 0x01000a0000087ab9 */ /* 0x000fe20000000a00 */
[----:B------:R-:W-:Y:S01]  /*27d60*/  IMAD.U32 R4, RZ, RZ, UR4 ;  /* 0x00000004ff047e24 */ /* 0x000fe2000f8e00ff */
[----:B------:R-:W-:Y:S01]  /*27d70*/  MOV R6, UR6 ;  /* 0x0000000600067c02 */ /* 0x000fe20008000f00 */
[----:B------:R-:W0:Y:S01]  /*27d80*/  LDC.64 R2, c[0x4][R2] ;  /* 0x0100000002027b82 */ /* 0x000e220000000a00 */
[----:B------:R-:W-:Y:S01]  /*27d90*/  IMAD.U32 R5, RZ, RZ, UR5 ;  /* 0x00000005ff057e24 */ /* 0x000fe2000f8e00ff */
[----:B---3--:R-:W-:Y:S01]  /*27da0*/  MOV R8, 0x70 ;  /* 0x0000007000087802 */ /* 0x008fe20000000f00 */
[----:B------:R-:W-:Y:S02]  /*27db0*/  IMAD.U32 R7, RZ, RZ, UR7 ;  /* 0x00000007ff077e24 */ /* 0x000fe4000f8e00ff */
[----:B------:R-:W-:-:S02]  /*27dc0*/  IMAD.U32 R10, RZ, RZ, UR8 ;  /* 0x00000008ff0a7e24 */ /* 0x000fc4000f8e00ff */
[----:B------:R-:W-:Y:S02]  /*27dd0*/  IMAD.U32 R11, RZ, RZ, UR9 ;  /* 0x00000009ff0b7e24 */ /* 0x000fe4000f8e00ff */
[----:B------:R-:W-:Y:S02]  /*27de0*/  IMAD.MOV.U32 R12, RZ, RZ, 0x1 ;  /* 0x00000001ff0c7424 */ /* 0x000fe400078e00ff */
[----:B------:R-:W-:-:S07]  /*27df0*/  IMAD.MOV.U32 R13, RZ, RZ, RZ ;  /* 0x000000ffff0d7224 */ /* 0x000fce00078e00ff */
[----:B------:R-:W-:-:S07]  /*27e00*/  LEPC R20, `(.L_x_599) ;  /* 0x000000001014794e */ /* 0x000fce0000000000 */
[----:B0-----:R-:W-:Y:S05]  /*27e10*/  CALL.ABS.NOINC R2 ;  /* 0x0000000002007343 */ /* 0x001fea0003c00000 */
.L_x_599:
[----:B------:R-:W-:Y:S05]  /*27e20*/  BSYNC B6 ;  /* 0x0000000000067941 */ /* 0x000fea0003800000 */
.L_x_598:
[----:B0-----:R-:W2:Y:S01]  /*27e30*/  LDL.LU R0, [R1+0x40] ;  /* 0x0000400001007983 */ /* 0x001ea20000300800 */
[----:B---3--:R-:W0:Y:S01]  /*27e40*/  LDC R8, c[0x0][0x448] ;  /* 0x00011200ff087b82 */ /* 0x008e220000000800 */
[----:B------:R-:W-:Y:S01]  /*27e50*/  ULDC.64 UR4, c[0x0][0x2d8] ;  /* 0x0000b60000047ab9 */ /* 0x000fe20000000a00 */
[----:B------:R-:W-:Y:S01]  /*27e60*/  ULDC.64 UR6, c[0x0][0x280] ;  /* 0x0000a00000067ab9 */ /* 0x000fe20000000a00 */
[----:B------:R-:W3:Y:S04]  /*27e70*/  LDL.LU R4, [R1+0x38] ;  /* 0x0000380001047983 */ /* 0x000ee80000300800 */
[----:B------:R-:W3:Y:S04]  /*27e80*/  LDL.LU.64 R2, [R1+0x50] ;  /* 0x0000500001027983 */ /* 0x000ee80000300a00 */
[----:B------:R-:W4:Y:S04]  /*27e90*/  LDL.LU R6, [R1+0x34] ;  /* 0x0000340001067983 */ /* 0x000f280000300800 */
[----:B------:R-:W4:Y:S01]  /*27ea0*/  LDL.LU R5, [R1+0x4] ;  /* 0x0000040001057983 */ /* 0x000f220000300800 */
[----:B0-----:R-:W-:Y:S01]  /*27eb0*/  ISETP.NE.AND P0, PT, R8, 0x1, PT ;  /* 0x000000010800780c */ /* 0x001fe20003f05270 */
[----:B------:R-:W0:-:S12]  /*27ec0*/  S2R R9, SR_TID.X ;  /* 0x0000000000097919 */ /* 0x000e180000002100 */
[----:B------:R-:W1:Y:S01]  /*27ed0*/  @P0 LDC R7, c[0x0][0x450] ;  /* 0x00011400ff070b82 */ /* 0x000e620000000800 */
[----:B0-----:R-:W-:-:S05]  /*27ee0*/  IMAD.SHL.U32 R9, R9, 0x10, RZ ;  /* 0x0000001009097824 */ /* 0x001fca00078e00ff */
[----:B------:R-:W-:-:S04]  /*27ef0*/  LOP3.LUT R9, R9, 0x30, RZ, 0xc0, !PT ;  /* 0x0000003009097812 */ /* 0x000fc800078ec0ff */
[C---:B------:R-:W-:Y:S02]  /*27f00*/  LOP3.LUT R11, R9.reuse, 0x40, RZ, 0xfc, !PT ;  /* 0x00000040090b7812 */ /* 0x040fe400078efcff */
[----:B------:R-:W-:Y:S01]  /*27f10*/  LOP3.LUT R9, R9, 0x80, RZ, 0xfc, !PT ;  /* 0x0000008009097812 */ /* 0x000fe200078efcff */
[----:B---3--:R-:W-:Y:S02]  /*27f20*/  IMAD.MOV.U32 R3, RZ, RZ, R4 ;  /* 0x000000ffff037224 */ /* 0x008fe400078e0004 */
[----:B------:R-:W0:Y:S01]  /*27f30*/  S2R R4, SR_TID.X ;  /* 0x0000000000047919 */ /* 0x000e220000002100 */
[----:B------:R-:W-:-:S04]  /*27f40*/  IMAD.WIDE.U32 R2, R16, UR4, R2 ;  /* 0x0000000410027c25 */ /* 0x000fc8000f8e0002 */
[----:B------:R-:W-:Y:S01]  /*27f50*/  IMAD R3, R16, UR5, R3 ;  /* 0x0000000510037c24 */ /* 0x000fe2000f8e0203 */
[----:B------:R-:W-:Y:S02]  /*27f60*/  ULDC.64 UR4, c[0x0][0x2e0] ;  /* 0x0000b80000047ab9 */ /* 0x000fe40000000a00 */
[----:B--2---:R-:W-:Y:S02]  /*27f70*/  IMAD R0, R0, UR4, RZ ;  /* 0x0000000400007c24 */ /* 0x004fe4000f8e02ff */
[----:B----4-:R-:W-:-:S04]  /*27f80*/  IMAD.WIDE.U32 R2, R6, UR4, R2 ;  /* 0x0000000406027c25 */ /* 0x010fc8000f8e0002 */
[----:B------:R-:W-:Y:S01]  /*27f90*/  IMAD R0, R6, UR5, R0 ;  /* 0x0000000506007c24 */ /* 0x000fe2000f8e0200 */
[----:B------:R-:W-:Y:S01]  /*27fa0*/  ULDC.64 UR4, c[0x0][0x2d0] ;  /* 0x0000b40000047ab9 */ /* 0x000fe20000000a00 */
[C---:B0-----:R-:W-:Y:S01]  /*27fb0*/  LOP3.LUT R6, R4.reuse, 0x7f, RZ, 0xc0, !PT ;  /* 0x0000007f04067812 */ /* 0x041fe200078ec0ff */
[----:B------:R-:W-:-:S03]  /*27fc0*/  IMAD.SHL.U32 R4, R4, 0x20, RZ ;  /* 0x0000002004047824 */ /* 0x000fc600078e00ff */
[----:B------:R-:W-:-:S04]  /*27fd0*/  SHF.R.U32.HI R6, RZ, 0x2, R6 ;  /* 0x00000002ff067819 */ /* 0x000fc80000011606 */
[----:B------:R-:W-:Y:S02]  /*27fe0*/  LOP3.LUT R4, R6, 0x60, R4, 0xf8, !PT ;  /* 0x0000006006047812 */ /* 0x000fe400078ef804 */
[----:B------:R-:W0:Y:S01]  /*27ff0*/  @P0 LDC R6, c[0x0][0x44c] ;  /* 0x00011300ff060b82 */ /* 0x000e220000000800 */
[----:B------:R-:W-:-:S05]  /*28000*/  IMAD.SHL.U32 R5, R5, 0x80, RZ ;  /* 0x0000008005057824 */ /* 0x000fca00078e00ff */
[----:B------:R-:W-:Y:S02]  /*28010*/  LOP3.LUT R4, R4, R5, RZ, 0xfc, !PT ;  /* 0x0000000504047212 */ /* 0x000fe400078efcff */
[----:B------:R-:W-:-:S03]  /*28020*/  IADD3 R3, R3, R0, RZ ;  /* 0x0000000003037210 */ /* 0x000fc60007ffe0ff */
[----:B------:R-:W-:Y:S02]  /*28030*/  IMAD.MOV.U32 R0, RZ, RZ, R4 ;  /* 0x000000ffff007224 */ /* 0x000fe400078e0004 */
[----:B0-----:R-:W-:-:S05]  /*28040*/  @P0 IMAD.HI.U32 R6, R4, R6, RZ ;  /* 0x0000000604060227 */ /* 0x001fca00078e00ff */
[----:B-1----:R-:W-:-:S04]  /*28050*/  @P0 SHF.R.U32.HI R0, RZ, R7, R6 ;  /* 0x00000007ff000219 */ /* 0x002fc80000011606 */
[----:B------:R-:W-:-:S05]  /*28060*/  IADD3 R6, -R0, RZ, RZ ;  /* 0x000000ff00067210 */ /* 0x000fca0007ffe1ff */
[----:B------:R-:W-:Y:S01]  /*28070*/  IMAD R4, R8, R6, R4 ;  /* 0x0000000608047224 */ /* 0x000fe200078e0204 */
[----:B------:R-:W-:Y:S01]  /*28080*/  SHF.R.S32.HI R6, RZ, 0x1f, R0 ;  /* 0x0000001fff067819 */ /* 0x000fe20000011400 */
[----:B------:R-:W-:-:S04]  /*28090*/  IMAD.WIDE.U32 R2, R0, UR4, R2 ;  /* 0x0000000400027c25 */ /* 0x000fc8000f8e0002 */
[----:B------:R-:W-:-:S04]  /*280a0*/  IMAD R6, R6, UR4, RZ ;  /* 0x0000000406067c24 */ /* 0x000fc8000f8e02ff */
[----:B------:R-:W-:Y:S01]  /*280b0*/  IMAD R0, R0, UR5, R6 ;  /* 0x0000000500007c24 */ /* 0x000fe2000f8e0206 */
[----:B------:R-:W-:-:S03]  /*280c0*/  ULDC.64 UR4, c[0x0][0x2c8] ;  /* 0x0000b20000047ab9 */ /* 0x000fc60000000a00 */
[----:B------:R-:W-:Y:S01]  /*280d0*/  IMAD.IADD R3, R3, 0x1, R0 ;  /* 0x0000000103037824 */ /* 0x000fe200078e0200 */
[----:B------:R-:W-:Y:S01]  /*280e0*/  SHF.R.S32.HI R0, RZ, 0x1f, R4 ;  /* 0x0000001fff007819 */ /* 0x000fe20000011404 */
[----:B------:R-:W-:-:S04]  /*280f0*/  IMAD.WIDE.U32 R2, R4, UR4, R2 ;  /* 0x0000000404027c25 */ /* 0x000fc8000f8e0002 */
[----:B------:R-:W-:Y:S01]  /*28100*/  IMAD R0, R0, UR4, RZ ;  /* 0x0000000400007c24 */ /* 0x000fe2000f8e02ff */
[----:B------:R-:W-:Y:S02]  /*28110*/  ULDC UR4, c[0x0][0x2b8] ;  /* 0x0000ae0000047ab9 */ /* 0x000fe40000000800 */
[----:B------:R-:W-:Y:S02]  /*28120*/  ISETP.GE.AND P2, PT, R9, UR4, PT ;  /* 0x0000000409007c0c */ /* 0x000fe4000bf46270 */
[----:B------:R0:W5:Y:S01]  /*28130*/  LDL R9, [R1+0x3c] ;  /* 0x00003c0001097983 */ /* 0x0001620000100800 */
[----:B------:R-:W1:Y:S01]  /*28140*/  S2R R7, SR_TID.X ;  /* 0x0000000000077919 */ /* 0x000e620000002100 */
[----:B------:R-:W-:Y:S01]  /*28150*/  IMAD R0, R4, UR5, R0 ;  /* 0x0000000504007c24 */ /* 0x000fe2000f8e0200 */
[----:B------:R-:W-:Y:S02]  /*28160*/  IADD3 R4, P3, R2, UR6, RZ ;  /* 0x0000000602047c10 */ /* 0x000fe4000ff7e0ff */
[----:B------:R-:W-:-:S02]  /*28170*/  ISETP.GE.AND P1, PT, R11, UR4, PT ;  /* 0x000000040b007c0c */ /* 0x000fc4000bf26270 */
[----:B------:R-:W-:Y:S01]  /*28180*/  IADD3.X R3, R3, UR7, R0, P3, !PT ;  /* 0x0000000703037c10 */ /* 0x000fe20009ffe400 */
        /* <DEDUP_REMOVED lines=8> */
[----:B------:R-:W-:Y:S02]  /*28210*/  SHF.R.U32.HI R11, RZ, 0x2, R7 ;  /* 0x00000002ff0b7819 */ /* 0x000fe40000011607 */
[----:B------:R-:W0:Y:S02]  /*28220*/  SHFL.IDX PT, R7, R4, RZ, 0x1c1f ;  /* 0x001c1fff04077589 */ /* 0x000e2400000e0000 */
[----:B------:R-:W-:-:S05]  /*28230*/  IADD3 R0, R11, R5, RZ ;  /* 0x000000050b007210 */ /* 0x000fca0007ffe0ff */
[----:B------:R-:W-:Y:S02]  /*28240*/  VIADD R5, R0, 0x20 ;  /* 0x0000002000057836 */ /* 0x000fe40000000000 */
[----:B--2---:R-:W-:Y:S02]  /*28250*/  IMAD R2, R6, R8, RZ ;  /* 0x0000000806027224 */ /* 0x004fe400078e02ff */
[----:B------:R-:W1:Y:S03]  /*28260*/  SHFL.IDX PT, R6, R3, RZ, 0x1c1f ;  /* 0x001c1fff03067589 */ /* 0x000e6600000e0000 */
[----:B------:R-:W-:-:S13]  /*28270*/  ISETP.GE.AND P4, PT, R0, R2, PT ;  /* 0x000000020000720c */ /* 0x000fda0003f86270 */
[----:B0-----:R-:W-:-:S05]  /*28280*/  @!P4 IADD3 R7, P3, R10, R7, RZ ;  /* 0x000000070a07c210 */ /* 0x001fca0007f7e0ff */
[----:B-1----:R-:W-:Y:S01]  /*28290*/  @!P4 IMAD.X R6, RZ, RZ, R6, P3 ;  /* 0x000000ffff06c224 */ /* 0x002fe200018e0606 */
[----:B------:R-:W-:Y:S02]  /*282a0*/  ISETP.GE.AND P3, PT, R5, R2, PT ;  /* 0x000000020500720c */ /* 0x000fe40003f66270 */
[----:B------:R-:W0:Y:S02]  /*282b0*/  SHFL.IDX PT, R5, R4, 0x1, 0x1c1f ;  /* 0x003c1f0004057f89 */ /* 0x000e2400000e0000 */
[----:B------:R-:W-:-:S04]  /*282c0*/  @!P4 LOP3.LUT R7, R7, R6, RZ, 0x3c, !PT ;  /* 0x000000060707c212 */ /* 0x000fc800078e3cff */
[----:B------:R-:W-:-:S04]  /*282d0*/  @!P4 LOP3.LUT R6, R7, R6, RZ, 0x3c, !PT ;  /* 0x000000060706c212 */ /* 0x000fc800078e3cff */
[----:B------:R-:W-:-:S05]  /*282e0*/  @!P4 LOP3.LUT R7, R7, R6, RZ, 0x3c, !PT ;  /* 0x000000060707c212 */ /* 0x000fca00078e3cff */
[----:B-----5:R-:W-:Y:S04]  /*282f0*/  @!P4 LDGSTS.E.BYPASS.LTC128B.128 [R9+0x14400], desc[UR54][R6.64], !P0 ;  /* 0x144000000609cfae */ /* 0x020fe8000c101d76 */
[----:B------:R-:W-:Y:S04]  /*28300*/  @!P4 LDGSTS.E.BYPASS.LTC128B.128 [R9+0x16400], desc[UR54][R6.64+0x40], !P1 ;  /* 0x164000400609cfae */ /* 0x000fe8000c901d76 */
[----:B------:R1:W-:Y:S01]  /*28310*/  @!P4 LDGSTS.E.BYPASS.LTC128B.128 [R9+0x18400], desc[UR54][R6.64+0x80], !P2 ;  /* 0x184000800609cfae */ /* 0x0003e2000d101d76 */
[----:B0-----:R-:W-:-:S03]  /*28320*/  @!P3 IADD3 R5, P4, R10, R5, RZ ;  /* 0x000000050a05b210 */ /* 0x001fc60007f9e0ff */
[----:B-1----:R-:W0:Y:S02]  /*28330*/  SHFL.IDX PT, R6, R3, 0x1, 0x1c1f ;  /* 0x003c1f0003067f89 */ /* 0x002e2400000e0000 */
[----:B0-----:R-:W-:-:S05]  /*28340*/  @!P3 IMAD.X R6, RZ, RZ, R6, P4 ;  /* 0x000000ffff06b224 */ /* 0x001fca00020e0606 */
[----:B------:R-:W-:Y:S01]  /*28350*/  @!P3 MOV R7, R6 ;  /* 0x000000060007b202 */ /* 0x000fe20000000f00 */
[----:B------:R-:W-:Y:S02]  /*28360*/  @!P3 IMAD.MOV.U32 R6, RZ, RZ, R5 ;  /* 0x000000ffff06b224 */ /* 0x000fe400078e0005 */
[----:B------:R-:W-:-:S03]  /*28370*/  VIADD R5, R0, 0x40 ;  /* 0x0000004000057836 */ /* 0x000fc60000000000 */
[----:B------:R-:W-:Y:S04]  /*28380*/  @!P3 LDGSTS.E.BYPASS.LTC128B.128 [R9+0x14c00], desc[UR54][R6.64], !P0 ;  /* 0x14c000000609bfae */ /* 0x000fe8000c101d76 */
[----:B------:R-:W-:Y:S04]  /*28390*/  @!P3 LDGSTS.E.BYPASS.LTC128B.128 [R9+0x16c00], desc[UR54][R6.64+0x40], !P1 ;  /* 0x16c000400609bfae */ /* 0x000fe8000c901d76 */
[----:B------:R0:W-:Y:S01]  /*283a0*/  @!P3 LDGSTS.E.BYPASS.LTC128B.128 [R9+0x18c00], desc[UR54][R6.64+0x80], !P2 ;  /* 0x18c000800609bfae */ /* 0x0001e2000d101d76 */
[----:B------:R-:W-:-:S03]  /*283b0*/  ISETP.GE.AND P3, PT, R5, R2, PT ;  /* 0x000000020500720c */ /* 0x000fc60003f66270 */
[----:B------:R-:W1:Y:S04]  /*283c0*/  SHFL.IDX PT, R5, R4, 0x2, 0x1c1f ;  /* 0x005c1f0004057f89 */ /* 0x000e6800000e0000 */
[----:B0-----:R-:W0:Y:S06]  /*283d0*/  SHFL.IDX PT, R6, R3, 0x2, 0x1c1f ;  /* 0x005c1f0003067f89 */ /* 0x001e2c00000e0000 */
[----:B-1----:R-:W-:-:S05]  /*283e0*/  @!P3 IADD3 R5, P4, R10, R5, RZ ;  /* 0x000000050a05b210 */ /* 0x002fca0007f9e0ff */
[----:B0-----:R-:W-:-:S05]  /*283f0*/  @!P3 IMAD.X R6, RZ, RZ, R6, P4 ;  /* 0x000000ffff06b224 */ /* 0x001fca00020e0606 */
[----:B------:R-:W-:Y:S01]  /*28400*/  @!P3 MOV R7, R6 ;  /* 0x000000060007b202 */ /* 0x000fe20000000f00 */
[----:B------:R-:W-:Y:S02]  /*28410*/  @!P3 IMAD.MOV.U32 R6, RZ, RZ, R5 ;  /* 0x000000ffff06b224 */ /* 0x000fe400078e0005 */
[----:B------:R1:W2:Y:S04]  /*28420*/  SHFL.IDX PT, R5, R3, 0x3, 0x1c1f ;  /* 0x007c1f0003057f89 */ /* 0x0002a800000e0000 */
[----:B------:R1:W-:Y:S04]  /*28430*/  @!P3 LDGSTS.E.BYPASS.LTC128B.128 [R9+0x15400], desc[UR54][R6.64], !P0 ;  /* 0x154000000609bfae */ /* 0x0003e8000c101d76 */
[----:B------:R1:W-:Y:S04]  /*28440*/  @!P3 LDGSTS.E.BYPASS.LTC128B.128 [R9+0x17400], desc[UR54][R6.64+0x40], !P1 ;  /* 0x174000400609bfae */ /* 0x0003e8000c901d76 */
[----:B------:R1:W-:Y:S04]  /*28450*/  @!P3 LDGSTS.E.BYPASS.LTC128B.128 [R9+0x19400], desc[UR54][R6.64+0x80], !P2 ;  /* 0x194000800609bfae */ /* 0x0003e8000d101d76 */
[----:B------:R1:W3:Y:S02]  /*28460*/  SHFL.IDX PT, R3, R4, 0x3, 0x1c1f ;  /* 0x007c1f0004037f89 */ /* 0x0002e400000e0000 */
.L_x_812:
[----:B------:R-:W-:Y:S01]  /*28470*/  VIADD R0, R0, 0x60 ;  /* 0x0000006000007836 */ /* 0x000fe20000000000 */
[----:B------:R-:W-:Y:S04]  /*28480*/  BSSY B0, `(.L_x_601) ;  /* 0x000000b000007945 */ /* 0x000fe80003800000 */
[----:B------:R-:W-:-:S13]  /*28490*/  ISETP.GE.AND P3, PT, R0, R2, PT ;  /* 0x000000020000720c */ /* 0x000fda0003f66270 */
[----:B------:R-:W-:Y:S05]  /*284a0*/  @P3 BRA `(.L_x_602) ;  /* 0x0000000000203947 */ /* 0x000fea0003800000 */
[----:B---3--:R-:W-:-:S05]  /*284b0*/  IADD3 R2, P3, R10, R3, RZ ;  /* 0x000000030a027210 */ /* 0x008fca0007f7e0ff */
[----:B-12---:R-:W-:-:S05]  /*284c0*/  IMAD.X R3, RZ, RZ, R5, P3 ;  /* 0x000000ffff037224 */ /* 0x006fca00018e0605 */
[----:B------:R-:W-:Y:S01]  /*284d0*/  @!PT LDS RZ, [RZ] ;  /* 0x00000000fffff984 */ /* 0x000fe20000000800 */
[----:B------:R-:W-:Y:S01]  /*284e0*/  @!PT LDS RZ, [RZ] ;  /* 0x00000000fffff984 */ /* 0x000fe20000000800 */
[----:B------:R-:W-:Y:S01]  /*284f0*/  @!PT LDS RZ, [RZ] ;  /* 0x00000000fffff984 */ /* 0x000fe20000000800 */
[----:B------:R4:W-:Y:S04]  /*28500*/  LDGSTS.E.BYPASS.LTC128B.128 [R9+0x15c00], desc[UR54][R2.64], !P0 ;  /* 0x15c0000002097fae */ /* 0x0009e8000c101d76 */
[----:B------:R4:W-:Y:S04]  /*28510*/  LDGSTS.E.BYPASS.LTC128B.128 [R9+0x17c00], desc[UR54][R2.64+0x40], !P1 ;  /* 0x17c0004002097fae */ /* 0x0009e8000c901d76 */
[----:B------:R4:W-:Y:S02]  /*28520*/  LDGSTS.E.BYPASS.LTC128B.128 [R9+0x19c00], desc[UR54][R2.64+0x80], !P2 ;  /* 0x19c0008002097fae */ /* 0x0009e4000d101d76 */
.L_x_602:
[----:B------:R-:W-:Y:S05]  /*28530*/  BSYNC B0 ;  /* 0x0000000000007941 */ /* 0x000fea0003800000 */
.L_x_601:
[----:B------:R-:W-:Y:S01]  /*28540*/  NOP ;  /* 0x0000000000007918 */ /* 0x000fe20000000000 */
[----:B------:R-:W-:-:S13]  /*28550*/  PLOP3.LUT P0, PT, PT, PT, PT, 0x80, 0x0 ;  /* 0x000000000000781c */ /* 0x000fda0003f0f070 */
.L_x_603:
[----:B------:R-:W-:Y:S02]  /*28560*/  PLOP3.LUT P1, PT, P1, P0, PT, 0xa2, 0x0 ;  /* 0x000000000000781c */ /* 0x000fe40000f21472 */
[----:B------:R-:W-:-:S08]  /*28570*/  @P0 R2UR P1, UR4, R18 ;  /* 0x00000000120402ca */ /* 0x000fd00000020000 */
[----:B------:R-:W-:-:S05]  /*28580*/  @P0 PLOP3.LUT P0, PT, P1, PT, PT, 0x80, 0x0 ;  /* 0x000000000000081c */ /* 0x000fca0000f0f070 */
[----:B------:R-:W-:Y:S01]  /*28590*/  @!P1 SYNCS.ARRIVE.TRANS64.RED.A0T1 RZ, [UR4+0x29800], RZ ;  /* 0x029800ffffff99a7 */ /* 0x000fe20008200404 */
[----:B------:R-:W-:Y:S07]  /*285a0*/  @!P1 ARRIVES.LDGSTSBAR.64.TRANSCNT [UR4+0x29800] ;  /* 0x02980000ff0099b0 */ /* 0x000fee0008000a84 */
[----:B------:R-:W-:Y:S05]  /*285b0*/  @P0 BRA.U.ANY `(.L_x_603) ;  /* 0xfffffffd00e80947 */ /* 0x000fea000393ffff */
[----:B----4-:R-:W4:Y:S02]  /*285c0*/  LDL.LU R2, [R1+0x5c] ;  /* 0x00005c0001027983 */ /* 0x010f240000300800 */
[----:B----4-:R-:W-:-:S04]  /*285d0*/  IADD3 R2, R2, 0x1, RZ ;  /* 0x0000000102027810 */ /* 0x010fc80007ffe0ff */
[----:B------:R-:W-:Y:S01]  /*285e0*/  LEA.HI R0, R2, R2, RZ, 0x1 ;  /* 0x0000000202007211 */ /* 0x000fe200078f08ff */
[----:B------:R4:W-:Y:S03]  /*285f0*/  STL [R1+0x5c], R2 ;  /* 0x00005c0201007387 */ /* 0x0009e60000100800 */
[----:B------:R-:W-:-:S05]  /*28600*/  LOP3.LUT R0, R0, 0xfffffffe, RZ, 0xc0, !PT ;  /* 0xfffffffe00007812 */ /* 0x000fca00078ec0ff */
[----:B------:R-:W-:-:S05]  /*28610*/  IMAD.IADD R0, R2, 0x1, -R0 ;  /* 0x0000000102007824 */ /* 0x000fca00078e0a00 */
[----:B------:R-:W-:Y:S01]  /*28620*/  SHF.L.U32 R0, R0, 0x1f, RZ ;  /* 0x0000001f00007819 */ /* 0x000fe200000006ff */
[----:B------:R-:W-:Y:S01]  /*28630*/  NOP ;  /* 0x0000000000007918 */ /* 0x000fe20000000000 */
[----:B------:R4:W-:Y:S01]  /*28640*/  SYNCS.ARRIVE.TRANS64.A1T0 RZ, [R18+URZ+0x29800], RZ ;  /* 0x029800ff12ff79a7 */ /* 0x0009e2000810003f */
[----:B------:R-:W-:Y:S01]  /*28650*/  BSSY B0, `(.L_x_604) ;  /* 0x0000003000007945 */ /* 0x000fe20003800000 */
[----:B------:R-:W5:Y:S03]  /*28660*/  SYNCS.PHASECHK.TRANS64.TRYWAIT P0, [R18+URZ+0x29820], R0 ;  /* 0x02982000120075a7 */ /* 0x000f66000800017f */
[----:B----45:R-:W-:Y:S05]  /*28670*/  @!P0 BRA `(.L_x_605) ;  /* 0x00000064002c8947 */ /* 0x030fea0003800000 */
.L_x_813:
[----:B------:R-:W-:Y:S05]  /*28680*/  BSYNC B0 ;  /* 0x0000000000007941 */ /* 0x000fea0003800000 */
.L_x_604:
[----:B------:R-:W5:Y:S04]  /*28690*/  LDL.LU R2, [R1+0x44] ;  /* 0x0000440001027983 */ /* 0x000f680000300800 */
[----:B-1-3--:R-:W3:Y:S01]  /*286a0*/  LDL R3, [R1+0x20] ;  /* 0x0000200001037983 */ /* 0x00aee20000100800 */
[----:B-----5:R-:W-:-:S05]  /*286b0*/  VIADD R2, R2, 0xfffffffe ;  /* 0xfffffffe02027836 */ /* 0x020fca0000000000 */
[----:B---3--:R-:W-:-:S13]  /*286c0*/  ISETP.GE.AND P0, PT, R2, R3, PT ;  /* 0x000000030200720c */ /* 0x008fda0003f06270 */
[----:B------:R-:W-:Y:S05]  /*286d0*/  @!P0 BRA `(.L_x_606) ;  /* 0x0000001000048947 */ /* 0x000fea0003800000 */
[----:B------:R1:W5:Y:S01]  /*286e0*/  LDL.LU R3, [R1+0x18] ;  /* 0x0000180001037983 */ /* 0x0003620000300800 */
[----:B----4-:R-:W-:-:S07]  /*286f0*/  IMAD.MOV.U32 R0, RZ, RZ, R19 ;  /* 0x000000ffff007224 */ /* 0x010fce00078e0013 */
.L_x_628:
[----:B------:R-:W3:Y:S01]  /*28700*/  LDL R4, [R1+0x10] ;  /* 0x0000100001047983 */ /* 0x000ee20000100800 */
[----:B------:R-:W-:Y:S01]  /*28710*/  IADD3 R19, R0, 0x1, RZ ;  /* 0x0000000100137810 */ /* 0x000fe20007ffe0ff */
[----:B------:R-:W-:Y:S05]  /*28720*/  YIELD ;  /* 0x0000000000007946 */ /* 0x000fea0003800000 */
[C---:B------:R-:W-:Y:S01]  /*28730*/  ISETP.NE.AND P0, PT, R19.reuse, 0x2, PT ;  /* 0x000000021300780c */ /* 0x040fe20003f05270 */
[----:B------:R-:W-:Y:S03]  /*28740*/  BSSY B0, `(.L_x_607) ;  /* 0x0000089000007945 */ /* 0x000fe60003800000 */
[----:B------:R-:W-:-:S02]  /*28750*/  SEL R19, R19, RZ, P0 ;  /* 0x000000ff13137207 */ /* 0x000fc40000000000 */
[----:B---3--:R-:W-:Y:S02]  /*28760*/  LOP3.LUT P1, RZ, R4, 0x1, RZ, 0xc0, !PT ;  /* 0x0000000104ff7812 */ /* 0x008fe4000782c0ff */
[----:B------:R-:W-:-:S04]  /*28770*/  SEL R4, RZ, 0x1, P0 ;  /* 0x00000001ff047807 */ /* 0x000fc80000000000 */
[----:B0-2--5:R-:W-:-:S05]  /*28780*/  LOP3.LUT R9, R3, R4, RZ, 0x3c, !PT ;  /* 0x0000000403097212 */ /* 0x025fca00078e3cff */
[----:B------:R0:W-:Y:S02]  /*28790*/  STL [R1+0x18], R9 ;  /* 0x0000180901007387 */ /* 0x0001e40000100800 */
[----:B------:R-:W-:Y:S05]  /*287a0*/  @!P1 BRA `(.L_x_608) ;  /* 0x0000000800089947 */ /* 0x000fea0003800000 */
[----:B------:R-:W-:Y:S01]  /*287b0*/  ULDC.64 UR4, c[0x0][0x418] ;  /* 0x0001060000047ab9 */ /* 0x000fe20000000a00 */
[----:B------:R-:W-:Y:S01]  /*287c0*/  IMAD.MOV.U32 R8, RZ, RZ, R2 ;  /* 0x000000ffff087224 */ /* 0x000fe200078e0002 */
[----:B------:R-:W-:-:S04]  /*287d0*/  ISETP.NE.U32.AND P0, PT, RZ, UR4, PT ;  /* 0x00000004ff007c0c */ /* 0x000fc8000bf05070 */
[----:B------:R-:W-:-:S13]  /*287e0*/  ISETP.NE.AND.EX P0, PT, RZ, UR5, PT, P0 ;  /* 0x00000005ff007c0c */ /* 0x000fda000bf05300 */
[----:B------:R-:W-:Y:S05]  /*287f0*/  @!P0 BRA `(.L_x_609) ;  /* 0x00000000004c8947 */ /* 0x000fea0003800000 */
[----:B------:R-:W3:Y:S01]  /*28800*/  LDL R11, [R1+0x24] ;  /* 0x00002400010b7983 */ /* 0x000ee20000100800 */
[----:B------:R-:W4:Y:S01]  /*28810*/  LDC R7, c[0x0][0x43c] ;  /* 0x00010f00ff077b82 */ /* 0x000f220000000800 */
[----:B------:R-:W-:Y:S02]  /*28820*/  ULDC.64 UR6, c[0x0][0x428] ;  /* 0x00010a0000067ab9 */ /* 0x000fe40000000a00 */
[----:B------:R-:W3:Y:S01]  /*28830*/  LDL R10, [R1+0x8] ;  /* 0x00000800010a7983 */ /* 0x000ee20000100800 */
[----:B----4-:R-:W-:-:S13]  /*28840*/  ISETP.NE.AND P0, PT, R7, 0x1, PT ;  /* 0x000000010700780c */ /* 0x010fda0003f05270 */
[----:B--2---:R-:W2:Y:S02]  /*28850*/  @P0 LDC.64 R4, c[0x0][0x440] ;  /* 0x00011000ff040b82 */ /* 0x004ea40000000a00 */
[----:B--2---:R-:W-:-:S04]  /*28860*/  @P0 IMAD.HI.U32 R6, R2, R4, RZ ;  /* 0x0000000402060227 */ /* 0x004fc800078e00ff */
[----:B------:R-:W-:Y:S01]  /*28870*/  IMAD.MOV.U32 R4, RZ, RZ, R2 ;  /* 0x000000ffff047224 */ /* 0x000fe200078e0002 */
[----:B------:R-:W-:-:S04]  /*28880*/  @P0 SHF.R.U32.HI R4, RZ, R5, R6 ;  /* 0x00000005ff040219 */ /* 0x000fc80000011606 */
[--C-:B------:R-:W-:Y:S01]  /*28890*/  SHF.R.S32.HI R5, RZ, 0x1f, R4.reuse ;  /* 0x0000001fff057819 */ /* 0x100fe20000011404 */
[----:B------:R-:W-:-:S04]  /*288a0*/  IMAD.MOV R8, RZ, RZ, -R4 ;  /* 0x000000ffff087224 */ /* 0x000fc800078e0a04 */
[----:B------:R-:W-:Y:S02]  /*288b0*/  IMAD R8, R7, R8, R2 ;  /* 0x0000000807087224 */ /* 0x000fe400078e0202 */
[----:B---3--:R-:W-:-:S04]  /*288c0*/  IMAD R6, R11, UR6, RZ ;  /* 0x000000060b067c24 */ /* 0x008fc8000f8e02ff */
[C---:B------:R-:W-:Y:S02]  /*288d0*/  IMAD R6, R10.reuse, UR7, R6 ;  /* 0x000000070a067c24 */ /* 0x040fe4000f8e0206 */
[----:B------:R-:W-:-:S05]  /*288e0*/  IMAD.WIDE.U32 R4, R10, UR6, R4 ;  /* 0x000000060a047c25 */ /* 0x000fca000f8e0004 */
[----:B------:R-:W-:Y:S02]  /*288f0*/  IADD3 R5, R6, R5, RZ ;  /* 0x0000000506057210 */ /* 0x000fe40007ffe0ff */
[----:B------:R-:W-:-:S04]  /*28900*/  LEA R6, P0, R4, UR4, 0x2 ;  /* 0x0000000404067c11 */ /* 0x000fc8000f8010ff */
[----:B------:R-:W-:-:S05]  /*28910*/  LEA.HI.X R7, R4, UR5, R5, 0x2, P0 ;  /* 0x0000000504077c11 */ /* 0x000fca00080f1405 */
[----:B------:R3:W5:Y:S04]  /*28920*/  LDG.E R17, desc[UR54][R6.64] ;  /* 0x0000003606117981 */ /* 0x000768000c1e1900 */
.L_x_609:
[----:B------:R-:W3:Y:S01]  /*28930*/  S2R R4, SR_TID.X ;  /* 0x0000000000047919 */ /* 0x000ee20000002100 */
[----:B--2---:R-:W-:Y:S01]  /*28940*/  IMAD R5, R19, 0x8, R18 ;  /* 0x0000000813057824 */ /* 0x004fe200078e0212 */
[----:B------:R-:W-:Y:S01]  /*28950*/  BSSY B1, `(.L_x_610) ;  /* 0x0000006000017945 */ /* 0x000fe20003800000 */
[----:B---3--:R-:W-:Y:S02]  /*28960*/  LOP3.LUT R6, R4, 0x7f, RZ, 0xc0, !PT ;  /* 0x0000007f04067812 */ /* 0x008fe400078ec0ff */
[----:B------:R-:W-:Y:S02]  /*28970*/  SHF.L.U32 R4, R9, 0x1f, RZ ;  /* 0x0000001f09047819 */ /* 0x000fe400000006ff */
[----:B------:R-:W-:Y:S02]  /*28980*/  ISETP.NE.AND P1, PT, R6, RZ, PT ;  /* 0x000000ff0600720c */ /* 0x000fe40003f25270 */
[----:B------:R-:W2:Y:S02]  /*28990*/  SYNCS.PHASECHK.TRANS64.TRYWAIT P0, [R5+URZ+0x29880], R4 ;  /* 0x02988004050075a7 */ /* 0x000ea4000800017f */
[----:B--2---:R-:W-:Y:S09]  /*289a0*/  @!P0 BRA `(.L_x_611) ;  /* 0x0000006000748947 */ /* 0x004ff20003800000 */
.L_x_814:
[----:B------:R-:W-:Y:S05]  /*289b0*/  BSYNC B1 ;  /* 0x0000000000017941 */ /* 0x000fea0003800000 */
.L_x_610:
        /* <DEDUP_REMOVED lines=9> */
.L_x_613:
[----:B------:R-:W-:Y:S05]  /*28a50*/  BSYNC B1 ;  /* 0x0000000000017941 */ /* 0x000fea0003800000 */
.L_x_612:
[----:B------:R-:W3:Y:S01]  /*28a60*/  LDL R6, [R1+0x28] ;  /* 0x0000280001067983 */ /* 0x000ee20000100800 */
[----:B------:R-:W-:Y:S01]  /*28a70*/  IMAD.MOV.U32 R10, RZ, RZ, RZ ;  /* 0x000000ffff0a7224 */ /* 0x000fe200078e00ff */
[----:B------:R-:W-:Y:S01]  /*28a80*/  UIADD3 UR4, UP0, UR40, 0x470, URZ ;  /* 0x0000047028047890 */ /* 0x000fe2000ff1e03f */
[----:B------:R-:W-:Y:S01]  /*28a90*/  IMAD R7, R19, 0x5000, R18 ;  /* 0x0000500013077824 */ /* 0x000fe200078e0212 */
[----:B------:R-:W-:Y:S01]  /*28aa0*/  PLOP3.LUT P0, PT, PT, PT, PT, 0x80, 0x0 ;  /* 0x000000000000781c */ /* 0x000fe20003f0f070 */
[----:B------:R-:W-:Y:S01]  /*28ab0*/  UMOV UR6, 0x0 ;  /* 0x0000000000067882 */ /* 0x000fe20000000000 */
[----:B------:R-:W-:Y:S01]  /*28ac0*/  R2UR UR10, R10 ;  /* 0x000000000a0a72ca */ /* 0x000fe200000e0000 */
[----:B------:R-:W-:Y:S01]  /*28ad0*/  UIADD3.X UR5, URZ, UR41, URZ, UP0, !UPT ;  /* 0x000000293f057290 */ /* 0x000fe200087fe43f */
[----:B------:R-:W-:Y:S01]  /*28ae0*/  IADD3 R7, R7, 0xa400, RZ ;  /* 0x0000a40007077810 */ /* 0x000fe20007ffe0ff */
[----:B------:R-:W-:Y:S01]  /*28af0*/  UMOV UR7, 0x14f00000 ;  /* 0x14f0000000077882 */ /* 0x000fe20000000000 */
[----:B---3--:R-:W-:-:S02]  /*28b00*/  IMAD R6, R8, 0xa0, R6 ;  /* 0x000000a008067824 */ /* 0x008fc400078e0206 */
[----:B------:R-:W-:-:S09]  /*28b10*/  VIADD R8, R5, 0x29870 ;  /* 0x0002987005087836 */ /* 0x000fd20000000000 */
.L_x_614:
[----:B------:R-:W-:-:S13]  /*28b20*/  @P0 ELECT P2, URZ, PT ;  /* 0x00000000003f082f */ /* 0x000fda0003840000 */
[----:B-----5:R-:W-:Y:S02]  /*28b30*/  @P2 R2UR UR13, R17 ;  /* 0x00000000110d22ca */ /* 0x020fe400000e0000 */
[----:B------:R-:W-:Y:S02]  /*28b40*/  @P2 R2UR UR12, R16 ;  /* 0x00000000100c22ca */ /* 0x000fe400000e0000 */
[----:B------:R-:W-:Y:S02]  /*28b50*/  @P2 R2UR UR11, R6 ;  /* 0x00000000060b22ca */ /* 0x000fe400000e0000 */
[----:B------:R-:W-:Y:S02]  /*28b60*/  @P2 R2UR UR9, R8 ;  /* 0x00000000080922ca */ /* 0x000fe400000e0000 */
[----:B------:R-:W-:Y:S02]  /*28b70*/  @P2 R2UR UR8, R7 ;  /* 0x00000000070822ca */ /* 0x000fe400000e0000 */
[----:B------:R-:W-:-:S02]  /*28b80*/  @P2 PLOP3.LUT P0, PT, P2, PT, PT, 0x8, 0x0 ;  /* 0x000000000000281c */ /* 0x000fc4000170e170 */
[----:B------:R-:W-:-:S09]  /*28b90*/  PLOP3.LUT P2, PT, PT, PT, PT, 0x8, 0x0 ;  /* 0x000000000000781c */ /* 0x000fd20003f4e170 */
[----:B------:R3:W-:Y:S02]  /*28ba0*/  UTMALDG.4D [UR8], [UR4], desc[UR6] ;  /* 0x00000608040075b4 */ /* 0x0007e40008019000 */
[----:B---3--:R-:W-:Y:S05]  /*28bb0*/  @P0 BRA.U.ANY `(.L_x_614) ;  /* 0xfffffffd00d80947 */ /* 0x008fea000393ffff */
[----:B------:R-:W3:Y:S01]  /*28bc0*/  SYNCS.PHASECHK.TRANS64.TRYWAIT P0, [R5+URZ+0x29840], R4 ;  /* 0x02984004050075a7 */ /* 0x000ee2000800017f */
[----:B------:R-:W-:Y:S04]  /*28bd0*/  BSSY B1, `(.L_x_615) ;  /* 0x0000002000017945 */ /* 0x000fe80003800000 */
[----:B---3--:R-:W-:Y:S05]  /*28be0*/  @!P0 BRA `(.L_x_616) ;  /* 0x0000005c00f88947 */ /* 0x008fea0003800000 */
.L_x_815:
[----:B------:R-:W-:Y:S05]  /*28bf0*/  BSYNC B1 ;  /* 0x0000000000017941 */ /* 0x000fea0003800000 */
.L_x_615:
[----:B------:R-:W-:Y:S01]  /*28c00*/  BSSY B1, `(.L_x_617) ;  /* 0x000000b000017945 */ /* 0x000fe20003800000 */
[----:B------:R-:W-:Y:S02]  /*28c10*/  IMAD.MOV.U32 R8, RZ, RZ, 0x0 ;  /* 0x00000000ff087424 */ /* 0x000fe400078e00ff */
[----:B0-----:R-:W-:Y:S01]  /*28c20*/  IMAD.MOV.U32 R9, RZ, RZ, 0x14f00000 ;  /* 0x14f00000ff097424 */ /* 0x001fe200078e00ff */
[----:B------:R-:W-:Y:S06]  /*28c30*/  @P1 BRA `(.L_x_618) ;  /* 0x00000000001c1947 */ /* 0x000fec0003800000 */
[----:B------:R-:W0:Y:S01]  /*28c40*/  S2R R7, SR_TID.X ;  /* 0x0000000000077919 */ /* 0x000e220000002100 */
[----:B--23--:R-:W-:-:S04]  /*28c50*/  MOV R4, 0x7800 ;  /* 0x0000780000047802 */ /* 0x00cfc80000000f00 */
[----:B------:R4:W-:Y:S01]  /*28c60*/  SYNCS.ARRIVE.TRANS64 RZ, [R5+URZ+0x29830], R4 ;  /* 0x0298300405ff79a7 */ /* 0x0009e2000800003f */
[----:B0-----:R-:W-:-:S04]  /*28c70*/  LOP3.LUT R7, R7, 0x1f, RZ, 0xc0, !PT ;  /* 0x0000001f07077812 */ /* 0x001fc800078ec0ff */
[----:B------:R-:W-:-:S13]  /*28c80*/  ISETP.NE.AND P0, PT, R7, RZ, PT ;  /* 0x000000ff0700720c */ /* 0x000fda0003f05270 */
[----:B----4-:R-:W-:Y:S05]  /*28c90*/  @!P0 BRA `(.L_x_618) ;  /* 0x0000000000048947 */ /* 0x010fea0003800000 */
[----:B------:R-:W-:Y:S01]  /*28ca0*/  BPT.TRAP 0x1 ;  /* 0x000000040000795c */ /* 0x000fe20000300000 */
.L_x_618:
[----:B------:R-:W-:Y:S05]  /*28cb0*/  BSYNC B1 ;  /* 0x0000000000017941 */ /* 0x000fea0003800000 */
.L_x_617:
        /* <DEDUP_REMOVED lines=9> */
.L_x_619:
        /* <DEDUP_REMOVED lines=15> */
.L_x_620:
        /* <DEDUP_REMOVED lines=11> */
[----:B------:R-:W-:Y:S01]  /*28ef0*/  UMOV UR10, 0x80 ;  /* 0x00000080000a7882 */ /* 0x000fe20000000000 */
[----:B------:R-:W-:Y:S02]  /*28f00*/  R2UR UR7, R9 ;  /* 0x00000000090772ca */ /* 0x000fe400000e0000 */
[----:B------:R-:W-:Y:S02]  /*28f10*/  PLOP3.LUT P0, PT, PT, PT, PT, 0x80, 0x0 ;  /* 0x000000000000781c */ /* 0x000fe40003f0f070 */
[----:B------:R-:W-:-:S11]  /*28f20*/  IADD3 R4, R4, 0x1f400, RZ ;  /* 0x0001f40004047810 */ /* 0x000fd60007ffe0ff */
.L_x_621:
        /* <DEDUP_REMOVED lines=10> */
.L_x_608:
[----:B------:R-:W-:Y:S05]  /*28fd0*/  BSYNC B0 ;  /* 0x0000000000007941 */ /* 0x000fea0003800000 */
.L_x_607:
[----:B------:R-:W-:-:S06]  /*28fe0*/  UISETP.NE.AND UP0, UPT, UR37, 0x3, UPT ;  /* 0x000000032500788c */ /* 0x000fcc000bf05270 */
[----:B------:R-:W-:-:S13]  /*28ff0*/  PLOP3.LUT P0, PT, PT, PT, UP0, 0x80, 0x0 ;  /* 0x000000000000781c */ /* 0x000fda0003f0f008 */
[----:B------:R-:W-:Y:S05]  /*29000*/  @!P0 BRA `(.L_x_622) ;  /* 0x0000000000048947 */ /* 0x000fea0003800000 */
[----:B------:R-:W-:Y:S01]  /*29010*/  BPT.TRAP 0x1 ;  /* 0x000000040000795c */ /* 0x000fe20000300000 */
.L_x_622:
[----:B------:R-:W-:Y:S01]  /*29020*/  IMAD.U32 R4, RZ, RZ, UR39 ;  /* 0x00000027ff047e24 */ /* 0x000fe2000f8e00ff */
[----:B------:R-:W-:Y:S01]  /*29030*/  BSSY B0, `(.L_x_623) ;  /* 0x0000007000007945 */ /* 0x000fe20003800000 */
[----:B------:R-:W-:-:S03]  /*29040*/  IMAD R20, R0, 0x8, R18 ;  /* 0x0000000800147824 */ /* 0x000fc600078e0212 */
[----:B------:R-:W-:Y:S02]  /*29050*/  ISETP.NE.AND P1, PT, R4, 0x3, PT ;  /* 0x000000030400780c */ /* 0x000fe40003f25270 */
[----:B------:R-:W-:-:S04]  /*29060*/  LOP3.LUT R4, R3, 0x1, RZ, 0x3c, !PT ;  /* 0x0000000103047812 */ /* 0x000fc800078e3cff */
[----:B------:R-:W-:-:S04]  /*29070*/  SHF.L.U32 R4, R4, 0x1f, RZ ;  /* 0x0000001f04047819 */ /* 0x000fc800000006ff */
[----:B------:R-:W3:Y:S02]  /*29080*/  SYNCS.PHASECHK.TRANS64.TRYWAIT P0, [R20+URZ+0x29870], R4 ;  /* 0x02987004140075a7 */ /* 0x000ee4000800017f */
[----:B---3--:R-:W-:Y:S05]  /*29090*/  @!P0 BRA `(.L_x_624) ;  /* 0x0000005800e08947 */ /* 0x008fea0003800000 */
.L_x_816:
[----:B------:R-:W-:Y:S05]  /*290a0*/  BSYNC B0 ;  /* 0x0000000000007941 */ /* 0x000fea0003800000 */
.L_x_623:
[----:B------:R-:W-:Y:S05]  /*290b0*/  @!P1 BRA `(.L_x_625) ;  /* 0x0000000000049947 */ /* 0x000fea0003800000 */
[----:B------:R-:W-:Y:S01]  /*290c0*/  BPT.TRAP 0x1 ;  /* 0x000000040000795c */ /* 0x000fe20000300000 */
.L_x_625:
[----:B------:R-:W-:Y:S01]  /*290d0*/  SHF.L.U32 R3, R3, 0x1f, RZ ;  /* 0x0000001f03037819 */ /* 0x000fe200000006ff */
[----:B------:R-:W-:-:S03]  /*290e0*/  IMAD R12, R0, 0x5000, RZ ;  /* 0x00005000000c7824 */ /* 0x000fc600078e02ff */
[----:B------:R-:W4:Y:S02]  /*290f0*/  SYNCS.PHASECHK.TRANS64.TRYWAIT P0, [R20+URZ+0x29860], R3 ;  /* 0x02986003140075a7 */ /* 0x000f24000800017f */
[----:B----4-:R-:W-:Y:S05]  /*29100*/  @!P0 BRA `(.L_x_626) ;  /* 0x0000005800d88947 */ /* 0x010fea0003800000 */
.L_x_817:
[----:B------:R-:W5:Y:S04]  /*29110*/  LDL R0, [R1+0x30] ;  /* 0x0000300001007983 */ /* 0x000f680000100800 */
[----:B------:R-:W2:Y:S01]  /*29120*/  LDL R13, [R1+0x2c] ;  /* 0x00002c00010d7983 */ /* 0x000ea20000100800 */
[----:B------:R-:W-:Y:S05]  /*29130*/  WARPSYNC.ALL ;  /* 0x0000000000007948 */ /* 0x000fea0003800000 */
[----:B0-----:R-:W0:Y:S01]  /*29140*/  S2R R9, SR_TID.X ;  /* 0x0000000000097919 */ /* 0x001e220000002100 */
[----:B------:R-:W-:-:S02]  /*29150*/  MOV R14, 0x40 ;  /* 0x00000040000e7802 */ /* 0x000fc40000000f00 */
[----:B0-----:R-:W-:-:S04]  /*29160*/  LOP3.LUT P0, RZ, R9, 0x4, RZ, 0xc0, !PT ;  /* 0x0000000409ff7812 */ /* 0x001fc8000780c0ff */
[----:B------:R-:W-:Y:S02]  /*29170*/  SEL R14, R14, 0xffffffc0, !P0 ;  /* 0xffffffc00e0e7807 */ /* 0x000fe40004000000 */
[C---:B-----5:R-:W-:Y:S02]  /*29180*/  LOP3.LUT R0, R12.reuse, R0, RZ, 0xfc, !PT ;  /* 0x000000000c007212 */ /* 0x060fe400078efcff */
[----:B--2---:R-:W-:-:S03]  /*29190*/  LOP3.LUT R21, R12, R13, RZ, 0xfc, !PT ;  /* 0x0000000d0c157212 */ /* 0x004fc600078efcff */
[----:B------:R-:W-:-:S04]  /*291a0*/  IMAD.IADD R0, R18, 0x1, R0 ;  /* 0x0000000112007824 */ /* 0x000fc800078e0200 */
[----:B----4-:R-:W-:Y:S01]  /*291b0*/  IMAD.IADD R3, R14, 0x1, R0 ;  /* 0x000000010e037824 */ /* 0x010fe200078e0200 */
[----:B---3--:R-:W0:Y:S01]  /*291c0*/  LDSM.16.MT88.4 R4, [R0+0xa400] ;  /* 0x00a400000004783b */ /* 0x008e220000004200 */
        /* <DEDUP_REMOVED lines=68> */
.L_x_627:
[----:B------:R-:W3:Y:S01]  /*29610*/  S2R R0, SR_TID.X ;  /* 0x0000000000007919 */ /* 0x000ee20000002100 */
[----:B0-----:R0:W-:Y:S01]  /*29620*/  SYNCS.ARRIVE.TRANS64.A1T0 RZ, [R20+URZ+0x29850], RZ ;  /* 0x029850ff14ff79a7 */ /* 0x0011e2000810003f */
[----:B---3--:R-:W-:Y:S02]  /*29630*/  LOP3.LUT R3, R0, 0x7f, RZ, 0xc0, !PT ;  /* 0x0000007f00037812 */ /* 0x008fe400078ec0ff */
[----:B------:R-:W3:Y:S01]  /*29640*/  LDL R0, [R1+0x20] ;  /* 0x0000200001007983 */ /* 0x000ee20000100800 */
[----:B------:R-:W-:Y:S01]  /*29650*/  BAR.SYNC.DEFER_BLOCKING 0x2, 0x80 ;  /* 0x0082000000007b1d */ /* 0x000fe20000010000 */
[----:B------:R-:W-:-:S05]  /*29660*/  ISETP.NE.AND P0, PT, R3, RZ, PT ;  /* 0x000000ff0300720c */ /* 0x000fca0003f05270 */
[----:B------:R4:W5:Y:S08]  /*29670*/  LDL R3, [R1+0x18] ;  /* 0x0000180001037983 */ /* 0x0009700000100800 */
[----:B0-----:R-:W-:-:S05]  /*29680*/  @!P0 VIADD R20, R20, 0x29880 ;  /* 0x0002988014148836 */ /* 0x001fca0000000000 */
[----:B------:R-:W-:-:S04]  /*29690*/  @!P0 PRMT R20, RZ, 0x654, R20 ;  /* 0x00000654ff148816 */ /* 0x000fc80000000014 */
[----:B------:R4:W-:Y:S01]  /*296a0*/  @!P0 SYNCS.ARRIVE.TRANS64.RED.A1T0 RZ, [R20+URZ], RZ ;  /* 0x000000ff14ff89a7 */ /* 0x0009e2000810043f */
[C---:B---3--:R-:W-:Y:S01]  /*296b0*/  ISETP.GT.AND P0, PT, R2.reuse, R0, PT ;  /* 0x000000000200720c */ /* 0x048fe20003f04270 */
[----:B------:R-:W-:Y:S01]  /*296c0*/  IMAD.MOV.U32 R0, RZ, RZ, R19 ;  /* 0x000000ffff007224 */ /* 0x000fe200078e0013 */
[----:B------:R-:W-:-:S11]  /*296d0*/  IADD3 R2, R2, -0x1, RZ ;  /* 0xffffffff02027810 */ /* 0x000fd60007ffe0ff */
[----:B----4-:R-:W-:Y:S05]  /*296e0*/  @P0 BRA `(.L_x_628) ;  /* 0xfffffff000040947 */ /* 0x010fea000383ffff */
.L_x_606:
[----:B------:R-:W3:Y:S01]  /*296f0*/  S2R R4, SR_TID.X ;  /* 0x0000000000047919 */ /* 0x000ee20000002100 */
[----:B------:R-:W-:Y:S01]  /*29700*/  BSSY B0, `(.L_x_629) ;  /* 0x0000011000007945 */ /* 0x000fe20003800000 */
[----:B---3--:R-:W-:-:S04]  /*29710*/  LOP3.LUT R4, R4, 0x7f, RZ, 0xc0, !PT ;  /* 0x0000007f04047812 */ /* 0x008fc800078ec0ff */
[----:B------:R-:W-:-:S13]  /*29720*/  ISETP.NE.AND P0, PT, R4, RZ, PT ;  /* 0x000000ff0400720c */ /* 0x000fda0003f05270 */
[----:B------:R-:W-:Y:S05]  /*29730*/  @P0 BRA `(.L_x_630) ;  /* 0x0000000000340947 */ /* 0x000fea0003800000 */
[----:B------:R-:W3:Y:S01]  /*29740*/  S2R R2, SR_LANEID ;  /* 0x0000000000027919 */ /* 0x000ee20000000000 */
[----:B------:R-:W-:Y:S01]  /*29750*/  VOTEU.ANY UR4, UPT, PT ;  /* 0x0000000000047886 */ /* 0x000fe200038e0100 */
[----:B--2---:R-:W2:Y:S01]  /*29760*/  LDC.64 R4, c[0x0][0xc60] ;  /* 0x00031800ff047b82 */ /* 0x004ea20000000a00 */
[----:B----4-:R-:W3:Y:S02]  /*29770*/  FLO.U32 R0, UR4 ;  /* 0x0000000400007d00 */ /* 0x010ee400080e0000 */
[----:B---3--:R-:W-:-:S06]  /*29780*/  ISETP.EQ.U32.AND P1, PT, R0, R2, PT ;  /* 0x000000020000720c */ /* 0x008fcc0003f22070 */
[----:B------:R-:W2:Y:S07]  /*29790*/  POPC R2, UR4 ;  /* 0x0000000400027d09 */ /* 0x000eae0008000000 */
[----:B--2---:R-:W2:Y:S04]  /*297a0*/  @P1 ATOMG.E.ADD.STRONG.GPU PT, R2, desc[UR54][R4.64], R2 ;  /* 0x00000002040219a8 */ /* 0x004ea800081ee1f6 */
[----:B--2---:R2:W3:Y:S02]  /*297b0*/  SHFL.IDX PT, R2, R2, R0, 0x1f ;  /* 0x00001f0002027589 */ /* 0x0044e400000e0000 */
[----:B--2---:R-:W2:Y:S02]  /*297c0*/  S2R R0, SR_LTMASK ;  /* 0x0000000000007919 */ /* 0x004ea40000003900 */
[----:B--2---:R-:W-:-:S06]  /*297d0*/  LOP3.LUT R0, R0, UR4, RZ, 0xc0, !PT ;  /* 0x0000000400007c12 */ /* 0x004fcc000f8ec0ff */
[----:B------:R-:W3:Y:S02]  /*297e0*/  POPC R0, R0 ;  /* 0x0000000000007309 */ /* 0x000ee40000000000 */
[----:B---3--:R-:W-:-:S05]  /*297f0*/  IADD3 R0, R2, UR38, R0 ;  /* 0x0000002602007c10 */ /* 0x008fca000fffe000 */
[----:B------:R3:W-:Y:S02]  /*29800*/  STL [R1], R0 ;  /* 0x0000000001007387 */ /* 0x0007e40000100800 */
.L_x_630:
[----:B------:R-:W-:Y:S05]  /*29810*/  BSYNC B0 ;  /* 0x0000000000007941 */ /* 0x000fea0003800000 */
.L_x_629:
[----:B------:R-:W-:-:S06]  /*29820*/  UISETP.NE.AND UP0, UPT, UR37, 0x3, UPT ;  /* 0x000000032500788c */ /* 0x000fcc000bf05270 */
[----:B------:R-:W-:-:S13]  /*29830*/  PLOP3.LUT P1, PT, PT, PT, UP0, 0x80, 0x0 ;  /* 0x000000000000781c */ /* 0x000fda0003f2f008 */
[----:B------:R-:W-:Y:S05]  /*29840*/  @!P1 BRA `(.L_x_631) ;  /* 0x0000000000049947 */ /* 0x000fea0003800000 */
[----:B------:R-:W-:Y:S01]  /*29850*/  BPT.TRAP 0x1 ;  /* 0x000000040000795c */ /* 0x000fe20000300000 */
.L_x_631:
[----:B------:R-:W2:Y:S01]  /*29860*/  LDL R2, [R1+0x18] ;  /* 0x0000180001027983 */ /* 0x000ea20000100800 */
[----:B---34-:R-:W-:Y:S01]  /*29870*/  IMAD.U32 R0, RZ, RZ, UR39 ;  /* 0x00000027ff007e24 */ /* 0x018fe2000f8e00ff */
[----:B------:R-:W-:Y:S01]  /*29880*/  BSSY B0, `(.L_x_632) ;  /* 0x0000007000007945 */ /* 0x000fe20003800000 */
[----:B------:R-:W-:-:S03]  /*29890*/  IMAD R16, R19, 0x8, R18 ;  /* 0x0000000813107824 */ /* 0x000fc600078e0212 */
[----:B------:R-:W-:Y:S02]  /*298a0*/  ISETP.NE.AND P2, PT, R0, 0x3, PT ;  /* 0x000000030000780c */ /* 0x000fe40003f45270 */
[----:B--2---:R-:W-:-:S04]  /*298b0*/  LOP3.LUT R0, R2, 0x1, RZ, 0x3c, !PT ;  /* 0x0000000102007812 */ /* 0x004fc800078e3cff */
[----:B------:R-:W-:-:S04]  /*298c0*/  SHF.L.U32 R0, R0, 0x1f, RZ ;  /* 0x0000001f00007819 */ /* 0x000fc800000006ff */
[----:B------:R-:W2:Y:S02]  /*298d0*/  SYNCS.PHASECHK.TRANS64.TRYWAIT P1, [R16+URZ+0x29870], R0 ;  /* 0x02987000100075a7 */ /* 0x000ea4000802017f */
[----:B--2---:R-:W-:Y:S05]  /*298e0*/  @!P1 BRA `(.L_x_633) ;  /* 0x0000005000f49947 */ /* 0x004fea0003800000 */
.L_x_818:
[----:B------:R-:W-:Y:S05]  /*298f0*/  BSYNC B0 ;  /* 0x0000000000007941 */ /* 0x000fea0003800000 */
.L_x_632:
[----:B------:R-:W-:Y:S05]  /*29900*/  @!P2 BRA `(.L_x_634) ;  /* 0x000000000004a947 */ /* 0x000fea0003800000 */
[----:B------:R-:W-:Y:S01]  /*29910*/  BPT.TRAP 0x1 ;  /* 0x000000040000795c */ /* 0x000fe20000300000 */
.L_x_634:
[----:B--2---:R-:W2:Y:S02]  /*29920*/  LDL R0, [R1+0x18] ;  /* 0x0000180001007983 */ /* 0x004ea40000100800 */
[----:B--2---:R-:W-:-:S04]  /*29930*/  SHF.L.U32 R0, R0, 0x1f, RZ ;  /* 0x0000001f00007819 */ /* 0x004fc800000006ff */
[----:B------:R-:W2:Y:S02]  /*29940*/  SYNCS.PHASECHK.TRANS64.TRYWAIT P1, [R16+URZ+0x29860], R0 ;  /* 0x02986000100075a7 */ /* 0x000ea4000802017f */
[----:B--2---:R-:W-:Y:S05]  /*29950*/  @!P1 BRA `(.L_x_635) ;  /* 0x0000005000ec9947 */ /* 0x004fea0003800000 */
.L_x_819:
[----:B------:R-:W3:Y:S04]  /*29960*/  LDL R2, [R1+0x30] ;  /* 0x0000300001027983 */ /* 0x000ee80000100800 */
[----:B------:R-:W4:Y:S01]  /*29970*/  LDL R12, [R1+0x2c] ;  /* 0x00002c00010c7983 */ /* 0x000f220000100800 */
[----:B--2---:R-:W-:Y:S01]  /*29980*/  IMAD R0, R19, 0x5000, RZ ;  /* 0x0000500013007824 */ /* 0x004fe200078e02ff */
[----:B------:R-:W-:Y:S05]  /*29990*/  WARPSYNC.ALL ;  /* 0x0000000000007948 */ /* 0x000fea0003800000 */
[----:B-----5:R-:W2:Y:S02]  /*299a0*/  S2R R3, SR_TID.X ;  /* 0x0000000000037919 */ /* 0x020ea40000002100 */
[----:B--2---:R-:W-:Y:S01]  /*299b0*/  LOP3.LUT P1, RZ, R3, 0x4, RZ, 0xc0, !PT ;  /* 0x0000000403ff7812 */ /* 0x004fe2000782c0ff */
[----:B------:R-:W-:-:S05]  /*299c0*/  IMAD.MOV.U32 R3, RZ, RZ, 0x40 ;  /* 0x00000040ff037424 */ /* 0x000fca00078e00ff */
[----:B------:R-:W-:Y:S02]  /*299d0*/  SEL R3, R3, 0xffffffc0, !P1 ;  /* 0xffffffc003037807 */ /* 0x000fe40004800000 */
[----:B---3--:R-:W-:-:S04]  /*299e0*/  LOP3.LUT R2, R0, R2, RZ, 0xfc, !PT ;  /* 0x0000000200027212 */ /* 0x008fc800078efcff */
[----:B------:R-:W-:Y:S02]  /*299f0*/  IADD3 R2, R18, R2, RZ ;  /* 0x0000000212027210 */ /* 0x000fe40007ffe0ff */
[----:B----4-:R-:W-:-:S03]  /*29a00*/  LOP3.LUT R0, R0, R12, RZ, 0xfc, !PT ;  /* 0x0000000c00007212 */ /* 0x010fc600078efcff */
[----:B0-----:R-:W0:Y:S01]  /*29a10*/  LDSM.16.MT88.4 R4, [R2+0xa400] ;  /* 0x00a400000204783b */ /* 0x001e220000004200 */
[----:B------:R-:W-:Y:S02]  /*29a20*/  IMAD.IADD R3, R3, 0x1, R2 ;  /* 0x0000000103037824 */ /* 0x000fe400078e0202 */
[----:B------:R-:W-:Y:S01]  /*29a30*/  IMAD.IADD R0, R18, 0x1, R0 ;  /* 0x0000000112007824 */ /* 0x000fe200078e0200 */
[C-C-:B0-----:R-:W-:Y:S02]  /*29a40*/  PRMT R8, R4.reuse, 0x6420, R5.reuse ;  /* 0x0000642004087816 */ /* 0x141fe40000000005 */
[----:B------:R-:W-:Y:S02]  /*29a50*/  PRMT R9, R4, 0x7531, R5 ;  /* 0x0000753104097816 */ /* 0x000fe40000000005 */
[C-C-:B------:R-:W-:Y:S02]  /*29a60*/  PRMT R10, R6.reuse, 0x6420, R7.reuse ;  /* 0x00006420060a7816 */ /* 0x140fe40000000007 */
[----:B------:R-:W-:-:S02]  /*29a70*/  PRMT R11, R6, 0x7531, R7 ;  /* 0x00007531060b7816 */ /* 0x000fc40000000007 */
[----:B------:R-:W0:Y:S04]  /*29a80*/  LDSM.16.MT88.4 R4, [R3+0xa400] ;  /* 0x00a400000304783b */ /* 0x000e280000004200 */
[----:B------:R0:W-:Y:S02]  /*29a90*/  STSM.16.M88.4 [R0+0x400], R8 ;  /* 0x0004000800007844 */ /* 0x0001e40000000200 */
        /* <DEDUP_REMOVED lines=61> */
.L_x_636:
[----:B------:R-:W3:Y:S01]  /*29e70*/  LDL.LU R2, [R1+0x18] ;  /* 0x0000180001027983 */ /* 0x000ee20000300800 */
[----:B0-----:R0:W-:Y:S01]  /*29e80*/  SYNCS.ARRIVE.TRANS64.A1T0 RZ, [R16+URZ+0x29850], RZ ;  /* 0x029850ff10ff79a7 */ /* 0x0011e2000810003f */
[----:B------:R-:W-:Y:S01]  /*29e90*/  VIADD R19, R19, 0x1 ;  /* 0x0000000113137836 */ /* 0x000fe20000000000 */
[----:B0-----:R-:W-:-:S04]  /*29ea0*/  @!P0 IADD3 R16, R16, 0x29880, RZ ;  /* 0x0002988010108810 */ /* 0x001fc80007ffe0ff */
[----:B------:R-:W-:Y:S01]  /*29eb0*/  @!P0 PRMT R16, RZ, 0x654, R16 ;  /* 0x00000654ff108816 */ /* 0x000fe20000000010 */
[----:B------:R-:W-:Y:S06]  /*29ec0*/  BAR.SYNC.DEFER_BLOCKING 0x2, 0x80 ;  /* 0x0082000000007b1d */ /* 0x000fec0000010000 */
[----:B------:R0:W-:Y:S01]  /*29ed0*/  @!P0 SYNCS.ARRIVE.TRANS64.RED.A1T0 RZ, [R16+URZ], RZ ;  /* 0x000000ff10ff89a7 */ /* 0x0001e2000810043f */
[----:B------:R-:W-:-:S04]  /*29ee0*/  ISETP.NE.AND P0, PT, R19, 0x2, PT ;  /* 0x000000021300780c */ /* 0x000fc80003f05270 */
[----:B--2---:R-:W-:Y:S02]  /*29ef0*/  SEL R0, RZ, 0x1, P0 ;  /* 0x00000001ff007807 */ /* 0x004fe40000000000 */
[----:B------:R-:W-:Y:S02]  /*29f00*/  SEL R19, R19, RZ, P0 ;  /* 0x000000ff13137207 */ /* 0x000fe40000000000 */
[----:B---3--:R-:W-:-:S05]  /*29f10*/  LOP3.LUT R2, R2, R0, RZ, 0x3c, !PT ;  /* 0x0000000002027212 */ /* 0x008fca00078e3cff */
[----:B------:R0:W-:Y:S02]  /*29f20*/  STL [R1+0x18], R2 ;  /* 0x0000180201007387 */ /* 0x0001e40000100800 */
.L_x_581:
[----:B--2---:R-:W2:Y:S02]  /*29f30*/  LDL R0, [R1+0x10] ;  /* 0x0000100001007983 */ /* 0x004ea40000100800 */
[----:B--2---:R-:W-:-:S13]  /*29f40*/  LOP3.LUT P0, RZ, R0, 0x2, RZ, 0xc0, !PT ;  /* 0x0000000200ff7812 */ /* 0x004fda000780c0ff */
[----:B------:R-:W-:Y:S05]  /*29f50*/  @!P0 BRA `(.L_x_637) ;  /* 0x00000000002c8947 */ /* 0x000fea0003800000 */
[----:B------:R-:W-:Y:S05]  /*29f60*/  WARPSYNC.ALL ;  /* 0x0000000000007948 */ /* 0x000fea0003800000 */
[----:B------:R-:W2:Y:S08]  /*29f70*/  S2UR UR5, SR_CgaCtaId ;  /* 0x00000000000579c3 */ /* 0x000eb00000008800 */
[----:B------:R-:W-:Y:S06]  /*29f80*/  BAR.SYNC.DEFER_BLOCKING 0x5, 0x180 ;  /* 0x0146000000007b1d */ /* 0x000fec0000010000 */
[----:B------:R-:W-:-:S02]  /*29f90*/  UMOV UR4, 0x400 ;  /* 0x0000040000047882 */ /* 0x000fc40000000000 */
[----:B--2---:R-:W-:-:S06]  /*29fa0*/  ULEA UR4, UR5, UR4, 0x18 ;  /* 0x0000000405047291 */ /* 0x004fcc000f8ec03f */
[----:B------:R-:W-:-:S05]  /*29fb0*/  IMAD.U32 R18, RZ, RZ, UR4 ;  /* 0x00000004ff127e24 */ /* 0x000fca000f8e00ff */
[----:B01----:R-:W0:Y:S04]  /*29fc0*/  LDS.128 R4, [R18+0x298d0] ;  /* 0x0298d00012047984 */ /* 0x003e280000000c00 */
[----:B0-----:R1:W-:Y:S04]  /*29fd0*/  STL.64 [R1], R4 ;  /* 0x0000000401007387 */ /* 0x0013e80000100a00 */
[----:B------:R1:W-:Y:S01]  /*29fe0*/  STL.64 [R1+0x8], R6 ;  /* 0x0000080601007387 */ /* 0x0003e20000100a00 */
[----:B------:R-:W-:Y:S06]  /*29ff0*/  BAR.ARV 0x4, 0x180 ;  /* 0x0106000000007b1d */ /* 0x000fec0000002000 */
[----:B------:R-:W-:Y:S05]  /*2a000*/  BRA `(.L_x_638) ;  /* 0x0000000c00247947 */ /* 0x000fea0003800000 */
.L_x_637:
[----:B------:R-:W0:Y:S01]  /*2a010*/  S2R R0, SR_TID.X ;  /* 0x0000000000007919 */ /* 0x000e220000002100 */
[----:B------:R-:W-:Y:S01]  /*2a020*/  UMOV UR4, 0xffffffff ;  /* 0xffffffff00047882 */ /* 0x000fe20000000000 */
[----:B0-----:R-:W-:-:S04]  /*2a030*/  LOP3.LUT R16, R0, 0x1f, RZ, 0xc0, !PT ;  /* 0x0000001f00107812 */ /* 0x001fc800078ec0ff */
[----:B------:R-:W-:Y:S01]  /*2a040*/  ISETP.NE.AND P0, PT, R16, 0x1f, PT ;  /* 0x0000001f1000780c */ /* 0x000fe20003f05270 */
[----:B------:R-:W-:-:S12]  /*2a050*/  BRA.DIV UR4, `(.L_x_639) ;  /* 0x0000004e04407947 */ /* 0x000fd8000b800000 */
[----:B------:R-:W2:Y:S01]  /*2a060*/  LDL.LU R2, [R1] ;  /* 0x0000000001027983 */ /* 0x000ea20000300800 */
[----:B------:R-:W-:-:S03]  /*2a070*/  ULDC UR4, c[0x0][0xc3c] ;  /* 0x00030f0000047ab9 */ /* 0x000fc60000000800 */
[----:B------:R-:W3:Y:S01]  /*2a080*/  LDL R7, [R1+0xc] ;  /* 0x00000c0001077983 */ /* 0x000ee20000100800 */
[----:B--2---:R-:W-:Y:S01]  /*2a090*/  MOV R10, R2 ;  /* 0x00000002000a7202 */ /* 0x004fe20000000f00 */
[----:B---3--:R-:W-:-:S05]  /*2a0a0*/  IMAD.IADD R0, R7, 0x1, R16 ;  /* 0x0000000107007824 */ /* 0x008fca00078e0210 */
[----:B------:R-:W-:-:S13]  /*2a0b0*/  ISETP.GE.OR P1, PT, R0, UR4, !P0 ;  /* 0x0000000400007c0c */ /* 0x000fda000c726670 */
[----:B------:R-:W0:Y:S08]  /*2a0c0*/  @!P1 LDC.64 R2, c[0x0][0xc80] ;  /* 0x00032000ff029b82 */ /* 0x000e300000000a00 */
[----:B-1----:R-:W1:Y:S01]  /*2a0d0*/  @!P1 LDC.64 R6, c[0x0][0xc78] ;  /* 0x00031e00ff069b82 */ /* 0x002e620000000a00 */
[----:B0-----:R-:W-:-:S05]  /*2a0e0*/  @!P1 IMAD.WIDE R2, R0, 0x4, R2 ;  /* 0x0000000400029825 */ /* 0x001fca00078e0202 */
[----:B------:R1:W2:Y:S02]  /*2a0f0*/  @!P1 LDG.E R8, desc[UR54][R2.64] ;  /* 0x0000003602089981 */ /* 0x0002a4000c1e1900 */
[----:B-1----:R-:W-:-:S06]  /*2a100*/  @!P1 IMAD.WIDE R2, R0, 0x4, R6 ;  /* 0x0000000400029825 */ /* 0x002fcc00078e0206 */
[----:B------:R-:W3:Y:S01]  /*2a110*/  @!P1 LDG.E R2, desc[UR54][R2.64] ;  /* 0x0000003602029981 */ /* 0x000ee2000c1e1900 */
[----:B------:R-:W-:Y:S01]  /*2a120*/  IMAD.MOV.U32 R6, RZ, RZ, RZ ;  /* 0x000000ffff067224 */ /* 0x000fe200078e00ff */
[C---:B------:R-:W-:Y:S01]  /*2a130*/  ISETP.GE.U32.AND P2, PT, R16.reuse, 0x2, PT ;  /* 0x000000021000780c */ /* 0x040fe20003f46070 */
[----:B------:R-:W-:Y:S01]  /*2a140*/  IMAD.MOV.U32 R4, RZ, RZ, RZ ;  /* 0x000000ffff047224 */ /* 0x000fe200078e00ff */
[C---:B------:R-:W-:Y:S01]  /*2a150*/  ISETP.GE.U32.AND P3, PT, R16.reuse, 0x4, PT ;  /* 0x000000041000780c */ /* 0x040fe20003f66070 */
[----:B------:R-:W-:Y:S01]  /*2a160*/  SHFL.IDX PT, R5, R10, RZ, 0x1f ;  /* 0x00001fff0a057589 */ /* 0x000fe200000e0000 */
[C---:B------:R-:W-:Y:S02]  /*2a170*/  ISETP.GE.U32.AND P4, PT, R16.reuse, 0x8, PT ;  /* 0x000000081000780c */ /* 0x040fe40003f86070 */
[----:B------:R-:W-:Y:S01]  /*2a180*/  ISETP.GE.U32.AND P5, PT, R16, 0x10, PT ;  /* 0x000000101000780c */ /* 0x000fe20003fa6070 */
[----:B------:R-:W-:Y:S01]  /*2a190*/  SHFL.IDX PT, R0, R10, 0x1, 0x1f ;  /* 0x00201f000a007f89 */ /* 0x000fe200000e0000 */
[----:B--2---:R-:W-:-:S02]  /*2a1a0*/  @!P1 IMAD.MOV.U32 R4, RZ, RZ, R8 ;  /* 0x000000ffff049224 */ /* 0x004fc400078e0008 */
[----:B------:R-:W-:Y:S01]  /*2a1b0*/  IMAD.MOV.U32 R8, RZ, RZ, RZ ;  /* 0x000000ffff087224 */ /* 0x000fe200078e00ff */
[----:B---3--:R-:W-:Y:S02]  /*2a1c0*/  @!P1 MOV R6, R2 ;  /* 0x0000000200069202 */ /* 0x008fe40000000f00 */
[----:B------:R-:W-:-:S03]  /*2a1d0*/  ISETP.NE.AND P1, PT, R16, RZ, PT ;  /* 0x000000ff1000720c */ /* 0x000fc60003f25270 */
[----:B------:R-:W-:-:S05]  /*2a1e0*/  IMAD R2, R6, R4, RZ ;  /* 0x0000000406027224 */ /* 0x000fca00078e02ff */
        /* <DEDUP_REMOVED lines=15> */
[----:B------:R0:W1:Y:S02]  /*2a2e0*/  SHFL.IDX PT, R9, R3, 0x1f, 0x1f ;  /* 0x03e01f0003097f89 */ /* 0x00006400000e0000 */
.L_x_829:
[----:B------:R-:W-:Y:S01]  /*2a2f0*/  ULDC UR4, c[0x0][0xc38] ;  /* 0x00030e0000047ab9 */ /* 0x000fe20000000800 */
[----:B------:R-:W-:Y:S02]  /*2a300*/  IMAD.MOV.U32 R7, RZ, RZ, R3 ;  /* 0x000000ffff077224 */ /* 0x000fe400078e0003 */
[----:B------:R-:W-:-:S04]  /*2a310*/  IMAD.U32 R2, RZ, RZ, UR4 ;  /* 0x00000004ff027e24 */ /* 0x000fc8000f8e00ff */
[----:B-1----:R-:W-:-:S05]  /*2a320*/  IMAD R9, R9, R2, RZ ;  /* 0x0000000209097224 */ /* 0x002fca00078e02ff */
[----:B------:R-:W-:-:S04]  /*2a330*/  IADD3 R0, R0, R9, RZ ;  /* 0x0000000900007210 */ /* 0x000fc80007ffe0ff */
[----:B------:R-:W-:-:S13]  /*2a340*/  ISETP.GT.AND P6, PT, R0, R5, PT ;  /* 0x000000050000720c */ /* 0x000fda0003fc4270 */
[----:B------:R-:W-:Y:S05]  /*2a350*/  @P6 BRA `(.L_x_640) ;  /* 0x0000000000ac6947 */ /* 0x000fea0003800000 */
.L_x_643:
[----:B0-----:R-:W2:Y:S01]  /*2a360*/  LDL.LU R3, [R1+0xc] ;  /* 0x00000c0001037983 */ /* 0x001ea20000300800 */
[----:B------:R-:W0:Y:S01]  /*2a370*/  LDC R2, c[0x0][0xc3c] ;  /* 0x00030f00ff027b82 */ /* 0x000e220000000800 */
[----:B--2---:R-:W-:-:S05]  /*2a380*/  VIADD R3, R3, 0x1f ;  /* 0x0000001f03037836 */ /* 0x004fca0000000000 */
[----:B0-----:R-:W-:-:S13]  /*2a390*/  ISETP.GE.AND P6, PT, R3, R2, PT ;  /* 0x000000020300720c */ /* 0x001fda0003fc6270 */
[----:B------:R-:W-:Y:S05]  /*2a3a0*/  @P6 BRA `(.L_x_641) ;  /* 0x0000000400d46947 */ /* 0x000fea0003800000 */
[----:B------:R-:W0:Y:S01]  /*2a3b0*/  S2R R4, SR_TID.X ;  /* 0x0000000000047919 */ /* 0x000e220000002100 */
[----:B------:R1:W-:Y:S01]  /*2a3c0*/  STL [R1+0xc], R3 ;  /* 0x00000c0301007387 */ /* 0x0003e20000100800 */
[----:B0-----:R-:W-:-:S05]  /*2a3d0*/  LOP3.LUT R4, R4, 0x1f, RZ, 0xc0, !PT ;  /* 0x0000001f04047812 */ /* 0x001fca00078ec0ff */
[----:B------:R-:W-:Y:S01]  /*2a3e0*/  IMAD.IADD R6, R3, 0x1, R4 ;  /* 0x0000000103067824 */ /* 0x000fe200078e0204 */
[----:B------:R-:W-:-:S04]  /*2a3f0*/  MOV R4, RZ ;  /* 0x000000ff00047202 */ /* 0x000fc80000000f00 */
[----:B------:R-:W-:-:S13]  /*2a400*/  ISETP.GE.OR P6, PT, R6, R2, !P0 ;  /* 0x000000020600720c */ /* 0x000fda00047c6670 */
[----:B-1----:R-:W0:Y:S02]  /*2a410*/  @!P6 LDC.64 R2, c[0x0][0xc80] ;  /* 0x00032000ff02eb82 */ /* 0x002e240000000a00 */
[----:B0-----:R-:W-:-:S05]  /*2a420*/  @!P6 IMAD.WIDE R2, R6, 0x4, R2 ;  /* 0x000000040602e825 */ /* 0x001fca00078e0202 */
[----:B------:R0:W2:Y:S02]  /*2a430*/  @!P6 LDG.E R4, desc[UR54][R2.64] ;  /* 0x000000360204e981 */ /* 0x0000a4000c1e1900 */
[----:B0-----:R-:W0:Y:S02]  /*2a440*/  @!P6 LDC.64 R2, c[0x0][0xc78] ;  /* 0x00031e00ff02eb82 */ /* 0x001e240000000a00 */
[----:B0-----:R-:W-:-:S04]  /*2a450*/  @!P6 IMAD.WIDE R2, R6, 0x4, R2 ;  /* 0x000000040602e825 */ /* 0x001fc800078e0202 */
[----:B------:R-:W-:-:S06]  /*2a460*/  IMAD.MOV.U32 R6, RZ, RZ, RZ ;  /* 0x000000ffff067224 */ /* 0x000fcc00078e00ff */
[----:B------:R-:W2:Y:S01]  /*2a470*/  @!P6 LDG.E R6, desc[UR54][R2.64] ;  /* 0x000000360206e981 */ /* 0x000ea2000c1e1900 */
[----:B------:R-:W-:Y:S01]  /*2a480*/  UMOV UR4, 0xffffffff ;  /* 0xffffffff00047882 */ /* 0x000fe20000000000 */
[----:B--2---:R-:W-:Y:S02]  /*2a490*/  IMAD R2, R6, R4, RZ ;  /* 0x0000000406027224 */ /* 0x004fe400078e02ff */
[----:B------:R-:W-:Y:S05]  /*2a4a0*/  BRA.DIV UR4, `(.L_x_642) ;  /* 0x0000004e048c7947 */ /* 0x000fea000b800000 */
        /* <DEDUP_REMOVED lines=15> */
[----:B------:R0:W1:Y:S02]  /*2a5a0*/  SHFL.IDX PT, R9, R7, 0x1f, 0x1f ;  /* 0x03e01f0007097f89 */ /* 0x00006400000e0000 */
.L_x_837:
[----:B------:R-:W-:Y:S02]  /*2a5b0*/  ULDC UR4, c[0x0][0xc38] ;  /* 0x00030e0000047ab9 */ /* 0x000fe40000000800 */
[----:B------:R-:W-:-:S04]  /*2a5c0*/  IMAD.U32 R2, RZ, RZ, UR4 ;  /* 0x00000004ff027e24 */ /* 0x000fc8000f8e00ff */
[----:B-1----:R-:W-:-:S05]  /*2a5d0*/  IMAD R9, R9, R2, RZ ;  /* 0x0000000209097224 */ /* 0x002fca00078e02ff */
[----:B------:R-:W-:-:S04]  /*2a5e0*/  IADD3 R0, R9, R0, RZ ;  /* 0x0000000009007210 */ /* 0x000fc80007ffe0ff */
[----:B------:R-:W-:-:S13]  /*2a5f0*/  ISETP.GT.AND P6, PT, R0, R5, PT ;  /* 0x000000050000720c */ /* 0x000fda0003fc4270 */
[----:B------:R-:W-:Y:S05]  /*2a600*/  @!P6 BRA `(.L_x_643) ;  /* 0xfffffffc0054e947 */ /* 0x000fea000383ffff */
.L_x_640:
[----:B------:R-:W-:Y:S01]  /*2a610*/  IMAD.IADD R9, R0, 0x1, -R9 ;  /* 0x0000000100097824 */ /* 0x000fe200078e0a09 */
[----:B------:R-:W-:-:S03]  /*2a620*/  UMOV UR4, 0xffffffff ;  /* 0xffffffff00047882 */ /* 0x000fc60000000000 */
[----:B------:R-:W-:-:S05]  /*2a630*/  IMAD R0, R7, R2, R9 ;  /* 0x0000000207007224 */ /* 0x000fca00078e0209 */
[----:B------:R-:W-:Y:S01]  /*2a640*/  ISETP.GT.AND P6, PT, R0, R5, PT ;  /* 0x000000050000720c */ /* 0x000fe20003fc4270 */
[----:B------:R-:W-:-:S12]  /*2a650*/  BRA.DIV UR4, `(.L_x_644) ;  /* 0x0000004e04f87947 */ /* 0x000fd8000b800000 */
[----:B0-----:R-:W-:-:S04]  /*2a660*/  VOTE.ANY R3, PT, !P6 ;  /* 0x0000000000037806 */ /* 0x001fc800070e0100 */
[----:B------:R-:W0:Y:S02]  /*2a670*/  POPC R0, R3 ;  /* 0x0000000300007309 */ /* 0x000e240000000000 */
[----:B0-----:R0:W1:Y:S04]  /*2a680*/  SHFL.IDX PT, R4, R4, R0, 0x1f ;  /* 0x00001f0004047589 */ /* 0x00106800000e0000 */
[----:B------:R0:W2:Y:S02]  /*2a690*/  SHFL.IDX PT, R6, R6, R0, 0x1f ;  /* 0x00001f0006067589 */ /* 0x0000a400000e0000 */
.L_x_842:
[----:B------:R-:W-:-:S13]  /*2a6a0*/  ISETP.NE.AND P0, PT, R3, RZ, PT ;  /* 0x000000ff0300720c */ /* 0x000fda0003f05270 */
[----:B------:R-:W-:Y:S05]  /*2a6b0*/  @!P0 BRA `(.L_x_645) ;  /* 0x0000000000148947 */ /* 0x000fea0003800000 */
[----:B------:R-:W-:Y:S01]  /*2a6c0*/  UMOV UR4, 0xffffffff ;  /* 0xffffffff00047882 */ /* 0x000fe20000000000 */
[----:B------:R-:W-:Y:S02]  /*2a6d0*/  VIADD R12, R0, 0xffffffff ;  /* 0xffffffff000c7836 */ /* 0x000fe40000000000 */
[----:B------:R-:W-:Y:S05]  /*2a6e0*/  BRA.DIV UR4, `(.L_x_646) ;  /* 0x0000005204307947 */ /* 0x000fea000b800000 */
[----:B------:R3:W4:Y:S02]  /*2a6f0*/  SHFL.IDX PT, R7, R7, R12, 0x1f ;  /* 0x00001f0c07077589 */ /* 0x00072400000e0000 */
.L_x_845:
[----:B----4-:R-:W-:-:S07]  /*2a700*/  IMAD.MOV.U32 R8, RZ, RZ, R7 ;  /* 0x000000ffff087224 */ /* 0x010fce00078e0007 */
.L_x_645:
[----:B------:R-:W4:Y:S01]  /*2a710*/  LDL.LU R10, [R1+0xc] ;  /* 0x00000c00010a7983 */ /* 0x000f220000300800 */
[----:B-1----:R-:W-:Y:S01]  /*2a720*/  IABS R7, R4 ;  /* 0x0000000400077213 */ /* 0x002fe20000000000 */
[----:B------:R-:W-:-:S03]  /*2a730*/  IMAD R8, R8, R2, R9 ;  /* 0x0000000208087224 */ /* 0x000fc600078e0209 */
[----:B------:R-:W1:Y:S02]  /*2a740*/  I2F.RP R2, R7 ;  /* 0x0000000700027306 */ /* 0x000e640000209400 */
[----:B------:R5:W-:Y:S02]  /*2a750*/  STL [R1], R8 ;  /* 0x0000000801007387 */ /* 0x000be40000100800 */
[----:B-----5:R-:W-:-:S04]  /*2a760*/  IMAD.IADD R8, R5, 0x1, -R8 ;  /* 0x0000000105087824 */ /* 0x020fc800078e0a08 */
[----:B-1----:R-:W1:Y:S02]  /*2a770*/  MUFU.RCP R2, R2 ;  /* 0x0000000200027308 */ /* 0x002e640000001000 */
[----:B-1----:R-:W-:-:S06]  /*2a780*/  IADD3 R2, R2, 0xffffffe, RZ ;  /* 0x0ffffffe02027810 */ /* 0x002fcc0007ffe0ff */
[----:B------:R-:W1:Y:S02]  /*2a790*/  F2I.FTZ.U32.TRUNC.NTZ R3, R2 ;  /* 0x0000000200037305 */ /* 0x000e64000021f000 */
[----:B-1----:R-:W-:-:S04]  /*2a7a0*/  IMAD.MOV R2, RZ, RZ, -R3 ;  /* 0x000000ffff027224 */ /* 0x002fc800078e0a03 */
[----:B------:R-:W-:Y:S02]  /*2a7b0*/  IMAD R9, R2, R7, RZ ;  /* 0x0000000702097224 */ /* 0x000fe400078e02ff */
[----:B------:R-:W-:-:S04]  /*2a7c0*/  IMAD.MOV.U32 R2, RZ, RZ, RZ ;  /* 0x000000ffff027224 */ /* 0x000fc800078e00ff */
[----:B------:R-:W-:Y:S01]  /*2a7d0*/  IMAD.HI.U32 R9, R3, R9, R2 ;  /* 0x0000000903097227 */ /* 0x000fe200078e0002 */
[----:B------:R-:W-:Y:S02]  /*2a7e0*/  IABS R3, R4 ;  /* 0x0000000400037213 */ /* 0x000fe40000000000 */
[----:B------:R-:W-:Y:S02]  /*2a7f0*/  IABS R2, R8 ;  /* 0x0000000800027213 */ /* 0x000fe40000000000 */
[----:B------:R-:W-:-:S03]  /*2a800*/  IADD3 R3, RZ, -R3, RZ ;  /* 0x80000003ff037210 */ /* 0x000fc60007ffe0ff */
        /* <DEDUP_REMOVED lines=8> */
[----:B------:R-:W1:Y:S07]  /*2a890*/  I2F.RP R2, R7 ;  /* 0x0000000700027306 */ /* 0x000e6e0000209400 */
[----:B------:R-:W-:Y:S01]  /*2a8a0*/  @P0 VIADD R5, R5, 0x1 ;  /* 0x0000000105050836 */ /* 0x000fe20000000000 */
[----:B-1----:R-:W1:Y:S02]  /*2a8b0*/  MUFU.RCP R2, R2 ;  /* 0x0000000200027308 */ /* 0x002e640000001000 */
[----:B-1----:R-:W-:-:S06]  /*2a8c0*/  VIADD R2, R2, 0xffffffe ;  /* 0x0ffffffe02027836 */ /* 0x002fcc0000000000 */
[----:B------:R-:W1:Y:S02]  /*2a8d0*/  F2I.FTZ.U32.TRUNC.NTZ R3, R2 ;  /* 0x0000000200037305 */ /* 0x000e64000021f000 */
[----:B-1----:R-:W-:-:S04]  /*2a8e0*/  IMAD.MOV R2, RZ, RZ, -R3 ;  /* 0x000000ffff027224 */ /* 0x002fc800078e0a03 */
[----:B------:R-:W-:Y:S01]  /*2a8f0*/  IMAD R9, R2, R7, RZ ;  /* 0x0000000702097224 */ /* 0x000fe200078e02ff */
[----:B------:R-:W-:-:S05]  /*2a900*/  MOV R2, RZ ;  /* 0x000000ff00027202 */ /* 0x000fca0000000f00 */
[----:B------:R-:W-:Y:S01]  /*2a910*/  IMAD.HI.U32 R2, R3, R9, R2 ;  /* 0x0000000903027227 */ /* 0x000fe200078e0002 */
[----:B------:R-:W-:Y:S02]  /*2a920*/  LOP3.LUT R3, R8, R4, RZ, 0x3c, !PT ;  /* 0x0000000408037212 */ /* 0x000fe400078e3cff */
[----:B------:R-:W-:Y:S02]  /*2a930*/  IABS R9, R6 ;  /* 0x0000000600097213 */ /* 0x000fe40000000000 */
[----:B------:R-:W-:Y:S02]  /*2a940*/  ISETP.GE.AND P2, PT, R3, RZ, PT ;  /* 0x000000ff0300720c */ /* 0x000fe40003f46270 */
[----:B------:R-:W-:-:S11]  /*2a950*/  IADD3 R9, RZ, -R9, RZ ;  /* 0x80000009ff097210 */ /* 0x000fd60007ffe0ff */
[----:B------:R-:W-:Y:S01]  /*2a960*/  @!P2 IMAD.MOV R5, RZ, RZ, -R5 ;  /* 0x000000ffff05a224 */ /* 0x000fe200078e0a05 */
[----:B------:R-:W-:-:S04]  /*2a970*/  @!P1 LOP3.LUT R5, RZ, R4, RZ, 0x33, !PT ;  /* 0x00000004ff059212 */ /* 0x000fc800078e33ff */
[-C--:B------:R-:W-:Y:S01]  /*2a980*/  IABS R3, R5.reuse ;  /* 0x0000000500037213 */ /* 0x080fe20000000000 */
[----:B------:R-:W-:-:S04]  /*2a990*/  IMAD R4, R4, R5, RZ ;  /* 0x0000000504047224 */ /* 0x000fc800078e02ff */
[----:B------:R-:W-:Y:S01]  /*2a9a0*/  IMAD.HI.U32 R2, R2, R3, RZ ;  /* 0x0000000302027227 */ /* 0x000fe200078e00ff */
[----:B------:R-:W-:-:S03]  /*2a9b0*/  IADD3 R4, R8, -R4, RZ ;  /* 0x8000000408047210 */ /* 0x000fc60007ffe0ff */
[----:B------:R-:W-:-:S05]  /*2a9c0*/  IMAD R3, R2, R9, R3 ;  /* 0x0000000902037224 */ /* 0x000fca00078e0203 */
        /* <DEDUP_REMOVED lines=8> */
[----:B------:R-:W-:Y:S02]  /*2aa50*/  @!P2 IADD3 R2, -R2, RZ, RZ ;  /* 0x000000ff0202a210 */ /* 0x000fe40007ffe1ff */
[----:B------:R-:W-:-:S05]  /*2aa60*/  @!P1 LOP3.LUT R2, RZ, R6, RZ, 0x33, !PT ;  /* 0x00000006ff029212 */ /* 0x000fca00078e33ff */
[--C-:B------:R-:W-:Y:S02]  /*2aa70*/  IMAD.MOV R3, RZ, RZ, -R2.reuse ;  /* 0x000000ffff037224 */ /* 0x100fe400078e0a02 */
[C---:B------:R-:W-:Y:S02]  /*2aa80*/  IMAD R2, R6.reuse, 0x1000000, R2 ;  /* 0x0100000006027824 */ /* 0x040fe400078e0202 */
[----:B------:R-:W-:Y:S02]  /*2aa90*/  IMAD R3, R6, R3, R5 ;  /* 0x0000000306037224 */ /* 0x000fe400078e0205 */
[----:B----4-:R-:W-:Y:S02]  /*2aaa0*/  IMAD.IADD R10, R0, 0x1, R10 ;  /* 0x00000001000a7824 */ /* 0x010fe400078e020a */
[----:B0-----:R-:W-:-:S05]  /*2aab0*/  IMAD R0, R3, 0x10000, R2 ;  /* 0x0001000003007824 */ /* 0x001fca00078e0202 */
[----:B------:R1:W-:Y:S04]  /*2aac0*/  STL [R1+0x8], R0 ;  /* 0x0000080001007387 */ /* 0x0003e80000100800 */
[----:B------:R1:W-:Y:S04]  /*2aad0*/  STL [R1+0xc], R10 ;  /* 0x00000c0a01007387 */ /* 0x0003e80000100800 */
[----:B------:R1:W-:Y:S01]  /*2aae0*/  STL [R1+0x4], R4 ;  /* 0x0000040401007387 */ /* 0x0003e20000100800 */
[----:B------:R-:W-:Y:S05]  /*2aaf0*/  BRA `(.L_x_647) ;  /* 0x0000000000287947 */ /* 0x000fea0003800000 */
.L_x_641:
[----:B------:R-:W-:Y:S01]  /*2ab00*/  UMOV UR4, URZ ;  /* 0x0000003f00047c82 */ /* 0x000fe20008000000 */
[----:B------:R-:W-:Y:S01]  /*2ab10*/  ULDC UR6, c[0x0][0xc3c] ;  /* 0x00030f0000067ab9 */ /* 0x000fe20000000800 */
[----:B------:R-:W-:Y:S01]  /*2ab20*/  UMOV UR5, URZ ;  /* 0x0000003f00057c82 */ /* 0x000fe20008000000 */
[----:B------:R-:W-:Y:S01]  /*2ab30*/  IMAD.U32 R3, RZ, RZ, UR4 ;  /* 0x00000004ff037e24 */ /* 0x000fe2000f8e00ff */
[----:B------:R-:W-:Y:S01]  /*2ab40*/  MOV R0, UR6 ;  /* 0x0000000600007c02 */ /* 0x000fe20008000f00 */
[----:B------:R-:W-:Y:S01]  /*2ab50*/  IMAD.U32 R2, RZ, RZ, UR5 ;  /* 0x00000005ff027e24 */ /* 0x000fe2000f8e00ff */
[----:B------:R0:W-:Y:S04]  /*2ab60*/  STL [R1], R5 ;  /* 0x0000000501007387 */ /* 0x0001e80000100800 */
[----:B------:R0:W-:Y:S04]  /*2ab70*/  STL [R1+0x4], R3 ;  /* 0x0000040301007387 */ /* 0x0001e80000100800 */
[----:B------:R0:W-:Y:S04]  /*2ab80*/  STL [R1+0xc], R0 ;  /* 0x00000c0001007387 */ /* 0x0001e80000100800 */
[----:B------:R0:W-:Y:S02]  /*2ab90*/  STL [R1+0x8], R2 ;  /* 0x0000080201007387 */ /* 0x0001e40000100800 */
.L_x_647:
[----:B0-----:R-:W2:Y:S04]  /*2aba0*/  LDL R2, [R1+0xc] ;  /* 0x00000c0001027983 */ /* 0x001ea80000100800 */
[----:B------:R-:W4:Y:S04]  /*2abb0*/  LDL R3, [R1+0x8] ;  /* 0x0000080001037983 */ /* 0x000f280000100800 */
[----:B-1----:R-:W5:Y:S04]  /*2abc0*/  LDL R4, [R1] ;  /* 0x0000000001047983 */ /* 0x002f680000100800 */
[----:B------:R-:W5:Y:S01]  /*2abd0*/  LDL R5, [R1+0x4] ;  /* 0x0000040001057983 */ /* 0x000f620000100800 */
[----:B------:R-:W0:Y:S01]  /*2abe0*/  S2R R0, SR_TID.X ;  /* 0x0000000000007919 */ /* 0x000e220000002100 */
[----:B------:R-:W-:Y:S05]  /*2abf0*/  WARPSYNC.ALL ;  /* 0x0000000000007948 */ /* 0x000fea0003800000 */
[----:B0-----:R-:W-:Y:S01]  /*2ac00*/  LOP3.LUT R0, R0, 0x1f, RZ, 0xc0, !PT ;  /* 0x0000001f00007812 */ /* 0x001fe200078ec0ff */
[----:B------:R-:W-:Y:S03]  /*2ac10*/  BAR.SYNC.DEFER_BLOCKING 0x4, 0x180 ;  /* 0x0106000000007b1d */ /* 0x000fe60000010000 */
[----:B------:R-:W-:-:S13]  /*2ac20*/  ISETP.NE.AND P0, PT, R0, RZ, PT ;  /* 0x000000ff0000720c */ /* 0x000fda0003f05270 */
[----:B------:R-:W0:Y:S01]  /*2ac30*/  @!P0 S2R R0, SR_CgaCtaId ;  /* 0x0000000000008919 */ /* 0x000e220000008800 */
[----:B--2---:R-:W-:Y:S01]  /*2ac40*/  IMAD.MOV.U32 R7, RZ, RZ, R2 ;  /* 0x000000ffff077224 */ /* 0x004fe200078e0002 */
[----:B------:R-:W-:Y:S01]  /*2ac50*/  @!P0 MOV R2, 0x400 ;  /* 0x0000040000028802 */ /* 0x000fe20000000f00 */
[----:B----4-:R-:W-:-:S03]  /*2ac60*/  IMAD.MOV.U32 R6, RZ, RZ, R3 ;  /* 0x000000ffff067224 */ /* 0x010fc600078e0003 */
[----:B0-----:R-:W-:-:S05]  /*2ac70*/  @!P0 LEA R18, R0, R2, 0x18 ;  /* 0x0000000200128211 */ /* 0x001fca00078ec0ff */
[----:B-----5:R0:W-:Y:S01]  /*2ac80*/  @!P0 STS.128 [R18+0x298d0], R4 ;  /* 0x0298d00412008388 */ /* 0x0201e20000000c00 */
[----:B------:R-:W-:Y:S06]  /*2ac90*/  BAR.ARV 0x5, 0x180 ;  /* 0x0146000000007b1d */ /* 0x000fec0000002000 */
.L_x_638:
[----:B------:R-:W2:Y:S01]  /*2aca0*/  LDL R0, [R1+0xc] ;  /* 0x00000c0001007983 */ /* 0x000ea20000100800 */
[----:B------:R-:W-:Y:S02]  /*2acb0*/  ULDC UR4, c[0x0][0xc3c] ;  /* 0x00030f0000047ab9 */ /* 0x000fe40000000800 */
[----:B--2---:R-:W-:-:S13]  /*2acc0*/  ISETP.GE.AND P0, PT, R0, UR4, PT ;  /* 0x0000000400007c0c */ /* 0x004fda000bf06270 */
[----:B------:R-:W-:Y:S05]  /*2acd0*/  @!P0 BRA `(.L_x_648) ;  /* 0xffffffa000c48947 */ /* 0x000fea000383ffff */
[----:B------:R-:W-:Y:S05]  /*2ace0*/  BSYNC B7 ;  /* 0x0000000000077941 */ /* 0x000fea0003800000 */
.L_x_536:
[----:B-1----:R-:W4:Y:S01]  /*2acf0*/  LDL.LU R0, [R1+0x5c] ;  /* 0x00005c0001007983 */ /* 0x002f220000300800 */
[----:B------:R-:W-:Y:S01]  /*2ad00*/  BSSY B0, `(.L_x_649) ;  /* 0x000000b000007945 */ /* 0x000fe20003800000 */
[----:B0-2---:R-:W0:Y:S01]  /*2ad10*/  S2R R5, SR_CgaCtaId ;  /* 0x0000000000057919 */ /* 0x005e220000008800 */
[----:B----4-:R-:W-:-:S05]  /*2ad20*/  VIADD R0, R0, 0x1 ;  /* 0x0000000100007836 */ /* 0x010fca0000000000 */
[----:B------:R-:W-:-:S04]  /*2ad30*/  LEA.HI R2, R0, R0, RZ, 0x1 ;  /* 0x0000000000027211 */ /* 0x000fc800078f08ff */
[----:B------:R-:W-:-:S04]  /*2ad40*/  LOP3.LUT R3, R2, 0xfffffffe, RZ, 0xc0, !PT ;  /* 0xfffffffe02037812 */ /* 0x000fc800078ec0ff */
[----:B------:R-:W-:Y:S02]  /*2ad50*/  IADD3 R3, R0, -R3, RZ ;  /* 0x8000000300037210 */ /* 0x000fe40007ffe0ff */
[----:B------:R-:W-:Y:S02]  /*2ad60*/  MOV R0, 0x400 ;  /* 0x0000040000007802 */ /* 0x000fe40000000f00 */
[----:B------:R-:W-:Y:S02]  /*2ad70*/  SHF.L.U32 R3, R3, 0x1f, RZ ;  /* 0x0000001f03037819 */ /* 0x000fe400000006ff */
[----:B0-----:R-:W-:-:S04]  /*2ad80*/  LEA R0, R5, R0, 0x18 ;  /* 0x0000000005007211 */ /* 0x001fc800078ec0ff */
[----:B------:R-:W0:Y:S02]  /*2ad90*/  SYNCS.PHASECHK.TRANS64.TRYWAIT P0, [R0+URZ+0x29820], R3 ;  /* 0x02982003000075a7 */ /* 0x000e24000800017f */
[----:B0-----:R-:W-:Y:S05]  /*2ada0*/  @!P0 BRA `(.L_x_650) ;  /* 0x0000004800a88947 */ /* 0x001fea0003800000 */
.L_x_846:
[----:B------:R-:W-:Y:S05]  /*2adb0*/  BSYNC B0 ;  /* 0x0000000000007941 */ /* 0x000fea0003800000 */
.L_x_649:
[----:B------:R-:W-:-:S03]  /*2adc0*/  UMOV UR4, 0xffffffff ;  /* 0xffffffff00047882 */ /* 0x000fc60000000000 */
[----:B------:R-:W-:Y:S05]  /*2add0*/  BRA.DIV UR4, `(.L_x_651) ;  /* 0x0000004a04b07947 */ /* 0x000fea000b800000 */
[----:B------:R-:W1:Y:S02]  /*2ade0*/  S2R R2, SR_TID.X ;  /* 0x0000000000027919 */ /* 0x000e640000002100 */
[----:B-1----:R-:W-:-:S04]  /*2adf0*/  SHF.R.U32.HI R2, RZ, 0x5, R2 ;  /* 0x00000005ff027819 */ /* 0x002fc80000011602 */
[----:B------:R-:W-:-:S05]  /*2ae00*/  LOP3.LUT R2, R2, 0x3, RZ, 0xc0, !PT ;  /* 0x0000000302027812 */ /* 0x000fca00078ec0ff */
[----:B------:R1:W2:Y:S02]  /*2ae10*/  SHFL.IDX PT, R14, R2, RZ, 0x1f ;  /* 0x00001fff020e7589 */ /* 0x0002a400000e0000 */
.L_x_849:
[----:B--2---:R-:W-:-:S13]  /*2ae20*/  ISETP.NE.AND P0, PT, R14, RZ, PT ;  /* 0x000000ff0e00720c */ /* 0x004fda0003f05270 */
[----:B------:R-:W-:Y:S05]  /*2ae30*/  @P0 BRA `(.L_x_324) ;  /* 0x0000000000a80947 */ /* 0x000fea0003800000 */
[----:B------:R-:W-:-:S03]  /*2ae40*/  UMOV UR4, 0xffffffff ;  /* 0xffffffff00047882 */ /* 0x000fc60000000000 */
[----:B------:R-:W-:Y:S05]  /*2ae50*/  BRA.DIV UR4, `(.L_x_652) ;  /* 0x0000004a04c47947 */ /* 0x000fea000b800000 */
[----:B------:R-:W-:-:S13]  /*2ae60*/  ELECT P6, URZ, PT ;  /* 0x00000000003f782f */ /* 0x000fda00038c0000 */
.L_x_852:
[----:B------:R-:W-:Y:S05]  /*2ae70*/  @!P6 BRA `(.L_x_324) ;  /* 0x000000000098e947 */ /* 0x000fea0003800000 */
[----:B------:R-:W-:-:S06]  /*2ae80*/  ULOP3.LUT UR4, UR36, 0x2, URZ, 0xfc, !UPT ;  /* 0x0000000224047892 */ /* 0x000fcc000f8efc3f */
[----:B-1----:R-:W-:-:S05]  /*2ae90*/  IMAD.U32 R2, RZ, RZ, UR4 ;  /* 0x00000004ff027e24 */ /* 0x002fca000f8e00ff */
[----:B------:R-:W-:-:S13]  /*2aea0*/  ISETP.NE.AND P0, PT, R2, 0x3, PT ;  /* 0x000000030200780c */ /* 0x000fda0003f05270 */
[----:B------:R-:W-:Y:S05]  /*2aeb0*/  @!P0 BRA `(.L_x_653) ;  /* 0x0000000000048947 */ /* 0x000fea0003800000 */
[----:B------:R-:W-:Y:S01]  /*2aec0*/  BPT.TRAP 0x1 ;  /* 0x000000040000795c */ /* 0x000fe20000300000 */
.L_x_653:
[----:B------:R-:W2:Y:S01]  /*2aed0*/  LDL.LU R7, [R1+0x18] ;  /* 0x0000180001077983 */ /* 0x000ea20000300800 */
[----:B------:R-:W-:Y:S01]  /*2aee0*/  VIADD R2, R0, 0x29840 ;  /* 0x0002984000027836 */ /* 0x000fe20000000000 */
[----:B0-----:R-:W-:-:S03]  /*2aef0*/  IADD3 R3, R19, 0x1, RZ ;  /* 0x0000000113037810 */ /* 0x001fc60007ffe0ff */
[----:B------:R-:W-:Y:S01]  /*2af00*/  IMAD R6, R19, 0x8, R2 ;  /* 0x0000000813067824 */ /* 0x000fe200078e0202 */
[----:B------:R-:W-:-:S04]  /*2af10*/  ISETP.NE.AND P2, PT, R3, 0x2, PT ;  /* 0x000000020300780c */ /* 0x000fc80003f45270 */
[----:B------:R-:W-:Y:S02]  /*2af20*/  SEL R4, RZ, 0x1, P2 ;  /* 0x00000001ff047807 */ /* 0x000fe40001000000 */
[----:B------:R-:W-:Y:S02]  /*2af30*/  SEL R3, R3, RZ, P2 ;  /* 0x000000ff03037207 */ /* 0x000fe40001000000 */
[C---:B--2---:R-:W-:Y:S02]  /*2af40*/  SHF.L.U32 R5, R7.reuse, 0x1f, RZ ;  /* 0x0000001f07057819 */ /* 0x044fe400000006ff */
[----:B------:R-:W-:Y:S01]  /*2af50*/  LOP3.LUT R4, R7, R4, RZ, 0x3c, !PT ;  /* 0x0000000407047212 */ /* 0x000fe200078e3cff */
[----:B------:R-:W-:Y:S01]  /*2af60*/  IMAD R7, R3, 0x8, R2 ;  /* 0x0000000803077824 */ /* 0x000fe200078e0202 */
[----:B------:R-:W0:Y:S02]  /*2af70*/  SYNCS.PHASECHK.TRANS64.TRYWAIT P1, [R6+URZ], R5 ;  /* 0x00000005060075a7 */ /* 0x000e24000802017f */
[----:B------:R-:W-:Y:S01]  /*2af80*/  SHF.L.U32 R2, R4, 0x1f, RZ ;  /* 0x0000001f04027819 */ /* 0x000fe200000006ff */
[----:B0-----:R-:W-:Y:S06]  /*2af90*/  @!P1 BRA `(.L_x_654) ;  /* 0x0000004800949947 */ /* 0x001fec0003800000 */
.L_x_853:
[----:B------:R-:W1:Y:S02]  /*2afa0*/  SYNCS.PHASECHK.TRANS64.TRYWAIT P1, [R7+URZ], R2 ;  /* 0x00000002070075a7 */ /* 0x000e64000802017f */
[----:B-1----:R-:W-:Y:S05]  /*2afb0*/  @!P1 BRA `(.L_x_655) ;  /* 0x0000004800a09947 */ /* 0x002fea0003800000 */
.L_x_854:
[----:B------:R-:W-:Y:S05]  /*2afc0*/  @!P0 BRA `(.L_x_656) ;  /* 0x0000000000048947 */ /* 0x000fea0003800000 */
[----:B------:R-:W-:Y:S01]  /*2afd0*/  BPT.TRAP 0x1 ;  /* 0x000000040000795c */ /* 0x000fe20000300000 */
.L_x_656:
[----:B------:R-:W-:-:S04]  /*2afe0*/  IMAD R4, R19, 0x8, R0 ;  /* 0x0000000813047824 */ /* 0x000fc800078e0200 */
[----:B------:R-:W2:Y:S02]  /*2aff0*/  SYNCS.PHASECHK.TRANS64.TRYWAIT P1, [R4+URZ+0x29860], R5 ;  /* 0x02986005040075a7 */ /* 0x000ea4000802017f */
[----:B--2---:R-:W-:Y:S05]  /*2b000*/  @!P1 BRA `(.L_x_657) ;  /* 0x0000004800a09947 */ /* 0x004fea0003800000 */
.L_x_855:
[----:B------:R-:W-:Y:S05]  /*2b010*/  @!P0 BRA `(.L_x_658) ;  /* 0x0000000000048947 */ /* 0x000fea0003800000 */
[----:B------:R-:W-:Y:S01]  /*2b020*/  BPT.TRAP 0x1 ;  /* 0x000000040000795c */ /* 0x000fe20000300000 */
.L_x_658:
[----:B------:R-:W-:-:S04]  /*2b030*/  IMAD R3, R3, 0x8, R0 ;  /* 0x0000000803037824 */ /* 0x000fc800078e0200 */
[----:B------:R-:W4:Y:S02]  /*2b040*/  SYNCS.PHASECHK.TRANS64.TRYWAIT P1, [R3+URZ+0x29860], R2 ;  /* 0x02986002030075a7 */ /* 0x000f24000802017f */
[----:B----4-:R-:W-:Y:S05]  /*2b050*/  @!P1 BRA `(.L_x_659) ;  /* 0x0000004800a09947 */ /* 0x010fea0003800000 */
.L_x_856:
[----:B------:R-:W-:Y:S05]  /*2b060*/  @!P0 BRA `(.L_x_660) ;  /* 0x0000000000048947 */ /* 0x000fea0003800000 */
[----:B------:R-:W-:Y:S01]  /*2b070*/  BPT.TRAP 0x1 ;  /* 0x000000040000795c */ /* 0x000fe20000300000 */
.L_x_660:
[----:B------:R-:W5:Y:S02]  /*2b080*/  SYNCS.PHASECHK.TRANS64.TRYWAIT P0, [R4+URZ+0x29880], R5 ;  /* 0x02988005040075a7 */ /* 0x000f64000800017f */
[----:B-----5:R-:W-:Y:S05]  /*2b090*/  @!P0 BRA `(.L_x_661) ;  /* 0x0000004800a48947 */ /* 0x020fea0003800000 */
.L_x_662:
[----:B------:R0:W0:Y:S02]  /*2b0a0*/  SYNCS.PHASECHK.TRANS64.TRYWAIT P0, [R3+URZ+0x29880], R2 ;  /* 0x02988002030075a7 */ /* 0x000024000800017f */
[----:B0-----:R-:W-:Y:S05]  /*2b0b0*/  @!P0 NANOSLEEP.SYNCS 0x989680 ;  /* 0x009896800000895d */ /* 0x001fea0003900000 */
[----:B------:R-:W0:Y:S02]  /*2b0c0*/  @!P0 SYNCS.PHASECHK.TRANS64 P0, [R3+URZ+0x29880], R2 ;  /* 0x02988002030085a7 */ /* 0x000e24000800007f */
[----:B0-----:R-:W-:Y:S05]  /*2b0d0*/  @!P0 BRA `(.L_x_662) ;  /* 0xfffffffc00f08947 */ /* 0x001fea000383ffff */
.L_x_324:
[----:B------:R-:W-:Y:S05]  /*2b0e0*/  BSYNC B8 ;  /* 0x0000000000087941 */ /* 0x000fea0003800000 */
.L_x_321:
[----:B------:R-:W-:Y:S05]  /*2b0f0*/  EXIT ;  /* 0x000000000000794d */ /* 0x000fea0003800000 */
.L_x_344:
[----:B---3--:R3:W4:Y:S02]  /*2b100*/  SYNCS.PHASECHK.TRANS64.TRYWAIT P5, [R97+URZ+0x29890], R98 ;  /* 0x02989062610075a7 */ /* 0x00872400080a017f */
[----:B----4-:R-:W-:Y:S05]  /*2b110*/  @!P5 NANOSLEEP.SYNCS 0x989680 ;  /* 0x009896800000d95d */ /* 0x010fea0003900000 */
[----:B------:R-:W4:Y:S02]  /*2b120*/  @!P5 SYNCS.PHASECHK.TRANS64 P5, [R97+URZ+0x29890], R98 ;  /* 0x029890626100d5a7 */ /* 0x000f2400080a007f */
[----:B----4-:R-:W-:Y:S05]  /*2b130*/  @!P5 BRA `(.L_x_344) ;  /* 0xfffffffc00f0d947 */ /* 0x010fea000383ffff */
[----:B------:R-:W-:Y:S05]  /*2b140*/  BRA `(.L_x_663) ;  /* 0xfffffd8800047947 */ /* 0x000fea000383ffff */
.L_x_398:
[----:B--2---:R2:W3:Y:S02]  /*2b150*/  SYNCS.PHASECHK.TRANS64.TRYWAIT P5, [R97+URZ+0x29890], R98 ;  /* 0x02989062610075a7 */ /* 0x0044e400080a017f */
[----:B---3--:R-:W-:Y:S05]  /*2b160*/  @!P5 NANOSLEEP.SYNCS 0x989680 ;  /* 0x009896800000d95d */ /* 0x008fea0003900000 */
[----:B------:R-:W3:Y:S02]  /*2b170*/  @!P5 SYNCS.PHASECHK.TRANS64 P5, [R97+URZ+0x29890], R98 ;  /* 0x029890626100d5a7 */ /* 0x000ee400080a007f */
[----:B---3--:R-:W-:Y:S05]  /*2b180*/  @!P5 BRA `(.L_x_398) ;  /* 0xfffffffc00f0d947 */ /* 0x008fea000383ffff */
[----:B------:R-:W-:Y:S05]  /*2b190*/  BRA `(.L_x_664) ;  /* 0xfffffde4005c7947 */ /* 0x000fea000383ffff */
.L_x_423:
[----:B-1----:R1:W2:Y:S02]  /*2b1a0*/  SYNCS.PHASECHK.TRANS64.TRYWAIT P3, [R97+URZ+0x29890], R98 ;  /* 0x02989062610075a7 */ /* 0x0022a4000806017f */
[----:B--2---:R-:W-:Y:S05]  /*2b1b0*/  @!P3 NANOSLEEP.SYNCS 0x989680 ;  /* 0x009896800000b95d */ /* 0x004fea0003900000 */
[----:B------:R-:W2:Y:S02]  /*2b1c0*/  @!P3 SYNCS.PHASECHK.TRANS64 P3, [R97+URZ+0x29890], R98 ;  /* 0x029890626100b5a7 */ /* 0x000ea4000806007f */
[----:B--2---:R-:W-:Y:S05]  /*2b1d0*/  @!P3 BRA `(.L_x_423) ;  /* 0xfffffffc00f0b947 */ /* 0x004fea000383ffff */
[----:B------:R-:W-:Y:S05]  /*2b1e0*/  BRA `(.L_x_665) ;  /* 0xfffffe44001c7947 */ /* 0x000fea000383ffff */
.L_x_429:
[----:B-1----:R1:W2:Y:S02]  /*2b1f0*/  SYNCS.PHASECHK.TRANS64.TRYWAIT P2, [R97+URZ+0x298b0], R98 ;  /* 0x0298b062610075a7 */ /* 0x0022a4000804017f */
[----:B--2---:R-:W-:Y:S05]  /*2b200*/  @!P2 NANOSLEEP.SYNCS 0x989680 ;  /* 0x009896800000a95d */ /* 0x004fea0003900000 */
[----:B------:R-:W2:Y:S02]  /*2b210*/  @!P2 SYNCS.PHASECHK.TRANS64 P2, [R97+URZ+0x298b0], R98 ;  /* 0x0298b0626100a5a7 */ /* 0x000ea4000804007f */
[----:B--2---:R-:W-:Y:S05]  /*2b220*/  @!P2 BRA `(.L_x_429) ;  /* 0xfffffffc00f0a947 */ /* 0x004fea000383ffff */
[----:B------:R-:W-:Y:S05]  /*2b230*/  BRA `(.L_x_666) ;  /* 0xfffffe4800207947 */ /* 0x000fea000383ffff */
.L_x_439:
[----:B------:R-:W0:Y:S01]  /*2b240*/  S2R R2, SR_TID.X ;  /* 0x0000000000027919 */ /* 0x000e220000002100 */
[----:B------:R-:W-:Y:S01]  /*2b250*/  BSSY B0, `(.L_x_667) ;  /* 0x000000c000007945 */ /* 0x000fe20003800000 */
[----:B------:R-:W-:Y:S01]  /*2b260*/  IMAD.MOV.U32 R12, RZ, RZ, RZ ;  /* 0x000000ffff0c7224 */ /* 0x000fe200078e00ff */
[----:B------:R-:W-:Y:S01]  /*2b270*/  MOV R15, 0xffffffff ;  /* 0xffffffff000f7802 */ /* 0x000fe20000000f00 */
[----:B------:R-:W-:Y:S01]  /*2b280*/  IMAD.MOV.U32 R11, RZ, RZ, 0x1f ;  /* 0x0000001fff0b7424 */ /* 0x000fe200078e00ff */
[----:B0-----:R-:W-:-:S04]  /*2b290*/  IADD3 R3, R2, -0x80, RZ ;  /* 0xffffff8002037810 */ /* 0x001fc80007ffe0ff */
[----:B------:R-:W-:-:S04]  /*2b2a0*/  SHF.R.S32.HI R2, RZ, 0x1f, R3 ;  /* 0x0000001fff027819 */ /* 0x000fc80000011403 */
[----:B------:R-:W-:-:S04]  /*2b2b0*/  LEA.HI R2, R2, R3, RZ, 0x7 ;  /* 0x0000000302027211 */ /* 0x000fc800078f38ff */
[----:B------:R-:W-:-:S05]  /*2b2c0*/  SHF.R.S32.HI R2, RZ, 0x7, R2 ;  /* 0x00000007ff027819 */ /* 0x000fca0000011402 */
[----:B------:R-:W-:-:S07]  /*2b2d0*/  IMAD.MOV.U32 R13, RZ, RZ, R2 ;  /* 0x000000ffff0d7224 */ /* 0x000fce00078e0002 */
[----:B-----5:R-:W-:Y:S05]  /*2b2e0*/  WARPSYNC.COLLECTIVE R15, `(.L_x_668) ;  /* 0x000000000f087348 */ /* 0x020fea0003c00000 */
[----:B------:R0:W1:Y:S02]  /*2b2f0*/  SHFL.IDX P6, R14, R13, R12, R11 ;  /* 0x0000000c0d0e7389 */ /* 0x00006400000c000b */
[----:B01---5:R-:W-:Y:S01]  /*2b300*/  ENDCOLLECTIVE ;  /* 0x000000000000791b */ /* 0x023fe20003800000 */
.L_x_668:
[----:B------:R-:W-:Y:S05]  /*2b310*/  BSYNC B0 ;  /* 0x0000000000007941 */ /* 0x000fea0003800000 */
.L_x_667:
[----:B------:R-:W-:Y:S01]  /*2b320*/  IMAD.MOV.U32 R202, RZ, RZ, R14 ;  /* 0x000000ffffca7224 */ /* 0x000fe200078e000e */
[----:B------:R-:W-:Y:S06]  /*2b330*/  BRA `(.L_x_669) ;  /* 0xfffffe50009c7947 */ /* 0x000fec000383ffff */
.L_x_449:
[----:B------:R-:W-:Y:S01]  /*2b340*/  BSSY B1, `(.L_x_670) ;  /* 0x0000008000017945 */ /* 0x000fe20003800000 */
[----:B------:R-:W-:Y:S01]  /*2b350*/  IMAD.MOV.U32 R13, RZ, RZ, R28 ;  /* 0x000000ffff0d7224 */ /* 0x000fe200078e001c */
[----:B------:R-:W-:Y:S01]  /*2b360*/  MOV R11, 0x1e1f ;  /* 0x00001e1f000b7802 */ /* 0x000fe20000000f00 */
[----:B------:R-:W-:Y:S02]  /*2b370*/  IMAD.MOV.U32 R12, RZ, RZ, RZ ;  /* 0x000000ffff0c7224 */ /* 0x000fe400078e00ff */
[----:B------:R-:W-:-:S07]  /*2b380*/  IMAD.MOV.U32 R15, RZ, RZ, -0x1 ;  /* 0xffffffffff0f7424 */ /* 0x000fce00078e00ff */
[----:B------:R-:W-:Y:S05]  /*2b390*/  WARPSYNC.COLLECTIVE R15, `(.L_x_671) ;  /* 0x000000000f087348 */ /* 0x000fea0003c00000 */
[----:B------:R0:W1:Y:S02]  /*2b3a0*/  SHFL.IDX P6, R14, R13, R12, R11 ;  /* 0x0000000c0d0e7389 */ /* 0x00006400000c000b */
[----:B01----:R-:W-:Y:S01]  /*2b3b0*/  ENDCOLLECTIVE ;  /* 0x000000000000791b */ /* 0x003fe20003800000 */
.L_x_671:
[----:B------:R-:W-:Y:S05]  /*2b3c0*/  BSYNC B1 ;  /* 0x0000000000017941 */ /* 0x000fea0003800000 */
.L_x_670:
[----:B------:R-:W-:Y:S01]  /*2b3d0*/  IMAD.MOV.U32 R13, RZ, RZ, R26 ;  /* 0x000000ffff0d7224 */ /* 0x000fe200078e001a */
[----:B------:R-:W-:Y:S01]  /*2b3e0*/  MOV R12, RZ ;  /* 0x000000ff000c7202 */ /* 0x000fe20000000f00 */
[----:B------:R-:W-:Y:S02]  /*2b3f0*/  IMAD.MOV.U32 R11, RZ, RZ, 0x1e1f ;  /* 0x00001e1fff0b7424 */ /* 0x000fe400078e00ff */
[----:B------:R-:W-:Y:S02]  /*2b400*/  IMAD.MOV.U32 R15, RZ, RZ, -0x1 ;  /* 0xffffffffff0f7424 */ /* 0x000fe400078e00ff */
[----:B------:R-:W-:-:S07]  /*2b410*/  IMAD.MOV.U32 R0, RZ, RZ, R14 ;  /* 0x000000ffff007224 */ /* 0x000fce00078e000e */
[----:B------:R-:W-:Y:S05]  /*2b420*/  WARPSYNC.COLLECTIVE R15, `(.L_x_672) ;  /* 0x000000000f087348 */ /* 0x000fea0003c00000 */
[----:B------:R0:W1:Y:S02]  /*2b430*/  SHFL.IDX P6, R14, R13, R12, R11 ;  /* 0x0000000c0d0e7389 */ /* 0x00006400000c000b */
[----:B01----:R-:W-:Y:S01]  /*2b440*/  ENDCOLLECTIVE ;  /* 0x000000000000791b */ /* 0x003fe20003800000 */
.L_x_672:
[----:B------:R-:W-:Y:S01]  /*2b450*/  MOV R13, R29 ;  /* 0x0000001d000d7202 */ /* 0x000fe20000000f00 */
[----:B------:R-:W-:-:S07]  /*2b460*/  IMAD.MOV.U32 R27, RZ, RZ, R14 ;  /* 0x000000ffff1b7224 */ /* 0x000fce00078e000e */
[----:B------:R-:W-:Y:S05]  /*2b470*/  WARPSYNC.COLLECTIVE R15, `(.L_x_673) ;  /* 0x000000000f087348 */ /* 0x000fea0003c00000 */
[----:B------:R0:W1:Y:S02]  /*2b480*/  SHFL.IDX P6, R14, R13, R12, R11 ;  /* 0x0000000c0d0e7389 */ /* 0x00006400000c000b */
[----:B01----:R-:W-:Y:S01]  /*2b490*/  ENDCOLLECTIVE ;  /* 0x000000000000791b */ /* 0x003fe20003800000 */
.L_x_673:
[----:B------:R-:W-:Y:S02]  /*2b4a0*/  IMAD.MOV.U32 R13, RZ, RZ, R24 ;  /* 0x000000ffff0d7224 */ /* 0x000fe400078e0018 */
[----:B------:R-:W-:-:S07]  /*2b4b0*/  IMAD.MOV.U32 R3, RZ, RZ, R14 ;  /* 0x000000ffff037224 */ /* 0x000fce00078e000e */
[----:B------:R-:W-:Y:S05]  /*2b4c0*/  WARPSYNC.COLLECTIVE R15, `(.L_x_674) ;  /* 0x000000000f087348 */ /* 0x000fea0003c00000 */
[----:B------:R0:W1:Y:S02]  /*2b4d0*/  SHFL.IDX P6, R14, R13, R12, R11 ;  /* 0x0000000c0d0e7389 */ /* 0x00006400000c000b */
[----:B01----:R-:W-:Y:S01]  /*2b4e0*/  ENDCOLLECTIVE ;  /* 0x000000000000791b */ /* 0x003fe20003800000 */
.L_x_674:
[----:B------:R-:W-:Y:S05]  /*2b4f0*/  BRA `(.L_x_675) ;  /* 0xfffffe58000c7947 */ /* 0x000fea000383ffff */
.L_x_453:
[----:B0-----:R0:W2:Y:S02]  /*2b500*/  SYNCS.PHASECHK.TRANS64.TRYWAIT P0, [R16+URZ+0x29800], R5 ;  /* 0x02980005100075a7 */ /* 0x0010a4000800017f */
[----:B--2---:R-:W-:Y:S05]  /*2b510*/  @!P0 NANOSLEEP.SYNCS 0x989680 ;  /* 0x009896800000895d */ /* 0x004fea0003900000 */
[----:B------:R-:W2:Y:S02]  /*2b520*/  @!P0 SYNCS.PHASECHK.TRANS64 P0, [R16+URZ+0x29800], R5 ;  /* 0x02980005100085a7 */ /* 0x000ea4000800007f */
[----:B--2---:R-:W-:Y:S05]  /*2b530*/  @!P0 BRA `(.L_x_453) ;  /* 0xfffffffc00f08947 */ /* 0x004fea000383ffff */
[----:B------:R-:W-:Y:S05]  /*2b540*/  BRA `(.L_x_676) ;  /* 0xfffffe5c00607947 */ /* 0x000fea000383ffff */
.L_x_465:
[----:B------:R-:W-:Y:S01]  /*2b550*/  BSSY B1, `(.L_x_677) ;  /* 0x0000008000017945 */ /* 0x000fe20003800000 */
[----:B------:R-:W-:Y:S01]  /*2b560*/  IMAD.MOV.U32 R13, RZ, RZ, R28 ;  /* 0x000000ffff0d7224 */ /* 0x000fe200078e001c */
[----:B------:R-:W-:Y:S01]  /*2b570*/  MOV R12, RZ ;  /* 0x000000ff000c7202 */ /* 0x000fe20000000f00 */
[----:B------:R-:W-:Y:S02]  /*2b580*/  IMAD.MOV.U32 R11, RZ, RZ, 0x1e1f ;  /* 0x00001e1fff0b7424 */ /* 0x000fe400078e00ff */
[----:B------:R-:W-:-:S07]  /*2b590*/  IMAD.MOV.U32 R15, RZ, RZ, -0x1 ;  /* 0xffffffffff0f7424 */ /* 0x000fce00078e00ff */
[----:B------:R-:W-:Y:S05]  /*2b5a0*/  WARPSYNC.COLLECTIVE R15, `(.L_x_678) ;  /* 0x000000000f087348 */ /* 0x000fea0003c00000 */
[----:B------:R0:W1:Y:S02]  /*2b5b0*/  SHFL.IDX P6, R14, R13, R12, R11 ;  /* 0x0000000c0d0e7389 */ /* 0x00006400000c000b */
[----:B01----:R-:W-:Y:S01]  /*2b5c0*/  ENDCOLLECTIVE ;  /* 0x000000000000791b */ /* 0x003fe20003800000 */
.L_x_678:
[----:B------:R-:W-:Y:S05]  /*2b5d0*/  BSYNC B1 ;  /* 0x0000000000017941 */ /* 0x000fea0003800000 */
.L_x_677:
[----:B------:R-:W-:Y:S01]  /*2b5e0*/  MOV R13, R26 ;  /* 0x0000001a000d7202 */ /* 0x000fe20000000f00 */
[----:B------:R-:W-:Y:S02]  /*2b5f0*/  IMAD.MOV.U32 R12, RZ, RZ, RZ ;  /* 0x000000ffff0c7224 */ /* 0x000fe400078e00ff */
[----:B------:R-:W-:Y:S02]  /*2b600*/  IMAD.MOV.U32 R11, RZ, RZ, 0x1e1f ;  /* 0x00001e1fff0b7424 */ /* 0x000fe400078e00ff */
[----:B------:R-:W-:Y:S02]  /*2b610*/  IMAD.MOV.U32 R15, RZ, RZ, -0x1 ;  /* 0xffffffffff0f7424 */ /* 0x000fe400078e00ff */
[----:B------:R-:W-:-:S07]  /*2b620*/  IMAD.MOV.U32 R0, RZ, RZ, R14 ;  /* 0x000000ffff007224 */ /* 0x000fce00078e000e */
[----:B------:R-:W-:Y:S05]  /*2b630*/  WARPSYNC.COLLECTIVE R15, `(.L_x_679) ;  /* 0x000000000f087348 */ /* 0x000fea0003c00000 */
[----:B------:R0:W1:Y:S02]  /*2b640*/  SHFL.IDX P6, R14, R13, R12, R11 ;  /* 0x0000000c0d0e7389 */ /* 0x00006400000c000b */
[----:B01----:R-:W-:Y:S01]  /*2b650*/  ENDCOLLECTIVE ;  /* 0x000000000000791b */ /* 0x003fe20003800000 */
.L_x_679:
[----:B------:R-:W-:Y:S01]  /*2b660*/  IMAD.MOV.U32 R13, RZ, RZ, R29 ;  /* 0x000000ffff0d7224 */ /* 0x000fe200078e001d */
[----:B------:R-:W-:-:S07]  /*2b670*/  MOV R3, R14 ;  /* 0x0000000e00037202 */ /* 0x000fce0000000f00 */
[----:B------:R-:W-:Y:S05]  /*2b680*/  WARPSYNC.COLLECTIVE R15, `(.L_x_680) ;  /* 0x000000000f087348 */ /* 0x000fea0003c00000 */
[----:B------:R0:W1:Y:S02]  /*2b690*/  SHFL.IDX P6, R14, R13, R12, R11 ;  /* 0x0000000c0d0e7389 */ /* 0x00006400000c000b */
[----:B01----:R-:W-:Y:S01]  /*2b6a0*/  ENDCOLLECTIVE ;  /* 0x000000000000791b */ /* 0x003fe20003800000 */
.L_x_680:
[----:B------:R-:W-:Y:S02]  /*2b6b0*/  IMAD.MOV.U32 R13, RZ, RZ, R24 ;  /* 0x000000ffff0d7224 */ /* 0x000fe400078e0018 */
[----:B------:R-:W-:-:S07]  /*2b6c0*/  IMAD.MOV.U32 R20, RZ, RZ, R14 ;  /* 0x000000ffff147224 */ /* 0x000fce00078e000e */
[----:B------:R-:W-:Y:S05]  /*2b6d0*/  WARPSYNC.COLLECTIVE R15, `(.L_x_681) ;  /* 0x000000000f087348 */ /* 0x000fea0003c00000 */
[----:B------:R0:W1:Y:S02]  /*2b6e0*/  SHFL.IDX P6, R14, R13, R12, R11 ;  /* 0x0000000c0d0e7389 */ /* 0x00006400000c000b */
[----:B01----:R-:W-:Y:S01]  /*2b6f0*/  ENDCOLLECTIVE ;  /* 0x000000000000791b */ /* 0x003fe20003800000 */
.L_x_681:
[----:B------:R-:W-:Y:S01]  /*2b700*/  MOV R21, R14 ;  /* 0x0000000e00157202 */ /* 0x000fe20000000f00 */
[----:B------:R-:W-:Y:S06]  /*2b710*/  BRA `(.L_x_682) ;  /* 0xfffffe8800b07947 */ /* 0x000fec000383ffff */
.L_x_469:
[----:B-1----:R1:W2:Y:S02]  /*2b720*/  SYNCS.PHASECHK.TRANS64.TRYWAIT P0, [R16+URZ+0x29800], R21 ;  /* 0x02980015100075a7 */ /* 0x0022a4000800017f */
[----:B--2---:R-:W-:Y:S05]  /*2b730*/  @!P0 NANOSLEEP.SYNCS 0x989680 ;  /* 0x009896800000895d */ /* 0x004fea0003900000 */
[----:B------:R-:W2:Y:S02]  /*2b740*/  @!P0 SYNCS.PHASECHK.TRANS64 P0, [R16+URZ+0x29800], R21 ;  /* 0x02980015100085a7 */ /* 0x000ea4000800007f */
[----:B--2---:R-:W-:Y:S05]  /*2b750*/  @!P0 BRA `(.L_x_469) ;  /* 0xfffffffc00f08947 */ /* 0x004fea000383ffff */
[----:B------:R-:W-:Y:S05]  /*2b760*/  BRA `(.L_x_683) ;  /* 0xfffffe8c00b87947 */ /* 0x000fea000383ffff */
.L_x_477:
[----:B-1----:R1:W2:Y:S02]  /*2b770*/  SYNCS.PHASECHK.TRANS64.TRYWAIT P2, [R3+URZ+0x29830], R0 ;  /* 0x02983000030075a7 */ /* 0x0022a4000804017f */
[----:B--2---:R-:W-:Y:S05]  /*2b780*/  @!P2 NANOSLEEP.SYNCS 0x989680 ;  /* 0x009896800000a95d */ /* 0x004fea0003900000 */
[----:B------:R-:W2:Y:S02]  /*2b790*/  @!P2 SYNCS.PHASECHK.TRANS64 P2, [R3+URZ+0x29830], R0 ;  /* 0x029830000300a5a7 */ /* 0x000ea4000804007f */
[----:B--2---:R-:W-:Y:S05]  /*2b7a0*/  @!P2 BRA `(.L_x_477) ;  /* 0xfffffffc00f0a947 */ /* 0x004fea000383ffff */
[----:B------:R-:W-:Y:S05]  /*2b7b0*/  BRA `(.L_x_476) ;  /* 0xfffffec000107947 */ /* 0x000fea000383ffff */
.L_x_483:
[----:B-1----:R1:W2:Y:S02]  /*2b7c0*/  SYNCS.PHASECHK.TRANS64.TRYWAIT P2, [R11+URZ+0x29830], R10 ;  /* 0x0298300a0b0075a7 */ /* 0x0022a4000804017f */
[----:B--2---:R-:W-:Y:S05]  /*2b7d0*/  @!P2 NANOSLEEP.SYNCS 0x989680 ;  /* 0x009896800000a95d */ /* 0x004fea0003900000 */
[----:B------:R-:W2:Y:S02]  /*2b7e0*/  @!P2 SYNCS.PHASECHK.TRANS64 P2, [R11+URZ+0x29830], R10 ;  /* 0x0298300a0b00a5a7 */ /* 0x000ea4000804007f */
[----:B--2---:R-:W-:Y:S05]  /*2b7f0*/  @!P2 BRA `(.L_x_483) ;  /* 0xfffffffc00f0a947 */ /* 0x004fea000383ffff */
[----:B------:R-:W-:Y:S05]  /*2b800*/  BRA `(.L_x_482) ;  /* 0xffffff0000387947 */ /* 0x000fea000383ffff */
.L_x_487:
[----:B-1----:R1:W2:Y:S02]  /*2b810*/  SYNCS.PHASECHK.TRANS64.TRYWAIT P1, [R11+URZ+0x29850], R8 ;  /* 0x029850080b0075a7 */ /* 0x0022a4000802017f */
[----:B--2---:R-:W-:Y:S05]  /*2b820*/  @!P1 NANOSLEEP.SYNCS 0x989680 ;  /* 0x009896800000995d */ /* 0x004fea0003900000 */
[----:B------:R-:W2:Y:S02]  /*2b830*/  @!P1 SYNCS.PHASECHK.TRANS64 P1, [R11+URZ+0x29850], R8 ;  /* 0x029850080b0095a7 */ /* 0x000ea4000802007f */
[----:B--2---:R-:W-:Y:S05]  /*2b840*/  @!P1 BRA `(.L_x_487) ;  /* 0xfffffffc00f09947 */ /* 0x004fea000383ffff */
[----:B------:R-:W-:Y:S05]  /*2b850*/  BRA `(.L_x_484) ;  /* 0xffffff1000747947 */ /* 0x000fea000383ffff */
.L_x_493:
[----:B-1----:R1:W2:Y:S02]  /*2b860*/  SYNCS.PHASECHK.TRANS64.TRYWAIT P1, [R13+URZ+0x29850], R0 ;  /* 0x029850000d0075a7 */ /* 0x0022a4000802017f */
[----:B--2---:R-:W-:Y:S05]  /*2b870*/  @!P1 NANOSLEEP.SYNCS 0x989680 ;  /* 0x009896800000995d */ /* 0x004fea0003900000 */
[----:B------:R-:W2:Y:S02]  /*2b880*/  @!P1 SYNCS.PHASECHK.TRANS64 P1, [R13+URZ+0x29850], R0 ;  /* 0x029850000d0095a7 */ /* 0x000ea4000802007f */
[----:B--2---:R-:W-:Y:S05]  /*2b890*/  @!P1 BRA `(.L_x_493) ;  /* 0xfffffffc00f09947 */ /* 0x004fea000383ffff */
[----:B------:R-:W-:Y:S05]  /*2b8a0*/  BRA `(.L_x_492) ;  /* 0xffffff3c000c7947 */ /* 0x000fea000383ffff */
.L_x_497:
[----:B------:R-:W-:Y:S01]  /*2b8b0*/  SEL R130, R65, R12, P0 ;  /* 0x0000000c41827207 */ /* 0x000fe20000000000 */
[----:B------:R-:W-:Y:S01]  /*2b8c0*/  IMAD.MOV.U32 R11, RZ, RZ, 0x1c1f ;  /* 0x00001c1fff0b7424 */ /* 0x000fe200078e00ff */
[----:B------:R-:W-:Y:S01]  /*2b8d0*/  SEL R82, R12, R65, P0 ;  /* 0x000000410c527207 */ /* 0x000fe20000000000 */
[----:B-----5:R-:W-:Y:S01]  /*2b8e0*/  IMAD.MOV.U32 R12, RZ, RZ, R7 ;  /* 0x000000ffff0c7224 */ /* 0x020fe200078e0007 */
[----:B--2---:R-:W-:Y:S01]  /*2b8f0*/  SEL R144, R95, R40, P0 ;  /* 0x000000285f907207 */ /* 0x004fe20000000000 */
[----:B------:R-:W-:Y:S01]  /*2b900*/  IMAD.MOV.U32 R15, RZ, RZ, -0x1 ;  /* 0xffffffffff0f7424 */ /* 0x000fe200078e00ff */
[----:B------:R-:W-:Y:S02]  /*2b910*/  SEL R38, R40, R95, P0 ;  /* 0x0000005f28267207 */ /* 0x000fe40000000000 */
[----:B------:R-:W-:-:S07]  /*2b920*/  LOP3.LUT R5, R7, 0x2, RZ, 0x3c, !PT ;  /* 0x0000000207057812 */ /* 0x000fce00078e3cff */
[----:B-1----:R-:W-:Y:S05]  /*2b930*/  WARPSYNC.COLLECTIVE R15, `(.L_x_684) ;  /* 0x000000000f087348 */ /* 0x002fea0003c00000 */
[----:B------:R0:W2:Y:S02]  /*2b940*/  SHFL.IDX P6, R14, R13, R12, R11 ;  /* 0x0000000c0d0e7389 */ /* 0x0000a400000c000b */
[----:B012---:R-:W-:Y:S01]  /*2b950*/  ENDCOLLECTIVE ;  /* 0x000000000000791b */ /* 0x007fe20003800000 */
.L_x_684:
[----:B------:R-:W-:Y:S02]  /*2b960*/  SEL R134, R112, R97, P0 ;  /* 0x0000006170867207 */ /* 0x000fe40000000000 */
[----:B------:R-:W-:Y:S02]  /*2b970*/  SEL R112, R97, R112, P0 ;  /* 0x0000007061707207 */ /* 0x000fe40000000000 */
[----:B------:R-:W-:Y:S02]  /*2b980*/  SEL R154, R109, R92, P0 ;  /* 0x0000005c6d9a7207 */ /* 0x000fe40000000000 */
[----:B------:R-:W-:Y:S02]  /*2b990*/  SEL R138, R93, R36, P0 ;  /* 0x000000245d8a7207 */ /* 0x000fe40000000000 */
[----:B------:R-:W-:Y:S02]  /*2b9a0*/  SEL R70, R74, R63, P0 ;  /* 0x0000003f4a467207 */ /* 0x000fe40000000000 */
[----:B------:R-:W-:-:S02]  /*2b9b0*/  SEL R30, R63, R74, P0 ;  /* 0x0000004a3f1e7207 */ /* 0x000fc40000000000 */
[----:B------:R-:W-:Y:S01]  /*2b9c0*/  SEL R76, R92, R109, P0 ;  /* 0x0000006d5c4c7207 */ /* 0x000fe20000000000 */
[----:B------:R-:W-:Y:S01]  /*2b9d0*/  IMAD.MOV.U32 R13, RZ, RZ, R96 ;  /* 0x000000ffff0d7224 */ /* 0x000fe200078e0060 */
[----:B------:R-:W-:Y:S02]  /*2b9e0*/  SEL R36, R36, R93, P0 ;  /* 0x0000005d24247207 */ /* 0x000fe40000000000 */
[----:B------:R-:W-:Y:S02]  /*2b9f0*/  SEL R124, R104, R49, P0 ;  /* 0x00000031687c7207 */ /* 0x000fe40000000000 */
[----:B------:R-:W-:Y:S02]  /*2ba00*/  SEL R46, R49, R104, P0 ;  /* 0x00000068312e7207 */ /* 0x000fe40000000000 */
[----:B------:R-:W-:Y:S02]  /*2ba10*/  SEL R152, R99, R94, P0 ;  /* 0x0000005e63987207 */ /* 0x000fe40000000000 */
[----:B------:R-:W-:-:S02]  /*2ba20*/  SEL R140, R91, R80, P0 ;  /* 0x000000505b8c7207 */ /* 0x000fc40000000000 */
[----:B------:R-:W-:-:S07]  /*2ba30*/  MOV R95, R14 ;  /* 0x0000000e005f7202 */ /* 0x000fce0000000f00 */
[----:B------:R-:W-:Y:S05]  /*2ba40*/  WARPSYNC.COLLECTIVE R15, `(.L_x_685) ;  /* 0x000000000f087348 */ /* 0x000fea0003c00000 */
[----:B------:R0:W1:Y:S02]  /*2ba50*/  SHFL.IDX P6, R14, R13, R12, R11 ;  /* 0x0000000c0d0e7389 */ /* 0x00006400000c000b */
[----:B01----:R-:W-:Y:S01]  /*2ba60*/  ENDCOLLECTIVE ;  /* 0x000000000000791b */ /* 0x003fe20003800000 */
.L_x_685:
        /* <DEDUP_REMOVED lines=8> */
[----:B------:R-:W-:Y:S02]  /*2baf0*/  MOV R12, R5 ;  /* 0x00000005000c7202 */ /* 0x000fe40000000f00 */
[----:B------:R-:W-:Y:S02]  /*2bb00*/  SEL R24, R64, R39, P0 ;  /* 0x0000002740187207 */ /* 0x000fe40000000000 */
[----:B------:R-:W-:Y:S02]  /*2bb10*/  SEL R64, R72, R55, P0 ;  /* 0x0000003748407207 */ /* 0x000fe40000000000 */
[----:B------:R-:W-:Y:S02]  /*2bb20*/  SEL R26, R55, R72, P0 ;  /* 0x00000048371a7207 */ /* 0x000fe40000000000 */
[----:B------:R-:W-:Y:S01]  /*2bb30*/  SEL R72, R33, R84, P0 ;  /* 0x0000005421487207 */ /* 0x000fe20000000000 */
[----:B------:R-:W-:Y:S01]  /*2bb40*/  IMAD.MOV.U32 R97, RZ, RZ, R14 ;  /* 0x000000ffff617224 */ /* 0x000fe200078e000e */
[----:B------:R-:W-:-:S07]  /*2bb50*/  SEL R28, R84, R33, P0 ;  /* 0x00000021541c7207 */ /* 0x000fce0000000000 */
[----:B------:R-:W-:Y:S05]  /*2bb60*/  WARPSYNC.COLLECTIVE R15, `(.L_x_686) ;  /* 0x000000000f087348 */ /* 0x000fea0003c00000 */
[----:B------:R0:W1:Y:S02]  /*2bb70*/  SHFL.IDX P6, R14, R13, R12, R11 ;  /* 0x0000000c0d0e7389 */ /* 0x00006400000c000b */
[----:B01----:R-:W-:Y:S01]  /*2bb80*/  ENDCOLLECTIVE ;  /* 0x000000000000791b */ /* 0x003fe20003800000 */
.L_x_686:
        /* <DEDUP_REMOVED lines=18> */
.L_x_687:
        /* <DEDUP_REMOVED lines=18> */
.L_x_688:
        /* <DEDUP_REMOVED lines=11> */
[----:B------:R-:W-:Y:S01]  /*2be80*/  SEL R97, R44, R97, P0 ;  /* 0x000000612c617207 */ /* 0x000fe20000000000 */
[----:B------:R-:W-:-:S07]  /*2be90*/  IMAD.MOV.U32 R74, RZ, RZ, R14 ;  /* 0x000000ffff4a7224 */ /* 0x000fce00078e000e */
[----:B------:R-:W-:Y:S05]  /*2bea0*/  WARPSYNC.COLLECTIVE R15, `(.L_x_689) ;  /* 0x000000000f087348 */ /* 0x000fea0003c00000 */
[----:B------:R0:W1:Y:S02]  /*2beb0*/  SHFL.IDX P6, R14, R13, R12, R11 ;  /* 0x0000000c0d0e7389 */ /* 0x00006400000c000b */
[----:B01----:R-:W-:Y:S01]  /*2bec0*/  ENDCOLLECTIVE ;  /* 0x000000000000791b */ /* 0x003fe20003800000 */
.L_x_689:
[----:B------:R-:W-:Y:S02]  /*2bed0*/  IMAD.MOV.U32 R13, RZ, RZ, R76 ;  /* 0x000000ffff0d7224 */ /* 0x000fe400078e004c */
[----:B------:R-:W-:Y:S01]  /*2bee0*/  IMAD.MOV.U32 R12, RZ, RZ, R5 ;  /* 0x000000ffff0c7224 */ /* 0x000fe200078e0005 */
[----:B------:R-:W-:-:S07]  /*2bef0*/  MOV R75, R14 ;  /* 0x0000000e004b7202 */ /* 0x000fce0000000f00 */
[----:B------:R-:W-:Y:S05]  /*2bf00*/  WARPSYNC.COLLECTIVE R15, `(.L_x_690) ;  /* 0x000000000f087348 */ /* 0x000fea0003c00000 */
[----:B------:R0:W1:Y:S02]  /*2bf10*/  SHFL.IDX P6, R14, R13, R12, R11 ;  /* 0x0000000c0d0e7389 */ /* 0x00006400000c000b */
[----:B01----:R-:W-:Y:S01]  /*2bf20*/  ENDCOLLECTIVE ;  /* 0x000000000000791b */ /* 0x003fe20003800000 */
.L_x_690:
[----:B------:R-:W-:Y:S01]  /*2bf30*/  MOV R13, R36 ;  /* 0x00000024000d7202 */ /* 0x000fe20000000f00 */
[----:B------:R-:W-:-:S07]  /*2bf40*/  IMAD.MOV.U32 R49, RZ, RZ, R14 ;  /* 0x000000ffff317224 */ /* 0x000fce00078e000e */
[----:B------:R-:W-:Y:S05]  /*2bf50*/  WARPSYNC.COLLECTIVE R15, `(.L_x_691) ;  /* 0x000000000f087348 */ /* 0x000fea0003c00000 */
[----:B------:R0:W1:Y:S02]  /*2bf60*/  SHFL.IDX P6, R14, R13, R12, R11 ;  /* 0x0000000c0d0e7389 */ /* 0x00006400000c000b */
[----:B01----:R-:W-:Y:S01]  /*2bf70*/  ENDCOLLECTIVE ;  /* 0x000000000000791b */ /* 0x003fe20003800000 */
.L_x_691:
[----:B------:R-:W-:Y:S02]  /*2bf80*/  SEL R93, R74, R49, P0 ;  /* 0x000000314a5d7207 */ /* 0x000fe40000000000 */
[----:B------:R-:W-:Y:S01]  /*2bf90*/  SEL R74, R49, R74, P0 ;  /* 0x0000004a314a7207 */ /* 0x000fe20000000000 */
[----:B------:R-:W-:Y:S02]  /*2bfa0*/  IMAD.MOV.U32 R13, RZ, RZ, R152 ;  /* 0x000000ffff0d7224 */ /* 0x000fe400078e0098 */
[----:B------:R-:W-:Y:S02]  /*2bfb0*/  IMAD.MOV.U32 R12, RZ, RZ, R7 ;  /* 0x000000ffff0c7224 */ /* 0x000fe400078e0007 */
[----:B------:R-:W-:-:S07]  /*2bfc0*/  IMAD.MOV.U32 R36, RZ, RZ, R14 ;  /* 0x000000ffff247224 */ /* 0x000fce00078e000e */
[----:B------:R-:W-:Y:S05]  /*2bfd0*/  WARPSYNC.COLLECTIVE R15, `(.L_x_692) ;  /* 0x000000000f087348 */ /* 0x000fea0003c00000 */
[----:B------:R0:W1:Y:S02]  /*2bfe0*/  SHFL.IDX P6, R14, R13, R12, R11 ;  /* 0x0000000c0d0e7389 */ /* 0x00006400000c000b */
[----:B01----:R-:W-:Y:S01]  /*2bff0*/  ENDCOLLECTIVE ;  /* 0x000000000000791b */ /* 0x003fe20003800000 */
.L_x_692:
[----:B------:R-:W-:Y:S01]  /*2c000*/  IMAD.MOV.U32 R13, RZ, RZ, R140 ;  /* 0x000000ffff0d7224 */ /* 0x000fe200078e008c */
[----:B------:R-:W-:-:S07]  /*2c010*/  MOV R0, R14 ;  /* 0x0000000e00007202 */ /* 0x000fce0000000f00 */
[----:B------:R-:W-:Y:S05]  /*2c020*/  WARPSYNC.COLLECTIVE R15, `(.L_x_693) ;  /* 0x000000000f087348 */ /* 0x000fea0003c00000 */
[----:B------:R0:W1:Y:S02]  /*2c030*/  SHFL.IDX P6, R14, R13, R12, R11 ;  /* 0x0000000c0d0e7389 */ /* 0x00006400000c000b */
[----:B01----:R-:W-:Y:S01]  /*2c040*/  ENDCOLLECTIVE ;  /* 0x000000000000791b */ /* 0x003fe20003800000 */
.L_x_693:
[----:B------:R-:W-:Y:S01]  /*2c050*/  IMAD.MOV.U32 R13, RZ, RZ, R94 ;  /* 0x000000ffff0d7224 */ /* 0x000fe200078e005e */
[----:B------:R-:W-:Y:S02]  /*2c060*/  MOV R12, R5 ;  /* 0x00000005000c7202 */ /* 0x000fe40000000f00 */
[----:B------:R-:W-:Y:S02]  /*2c070*/  SEL R94, R75, R36, P0 ;  /* 0x000000244b5e7207 */ /* 0x000fe40000000000 */
[----:B------:R-:W-:Y:S01]  /*2c080*/  SEL R75, R36, R75, P0 ;  /* 0x0000004b244b7207 */ /* 0x000fe20000000000 */
[----:B------:R-:W-:-:S07]  /*2c090*/  IMAD.MOV.U32 R3, RZ, RZ, R14 ;  /* 0x000000ffff037224 */ /* 0x000fce00078e000e */
[----:B------:R-:W-:Y:S05]  /*2c0a0*/  WARPSYNC.COLLECTIVE R15, `(.L_x_694) ;  /* 0x000000000f087348 */ /* 0x000fea0003c00000 */
[----:B------:R0:W1:Y:S02]  /*2c0b0*/  SHFL.IDX P6, R14, R13, R12, R11 ;  /* 0x0000000c0d0e7389 */ /* 0x00006400000c000b */
[----:B01----:R-:W-:Y:S01]  /*2c0c0*/  ENDCOLLECTIVE ;  /* 0x000000000000791b */ /* 0x003fe20003800000 */
.L_x_694:
[----:B------:R-:W-:Y:S02]  /*2c0d0*/  IMAD.MOV.U32 R13, RZ, RZ, R20 ;  /* 0x000000ffff0d7224 */ /* 0x000fe400078e0014 */
[----:B------:R-:W-:-:S07]  /*2c0e0*/  IMAD.MOV.U32 R33, RZ, RZ, R14 ;  /* 0x000000ffff217224 */ /* 0x000fce00078e000e */
[----:B------:R-:W-:Y:S05]  /*2c0f0*/  WARPSYNC.COLLECTIVE R15, `(.L_x_695) ;  /* 0x000000000f087348 */ /* 0x000fea0003c00000 */
[----:B------:R0:W1:Y:S02]  /*2c100*/  SHFL.IDX P6, R14, R13, R12, R11 ;  /* 0x0000000c0d0e7389 */ /* 0x00006400000c000b */
[----:B01----:R-:W-:Y:S01]  /*2c110*/  ENDCOLLECTIVE ;  /* 0x000000000000791b */ /* 0x003fe20003800000 */
.L_x_695:
[----:B------:R-:W-:Y:S02]  /*2c120*/  SEL R76, R0, R33, P0 ;  /* 0x00000021004c7207 */ /* 0x000fe40000000000 */
[----:B------:R-:W-:Y:S02]  /*2c130*/  SEL R0, R33, R0, P0 ;  /* 0x0000000021007207 */ /* 0x000fe40000000000 */
[----:B------:R-:W-:Y:S01]  /*2c140*/  MOV R13, R144 ;  /* 0x00000090000d7202 */ /* 0x000fe20000000f00 */
[----:B------:R-:W-:Y:S02]  /*2c150*/  IMAD.MOV.U32 R12, RZ, RZ, R7 ;  /* 0x000000ffff0c7224 */ /* 0x000fe400078e0007 */
[----:B------:R-:W-:-:S07]  /*2c160*/  IMAD.MOV.U32 R20, RZ, RZ, R14 ;  /* 0x000000ffff147224 */ /* 0x000fce00078e000e */
[----:B------:R-:W-:Y:S05]  /*2c170*/  WARPSYNC.COLLECTIVE R15, `(.L_x_696) ;  /* 0x000000000f087348 */ /* 0x000fea0003c00000 */
[----:B------:R0:W1:Y:S02]  /*2c180*/  SHFL.IDX P6, R14, R13, R12, R11 ;  /* 0x0000000c0d0e7389 */ /* 0x00006400000c000b */
[----:B01----:R-:W-:Y:S01]  /*2c190*/  ENDCOLLECTIVE ;  /* 0x000000000000791b */ /* 0x003fe20003800000 */
.L_x_696:
[----:B------:R-:W-:Y:S02]  /*2c1a0*/  SEL R2, R3, R20, P0 ;  /* 0x0000001403027207 */ /* 0x000fe40000000000 */
[----:B------:R-:W-:Y:S01]  /*2c1b0*/  SEL R3, R20, R3, P0 ;  /* 0x0000000314037207 */ /* 0x000fe20000000000 */
[----:B------:R-:W-:Y:S02]  /*2c1c0*/  IMAD.MOV.U32 R13, RZ, RZ, R142 ;  /* 0x000000ffff0d7224 */ /* 0x000fe400078e008e */
[----:B------:R-:W-:-:S07]  /*2c1d0*/  IMAD.MOV.U32 R21, RZ, RZ, R14 ;  /* 0x000000ffff157224 */ /* 0x000fce00078e000e */
[----:B------:R-:W-:Y:S05]  /*2c1e0*/  WARPSYNC.COLLECTIVE R15, `(.L_x_697) ;  /* 0x000000000f087348 */ /* 0x000fea0003c00000 */
[----:B------:R0:W1:Y:S02]  /*2c1f0*/  SHFL.IDX P6, R14, R13, R12, R11 ;  /* 0x0000000c0d0e7389 */ /* 0x00006400000c000b */
[----:B01----:R-:W-:Y:S01]  /*2c200*/  ENDCOLLECTIVE ;  /* 0x000000000000791b */ /* 0x003fe20003800000 */
.L_x_697:
[----:B------:R-:W-:Y:S02]  /*2c210*/  IMAD.MOV.U32 R13, RZ, RZ, R38 ;  /* 0x000000ffff0d7224 */ /* 0x000fe400078e0026 */
[----:B------:R-:W-:Y:S01]  /*2c220*/  IMAD.MOV.U32 R12, RZ, RZ, R5 ;  /* 0x000000ffff0c7224 */ /* 0x000fe200078e0005 */
[----:B------:R-:W-:-:S07]  /*2c230*/  MOV R37, R14 ;  /* 0x0000000e00257202 */ /* 0x000fce0000000f00 */
[----:B------:R-:W-:Y:S05]  /*2c240*/  WARPSYNC.COLLECTIVE R15, `(.L_x_698) ;  /* 0x000000000f087348 */ /* 0x000fea0003c00000 */
[----:B------:R0:W1:Y:S02]  /*2c250*/  SHFL.IDX P6, R14, R13, R12, R11 ;  /* 0x0000000c0d0e7389 */ /* 0x00006400000c000b */
[----:B01----:R-:W-:Y:S01]  /*2c260*/  ENDCOLLECTIVE ;  /* 0x000000000000791b */ /* 0x003fe20003800000 */
.L_x_698:
[----:B------:R-:W-:Y:S01]  /*2c270*/  MOV R13, R120 ;  /* 0x00000078000d7202 */ /* 0x000fe20000000f00 */
[----:B------:R-:W-:-:S07]  /*2c280*/  IMAD.MOV.U32 R38, RZ, RZ, R14 ;  /* 0x000000ffff267224 */ /* 0x000fce00078e000e */
[----:B------:R-:W-:Y:S05]  /*2c290*/  WARPSYNC.COLLECTIVE R15, `(.L_x_699) ;  /* 0x000000000f087348 */ /* 0x000fea0003c00000 */
[----:B------:R0:W1:Y:S02]  /*2c2a0*/  SHFL.IDX P6, R14, R13, R12, R11 ;  /* 0x0000000c0d0e7389 */ /* 0x00006400000c000b */
[----:B01----:R-:W-:Y:S01]  /*2c2b0*/  ENDCOLLECTIVE ;  /* 0x000000000000791b */ /* 0x003fe20003800000 */
.L_x_699:
        /* <DEDUP_REMOVED lines=8> */
.L_x_700:
[----:B------:R-:W-:Y:S02]  /*2c340*/  SEL R36, R37, R120, P0 ;  /* 0x0000007825247207 */ /* 0x000fe40000000000 */
[----:B------:R-:W-:Y:S01]  /*2c350*/  SEL R37, R120, R37, P0 ;  /* 0x0000002578257207 */ /* 0x000fe20000000000 */
[----:B------:R-:W-:Y:S01]  /*2c360*/  IMAD.MOV.U32 R13, RZ, RZ, R134 ;  /* 0x000000ffff0d7224 */ /* 0x000fe200078e0086 */
[----:B------:R-:W-:-:S07]  /*2c370*/  MOV R39, R14 ;  /* 0x0000000e00277202 */ /* 0x000fce0000000f00 */
[----:B------:R-:W-:Y:S05]  /*2c380*/  WARPSYNC.COLLECTIVE R15, `(.L_x_701) ;  /* 0x000000000f087348 */ /* 0x000fea0003c00000 */
[----:B------:R0:W1:Y:S02]  /*2c390*/  SHFL.IDX P6, R14, R13, R12, R11 ;  /* 0x0000000c0d0e7389 */ /* 0x00006400000c000b */
[----:B01----:R-:W-:Y:S01]  /*2c3a0*/  ENDCOLLECTIVE ;  /* 0x000000000000791b */ /* 0x003fe20003800000 */
.L_x_701:
[----:B------:R-:W-:Y:S01]  /*2c3b0*/  IMAD.MOV.U32 R13, RZ, RZ, R118 ;  /* 0x000000ffff0d7224 */ /* 0x000fe200078e0076 */
[----:B------:R-:W-:Y:S01]  /*2c3c0*/  MOV R12, R5 ;  /* 0x00000005000c7202 */ /* 0x000fe20000000f00 */
[----:B------:R-:W-:-:S07]  /*2c3d0*/  IMAD.MOV.U32 R41, RZ, RZ, R14 ;  /* 0x000000ffff297224 */ /* 0x000fce00078e000e */
[----:B------:R-:W-:Y:S05]  /*2c3e0*/  WARPSYNC.COLLECTIVE R15, `(.L_x_702) ;  /* 0x000000000f087348 */ /* 0x000fea0003c00000 */
[----:B------:R0:W1:Y:S02]  /*2c3f0*/  SHFL.IDX P6, R14, R13, R12, R11 ;  /* 0x0000000c0d0e7389 */ /* 0x00006400000c000b */
[----:B01----:R-:W-:Y:S01]  /*2c400*/  ENDCOLLECTIVE ;  /* 0x000000000000791b */ /* 0x003fe20003800000 */
.L_x_702:
[----:B------:R-:W-:Y:S02]  /*2c410*/  IMAD.MOV.U32 R13, RZ, RZ, R112 ;  /* 0x000000ffff0d7224 */ /* 0x000fe400078e0070 */
[----:B------:R-:W-:-:S07]  /*2c420*/  IMAD.MOV.U32 R118, RZ, RZ, R14 ;  /* 0x000000ffff767224 */ /* 0x000fce00078e000e */
[----:B------:R-:W-:Y:S05]  /*2c430*/  WARPSYNC.COLLECTIVE R15, `(.L_x_703) ;  /* 0x000000000f087348 */ /* 0x000fea0003c00000 */
[----:B------:R0:W1:Y:S02]  /*2c440*/  SHFL.IDX P6, R14, R13, R12, R11 ;  /* 0x0000000c0d0e7389 */ /* 0x00006400000c000b */
[----:B01----:R-:W-:Y:S01]  /*2c450*/  ENDCOLLECTIVE ;  /* 0x000000000000791b */ /* 0x003fe20003800000 */
.L_x_703:
        /* <DEDUP_REMOVED lines=8> */
.L_x_704:
[----:B------:R-:W-:Y:S02]  /*2c4e0*/  IMAD.MOV.U32 R13, RZ, RZ, R68 ;  /* 0x000000ffff0d7224 */ /* 0x000fe400078e0044 */
[----:B------:R-:W-:-:S07]  /*2c4f0*/  IMAD.MOV.U32 R43, RZ, RZ, R14 ;  /* 0x000000ffff2b7224 */ /* 0x000fce00078e000e */
[----:B------:R-:W-:Y:S05]  /*2c500*/  WARPSYNC.COLLECTIVE R15, `(.L_x_705) ;  /* 0x000000000f087348 */ /* 0x000fea0003c00000 */
[----:B------:R0:W1:Y:S02]  /*2c510*/  SHFL.IDX P6, R14, R13, R12, R11 ;  /* 0x0000000c0d0e7389 */ /* 0x00006400000c000b */
[----:B01----:R-:W-:Y:S01]  /*2c520*/  ENDCOLLECTIVE ;  /* 0x000000000000791b */ /* 0x003fe20003800000 */
.L_x_705:
[----:B------:R-:W-:Y:S02]  /*2c530*/  IMAD.MOV.U32 R13, RZ, RZ, R110 ;  /* 0x000000ffff0d7224 */ /* 0x000fe400078e006e */
[----:B------:R-:W-:Y:S01]  /*2c540*/  IMAD.MOV.U32 R12, RZ, RZ, R5 ;  /* 0x000000ffff0c7224 */ /* 0x000fe200078e0005 */
[----:B------:R-:W-:-:S07]  /*2c550*/  MOV R45, R14 ;  /* 0x0000000e002d7202 */ /* 0x000fce0000000f00 */
[----:B------:R-:W-:Y:S05]  /*2c560*/  WARPSYNC.COLLECTIVE R15, `(.L_x_706) ;  /* 0x000000000f087348 */ /* 0x000fea0003c00000 */
[----:B------:R0:W1:Y:S02]  /*2c570*/  SHFL.IDX P6, R14, R13, R12, R11 ;  /* 0x0000000c0d0e7389 */ /* 0x00006400000c000b */
[----:B01----:R-:W-:Y:S01]  /*2c580*/  ENDCOLLECTIVE ;  /* 0x000000000000791b */ /* 0x003fe20003800000 */
.L_x_706:
[----:B------:R-:W-:Y:S01]  /*2c590*/  MOV R13, R108 ;  /* 0x0000006c000d7202 */ /* 0x000fe20000000f00 */
[----:B------:R-:W-:-:S07]  /*2c5a0*/  IMAD.MOV.U32 R110, RZ, RZ, R14 ;  /* 0x000000ffff6e7224 */ /* 0x000fce00078e000e */
[----:B------:R-:W-:Y:S05]  /*2c5b0*/  WARPSYNC.COLLECTIVE R15, `(.L_x_707) ;  /* 0x000000000f087348 */ /* 0x000fea0003c00000 */
[----:B------:R0:W1:Y:S02]  /*2c5c0*/  SHFL.IDX P6, R14, R13, R12, R11 ;  /* 0x0000000c0d0e7389 */ /* 0x00006400000c000b */
[----:B01----:R-:W-:Y:S01]  /*2c5d0*/  ENDCOLLECTIVE ;  /* 0x000000000000791b */ /* 0x003fe20003800000 */
.L_x_707:
[----:B------:R-:W-:Y:S02]  /*2c5e0*/  IMAD.MOV.U32 R13, RZ, RZ, R130 ;  /* 0x000000ffff0d7224 */ /* 0x000fe400078e0082 */
[----:B------:R-:W-:Y:S02]  /*2c5f0*/  IMAD.MOV.U32 R12, RZ, RZ, R7 ;  /* 0x000000ffff0c7224 */ /* 0x000fe400078e0007 */
[----:B------:R-:W-:-:S07]  /*2c600*/  IMAD.MOV.U32 R108, RZ, RZ, R14 ;  /* 0x000000ffff6c7224 */ /* 0x000fce00078e000e */
[----:B------:R-:W-:Y:S05]  /*2c610*/  WARPSYNC.COLLECTIVE R15, `(.L_x_708) ;  /* 0x000000000f087348 */ /* 0x000fea0003c00000 */
[----:B------:R0:W1:Y:S02]  /*2c620*/  SHFL.IDX P6, R14, R13, R12, R11 ;  /* 0x0000000c0d0e7389 */ /* 0x00006400000c000b */
[----:B01----:R-:W-:Y:S01]  /*2c630*/  ENDCOLLECTIVE ;  /* 0x000000000000791b */ /* 0x003fe20003800000 */
.L_x_708:
[----:B------:R-:W-:Y:S02]  /*2c640*/  SEL R44, R45, R108, P0 ;  /* 0x0000006c2d2c7207 */ /* 0x000fe40000000000 */
[----:B------:R-:W-:Y:S01]  /*2c650*/  SEL R45, R108, R45, P0 ;  /* 0x0000002d6c2d7207 */ /* 0x000fe20000000000 */
[----:B------:R-:W-:Y:S01]  /*2c660*/  IMAD.MOV.U32 R13, RZ, RZ, R66 ;  /* 0x000000ffff0d7224 */ /* 0x000fe200078e0042 */
[----:B------:R-:W-:-:S07]  /*2c670*/  MOV R47, R14 ;  /* 0x0000000e002f7202 */ /* 0x000fce0000000f00 */
[----:B------:R-:W-:Y:S05]  /*2c680*/  WARPSYNC.COLLECTIVE R15, `(.L_x_709) ;  /* 0x000000000f087348 */ /* 0x000fea0003c00000 */
[----:B------:R0:W1:Y:S02]  /*2c690*/  SHFL.IDX P6, R14, R13, R12, R11 ;  /* 0x0000000c0d0e7389 */ /* 0x00006400000c000b */
[----:B01----:R-:W-:Y:S01]  /*2c6a0*/  ENDCOLLECTIVE ;  /* 0x000000000000791b */ /* 0x003fe20003800000 */
.L_x_709:
[----:B------:R-:W-:Y:S01]  /*2c6b0*/  IMAD.MOV.U32 R13, RZ, RZ, R82 ;  /* 0x000000ffff0d7224 */ /* 0x000fe200078e0052 */
[----:B------:R-:W-:Y:S01]  /*2c6c0*/  MOV R12, R5 ;  /* 0x00000005000c7202 */ /* 0x000fe20000000f00 */
[----:B------:R-:W-:-:S07]  /*2c6d0*/  IMAD.MOV.U32 R77, RZ, RZ, R14 ;  /* 0x000000ffff4d7224 */ /* 0x000fce00078e000e */
[----:B------:R-:W-:Y:S05]  /*2c6e0*/  WARPSYNC.COLLECTIVE R15, `(.L_x_710) ;  /* 0x000000000f087348 */ /* 0x000fea0003c00000 */
[----:B------:R0:W1:Y:S02]  /*2c6f0*/  SHFL.IDX P6, R14, R13, R12, R11 ;  /* 0x0000000c0d0e7389 */ /* 0x00006400000c000b */
[----:B01----:R-:W-:Y:S01]  /*2c700*/  ENDCOLLECTIVE ;  /* 0x000000000000791b */ /* 0x003fe20003800000 */
.L_x_710:
[----:B------:R-:W-:Y:S02]  /*2c710*/  IMAD.MOV.U32 R13, RZ, RZ, R80 ;  /* 0x000000ffff0d7224 */ /* 0x000fe400078e0050 */
[----:B------:R-:W-:-:S07]  /*2c720*/  IMAD.MOV.U32 R82, RZ, RZ, R14 ;  /* 0x000000ffff527224 */ /* 0x000fce00078e000e */
[----:B------:R-:W-:Y:S05]  /*2c730*/  WARPSYNC.COLLECTIVE R15, `(.L_x_711) ;  /* 0x000000000f087348 */ /* 0x000fea0003c00000 */
[----:B------:R0:W1:Y:S02]  /*2c740*/  SHFL.IDX P6, R14, R13, R12, R11 ;  /* 0x0000000c0d0e7389 */ /* 0x00006400000c000b */
[----:B01----:R-:W-:Y:S01]  /*2c750*/  ENDCOLLECTIVE ;  /* 0x000000000000791b */ /* 0x003fe20003800000 */
.L_x_711:
[----:B------:R-:W-:Y:S01]  /*2c760*/  MOV R13, R128 ;  /* 0x00000080000d7202 */ /* 0x000fe20000000f00 */
[----:B------:R-:W-:Y:S02]  /*2c770*/  IMAD.MOV.U32 R12, RZ, RZ, R7 ;  /* 0x000000ffff0c7224 */ /* 0x000fe400078e0007 */
[----:B------:R-:W-:-:S07]  /*2c780*/  IMAD.MOV.U32 R80, RZ, RZ, R14 ;  /* 0x000000ffff507224 */ /* 0x000fce00078e000e */
[----:B------:R-:W-:Y:S05]  /*2c790*/  WARPSYNC.COLLECTIVE R15, `(.L_x_712) ;  /* 0x000000000f087348 */ /* 0x000fea0003c00000 */
[----:B------:R0:W1:Y:S02]  /*2c7a0*/  SHFL.IDX P6, R14, R13, R12, R11 ;  /* 0x0000000c0d0e7389 */ /* 0x00006400000c000b */
[----:B01----:R-:W-:Y:S01]  /*2c7b0*/  ENDCOLLECTIVE ;  /* 0x000000000000791b */ /* 0x003fe20003800000 */
.L_x_712:
[----:B------:R-:W-:Y:S02]  /*2c7c0*/  IMAD.MOV.U32 R13, RZ, RZ, R126 ;  /* 0x000000ffff0d7224 */ /* 0x000fe400078e007e */
[----:B------:R-:W-:-:S07]  /*2c7d0*/  IMAD.MOV.U32 R79, RZ, RZ, R14 ;  /* 0x000000ffff4f7224 */ /* 0x000fce00078e000e */
[----:B------:R-:W-:Y:S05]  /*2c7e0*/  WARPSYNC.COLLECTIVE R15, `(.L_x_713) ;  /* 0x000000000f087348 */ /* 0x000fea0003c00000 */
[----:B------:R0:W1:Y:S02]  /*2c7f0*/  SHFL.IDX P6, R14, R13, R12, R11 ;  /* 0x0000000c0d0e7389 */ /* 0x00006400000c000b */
[----:B01----:R-:W-:Y:S01]  /*2c800*/  ENDCOLLECTIVE ;  /* 0x000000000000791b */ /* 0x003fe20003800000 */
.L_x_713:
[----:B------:R-:W-:Y:S02]  /*2c810*/  IMAD.MOV.U32 R13, RZ, RZ, R78 ;  /* 0x000000ffff0d7224 */ /* 0x000fe400078e004e */
[----:B------:R-:W-:Y:S01]  /*2c820*/  IMAD.MOV.U32 R12, RZ, RZ, R5 ;  /* 0x000000ffff0c7224 */ /* 0x000fe200078e0005 */
[----:B------:R-:W-:-:S07]  /*2c830*/  MOV R81, R14 ;  /* 0x0000000e00517202 */ /* 0x000fce0000000f00 */
[----:B------:R-:W-:Y:S05]  /*2c840*/  WARPSYNC.COLLECTIVE R15, `(.L_x_714) ;  /* 0x000000000f087348 */ /* 0x000fea0003c00000 */
[----:B------:R0:W1:Y:S02]  /*2c850*/  SHFL.IDX P6, R14, R13, R12, R11 ;  /* 0x0000000c0d0e7389 */ /* 0x00006400000c000b */
[----:B01----:R-:W-:Y:S01]  /*2c860*/  ENDCOLLECTIVE ;  /* 0x000000000000791b */ /* 0x003fe20003800000 */
.L_x_714:
[----:B------:R-:W-:Y:S02]  /*2c870*/  MOV R13, R48 ;  /* 0x00000030000d7202 */ /* 0x000fe40000000f00 */
[----:B------:R-:W-:Y:S02]  /*2c880*/  SEL R48, R77, R80, P0 ;  /* 0x000000504d307207 */ /* 0x000fe40000000000 */
[----:B------:R-:W-:Y:S01]  /*2c890*/  SEL R77, R80, R77, P0 ;  /* 0x0000004d504d7207 */ /* 0x000fe20000000000 */
[----:B------:R-:W-:-:S07]  /*2c8a0*/  IMAD.MOV.U32 R126, RZ, RZ, R14 ;  /* 0x000000ffff7e7224 */ /* 0x000fce00078e000e */
[----:B------:R-:W-:Y:S05]  /*2c8b0*/  WARPSYNC.COLLECTIVE R15, `(.L_x_715) ;  /* 0x000000000f087348 */ /* 0x000fea0003c00000 */
[----:B------:R0:W1:Y:S02]  /*2c8c0*/  SHFL.IDX P6, R14, R13, R12, R11 ;  /* 0x0000000c0d0e7389 */ /* 0x00006400000c000b */
[----:B01----:R-:W-:Y:S01]  /*2c8d0*/  ENDCOLLECTIVE ;  /* 0x000000000000791b */ /* 0x003fe20003800000 */
.L_x_715:
        /* <DEDUP_REMOVED lines=8> */
.L_x_716:
[----:B------:R-:W-:Y:S02]  /*2c960*/  SEL R80, R81, R128, P0 ;  /* 0x0000008051507207 */ /* 0x000fe40000000000 */
[----:B------:R-:W-:Y:S01]  /*2c970*/  SEL R81, R128, R81, P0 ;  /* 0x0000005180517207 */ /* 0x000fe20000000000 */
[----:B------:R-:W-:Y:S01]  /*2c980*/  IMAD.MOV.U32 R13, RZ, RZ, R122 ;  /* 0x000000ffff0d7224 */ /* 0x000fe200078e007a */
[----:B------:R-:W-:-:S07]  /*2c990*/  MOV R83, R14 ;  /* 0x0000000e00537202 */ /* 0x000fce0000000f00 */
[----:B------:R-:W-:Y:S05]  /*2c9a0*/  WARPSYNC.COLLECTIVE R15, `(.L_x_717) ;  /* 0x000000000f087348 */ /* 0x000fea0003c00000 */
[----:B------:R0:W1:Y:S02]  /*2c9b0*/  SHFL.IDX P6, R14, R13, R12, R11 ;  /* 0x0000000c0d0e7389 */ /* 0x00006400000c000b */
[----:B01----:R-:W-:Y:S01]  /*2c9c0*/  ENDCOLLECTIVE ;  /* 0x000000000000791b */ /* 0x003fe20003800000 */
.L_x_717:
        /* <DEDUP_REMOVED lines=8> */
.L_x_718:
[----:B------:R-:W-:Y:S01]  /*2ca50*/  IMAD.MOV.U32 R13, RZ, RZ, R42 ;  /* 0x000000ffff0d7224 */ /* 0x000fe200078e002a */
[----:B------:R-:W-:Y:S02]  /*2ca60*/  SEL R42, R43, R110, P0 ;  /* 0x0000006e2b2a7207 */ /* 0x000fe40000000000 */
[----:B------:R-:W-:Y:S01]  /*2ca70*/  SEL R43, R110, R43, P0 ;  /* 0x0000002b6e2b7207 */ /* 0x000fe20000000000 */
[----:B------:R-:W-:-:S07]  /*2ca80*/  IMAD.MOV.U32 R122, RZ, RZ, R14 ;  /* 0x000000ffff7a7224 */ /* 0x000fce00078e000e */
[----:B------:R-:W-:Y:S05]  /*2ca90*/  WARPSYNC.COLLECTIVE R15, `(.L_x_719) ;  /* 0x000000000f087348 */ /* 0x000fea0003c00000 */
[----:B------:R0:W1:Y:S02]  /*2caa0*/  SHFL.IDX P6, R14, R13, R12, R11 ;  /* 0x0000000c0d0e7389 */ /* 0x00006400000c000b */
[----:B01----:R-:W-:Y:S01]  /*2cab0*/  ENDCOLLECTIVE ;  /* 0x000000000000791b */ /* 0x003fe20003800000 */
.L_x_719:
        /* <DEDUP_REMOVED lines=8> */
.L_x_720:
[----:B------:R-:W-:Y:S01]  /*2cb40*/  SEL R49, R31, R124, P0 ;  /* 0x0000007c1f317207 */ /* 0x000fe20000000000 */
[----:B------:R-:W-:Y:S02]  /*2cb50*/  IMAD.MOV.U32 R13, RZ, RZ, R114 ;  /* 0x000000ffff0d7224 */ /* 0x000fe400078e0072 */
[----:B------:R-:W-:-:S07]  /*2cb60*/  IMAD.MOV.U32 R27, RZ, RZ, R14 ;  /* 0x000000ffff1b7224 */ /* 0x000fce00078e000e */
[----:B------:R-:W-:Y:S05]  /*2cb70*/  WARPSYNC.COLLECTIVE R15, `(.L_x_721) ;  /* 0x000000000f087348 */ /* 0x000fea0003c00000 */
[----:B------:R0:W1:Y:S02]  /*2cb80*/  SHFL.IDX P6, R14, R13, R12, R11 ;  /* 0x0000000c0d0e7389 */ /* 0x00006400000c000b */
[----:B01----:R-:W-:Y:S01]  /*2cb90*/  ENDCOLLECTIVE ;  /* 0x000000000000791b */ /* 0x003fe20003800000 */
.L_x_721:
[----:B------:R-:W-:Y:S01]  /*2cba0*/  IMAD.MOV.U32 R13, RZ, RZ, R40 ;  /* 0x000000ffff0d7224 */ /* 0x000fe200078e0028 */
[----:B------:R-:W-:Y:S01]  /*2cbb0*/  SEL R40, R41, R112, P0 ;  /* 0x0000007029287207 */ /* 0x000fe20000000000 */
[----:B------:R-:W-:Y:S01]  /*2cbc0*/  IMAD.MOV.U32 R12, RZ, RZ, R5 ;  /* 0x000000ffff0c7224 */ /* 0x000fe200078e0005 */
[----:B------:R-:W-:Y:S02]  /*2cbd0*/  SEL R41, R112, R41, P0 ;  /* 0x0000002970297207 */ /* 0x000fe40000000000 */
[----:B------:R-:W-:-:S07]  /*2cbe0*/  MOV R29, R14 ;  /* 0x0000000e001d7202 */ /* 0x000fce0000000f00 */
[----:B------:R-:W-:Y:S05]  /*2cbf0*/  WARPSYNC.COLLECTIVE R15, `(.L_x_722) ;  /* 0x000000000f087348 */ /* 0x000fea0003c00000 */
[----:B------:R0:W1:Y:S02]  /*2cc00*/  SHFL.IDX P6, R14, R13, R12, R11 ;  /* 0x0000000c0d0e7389 */ /* 0x00006400000c000b */
[----:B01----:R-:W-:Y:S01]  /*2cc10*/  ENDCOLLECTIVE ;  /* 0x000000000000791b */ /* 0x003fe20003800000 */
.L_x_722:
[----:B------:R-:W-:Y:S01]  /*2cc20*/  MOV R13, R52 ;  /* 0x00000034000d7202 */ /* 0x000fe20000000f00 */
[----:B------:R-:W-:-:S07]  /*2cc30*/  IMAD.MOV.U32 R114, RZ, RZ, R14 ;  /* 0x000000ffff727224 */ /* 0x000fce00078e000e */
[----:B------:R-:W-:Y:S05]  /*2cc40*/  WARPSYNC.COLLECTIVE R15, `(.L_x_723) ;  /* 0x000000000f087348 */ /* 0x000fea0003c00000 */
[----:B------:R0:W1:Y:S02]  /*2cc50*/  SHFL.IDX P6, R14, R13, R12, R11 ;  /* 0x0000000c0d0e7389 */ /* 0x00006400000c000b */
[----:B01----:R-:W-:Y:S01]  /*2cc60*/  ENDCOLLECTIVE ;  /* 0x000000000000791b */ /* 0x003fe20003800000 */
.L_x_723:
        /* <DEDUP_REMOVED lines=8> */
.L_x_724:
[----:B------:R-:W-:Y:S01]  /*2ccf0*/  SEL R53, R29, R116, P0 ;  /* 0x000000741d357207 */ /* 0x000fe20000000000 */
[----:B------:R-:W-:Y:S01]  /*2cd00*/  IMAD.MOV.U32 R13, RZ, RZ, R104 ;  /* 0x000000ffff0d7224 */ /* 0x000fe200078e0068 */
[----:B------:R-:W-:-:S07]  /*2cd10*/  MOV R9, R14 ;  /* 0x0000000e00097202 */ /* 0x000fce0000000f00 */
[----:B------:R-:W-:Y:S05]  /*2cd20*/  WARPSYNC.COLLECTIVE R15, `(.L_x_725) ;  /* 0x000000000f087348 */ /* 0x000fea0003c00000 */
[----:B------:R0:W1:Y:S02]  /*2cd30*/  SHFL.IDX P6, R14, R13, R12, R11 ;  /* 0x0000000c0d0e7389 */ /* 0x00006400000c000b */
[----:B01----:R-:W-:Y:S01]  /*2cd40*/  ENDCOLLECTIVE ;  /* 0x000000000000791b */ /* 0x003fe20003800000 */
.L_x_725:
[----:B------:R-:W-:Y:S01]  /*2cd50*/  IMAD.MOV.U32 R13, RZ, RZ, R58 ;  /* 0x000000ffff0d7224 */ /* 0x000fe200078e003a */
[----:B------:R-:W-:Y:S01]  /*2cd60*/  MOV R12, R5 ;  /* 0x00000005000c7202 */ /* 0x000fe20000000f00 */
[----:B------:R-:W-:-:S07]  /*2cd70*/  IMAD.MOV.U32 R25, RZ, RZ, R14 ;  /* 0x000000ffff197224 */ /* 0x000fce00078e000e */
[----:B------:R-:W-:Y:S05]  /*2cd80*/  WARPSYNC.COLLECTIVE R15, `(.L_x_726) ;  /* 0x000000000f087348 */ /* 0x000fea0003c00000 */
[----:B------:R0:W1:Y:S02]  /*2cd90*/  SHFL.IDX P6, R14, R13, R12, R11 ;  /* 0x0000000c0d0e7389 */ /* 0x00006400000c000b */
[----:B01----:R-:W-:Y:S01]  /*2cda0*/  ENDCOLLECTIVE ;  /* 0x000000000000791b */ /* 0x003fe20003800000 */
.L_x_726:
[----:B------:R-:W-:Y:S01]  /*2cdb0*/  IMAD.MOV.U32 R13, RZ, RZ, R50 ;  /* 0x000000ffff0d7224 */ /* 0x000fe200078e0032 */
[----:B------:R-:W-:Y:S01]  /*2cdc0*/  SEL R50, R124, R31, P0 ;  /* 0x0000001f7c327207 */ /* 0x000fe20000000000 */
[----:B------:R-:W-:-:S07]  /*2cdd0*/  IMAD.MOV.U32 R58, RZ, RZ, R14 ;  /* 0x000000ffff3a7224 */ /* 0x000fce00078e000e */
[----:B------:R-:W-:Y:S05]  /*2cde0*/  WARPSYNC.COLLECTIVE R15, `(.L_x_727) ;  /* 0x000000000f087348 */ /* 0x000fea0003c00000 */
[----:B------:R0:W1:Y:S02]  /*2cdf0*/  SHFL.IDX P6, R14, R13, R12, R11 ;  /* 0x0000000c0d0e7389 */ /* 0x00006400000c000b */
[----:B01----:R-:W-:Y:S01]  /*2ce00*/  ENDCOLLECTIVE ;  /* 0x000000000000791b */ /* 0x003fe20003800000 */
.L_x_727:
[----:B------:R-:W-:Y:S02]  /*2ce10*/  SEL R55, R9, R58, P0 ;  /* 0x0000003a09377207 */ /* 0x000fe40000000000 */
[----:B------:R-:W-:Y:S01]  /*2ce20*/  MOV R13, R64 ;  /* 0x00000040000d7202 */ /* 0x000fe20000000f00 */
[----:B------:R-:W-:Y:S02]  /*2ce30*/  IMAD.MOV.U32 R12, RZ, RZ, R7 ;  /* 0x000000ffff0c7224 */ /* 0x000fe400078e0007 */
[----:B------:R-:W-:-:S07]  /*2ce40*/  IMAD.MOV.U32 R98, RZ, RZ, R14 ;  /* 0x000000ffff627224 */ /* 0x000fce00078e000e */
[----:B------:R-:W-:Y:S05]  /*2ce50*/  WARPSYNC.COLLECTIVE R15, `(.L_x_728) ;  /* 0x000000000f087348 */ /* 0x000fea0003c00000 */
[----:B------:R0:W1:Y:S02]  /*2ce60*/  SHFL.IDX P6, R14, R13, R12, R11 ;  /* 0x0000000c0d0e7389 */ /* 0x00006400000c000b */
[----:B01----:R-:W-:Y:S01]  /*2ce70*/  ENDCOLLECTIVE ;  /* 0x000000000000791b */ /* 0x003fe20003800000 */
.L_x_728:
[----:B------:R-:W-:Y:S02]  /*2ce80*/  SEL R63, R25, R98, P0 ;  /* 0x00000062193f7207 */ /* 0x000fe40000000000 */
[----:B------:R-:W-:Y:S01]  /*2ce90*/  SEL R64, R98, R25, P0 ;  /* 0x0000001962407207 */ /* 0x000fe20000000000 */
[----:B------:R-:W-:Y:S02]  /*2cea0*/  IMAD.MOV.U32 R98, RZ, RZ, RZ ;  /* 0x000000ffff627224 */ /* 0x000fe400078e00ff */
[----:B------:R-:W-:Y:S01]  /*2ceb0*/  IMAD.MOV.U32 R13, RZ, RZ, R62 ;  /* 0x000000ffff0d7224 */ /* 0x000fe200078e003e */
[----:B------:R-:W-:Y:S01]  /*2cec0*/  SEL R62, R58, R9, P0 ;  /* 0x000000093a3e7207 */ /* 0x000fe20000000000 */
[----:B------:R-:W-:-:S07]  /*2ced0*/  IMAD.MOV.U32 R66, RZ, RZ, R14 ;  /* 0x000000ffff427224 */ /* 0x000fce00078e000e */
[----:B------:R-:W-:Y:S05]  /*2cee0*/  WARPSYNC.COLLECTIVE R15, `(.L_x_729) ;  /* 0x000000000f087348 */ /* 0x000fea0003c00000 */
[----:B------:R0:W1:Y:S02]  /*2cef0*/  SHFL.IDX P6, R14, R13, R12, R11 ;  /* 0x0000000c0d0e7389 */ /* 0x00006400000c000b */
[----:B01----:R-:W-:Y:S01]  /*2cf00*/  ENDCOLLECTIVE ;  /* 0x000000000000791b */ /* 0x003fe20003800000 */
.L_x_729:
[----:B------:R-:W-:Y:S02]  /*2cf10*/  IMAD.MOV.U32 R13, RZ, RZ, R26 ;  /* 0x000000ffff0d7224 */ /* 0x000fe400078e001a */
[----:B------:R-:W-:Y:S01]  /*2cf20*/  IMAD.MOV.U32 R12, RZ, RZ, R5 ;  /* 0x000000ffff0c7224 */ /* 0x000fe200078e0005 */
[----:B------:R-:W-:-:S07]  /*2cf30*/  MOV R68, R14 ;  /* 0x0000000e00447202 */ /* 0x000fce0000000f00 */
[----:B------:R-:W-:Y:S05]  /*2cf40*/  WARPSYNC.COLLECTIVE R15, `(.L_x_730) ;  /* 0x000000000f087348 */ /* 0x000fea0003c00000 */
[----:B------:R0:W1:Y:S02]  /*2cf50*/  SHFL.IDX P6, R14, R13, R12, R11 ;  /* 0x0000000c0d0e7389 */ /* 0x00006400000c000b */
[----:B01----:R-:W-:Y:S01]  /*2cf60*/  ENDCOLLECTIVE ;  /* 0x000000000000791b */ /* 0x003fe20003800000 */
.L_x_730:
[----:B------:R-:W-:Y:S01]  /*2cf70*/  MOV R13, R24 ;  /* 0x00000018000d7202 */ /* 0x000fe20000000f00 */
[----:B------:R-:W-:-:S07]  /*2cf80*/  IMAD.MOV.U32 R59, RZ, RZ, R14 ;  /* 0x000000ffff3b7224 */ /* 0x000fce00078e000e */
[----:B------:R-:W-:Y:S05]  /*2cf90*/  WARPSYNC.COLLECTIVE R15, `(.L_x_731) ;  /* 0x000000000f087348 */ /* 0x000fea0003c00000 */
[----:B------:R0:W1:Y:S02]  /*2cfa0*/  SHFL.IDX P6, R14, R13, R12, R11 ;  /* 0x0000000c0d0e7389 */ /* 0x00006400000c000b */
[----:B01----:R-:W-:Y:S01]  /*2cfb0*/  ENDCOLLECTIVE ;  /* 0x000000000000791b */ /* 0x003fe20003800000 */
.L_x_731:
        /* <DEDUP_REMOVED lines=8> */
.L_x_732:
[----:B------:R-:W-:Y:S02]  /*2d040*/  SEL R67, R68, R61, P0 ;  /* 0x0000003d44437207 */ /* 0x000fe40000000000 */
[----:B------:R-:W-:Y:S01]  /*2d050*/  SEL R68, R61, R68, P0 ;  /* 0x000000443d447207 */ /* 0x000fe20000000000 */
[----:B------:R-:W-:Y:S01]  /*2d060*/  IMAD.MOV.U32 R13, RZ, RZ, R72 ;  /* 0x000000ffff0d7224 */ /* 0x000fe200078e0048 */
[----:B------:R-:W-:-:S07]  /*2d070*/  MOV R70, R14 ;  /* 0x0000000e00467202 */ /* 0x000fce0000000f00 */
[----:B------:R-:W-:Y:S05]  /*2d080*/  WARPSYNC.COLLECTIVE R15, `(.L_x_733) ;  /* 0x000000000f087348 */ /* 0x000fea0003c00000 */
[----:B------:R0:W1:Y:S02]  /*2d090*/  SHFL.IDX P6, R14, R13, R12, R11 ;  /* 0x0000000c0d0e7389 */ /* 0x00006400000c000b */
[----:B01----:R-:W-:Y:S01]  /*2d0a0*/  ENDCOLLECTIVE ;  /* 0x000000000000791b */ /* 0x003fe20003800000 */
.L_x_733:
[----:B------:R-:W-:Y:S01]  /*2d0b0*/  IMAD.MOV.U32 R13, RZ, RZ, R30 ;  /* 0x000000ffff0d7224 */ /* 0x000fe200078e001e */
[----:B------:R-:W-:Y:S01]  /*2d0c0*/  MOV R12, R5 ;  /* 0x00000005000c7202 */ /* 0x000fe20000000f00 */
[----:B------:R-:W-:-:S07]  /*2d0d0*/  IMAD.MOV.U32 R72, RZ, RZ, R14 ;  /* 0x000000ffff487224 */ /* 0x000fce00078e000e */
[----:B------:R-:W-:Y:S05]  /*2d0e0*/  WARPSYNC.COLLECTIVE R15, `(.L_x_734) ;  /* 0x000000000f087348 */ /* 0x000fea0003c00000 */
[----:B------:R0:W1:Y:S02]  /*2d0f0*/  SHFL.IDX P6, R14, R13, R12, R11 ;  /* 0x0000000c0d0e7389 */ /* 0x00006400000c000b */
[----:B01----:R-:W-:Y:S01]  /*2d100*/  ENDCOLLECTIVE ;  /* 0x000000000000791b */ /* 0x003fe20003800000 */
.L_x_734:
[----:B------:R-:W-:Y:S02]  /*2d110*/  IMAD.MOV.U32 R13, RZ, RZ, R28 ;  /* 0x000000ffff0d7224 */ /* 0x000fe400078e001c */
[----:B------:R-:W-:-:S07]  /*2d120*/  IMAD.MOV.U32 R73, RZ, RZ, R14 ;  /* 0x000000ffff497224 */ /* 0x000fce00078e000e */
[----:B------:R-:W-:Y:S05]  /*2d130*/  WARPSYNC.COLLECTIVE R15, `(.L_x_735) ;  /* 0x000000000f087348 */ /* 0x000fea0003c00000 */
[----:B------:R0:W1:Y:S02]  /*2d140*/  SHFL.IDX P6, R14, R13, R12, R11 ;  /* 0x0000000c0d0e7389 */ /* 0x00006400000c000b */
[----:B01----:R-:W-:Y:S01]  /*2d150*/  ENDCOLLECTIVE ;  /* 0x000000000000791b */ /* 0x003fe20003800000 */
.L_x_735:
        /* <DEDUP_REMOVED lines=8> */
.L_x_736:
[----:B------:R-:W-:Y:S02]  /*2d1e0*/  SEL R71, R72, R85, P0 ;  /* 0x0000005548477207 */ /* 0x000fe40000000000 */
[----:B------:R-:W-:Y:S01]  /*2d1f0*/  SEL R72, R85, R72, P0 ;  /* 0x0000004855487207 */ /* 0x000fe20000000000 */
[----:B------:R-:W-:Y:S02]  /*2d200*/  IMAD.MOV.U32 R13, RZ, RZ, R86 ;  /* 0x000000ffff0d7224 */ /* 0x000fe400078e0056 */
[----:B------:R-:W-:-:S07]  /*2d210*/  IMAD.MOV.U32 R84, RZ, RZ, R14 ;  /* 0x000000ffff547224 */ /* 0x000fce00078e000e */
[----:B------:R-:W-:Y:S05]  /*2d220*/  WARPSYNC.COLLECTIVE R15, `(.L_x_737) ;  /* 0x000000000f087348 */ /* 0x000fea0003c00000 */
[----:B------:R0:W1:Y:S02]  /*2d230*/  SHFL.IDX P6, R14, R13, R12, R11 ;  /* 0x0000000c0d0e7389 */ /* 0x00006400000c000b */
[----:B01----:R-:W-:Y:S01]  /*2d240*/  ENDCOLLECTIVE ;  /* 0x000000000000791b */ /* 0x003fe20003800000 */
.L_x_737:
[----:B------:R-:W-:Y:S02]  /*2d250*/  IMAD.MOV.U32 R13, RZ, RZ, R34 ;  /* 0x000000ffff0d7224 */ /* 0x000fe400078e0022 */
[----:B------:R-:W-:Y:S01]  /*2d260*/  IMAD.MOV.U32 R12, RZ, RZ, R5 ;  /* 0x000000ffff0c7224 */ /* 0x000fe200078e0005 */
[----:B------:R-:W-:-:S07]  /*2d270*/  MOV R86, R14 ;  /* 0x0000000e00567202 */ /* 0x000fce0000000f00 */
[----:B------:R-:W-:Y:S05]  /*2d280*/  WARPSYNC.COLLECTIVE R15, `(.L_x_738) ;  /* 0x000000000f087348 */ /* 0x000fea0003c00000 */
[----:B------:R0:W1:Y:S02]  /*2d290*/  SHFL.IDX P6, R14, R13, R12, R11 ;  /* 0x0000000c0d0e7389 */ /* 0x00006400000c000b */
[----:B01----:R-:W-:Y:S01]  /*2d2a0*/  ENDCOLLECTIVE ;  /* 0x000000000000791b */ /* 0x003fe20003800000 */
.L_x_738:
[----:B------:R-:W-:Y:S01]  /*2d2b0*/  MOV R13, R32 ;  /* 0x00000020000d7202 */ /* 0x000fe20000000f00 */
[----:B------:R-:W-:-:S07]  /*2d2c0*/  IMAD.MOV.U32 R87, RZ, RZ, R14 ;  /* 0x000000ffff577224 */ /* 0x000fce00078e000e */
[----:B------:R-:W-:Y:S05]  /*2d2d0*/  WARPSYNC.COLLECTIVE R15, `(.L_x_739) ;  /* 0x000000000f087348 */ /* 0x000fea0003c00000 */
[----:B------:R0:W1:Y:S02]  /*2d2e0*/  SHFL.IDX P6, R14, R13, R12, R11 ;  /* 0x0000000c0d0e7389 */ /* 0x00006400000c000b */
[----:B01----:R-:W-:Y:S01]  /*2d2f0*/  ENDCOLLECTIVE ;  /* 0x000000000000791b */ /* 0x003fe20003800000 */
.L_x_739:
        /* <DEDUP_REMOVED lines=8> */
.L_x_740:
[----:B------:R-:W-:Y:S02]  /*2d380*/  SEL R85, R86, R91, P0 ;  /* 0x0000005b56557207 */ /* 0x000fe40000000000 */
[----:B------:R-:W-:Y:S01]  /*2d390*/  SEL R86, R91, R86, P0 ;  /* 0x000000565b567207 */ /* 0x000fe20000000000 */
[----:B------:R-:W-:Y:S01]  /*2d3a0*/  IMAD.MOV.U32 R13, RZ, RZ, R92 ;  /* 0x000000ffff0d7224 */ /* 0x000fe200078e005c */
[----:B------:R-:W-:-:S07]  /*2d3b0*/  MOV R90, R14 ;  /* 0x0000000e005a7202 */ /* 0x000fce0000000f00 */
[----:B------:R-:W-:Y:S05]  /*2d3c0*/  WARPSYNC.COLLECTIVE R15, `(.L_x_741) ;  /* 0x000000000f087348 */ /* 0x000fea0003c00000 */
[----:B------:R0:W1:Y:S02]  /*2d3d0*/  SHFL.IDX P6, R14, R13, R12, R11 ;  /* 0x0000000c0d0e7389 */ /* 0x00006400000c000b */
[----:B01----:R-:W-:Y:S01]  /*2d3e0*/  ENDCOLLECTIVE ;  /* 0x000000000000791b */ /* 0x003fe20003800000 */
.L_x_741:
[----:B------:R-:W-:Y:S01]  /*2d3f0*/  IMAD.MOV.U32 R13, RZ, RZ, R54 ;  /* 0x000000ffff0d7224 */ /* 0x000fe200078e0036 */
[----:B------:R-:W-:Y:S02]  /*2d400*/  MOV R12, R5 ;  /* 0x00000005000c7202 */ /* 0x000fe40000000f00 */
[----:B------:R-:W-:Y:S01]  /*2d410*/  SEL R54, R116, R29, P0 ;  /* 0x0000001d74367207 */ /* 0x000fe20000000000 */
[----:B------:R-:W-:-:S07]  /*2d420*/  IMAD.MOV.U32 R92, RZ, RZ, R14 ;  /* 0x000000ffff5c7224 */ /* 0x000fce00078e000e */
[----:B------:R-:W-:Y:S05]  /*2d430*/  WARPSYNC.COLLECTIVE R15, `(.L_x_742) ;  /* 0x000000000f087348 */ /* 0x000fea0003c00000 */
[----:B------:R0:W1:Y:S02]  /*2d440*/  SHFL.IDX P6, R14, R13, R12, R11 ;  /* 0x0000000c0d0e7389 */ /* 0x00006400000c000b */
[----:B01----:R-:W-:Y:S01]  /*2d450*/  ENDCOLLECTIVE ;  /* 0x000000000000791b */ /* 0x003fe20003800000 */
.L_x_742:
[----:B------:R-:W-:Y:S02]  /*2d460*/  IMAD.MOV.U32 R13, RZ, RZ, R10 ;  /* 0x000000ffff0d7224 */ /* 0x000fe400078e000a */
[----:B------:R-:W-:-:S07]  /*2d470*/  IMAD.MOV.U32 R109, RZ, RZ, R14 ;  /* 0x000000ffff6d7224 */ /* 0x000fce00078e000e */
[----:B------:R-:W-:Y:S05]  /*2d480*/  WARPSYNC.COLLECTIVE R15, `(.L_x_743) ;  /* 0x000000000f087348 */ /* 0x000fea0003c00000 */
[----:B------:R0:W1:Y:S02]  /*2d490*/  SHFL.IDX P6, R14, R13, R12, R11 ;  /* 0x0000000c0d0e7389 */ /* 0x00006400000c000b */
[----:B01----:R-:W-:Y:S01]  /*2d4a0*/  ENDCOLLECTIVE ;  /* 0x000000000000791b */ /* 0x003fe20003800000 */
.L_x_743:
        /* <DEDUP_REMOVED lines=8> */
.L_x_744:
[----:B------:R-:W-:Y:S02]  /*2d530*/  SEL R91, R92, R111, P0 ;  /* 0x0000006f5c5b7207 */ /* 0x000fe40000000000 */
[----:B------:R-:W-:Y:S01]  /*2d540*/  SEL R92, R111, R92, P0 ;  /* 0x0000005c6f5c7207 */ /* 0x000fe20000000000 */
[----:B------:R-:W-:Y:S02]  /*2d550*/  IMAD.MOV.U32 R13, RZ, RZ, R60 ;  /* 0x000000ffff0d7224 */ /* 0x000fe400078e003c */
[----:B------:R-:W-:-:S07]  /*2d560*/  IMAD.MOV.U32 R4, RZ, RZ, R14 ;  /* 0x000000ffff047224 */ /* 0x000fce00078e000e */
[----:B------:R-:W-:Y:S05]  /*2d570*/  WARPSYNC.COLLECTIVE R15, `(.L_x_745) ;  /* 0x000000000f087348 */ /* 0x000fea0003c00000 */
[----:B------:R0:W1:Y:S02]  /*2d580*/  SHFL.IDX P6, R14, R13, R12, R11 ;  /* 0x0000000c0d0e7389 */ /* 0x00006400000c000b */
[----:B01----:R-:W-:Y:S01]  /*2d590*/  ENDCOLLECTIVE ;  /* 0x000000000000791b */ /* 0x003fe20003800000 */
.L_x_745:
[----:B------:R-:W-:Y:S02]  /*2d5a0*/  IMAD.MOV.U32 R13, RZ, RZ, R8 ;  /* 0x000000ffff0d7224 */ /* 0x000fe400078e0008 */
[----:B------:R-:W-:Y:S01]  /*2d5b0*/  IMAD.MOV.U32 R12, RZ, RZ, R5 ;  /* 0x000000ffff0c7224 */ /* 0x000fe200078e0005 */
[----:B------:R-:W-:-:S07]  /*2d5c0*/  MOV R60, R14 ;  /* 0x0000000e003c7202 */ /* 0x000fce0000000f00 */
[----:B------:R-:W-:Y:S05]  /*2d5d0*/  WARPSYNC.COLLECTIVE R15, `(.L_x_746) ;  /* 0x000000000f087348 */ /* 0x000fea0003c00000 */
[----:B------:R0:W1:Y:S02]  /*2d5e0*/  SHFL.IDX P6, R14, R13, R12, R11 ;  /* 0x0000000c0d0e7389 */ /* 0x00006400000c000b */
[----:B01----:R-:W-:Y:S01]  /*2d5f0*/  ENDCOLLECTIVE ;  /* 0x000000000000791b */ /* 0x003fe20003800000 */
.L_x_746:
[----:B------:R-:W-:Y:S01]  /*2d600*/  MOV R13, R6 ;  /* 0x00000006000d7202 */ /* 0x000fe20000000f00 */
[----:B------:R-:W-:-:S07]  /*2d610*/  IMAD.MOV.U32 R7, RZ, RZ, R14 ;  /* 0x000000ffff077224 */ /* 0x000fce00078e000e */
[----:B------:R-:W-:Y:S05]  /*2d620*/  WARPSYNC.COLLECTIVE R15, `(.L_x_747) ;  /* 0x000000000f087348 */ /* 0x000fea0003c00000 */
[----:B------:R0:W1:Y:S02]  /*2d630*/  SHFL.IDX P6, R14, R13, R12, R11 ;  /* 0x0000000c0d0e7389 */ /* 0x00006400000c000b */
[----:B01----:R-:W-:Y:S01]  /*2d640*/  ENDCOLLECTIVE ;  /* 0x000000000000791b */ /* 0x003fe20003800000 */
.L_x_747:
[----:B------:R-:W-:Y:S05]  /*2d650*/  BRA `(.L_x_748) ;  /* 0xffffff3800387947 */ /* 0x000fea000383ffff */
.L_x_500:
[----:B------:R-:W-:Y:S01]  /*2d660*/  IMAD.MOV.U32 R13, RZ, RZ, R3 ;  /* 0x000000ffff0d7224 */ /* 0x000fe200078e0003 */
[----:B------:R-:W-:Y:S01]  /*2d670*/  MOV R11, 0x181f ;  /* 0x0000181f000b7802 */ /* 0x000fe20000000f00 */
[----:B------:R-:W-:Y:S02]  /*2d680*/  IMAD.MOV.U32 R12, RZ, RZ, RZ ;  /* 0x000000ffff0c7224 */ /* 0x000fe400078e00ff */
[----:B------:R-:W-:-:S07]  /*2d690*/  IMAD.MOV.U32 R15, RZ, RZ, -0x1 ;  /* 0xffffffffff0f7424 */ /* 0x000fce00078e00ff */
[----:B-----5:R-:W-:Y:S05]  /*2d6a0*/  WARPSYNC.COLLECTIVE R15, `(.L_x_749) ;  /* 0x000000000f087348 */ /* 0x020fea0003c00000 */
[----:B------:R0:W1:Y:S02]  /*2d6b0*/  SHFL.IDX P6, R14, R13, R12, R11 ;  /* 0x0000000c0d0e7389 */ /* 0x00006400000c000b */
[----:B01---5:R-:W-:Y:S01]  /*2d6c0*/  ENDCOLLECTIVE ;  /* 0x000000000000791b */ /* 0x023fe20003800000 */
.L_x_749:
[----:B------:R-:W-:Y:S02]  /*2d6d0*/  IMAD.MOV.U32 R13, RZ, RZ, R2 ;  /* 0x000000ffff0d7224 */ /* 0x000fe400078e0002 */
[----:B------:R-:W-:-:S07]  /*2d6e0*/  IMAD.MOV.U32 R0, RZ, RZ, R14 ;  /* 0x000000ffff007224 */ /* 0x000fce00078e000e */
[----:B------:R-:W-:Y:S05]  /*2d6f0*/  WARPSYNC.COLLECTIVE R15, `(.L_x_750) ;  /* 0x000000000f087348 */ /* 0x000fea0003c00000 */
[----:B------:R0:W1:Y:S02]  /*2d700*/  SHFL.IDX P6, R14, R13, R12, R11 ;  /* 0x0000000c0d0e7389 */ /* 0x00006400000c000b */
[----:B01----:R-:W-:Y:S01]  /*2d710*/  ENDCOLLECTIVE ;  /* 0x000000000000791b */ /* 0x003fe20003800000 */
.L_x_750:
[----:B------:R-:W-:Y:S05]  /*2d720*/  BRA `(.L_x_751) ;  /* 0xffffff4400ac7947 */ /* 0x000fea000383ffff */
.L_x_503:
[----:B------:R-:W-:Y:S01]  /*2d730*/  BSSY B1, `(.L_x_752) ;  /* 0x0000008000017945 */ /* 0x000fe20003800000 */
[----:B------:R-:W-:Y:S01]  /*2d740*/  MOV R13, R3 ;  /* 0x00000003000d7202 */ /* 0x000fe20000000f00 */
[----:B------:R-:W-:Y:S02]  /*2d750*/  IMAD.MOV.U32 R12, RZ, RZ, 0x1 ;  /* 0x00000001ff0c7424 */ /* 0x000fe400078e00ff */
[----:B------:R-:W-:Y:S02]  /*2d760*/  IMAD.MOV.U32 R11, RZ, RZ, 0x181f ;  /* 0x0000181fff0b7424 */ /* 0x000fe400078e00ff */
[----:B---3--:R-:W-:-:S07]  /*2d770*/  IMAD.MOV.U32 R15, RZ, RZ, -0x1 ;  /* 0xffffffffff0f7424 */ /* 0x008fce00078e00ff */
[----:B012--5:R-:W-:Y:S05]  /*2d780*/  WARPSYNC.COLLECTIVE R15, `(.L_x_753) ;  /* 0x000000000f087348 */ /* 0x027fea0003c00000 */
[----:B--2---:R2:W3:Y:S02]  /*2d790*/  SHFL.IDX P6, R14, R13, R12, R11 ;  /* 0x0000000c0d0e7389 */ /* 0x0044e400000c000b */
[----:B0123-5:R-:W-:Y:S01]  /*2d7a0*/  ENDCOLLECTIVE ;  /* 0x000000000000791b */ /* 0x02ffe20003800000 */
.L_x_753:
[----:B------:R-:W-:Y:S05]  /*2d7b0*/  BSYNC B1 ;  /* 0x0000000000017941 */ /* 0x000fea0003800000 */
.L_x_752:
[----:B------:R-:W-:Y:S01]  /*2d7c0*/  IMAD.MOV.U32 R13, RZ, RZ, R2 ;  /* 0x000000ffff0d7224 */ /* 0x000fe200078e0002 */
[----:B------:R-:W-:Y:S01]  /*2d7d0*/  MOV R15, 0xffffffff ;  /* 0xffffffff000f7802 */ /* 0x000fe20000000f00 */
[----:B------:R-:W-:Y:S01]  /*2d7e0*/  IMAD.MOV.U32 R12, RZ, RZ, 0x1 ;  /* 0x00000001ff0c7424 */ /* 0x000fe200078e00ff */
[----:B------:R-:W-:Y:S01]  /*2d7f0*/  MOV R0, R14 ;  /* 0x0000000e00007202 */ /* 0x000fe20000000f00 */
[----:B------:R-:W-:-:S07]  /*2d800*/  IMAD.MOV.U32 R11, RZ, RZ, 0x181f ;  /* 0x0000181fff0b7424 */ /* 0x000fce00078e00ff */
[----:B------:R-:W-:Y:S05]  /*2d810*/  WARPSYNC.COLLECTIVE R15, `(.L_x_754) ;  /* 0x000000000f087348 */ /* 0x000fea0003c00000 */
[----:B------:R0:W1:Y:S02]  /*2d820*/  SHFL.IDX P6, R14, R13, R12, R11 ;  /* 0x0000000c0d0e7389 */ /* 0x00006400000c000b */
[----:B01----:R-:W-:Y:S01]  /*2d830*/  ENDCOLLECTIVE ;  /* 0x000000000000791b */ /* 0x003fe20003800000 */
.L_x_754:
[----:B------:R-:W-:Y:S05]  /*2d840*/  BRA `(.L_x_755) ;  /* 0xffffff4400b47947 */ /* 0x000fea000383ffff */
.L_x_506:
[----:B------:R-:W-:Y:S01]  /*2d850*/  BSSY B1, `(.L_x_756) ;  /* 0x0000008000017945 */ /* 0x000fe20003800000 */
[----:B------:R-:W-:Y:S01]  /*2d860*/  IMAD.MOV.U32 R13, RZ, RZ, R3 ;  /* 0x000000ffff0d7224 */ /* 0x000fe200078e0003 */
[----:B---3--:R-:W-:Y:S01]  /*2d870*/  MOV R15, 0xffffffff ;  /* 0xffffffff000f7802 */ /* 0x008fe20000000f00 */
[----:B------:R-:W-:Y:S02]  /*2d880*/  IMAD.MOV.U32 R12, RZ, RZ, 0x2 ;  /* 0x00000002ff0c7424 */ /* 0x000fe400078e00ff */
[----:B------:R-:W-:-:S07]  /*2d890*/  IMAD.MOV.U32 R11, RZ, RZ, 0x181f ;  /* 0x0000181fff0b7424 */ /* 0x000fce00078e00ff */
[----:B012-4-:R-:W-:Y:S05]  /*2d8a0*/  WARPSYNC.COLLECTIVE R15, `(.L_x_757) ;  /* 0x000000000f087348 */ /* 0x017fea0003c00000 */
[----:B--2---:R2:W3:Y:S02]  /*2d8b0*/  SHFL.IDX P6, R14, R13, R12, R11 ;  /* 0x0000000c0d0e7389 */ /* 0x0044e400000c000b */
[----:B01234-:R-:W-:Y:S01]  /*2d8c0*/  ENDCOLLECTIVE ;  /* 0x000000000000791b */ /* 0x01ffe20003800000 */
.L_x_757:
[----:B------:R-:W-:Y:S05]  /*2d8d0*/  BSYNC B1 ;  /* 0x0000000000017941 */ /* 0x000fea0003800000 */
.L_x_756:
[----:B------:R-:W-:Y:S01]  /*2d8e0*/  IMAD.MOV.U32 R13, RZ, RZ, R2 ;  /* 0x000000ffff0d7224 */ /* 0x000fe200078e0002 */
[----:B------:R-:W-:Y:S01]  /*2d8f0*/  MOV R11, 0x181f ;  /* 0x0000181f000b7802 */ /* 0x000fe20000000f00 */
[----:B------:R-:W-:Y:S02]  /*2d900*/  IMAD.MOV.U32 R12, RZ, RZ, 0x2 ;  /* 0x00000002ff0c7424 */ /* 0x000fe400078e00ff */
[----:B------:R-:W-:Y:S02]  /*2d910*/  IMAD.MOV.U32 R15, RZ, RZ, -0x1 ;  /* 0xffffffffff0f7424 */ /* 0x000fe400078e00ff */
[----:B------:R-:W-:-:S07]  /*2d920*/  IMAD.MOV.U32 R0, RZ, RZ, R14 ;  /* 0x000000ffff007224 */ /* 0x000fce00078e000e */
[----:B------:R-:W-:Y:S05]  /*2d930*/  WARPSYNC.COLLECTIVE R15, `(.L_x_758) ;  /* 0x000000000f087348 */ /* 0x000fea0003c00000 */
[----:B------:R0:W1:Y:S02]  /*2d940*/  SHFL.IDX P6, R14, R13, R12, R11 ;  /* 0x0000000c0d0e7389 */ /* 0x00006400000c000b */
[----:B01----:R-:W-:Y:S01]  /*2d950*/  ENDCOLLECTIVE ;  /* 0x000000000000791b */ /* 0x003fe20003800000 */
.L_x_758:
[----:B------:R-:W-:Y:S05]  /*2d960*/  BRA `(.L_x_759) ;  /* 0xffffff4400bc7947 */ /* 0x000fea000383ffff */
.L_x_509:
[----:B------:R-:W-:Y:S01]  /*2d970*/  BSSY B1, `(.L_x_760) ;  /* 0x0000008000017945 */ /* 0x000fe20003800000 */
[----:B------:R-:W-:Y:S01]  /*2d980*/  IMAD.MOV.U32 R13, RZ, RZ, R3 ;  /* 0x000000ffff0d7224 */ /* 0x000fe200078e0003 */
[----:B------:R-:W-:Y:S01]  /*2d990*/  MOV R11, 0x181f ;  /* 0x0000181f000b7802 */ /* 0x000fe20000000f00 */
[----:B------:R-:W-:Y:S02]  /*2d9a0*/  IMAD.MOV.U32 R12, RZ, RZ, 0x3 ;  /* 0x00000003ff0c7424 */ /* 0x000fe400078e00ff */
[----:B---3--:R-:W-:-:S07]  /*2d9b0*/  IMAD.MOV.U32 R15, RZ, RZ, -0x1 ;  /* 0xffffffffff0f7424 */ /* 0x008fce00078e00ff */
[----:B012-4-:R-:W-:Y:S05]  /*2d9c0*/  WARPSYNC.COLLECTIVE R15, `(.L_x_761) ;  /* 0x000000000f087348 */ /* 0x017fea0003c00000 */
[----:B--2---:R2:W3:Y:S02]  /*2d9d0*/  SHFL.IDX P6, R14, R13, R12, R11 ;  /* 0x0000000c0d0e7389 */ /* 0x0044e400000c000b */
[----:B01234-:R-:W-:Y:S01]  /*2d9e0*/  ENDCOLLECTIVE ;  /* 0x000000000000791b */ /* 0x01ffe20003800000 */
.L_x_761:
[----:B------:R-:W-:Y:S05]  /*2d9f0*/  BSYNC B1 ;  /* 0x0000000000017941 */ /* 0x000fea0003800000 */
.L_x_760:
        /* <DEDUP_REMOVED lines=8> */
.L_x_762:
[----:B------:R-:W-:Y:S05]  /*2da80*/  BRA `(.L_x_763) ;  /* 0xffffff4400c47947 */ /* 0x000fea000383ffff */
.L_x_511:
[----:B------:R-:W-:Y:S01]  /*2da90*/  IMAD.MOV.U32 R13, RZ, RZ, R27 ;  /* 0x000000ffff0d7224 */ /* 0x000fe200078e001b */
[----:B------:R-:W-:Y:S01]  /*2daa0*/  MOV R12, RZ ;  /* 0x000000ff000c7202 */ /* 0x000fe20000000f00 */
[----:B------:R-:W-:Y:S02]  /*2dab0*/  IMAD.MOV.U32 R11, RZ, RZ, 0x1c1f ;  /* 0x00001c1fff0b7424 */ /* 0x000fe400078e00ff */
[----:B------:R-:W-:-:S07]  /*2dac0*/  IMAD.MOV.U32 R15, RZ, RZ, -0x1 ;  /* 0xffffffffff0f7424 */ /* 0x000fce00078e00ff */
[----:B------:R-:W-:Y:S05]  /*2dad0*/  WARPSYNC.COLLECTIVE R15, `(.L_x_764) ;  /* 0x000000000f087348 */ /* 0x000fea0003c00000 */
[----:B------:R0:W1:Y:S02]  /*2dae0*/  SHFL.IDX P6, R14, R13, R12, R11 ;  /* 0x0000000c0d0e7389 */ /* 0x00006400000c000b */
[----:B01----:R-:W-:Y:S01]  /*2daf0*/  ENDCOLLECTIVE ;  /* 0x000000000000791b */ /* 0x003fe20003800000 */
.L_x_764:
[----:B------:R-:W-:Y:S01]  /*2db00*/  MOV R13, R26 ;  /* 0x0000001a000d7202 */ /* 0x000fe20000000f00 */
[----:B------:R-:W-:-:S07]  /*2db10*/  IMAD.MOV.U32 R25, RZ, RZ, R14 ;  /* 0x000000ffff197224 */ /* 0x000fce00078e000e */
[----:B------:R-:W-:Y:S05]  /*2db20*/  WARPSYNC.COLLECTIVE R15, `(.L_x_765) ;  /* 0x000000000f087348 */ /* 0x000fea0003c00000 */
[----:B------:R0:W1:Y:S02]  /*2db30*/  SHFL.IDX P6, R14, R13, R12, R11 ;  /* 0x0000000c0d0e7389 */ /* 0x00006400000c000b */
[----:B01----:R-:W-:Y:S01]  /*2db40*/  ENDCOLLECTIVE ;  /* 0x000000000000791b */ /* 0x003fe20003800000 */
.L_x_765:
[----:B------:R-:W-:Y:S05]  /*2db50*/  BRA `(.L_x_766) ;  /* 0xffffff4800907947 */ /* 0x000fea000383ffff */
.L_x_514:
[----:B------:R-:W-:Y:S01]  /*2db60*/  BSSY B1, `(.L_x_767) ;  /* 0x0000008000017945 */ /* 0x000fe20003800000 */
[----:B------:R-:W-:Y:S01]  /*2db70*/  IMAD.MOV.U32 R13, RZ, RZ, R27 ;  /* 0x000000ffff0d7224 */ /* 0x000fe200078e001b */
[----:B------:R-:W-:Y:S01]  /*2db80*/  MOV R15, 0xffffffff ;  /* 0xffffffff000f7802 */ /* 0x000fe20000000f00 */
[----:B------:R-:W-:Y:S02]  /*2db90*/  IMAD.MOV.U32 R12, RZ, RZ, 0x1 ;  /* 0x00000001ff0c7424 */ /* 0x000fe400078e00ff */
[----:B------:R-:W-:-:S07]  /*2dba0*/  IMAD.MOV.U32 R11, RZ, RZ, 0x1c1f ;  /* 0x00001c1fff0b7424 */ /* 0x000fce00078e00ff */
[----:B0123--:R-:W-:Y:S05]  /*2dbb0*/  WARPSYNC.COLLECTIVE R15, `(.L_x_768) ;  /* 0x000000000f087348 */ /* 0x00ffea0003c00000 */
[----:B--2---:R2:W4:Y:S02]  /*2dbc0*/  SHFL.IDX P6, R14, R13, R12, R11 ;  /* 0x0000000c0d0e7389 */ /* 0x00452400000c000b */
[----:B01234-:R-:W-:Y:S01]  /*2dbd0*/  ENDCOLLECTIVE ;  /* 0x000000000000791b */ /* 0x01ffe20003800000 */
.L_x_768:
[----:B------:R-:W-:Y:S05]  /*2dbe0*/  BSYNC B1 ;  /* 0x0000000000017941 */ /* 0x000fea0003800000 */
.L_x_767:
        /* <DEDUP_REMOVED lines=8> */
.L_x_769:
[----:B------:R-:W-:Y:S05]  /*2dc70*/  BRA `(.L_x_770) ;  /* 0xffffff5000287947 */ /* 0x000fea000383ffff */
.L_x_518:
[----:B------:R-:W-:Y:S01]  /*2dc80*/  IMAD.MOV.U32 R13, RZ, RZ, R3 ;  /* 0x000000ffff0d7224 */ /* 0x000fe200078e0003 */
[----:B------:R-:W-:Y:S01]  /*2dc90*/  MOV R11, 0x181f ;  /* 0x0000181f000b7802 */ /* 0x000fe20000000f00 */
[----:B------:R-:W-:Y:S02]  /*2dca0*/  IMAD.MOV.U32 R12, RZ, RZ, RZ ;  /* 0x000000ffff0c7224 */ /* 0x000fe400078e00ff */
[----:B------:R-:W-:-:S07]  /*2dcb0*/  IMAD.MOV.U32 R15, RZ, RZ, -0x1 ;  /* 0xffffffffff0f7424 */ /* 0x000fce00078e00ff */
[----:B0-2---:R-:W-:Y:S05]  /*2dcc0*/  WARPSYNC.COLLECTIVE R15, `(.L_x_771) ;  /* 0x000000000f087348 */ /* 0x005fea0003c00000 */
[----:B------:R1:W3:Y:S02]  /*2dcd0*/  SHFL.IDX P6, R14, R13, R12, R11 ;  /* 0x0000000c0d0e7389 */ /* 0x0002e400000c000b */
[----:B0123--:R-:W-:Y:S01]  /*2dce0*/  ENDCOLLECTIVE ;  /* 0x000000000000791b */ /* 0x00ffe20003800000 */
.L_x_771:
[----:B------:R-:W-:Y:S02]  /*2dcf0*/  IMAD.MOV.U32 R13, RZ, RZ, R2 ;  /* 0x000000ffff0d7224 */ /* 0x000fe400078e0002 */
[----:B------:R-:W-:-:S07]  /*2dd00*/  IMAD.MOV.U32 R0, RZ, RZ, R14 ;  /* 0x000000ffff007224 */ /* 0x000fce00078e000e */
[----:B------:R-:W-:Y:S05]  /*2dd10*/  WARPSYNC.COLLECTIVE R15, `(.L_x_772) ;  /* 0x000000000f087348 */ /* 0x000fea0003c00000 */
[----:B------:R0:W1:Y:S02]  /*2dd20*/  SHFL.IDX P6, R14, R13, R12, R11 ;  /* 0x0000000c0d0e7389 */ /* 0x00006400000c000b */
[----:B01----:R-:W-:Y:S01]  /*2dd30*/  ENDCOLLECTIVE ;  /* 0x000000000000791b */ /* 0x003fe20003800000 */
.L_x_772:
[----:B------:R-:W-:Y:S05]  /*2dd40*/  BRA `(.L_x_773) ;  /* 0xffffff5c00807947 */ /* 0x000fea000383ffff */
.L_x_521:
[----:B------:R-:W-:Y:S01]  /*2dd50*/  BSSY B1, `(.L_x_774) ;  /* 0x0000008000017945 */ /* 0x000fe20003800000 */
[----:B------:R-:W-:Y:S01]  /*2dd60*/  MOV R13, R3 ;  /* 0x00000003000d7202 */ /* 0x000fe20000000f00 */
[----:B------:R-:W-:Y:S02]  /*2dd70*/  IMAD.MOV.U32 R12, RZ, RZ, 0x1 ;  /* 0x00000001ff0c7424 */ /* 0x000fe400078e00ff */
[----:B------:R-:W-:Y:S02]  /*2dd80*/  IMAD.MOV.U32 R11, RZ, RZ, 0x181f ;  /* 0x0000181fff0b7424 */ /* 0x000fe400078e00ff */
[----:B---3--:R-:W-:-:S07]  /*2dd90*/  IMAD.MOV.U32 R15, RZ, RZ, -0x1 ;  /* 0xffffffffff0f7424 */ /* 0x008fce00078e00ff */
[----:B012-4-:R-:W-:Y:S05]  /*2dda0*/  WARPSYNC.COLLECTIVE R15, `(.L_x_775) ;  /* 0x000000000f087348 */ /* 0x017fea0003c00000 */
[----:B----4-:R3:W4:Y:S02]  /*2ddb0*/  SHFL.IDX P6, R14, R13, R12, R11 ;  /* 0x0000000c0d0e7389 */ /* 0x01072400000c000b */
[----:B01234-:R-:W-:Y:S01]  /*2ddc0*/  ENDCOLLECTIVE ;  /* 0x000000000000791b */ /* 0x01ffe20003800000 */
.L_x_775:
[----:B------:R-:W-:Y:S05]  /*2ddd0*/  BSYNC B1 ;  /* 0x0000000000017941 */ /* 0x000fea0003800000 */
.L_x_774:
        /* <DEDUP_REMOVED lines=8> */
.L_x_776:
[----:B------:R-:W-:Y:S05]  /*2de60*/  BRA `(.L_x_777) ;  /* 0xffffff5c008c7947 */ /* 0x000fea000383ffff */
.L_x_524:
[----:B------:R-:W-:Y:S01]  /*2de70*/  BSSY B1, `(.L_x_778) ;  /* 0x0000008000017945 */ /* 0x000fe20003800000 */
[----:B------:R-:W-:Y:S01]  /*2de80*/  IMAD.MOV.U32 R13, RZ, RZ, R3 ;  /* 0x000000ffff0d7224 */ /* 0x000fe200078e0003 */
[----:B0-----:R-:W-:Y:S01]  /*2de90*/  MOV R15, 0xffffffff ;  /* 0xffffffff000f7802 */ /* 0x001fe20000000f00 */
[----:B------:R-:W-:Y:S02]  /*2dea0*/  IMAD.MOV.U32 R12, RZ, RZ, 0x2 ;  /* 0x00000002ff0c7424 */ /* 0x000fe400078e00ff */
[----:B------:R-:W-:-:S07]  /*2deb0*/  IMAD.MOV.U32 R11, RZ, RZ, 0x181f ;  /* 0x0000181fff0b7424 */ /* 0x000fce00078e00ff */
[----:B-1234-:R-:W-:Y:S05]  /*2dec0*/  WARPSYNC.COLLECTIVE R15, `(.L_x_779) ;  /* 0x000000000f087348 */ /* 0x01efea0003c00000 */
[----:B----4-:R0:W4:Y:S02]  /*2ded0*/  SHFL.IDX P6, R14, R13, R12, R11 ;  /* 0x0000000c0d0e7389 */ /* 0x01012400000c000b */
[----:B01234-:R-:W-:Y:S01]  /*2dee0*/  ENDCOLLECTIVE ;  /* 0x000000000000791b */ /* 0x01ffe20003800000 */
.L_x_779:
[----:B------:R-:W-:Y:S05]  /*2def0*/  BSYNC B1 ;  /* 0x0000000000017941 */ /* 0x000fea0003800000 */
.L_x_778:
        /* <DEDUP_REMOVED lines=8> */
.L_x_780:
[----:B------:R-:W-:Y:S05]  /*2df80*/  BRA `(.L_x_781) ;  /* 0xffffff5c00947947 */ /* 0x000fea000383ffff */
.L_x_527:
[----:B------:R-:W-:Y:S01]  /*2df90*/  BSSY B1, `(.L_x_782) ;  /* 0x0000008000017945 */ /* 0x000fe20003800000 */
[----:B------:R-:W-:Y:S01]  /*2dfa0*/  IMAD.MOV.U32 R13, RZ, RZ, R3 ;  /* 0x000000ffff0d7224 */ /* 0x000fe200078e0003 */
[----:B------:R-:W-:Y:S01]  /*2dfb0*/  MOV R11, 0x181f ;  /* 0x0000181f000b7802 */ /* 0x000fe20000000f00 */
[----:B------:R-:W-:Y:S02]  /*2dfc0*/  IMAD.MOV.U32 R12, RZ, RZ, 0x3 ;  /* 0x00000003ff0c7424 */ /* 0x000fe400078e00ff */
[----:B0-----:R-:W-:-:S07]  /*2dfd0*/  IMAD.MOV.U32 R15, RZ, RZ, -0x1 ;  /* 0xffffffffff0f7424 */ /* 0x001fce00078e00ff */
[----:B-1234-:R-:W-:Y:S05]  /*2dfe0*/  WARPSYNC.COLLECTIVE R15, `(.L_x_783) ;  /* 0x000000000f087348 */ /* 0x01efea0003c00000 */
[----:B------:R0:W0:Y:S02]  /*2dff0*/  SHFL.IDX P6, R14, R13, R12, R11 ;  /* 0x0000000c0d0e7389 */ /* 0x00002400000c000b */
[----:B01234-:R-:W-:Y:S01]  /*2e000*/  ENDCOLLECTIVE ;  /* 0x000000000000791b */ /* 0x01ffe20003800000 */
.L_x_783:
[----:B------:R-:W-:Y:S05]  /*2e010*/  BSYNC B1 ;  /* 0x0000000000017941 */ /* 0x000fea0003800000 */
.L_x_782:
        /* <DEDUP_REMOVED lines=8> */
.L_x_784:
[----:B------:R-:W-:Y:S05]  /*2e0a0*/  BRA `(.L_x_785) ;  /* 0xffffff5c009c7947 */ /* 0x000fea000383ffff */
.L_x_544:
[----:B------:R-:W0:Y:S01]  /*2e0b0*/  S2R R5, SR_TID.X ;  /* 0x0000000000057919 */ /* 0x000e220000002100 */
[----:B------:R-:W-:Y:S01]  /*2e0c0*/  BSSY B1, `(.L_x_786) ;  /* 0x000000a000017945 */ /* 0x000fe20003800000 */
[----:B------:R-:W-:Y:S01]  /*2e0d0*/  MOV R12, RZ ;  /* 0x000000ff000c7202 */ /* 0x000fe20000000f00 */
[----:B------:R-:W-:Y:S02]  /*2e0e0*/  IMAD.MOV.U32 R11, RZ, RZ, 0x1f ;  /* 0x0000001fff0b7424 */ /* 0x000fe400078e00ff */
[----:B------:R-:W-:Y:S01]  /*2e0f0*/  IMAD.MOV.U32 R15, RZ, RZ, -0x1 ;  /* 0xffffffffff0f7424 */ /* 0x000fe200078e00ff */
[----:B0-----:R-:W-:-:S04]  /*2e100*/  SHF.R.U32.HI R5, RZ, 0x5, R5 ;  /* 0x00000005ff057819 */ /* 0x001fc80000011605 */
[----:B------:R-:W-:-:S05]  /*2e110*/  LOP3.LUT R5, R5, 0x3, RZ, 0xc0, !PT ;  /* 0x0000000305057812 */ /* 0x000fca00078ec0ff */
[----:B------:R-:W-:-:S07]  /*2e120*/  IMAD.MOV.U32 R13, RZ, RZ, R5 ;  /* 0x000000ffff0d7224 */ /* 0x000fce00078e0005 */
[----:B------:R-:W-:Y:S05]  /*2e130*/  WARPSYNC.COLLECTIVE R15, `(.L_x_787) ;  /* 0x000000000f087348 */ /* 0x000fea0003c00000 */
[----:B------:R0:W1:Y:S02]  /*2e140*/  SHFL.IDX P6, R14, R13, R12, R11 ;  /* 0x0000000c0d0e7389 */ /* 0x00006400000c000b */
[----:B01----:R-:W-:Y:S01]  /*2e150*/  ENDCOLLECTIVE ;  /* 0x000000000000791b */ /* 0x003fe20003800000 */
.L_x_787:
[----:B------:R-:W-:Y:S05]  /*2e160*/  BSYNC B1 ;  /* 0x0000000000017941 */ /* 0x000fea0003800000 */
.L_x_786:
[----:B------:R-:W-:Y:S05]  /*2e170*/  BRA `(.L_x_788) ;  /* 0xffffff7800107947 */ /* 0x000fea000383ffff */
.L_x_546:
[----:B------:R-:W-:Y:S01]  /*2e180*/  BSSY B1, `(.L_x_789) ;  /* 0x0000006000017945 */ /* 0x000fe20003800000 */
[----:B------:R-:W-:-:S07]  /*2e190*/  IMAD.MOV.U32 R15, RZ, RZ, -0x1 ;  /* 0xffffffffff0f7424 */ /* 0x000fce00078e00ff */
[----:B0-----:R-:W-:Y:S05]  /*2e1a0*/  WARPSYNC.COLLECTIVE R15, `(.L_x_790) ;  /* 0x000000000f0c7348 */ /* 0x001fea0003c00000 */
[----:B------:R-:W-:Y:S02]  /*2e1b0*/  ELECT P6, UR62, PT ;  /* 0x00000000003e782f */ /* 0x000fe400038c0000 */
[----:B------:R-:W-:Y:S01]  /*2e1c0*/  MOV R14, UR62 ;  /* 0x0000003e000e7c02 */ /* 0x000fe20008000f00 */
[----:B0-----:R-:W-:Y:S10]  /*2e1d0*/  ENDCOLLECTIVE ;  /* 0x000000000000791b */ /* 0x001ff40003800000 */
.L_x_790:
[----:B------:R-:W-:Y:S05]  /*2e1e0*/  BSYNC B1 ;  /* 0x0000000000017941 */ /* 0x000fea0003800000 */
.L_x_789:
[----:B------:R-:W-:Y:S05]  /*2e1f0*/  BRA `(.L_x_545) ;  /* 0xffffff7800087947 */ /* 0x000fea000383ffff */
.L_x_548:
[----:B0-----:R0:W1:Y:S02]  /*2e200*/  SYNCS.PHASECHK.TRANS64.TRYWAIT P0, [R18+URZ+0x29820], R4 ;  /* 0x02982004120075a7 */ /* 0x001064000800017f */
[----:B-1----:R-:W-:Y:S05]  /*2e210*/  @!P0 NANOSLEEP.SYNCS 0x989680 ;  /* 0x009896800000895d */ /* 0x002fea0003900000 */
[----:B------:R-:W1:Y:S02]  /*2e220*/  @!P0 SYNCS.PHASECHK.TRANS64 P0, [R18+URZ+0x29820], R4 ;  /* 0x02982004120085a7 */ /* 0x000e64000800007f */
[----:B-1----:R-:W-:Y:S05]  /*2e230*/  @!P0 BRA `(.L_x_548) ;  /* 0xfffffffc00f08947 */ /* 0x002fea000383ffff */
[----:B------:R-:W-:Y:S05]  /*2e240*/  BRA `(.L_x_791) ;  /* 0xffffff7800187947 */ /* 0x000fea000383ffff */
.L_x_552:
[----:B-1----:R1:W2:Y:S02]  /*2e250*/  SYNCS.PHASECHK.TRANS64.TRYWAIT P0, [R7+URZ+0x298a0], R10 ;  /* 0x0298a00a070075a7 */ /* 0x0022a4000800017f */
[----:B--2---:R-:W-:Y:S05]  /*2e260*/  @!P0 NANOSLEEP.SYNCS 0x989680 ;  /* 0x009896800000895d */ /* 0x004fea0003900000 */
[----:B------:R-:W2:Y:S02]  /*2e270*/  @!P0 SYNCS.PHASECHK.TRANS64 P0, [R7+URZ+0x298a0], R10 ;  /* 0x0298a00a070085a7 */ /* 0x000ea4000800007f */
[----:B--2---:R-:W-:Y:S05]  /*2e280*/  @!P0 BRA `(.L_x_552) ;  /* 0xfffffffc00f08947 */ /* 0x004fea000383ffff */
[----:B------:R-:W-:Y:S05]  /*2e290*/  BRA `(.L_x_792) ;  /* 0xffffff7800387947 */ /* 0x000fea000383ffff */
.L_x_559:
[----:B0-----:R0:W2:Y:S02]  /*2e2a0*/  SYNCS.PHASECHK.TRANS64.TRYWAIT P0, [R7+URZ+0x298c0], R10 ;  /* 0x0298c00a070075a7 */ /* 0x0010a4000800017f */
[----:B--2---:R-:W-:Y:S05]  /*2e2b0*/  @!P0 NANOSLEEP.SYNCS 0x989680 ;  /* 0x009896800000895d */ /* 0x004fea0003900000 */
[----:B------:R-:W2:Y:S02]  /*2e2c0*/  @!P0 SYNCS.PHASECHK.TRANS64 P0, [R7+URZ+0x298c0], R10 ;  /* 0x0298c00a070085a7 */ /* 0x000ea4000800007f */
[----:B--2---:R-:W-:Y:S05]  /*2e2d0*/  @!P0 BRA `(.L_x_559) ;  /* 0xfffffffc00f08947 */ /* 0x004fea000383ffff */
[----:B------:R-:W-:Y:S05]  /*2e2e0*/  BRA `(.L_x_793) ;  /* 0xffffff7c00307947 */ /* 0x000fea000383ffff */
.L_x_566:
[----:B0-----:R0:W1:Y:S02]  /*2e2f0*/  SYNCS.PHASECHK.TRANS64.TRYWAIT P2, [R8+URZ+0x298a0], R7 ;  /* 0x0298a007080075a7 */ /* 0x001064000804017f */
[----:B-1----:R-:W-:Y:S05]  /*2e300*/  @!P2 NANOSLEEP.SYNCS 0x989680 ;  /* 0x009896800000a95d */ /* 0x002fea0003900000 */
[----:B------:R-:W1:Y:S02]  /*2e310*/  @!P2 SYNCS.PHASECHK.TRANS64 P2, [R8+URZ+0x298a0], R7 ;  /* 0x0298a0070800a5a7 */ /* 0x000e64000804007f */
[----:B-1----:R-:W-:Y:S05]  /*2e320*/  @!P2 BRA `(.L_x_566) ;  /* 0xfffffffc00f0a947 */ /* 0x002fea000383ffff */
[----:B------:R-:W-:Y:S05]  /*2e330*/  BRA `(.L_x_794) ;  /* 0xffffff80000c7947 */ /* 0x000fea000383ffff */
.L_x_573:
[----:B-1----:R1:W2:Y:S02]  /*2e340*/  SYNCS.PHASECHK.TRANS64.TRYWAIT P2, [R8+URZ+0x298c0], R7 ;  /* 0x0298c007080075a7 */ /* 0x0022a4000804017f */
[----:B--2---:R-:W-:Y:S05]  /*2e350*/  @!P2 NANOSLEEP.SYNCS 0x989680 ;  /* 0x009896800000a95d */ /* 0x004fea0003900000 */
[----:B------:R-:W2:Y:S02]  /*2e360*/  @!P2 SYNCS.PHASECHK.TRANS64 P2, [R8+URZ+0x298c0], R7 ;  /* 0x0298c0070800a5a7 */ /* 0x000ea4000804007f */
[----:B--2---:R-:W-:Y:S05]  /*2e370*/  @!P2 BRA `(.L_x_573) ;  /* 0xfffffffc00f0a947 */ /* 0x004fea000383ffff */
[----:B------:R-:W-:Y:S05]  /*2e380*/  BRA `(.L_x_795) ;  /* 0xffffff8400007947 */ /* 0x000fea000383ffff */
.L_x_590:
[----:B------:R-:W2:Y:S01]  /*2e390*/  S2R R0, SR_TID.X ;  /* 0x0000000000007919 */ /* 0x000ea20000002100 */
[----:B------:R-:W-:Y:S01]  /*2e3a0*/  BSSY B0, `(.L_x_796) ;  /* 0x000000a000007945 */ /* 0x000fe20003800000 */
[----:B------:R-:W-:Y:S02]  /*2e3b0*/  IMAD.MOV.U32 R12, RZ, RZ, RZ ;  /* 0x000000ffff0c7224 */ /* 0x000fe400078e00ff */
[----:B------:R-:W-:Y:S02]  /*2e3c0*/  IMAD.MOV.U32 R11, RZ, RZ, 0x1f ;  /* 0x0000001fff0b7424 */ /* 0x000fe400078e00ff */
[----:B------:R-:W-:Y:S01]  /*2e3d0*/  IMAD.MOV.U32 R15, RZ, RZ, -0x1 ;  /* 0xffffffffff0f7424 */ /* 0x000fe200078e00ff */
[----:B--2---:R-:W-:-:S04]  /*2e3e0*/  SHF.R.U32.HI R0, RZ, 0x5, R0 ;  /* 0x00000005ff007819 */ /* 0x004fc80000011600 */
[----:B------:R-:W-:-:S04]  /*2e3f0*/  LOP3.LUT R0, R0, 0x3, RZ, 0xc0, !PT ;  /* 0x0000000300007812 */ /* 0x000fc800078ec0ff */
[----:B------:R-:W-:-:S07]  /*2e400*/  MOV R13, R0 ;  /* 0x00000000000d7202 */ /* 0x000fce0000000f00 */
[----:B01-3--:R-:W-:Y:S05]  /*2e410*/  WARPSYNC.COLLECTIVE R15, `(.L_x_797) ;  /* 0x000000000f087348 */ /* 0x00bfea0003c00000 */
[----:B------:R2:W4:Y:S02]  /*2e420*/  SHFL.IDX P6, R14, R13, R12, R11 ;  /* 0x0000000c0d0e7389 */ /* 0x00052400000c000b */
[----:B01234-:R-:W-:Y:S01]  /*2e430*/  ENDCOLLECTIVE ;  /* 0x000000000000791b */ /* 0x01ffe20003800000 */
.L_x_797:
[----:B------:R-:W-:Y:S05]  /*2e440*/  BSYNC B0 ;  /* 0x0000000000007941 */ /* 0x000fea0003800000 */
.L_x_796:
[----:B------:R-:W-:Y:S05]  /*2e450*/  BRA `(.L_x_798) ;  /* 0xffffff9000287947 */ /* 0x000fea000383ffff */
.L_x_592:
[----:B------:R-:W-:Y:S01]  /*2e460*/  BSSY B0, `(.L_x_799) ;  /* 0x0000006000007945 */ /* 0x000fe20003800000 */
[----:B------:R-:W-:-:S07]  /*2e470*/  MOV R15, 0xffffffff ;  /* 0xffffffff000f7802 */ /* 0x000fce0000000f00 */
[----:B0123--:R-:W-:Y:S05]  /*2e480*/  WARPSYNC.COLLECTIVE R15, `(.L_x_800) ;  /* 0x000000000f0c7348 */ /* 0x00ffea0003c00000 */
[----:B------:R-:W-:Y:S02]  /*2e490*/  ELECT P6, UR62, PT ;  /* 0x00000000003e782f */ /* 0x000fe400038c0000 */
[----:B------:R-:W-:Y:S01]  /*2e4a0*/  MOV R14, UR62 ;  /* 0x0000003e000e7c02 */ /* 0x000fe20008000f00 */
[----:B0123--:R-:W-:Y:S10]  /*2e4b0*/  ENDCOLLECTIVE ;  /* 0x000000000000791b */ /* 0x00fff40003800000 */
.L_x_800:
[----:B------:R-:W-:Y:S05]  /*2e4c0*/  BSYNC B0 ;  /* 0x0000000000007941 */ /* 0x000fea0003800000 */
.L_x_799:
[----:B------:R-:W-:Y:S05]  /*2e4d0*/  BRA `(.L_x_801) ;  /* 0xffffff9000307947 */ /* 0x000fea000383ffff */
.L_x_594:
[----:B--2---:R2:W3:Y:S02]  /*2e4e0*/  SYNCS.PHASECHK.TRANS64.TRYWAIT P0, [R2+URZ+0x29880], R3 ;  /* 0x02988003020075a7 */ /* 0x0044e4000800017f */
[----:B---3--:R-:W-:Y:S05]  /*2e4f0*/  @!P0 NANOSLEEP.SYNCS 0x989680 ;  /* 0x009896800000895d */ /* 0x008fea0003900000 */
[----:B------:R-:W3:Y:S02]  /*2e500*/  @!P0 SYNCS.PHASECHK.TRANS64 P0, [R2+URZ+0x29880], R3 ;  /* 0x02988003020085a7 */ /* 0x000ee4000800007f */
[----:B---3--:R-:W-:Y:S05]  /*2e510*/  @!P0 BRA `(.L_x_594) ;  /* 0xfffffffc00f08947 */ /* 0x008fea000383ffff */
[----:B------:R-:W-:Y:S05]  /*2e520*/  BRA `(.L_x_802) ;  /* 0xffffff9000987947 */ /* 0x000fea000383ffff */
.L_x_596:
[----:B0-----:R0:W1:Y:S02]  /*2e530*/  SYNCS.PHASECHK.TRANS64.TRYWAIT P0, [R2+URZ+0x29840], R3 ;  /* 0x02984003020075a7 */ /* 0x001064000800017f */
[----:B-1----:R-:W-:Y:S05]  /*2e540*/  @!P0 NANOSLEEP.SYNCS 0x989680 ;  /* 0x009896800000895d */ /* 0x002fea0003900000 */
[----:B------:R-:W1:Y:S02]  /*2e550*/  @!P0 SYNCS.PHASECHK.TRANS64 P0, [R2+URZ+0x29840], R3 ;  /* 0x02984003020085a7 */ /* 0x000e64000800007f */
[----:B-1----:R-:W-:Y:S05]  /*2e560*/  @!P0 BRA `(.L_x_596) ;  /* 0xfffffffc00f08947 */ /* 0x002fea000383ffff */
[----:B------:R-:W-:Y:S05]  /*2e570*/  BRA `(.L_x_803) ;  /* 0xffffff9000ec7947 */ /* 0x000fea000383ffff */
.L_x_600:
[----:B------:R-:W2:Y:S01]  /*2e580*/  LDL.LU R11, [R1+0x58] ;  /* 0x00005800010b7983 */ /* 0x000ea20000300800 */
[----:B------:R-:W-:Y:S01]  /*2e590*/  IMAD.MOV.U32 R13, RZ, RZ, R3 ;  /* 0x000000ffff0d7224 */ /* 0x000fe200078e0003 */
[----:B------:R-:W-:Y:S01]  /*2e5a0*/  MOV R15, 0xffffffff ;  /* 0xffffffff000f7802 */ /* 0x000fe20000000f00 */
[----:B------:R-:W-:Y:S01]  /*2e5b0*/  IMAD.MOV.U32 R12, RZ, RZ, RZ ;  /* 0x000000ffff0c7224 */ /* 0x000fe200078e00ff */
[----:B------:R-:W-:-:S04]  /*2e5c0*/  LOP3.LUT R7, R7, 0x7f, RZ, 0xc0, !PT ;  /* 0x0000007f07077812 */ /* 0x000fc800078ec0ff */
[----:B------:R-:W-:-:S04]  /*2e5d0*/  SHF.R.U32.HI R0, RZ, 0x2, R7 ;  /* 0x00000002ff007819 */ /* 0x000fc80000011607 */
[----:B------:R-:W-:-:S05]  /*2e5e0*/  IADD3 R0, R0, R5, RZ ;  /* 0x0000000500007210 */ /* 0x000fca0007ffe0ff */
[----:B------:R-:W-:Y:S02]  /*2e5f0*/  VIADD R5, R0, 0x20 ;  /* 0x0000002000057836 */ /* 0x000fe40000000000 */
[----:B--2---:R-:W-:Y:S02]  /*2e600*/  IMAD R2, R11, R8, RZ ;  /* 0x000000080b027224 */ /* 0x004fe400078e02ff */
[----:B------:R-:W-:-:S03]  /*2e610*/  IMAD.MOV.U32 R11, RZ, RZ, 0x1c1f ;  /* 0x00001c1fff0b7424 */ /* 0x000fc600078e00ff */
[----:B------:R-:W-:-:S13]  /*2e620*/  ISETP.GE.AND P4, PT, R0, R2, PT ;  /* 0x000000020000720c */ /* 0x000fda0003f86270 */
[----:B-----5:R-:W-:Y:S05]  /*2e630*/  WARPSYNC.COLLECTIVE R15, `(.L_x_804) ;  /* 0x000000000f087348 */ /* 0x020fea0003c00000 */
[----:B------:R0:W1:Y:S02]  /*2e640*/  SHFL.IDX P6, R14, R13, R12, R11 ;  /* 0x0000000c0d0e7389 */ /* 0x00006400000c000b */
[----:B01---5:R-:W-:Y:S01]  /*2e650*/  ENDCOLLECTIVE ;  /* 0x000000000000791b */ /* 0x023fe20003800000 */
.L_x_804:
[----:B------:R-:W-:Y:S02]  /*2e660*/  IMAD.MOV.U32 R13, RZ, RZ, R4 ;  /* 0x000000ffff0d7224 */ /* 0x000fe400078e0004 */
[----:B------:R-:W-:-:S07]  /*2e670*/  IMAD.MOV.U32 R6, RZ, RZ, R14 ;  /* 0x000000ffff067224 */ /* 0x000fce00078e000e */
[----:B------:R-:W-:Y:S05]  /*2e680*/  WARPSYNC.COLLECTIVE R15, `(.L_x_805) ;  /* 0x000000000f087348 */ /* 0x000fea0003c00000 */
[----:B------:R0:W1:Y:S02]  /*2e690*/  SHFL.IDX P6, R14, R13, R12, R11 ;  /* 0x0000000c0d0e7389 */ /* 0x00006400000c000b */
[----:B01----:R-:W-:Y:S01]  /*2e6a0*/  ENDCOLLECTIVE ;  /* 0x000000000000791b */ /* 0x003fe20003800000 */
.L_x_805:
[----:B------:R-:W-:Y:S01]  /*2e6b0*/  IMAD.MOV.U32 R13, RZ, RZ, R3 ;  /* 0x000000ffff0d7224 */ /* 0x000fe200078e0003 */
[----:B------:R-:W-:Y:S01]  /*2e6c0*/  MOV R12, 0x1 ;  /* 0x00000001000c7802 */ /* 0x000fe20000000f00 */
[----:B------:R-:W-:-:S07]  /*2e6d0*/  IMAD.MOV.U32 R7, RZ, RZ, R14 ;  /* 0x000000ffff077224 */ /* 0x000fce00078e000e */
[----:B------:R-:W-:Y:S05]  /*2e6e0*/  WARPSYNC.COLLECTIVE R15, `(.L_x_806) ;  /* 0x000000000f087348 */ /* 0x000fea0003c00000 */
[----:B------:R0:W1:Y:S02]  /*2e6f0*/  SHFL.IDX P6, R14, R13, R12, R11 ;  /* 0x0000000c0d0e7389 */ /* 0x00006400000c000b */
[----:B01----:R-:W-:Y:S01]  /*2e700*/  ENDCOLLECTIVE ;  /* 0x000000000000791b */ /* 0x003fe20003800000 */
.L_x_806:
[----:B------:R-:W-:-:S05]  /*2e710*/  @!P4 IADD3 R7, P3, R10, R7, RZ ;  /* 0x000000070a07c210 */ /* 0x000fca0007f7e0ff */
[----:B------:R-:W-:Y:S01]  /*2e720*/  @!P4 IMAD.X R6, RZ, RZ, R6, P3 ;  /* 0x000000ffff06c224 */ /* 0x000fe200018e0606 */
[----:B------:R-:W-:-:S04]  /*2e730*/  ISETP.GE.AND P3, PT, R5, R2, PT ;  /* 0x000000020500720c */ /* 0x000fc80003f66270 */
[----:B------:R-:W-:Y:S01]  /*2e740*/  @!P4 LOP3.LUT R7, R7, R6, RZ, 0x3c, !PT ;  /* 0x000000060707c212 */ /* 0x000fe200078e3cff */
[----:B------:R-:W-:-:S03]  /*2e750*/  IMAD.MOV.U32 R13, RZ, RZ, R4 ;  /* 0x000000ffff0d7224 */ /* 0x000fc600078e0004 */
[----:B------:R-:W-:-:S04]  /*2e760*/  @!P4 LOP3.LUT R6, R7, R6, RZ, 0x3c, !PT ;  /* 0x000000060706c212 */ /* 0x000fc800078e3cff */
[----:B------:R-:W-:-:S05]  /*2e770*/  @!P4 LOP3.LUT R7, R7, R6, RZ, 0x3c, !PT ;  /* 0x000000060707c212 */ /* 0x000fca00078e3cff */
[----:B------:R-:W-:Y:S01]  /*2e780*/  @!PT LDS RZ, [RZ] ;  /* 0x00000000fffff984 */ /* 0x000fe20000000800 */
[----:B------:R-:W-:Y:S01]  /*2e790*/  @!PT LDS RZ, [RZ] ;  /* 0x00000000fffff984 */ /* 0x000fe20000000800 */
[----:B------:R-:W-:Y:S01]  /*2e7a0*/  @!PT LDS RZ, [RZ] ;  /* 0x00000000fffff984 */ /* 0x000fe20000000800 */
[----:B------:R-:W-:Y:S04]  /*2e7b0*/  @!P4 LDGSTS.E.BYPASS.LTC128B.128 [R9+0x14400], desc[UR54][R6.64], !P0 ;  /* 0x144000000609cfae */ /* 0x000fe8000c101d76 */
[----:B------:R-:W-:Y:S04]  /*2e7c0*/  @!P4 LDGSTS.E.BYPASS.LTC128B.128 [R9+0x16400], desc[UR54][R6.64+0x40], !P1 ;  /* 0x164000400609cfae */ /* 0x000fe8000c901d76 */
[----:B------:R0:W-:Y:S02]  /*2e7d0*/  @!P4 LDGSTS.E.BYPASS.LTC128B.128 [R9+0x18400], desc[UR54][R6.64+0x80], !P2 ;  /* 0x184000800609cfae */ /* 0x0001e4000d101d76 */
[----:B0-----:R-:W-:-:S07]  /*2e7e0*/  IMAD.MOV.U32 R6, RZ, RZ, R14 ;  /* 0x000000ffff067224 */ /* 0x001fce00078e000e */
[----:B------:R-:W-:Y:S05]  /*2e7f0*/  WARPSYNC.COLLECTIVE R15, `(.L_x_807) ;  /* 0x000000000f087348 */ /* 0x000fea0003c00000 */
[----:B------:R0:W1:Y:S02]  /*2e800*/  SHFL.IDX P6, R14, R13, R12, R11 ;  /* 0x0000000c0d0e7389 */ /* 0x00006400000c000b */
[----:B01----:R-:W-:Y:S01]  /*2e810*/  ENDCOLLECTIVE ;  /* 0x000000000000791b */ /* 0x003fe20003800000 */
.L_x_807:
[----:B------:R-:W-:Y:S01]  /*2e820*/  MOV R13, R3 ;  /* 0x00000003000d7202 */ /* 0x000fe20000000f00 */
[----:B------:R-:W-:Y:S02]  /*2e830*/  IMAD.MOV.U32 R12, RZ, RZ, 0x2 ;  /* 0x00000002ff0c7424 */ /* 0x000fe400078e00ff */
[----:B------:R-:W-:-:S07]  /*2e840*/  IMAD.MOV.U32 R5, RZ, RZ, R14 ;  /* 0x000000ffff057224 */ /* 0x000fce00078e000e */
[----:B------:R-:W-:Y:S05]  /*2e850*/  WARPSYNC.COLLECTIVE R15, `(.L_x_808) ;  /* 0x000000000f087348 */ /* 0x000fea0003c00000 */
[----:B------:R0:W1:Y:S02]  /*2e860*/  SHFL.IDX P6, R14, R13, R12, R11 ;  /* 0x0000000c0d0e7389 */ /* 0x00006400000c000b */
[----:B01----:R-:W-:Y:S01]  /*2e870*/  ENDCOLLECTIVE ;  /* 0x000000000000791b */ /* 0x003fe20003800000 */
.L_x_808:
[----:B------:R-:W-:-:S04]  /*2e880*/  @!P3 IADD3 R5, P4, R10, R5, RZ ;  /* 0x000000050a05b210 */ /* 0x000fc80007f9e0ff */
[----:B------:R-:W-:-:S05]  /*2e890*/  @!P3 IADD3.X R6, RZ, R6, RZ, P4, !PT ;  /* 0x00000006ff06b210 */ /* 0x000fca00027fe4ff */
[----:B------:R-:W-:Y:S02]  /*2e8a0*/  @!P3 IMAD.MOV.U32 R7, RZ, RZ, R6 ;  /* 0x000000ffff07b224 */ /* 0x000fe400078e0006 */
[----:B------:R-:W-:Y:S02]  /*2e8b0*/  @!P3 IMAD.MOV.U32 R6, RZ, RZ, R5 ;  /* 0x000000ffff06b224 */ /* 0x000fe400078e0005 */
[----:B------:R-:W-:Y:S02]  /*2e8c0*/  IMAD.MOV.U32 R13, RZ, RZ, R4 ;  /* 0x000000ffff0d7224 */ /* 0x000fe400078e0004 */
[----:B------:R-:W-:Y:S01]  /*2e8d0*/  VIADD R5, R0, 0x40 ;  /* 0x0000004000057836 */ /* 0x000fe20000000000 */
        /* <DEDUP_REMOVED lines=11> */
.L_x_809:
[----:B------:R-:W-:Y:S01]  /*2e990*/  MOV R13, R3 ;  /* 0x00000003000d7202 */ /* 0x000fe20000000f00 */
[----:B------:R-:W-:Y:S01]  /*2e9a0*/  IMAD.MOV.U32 R12, RZ, RZ, 0x3 ;  /* 0x00000003ff0c7424 */ /* 0x000fe200078e00ff */
[----:B------:R-:W-:-:S07]  /*2e9b0*/  MOV R5, R14 ;  /* 0x0000000e00057202 */ /* 0x000fce0000000f00 */
[----:B------:R-:W-:Y:S05]  /*2e9c0*/  WARPSYNC.COLLECTIVE R15, `(.L_x_810) ;  /* 0x000000000f087348 */ /* 0x000fea0003c00000 */
[----:B------:R0:W1:Y:S02]  /*2e9d0*/  SHFL.IDX P6, R14, R13, R12, R11 ;  /* 0x0000000c0d0e7389 */ /* 0x00006400000c000b */
[----:B01----:R-:W-:Y:S01]  /*2e9e0*/  ENDCOLLECTIVE ;  /* 0x000000000000791b */ /* 0x003fe20003800000 */
.L_x_810:
[----:B------:R-:W-:-:S05]  /*2e9f0*/  @!P3 IADD3 R5, P4, R10, R5, RZ ;  /* 0x000000050a05b210 */ /* 0x000fca0007f9e0ff */
[----:B------:R-:W-:-:S04]  /*2ea00*/  @!P3 IMAD.X R6, RZ, RZ, R6, P4 ;  /* 0x000000ffff06b224 */ /* 0x000fc800020e0606 */
[----:B------:R-:W-:Y:S02]  /*2ea10*/  @!P3 IMAD.MOV.U32 R7, RZ, RZ, R6 ;  /* 0x000000ffff07b224 */ /* 0x000fe400078e0006 */
[----:B------:R-:W-:Y:S02]  /*2ea20*/  @!P3 IMAD.MOV.U32 R6, RZ, RZ, R5 ;  /* 0x000000ffff06b224 */ /* 0x000fe400078e0005 */
[----:B------:R-:W-:-:S03]  /*2ea30*/  IMAD.MOV.U32 R13, RZ, RZ, R4 ;  /* 0x000000ffff0d7224 */ /* 0x000fc600078e0004 */
[----:B------:R-:W-:Y:S01]  /*2ea40*/  @!PT LDS RZ, [RZ] ;  /* 0x00000000fffff984 */ /* 0x000fe20000000800 */
[----:B------:R-:W-:Y:S01]  /*2ea50*/  @!PT LDS RZ, [RZ] ;  /* 0x00000000fffff984 */ /* 0x000fe20000000800 */
[----:B------:R-:W-:Y:S01]  /*2ea60*/  @!PT LDS RZ, [RZ] ;  /* 0x00000000fffff984 */ /* 0x000fe20000000800 */
[----:B------:R0:W-:Y:S04]  /*2ea70*/  @!P3 LDGSTS.E.BYPASS.LTC128B.128 [R9+0x15400], desc[UR54][R6.64], !P0 ;  /* 0x154000000609bfae */ /* 0x0001e8000c101d76 */
[----:B------:R0:W-:Y:S01]  /*2ea80*/  @!P3 LDGSTS.E.BYPASS.LTC128B.128 [R9+0x17400], desc[UR54][R6.64+0x40], !P1 ;  /* 0x174000400609bfae */ /* 0x0001e2000c901d76 */
[----:B------:R-:W-:-:S07]  /*2ea90*/  IMAD.MOV.U32 R5, RZ, RZ, R14 ;  /* 0x000000ffff057224 */ /* 0x000fce00078e000e */
[----:B0-----:R-:W-:Y:S05]  /*2eaa0*/  WARPSYNC.COLLECTIVE R15, `(.L_x_811) ;  /* 0x000000000f087348 */ /* 0x001fea0003c00000 */
[----:B------:R1:W2:Y:S02]  /*2eab0*/  SHFL.IDX P6, R14, R13, R12, R11 ;  /* 0x0000000c0d0e7389 */ /* 0x0002a400000c000b */
[----:B012---:R-:W-:Y:S01]  /*2eac0*/  ENDCOLLECTIVE ;  /* 0x000000000000791b */ /* 0x007fe20003800000 */
.L_x_811:
[----:B------:R-:W-:Y:S01]  /*2ead0*/  @!PT LDS RZ, [RZ] ;  /* 0x00000000fffff984 */ /* 0x000fe20000000800 */
[----:B------:R-:W-:Y:S01]  /*2eae0*/  @!PT LDS RZ, [RZ] ;  /* 0x00000000fffff984 */ /* 0x000fe20000000800 */
[----:B------:R-:W-:Y:S01]  /*2eaf0*/  @!PT LDS RZ, [RZ] ;  /* 0x00000000fffff984 */ /* 0x000fe20000000800 */
[----:B------:R0:W-:Y:S01]  /*2eb00*/  @!P3 LDGSTS.E.BYPASS.LTC128B.128 [R9+0x19400], desc[UR54][R6.64+0x80], !P2 ;  /* 0x194000800609bfae */ /* 0x0001e2000d101d76 */
[----:B------:R-:W-:Y:S01]  /*2eb10*/  MOV R3, R14 ;  /* 0x0000000e00037202 */ /* 0x000fe20000000f00 */
[----:B------:R-:W-:Y:S06]  /*2eb20*/  BRA `(.L_x_812) ;  /* 0xffffff9800507947 */ /* 0x000fec000383ffff */
.L_x_605:
[----:B----4-:R4:W0:Y:S02]  /*2eb30*/  SYNCS.PHASECHK.TRANS64.TRYWAIT P0, [R18+URZ+0x29820], R0 ;  /* 0x02982000120075a7 */ /* 0x010824000800017f */
[----:B0-----:R-:W-:Y:S05]  /*2eb40*/  @!P0 NANOSLEEP.SYNCS 0x989680 ;  /* 0x009896800000895d */ /* 0x001fea0003900000 */
[----:B------:R-:W0:Y:S02]  /*2eb50*/  @!P0 SYNCS.PHASECHK.TRANS64 P0, [R18+URZ+0x29820], R0 ;  /* 0x02982000120085a7 */ /* 0x000e24000800007f */
[----:B0-----:R-:W-:Y:S05]  /*2eb60*/  @!P0 BRA `(.L_x_605) ;  /* 0xfffffffc00f08947 */ /* 0x001fea000383ffff */
[----:B------:R-:W-:Y:S05]  /*2eb70*/  BRA `(.L_x_813) ;  /* 0xffffff9800c07947 */ /* 0x000fea000383ffff */
.L_x_611:
[----:B--2---:R2:W3:Y:S02]  /*2eb80*/  SYNCS.PHASECHK.TRANS64.TRYWAIT P0, [R5+URZ+0x29880], R4 ;  /* 0x02988004050075a7 */ /* 0x0044e4000800017f */
[----:B---3--:R-:W-:Y:S05]  /*2eb90*/  @!P0 NANOSLEEP.SYNCS 0x989680 ;  /* 0x009896800000895d */ /* 0x008fea0003900000 */
[----:B------:R-:W3:Y:S02]  /*2eba0*/  @!P0 SYNCS.PHASECHK.TRANS64 P0, [R5+URZ+0x29880], R4 ;  /* 0x02988004050085a7 */ /* 0x000ee4000800007f */
[----:B---3--:R-:W-:Y:S05]  /*2ebb0*/  @!P0 BRA `(.L_x_611) ;  /* 0xfffffffc00f08947 */ /* 0x008fea000383ffff */
[----:B------:R-:W-:Y:S05]  /*2ebc0*/  BRA `(.L_x_814) ;  /* 0xffffff9c00787947 */ /* 0x000fea000383ffff */
.L_x_616:
[----:B---3--:R3:W4:Y:S02]  /*2ebd0*/  SYNCS.PHASECHK.TRANS64.TRYWAIT P0, [R5+URZ+0x29840], R4 ;  /* 0x02984004050075a7 */ /* 0x008724000800017f */
[----:B----4-:R-:W-:Y:S05]  /*2ebe0*/  @!P0 NANOSLEEP.SYNCS 0x989680 ;  /* 0x009896800000895d */ /* 0x010fea0003900000 */
[----:B------:R-:W4:Y:S02]  /*2ebf0*/  @!P0 SYNCS.PHASECHK.TRANS64 P0, [R5+URZ+0x29840], R4 ;  /* 0x02984004050085a7 */ /* 0x000f24000800007f */
[----:B----4-:R-:W-:Y:S05]  /*2ec00*/  @!P0 BRA `(.L_x_616) ;  /* 0xfffffffc00f08947 */ /* 0x010fea000383ffff */
[----:B------:R-:W-:Y:S05]  /*2ec10*/  BRA `(.L_x_815) ;  /* 0xffffff9c00f47947 */ /* 0x000fea000383ffff */
.L_x_624:
[----:B---3--:R3:W4:Y:S02]  /*2ec20*/  SYNCS.PHASECHK.TRANS64.TRYWAIT P0, [R20+URZ+0x29870], R4 ;  /* 0x02987004140075a7 */ /* 0x008724000800017f */
[----:B----4-:R-:W-:Y:S05]  /*2ec30*/  @!P0 NANOSLEEP.SYNCS 0x989680 ;  /* 0x009896800000895d */ /* 0x010fea0003900000 */
[----:B------:R-:W4:Y:S02]  /*2ec40*/  @!P0 SYNCS.PHASECHK.TRANS64 P0, [R20+URZ+0x29870], R4 ;  /* 0x02987004140085a7 */ /* 0x000f24000800007f */
[----:B----4-:R-:W-:Y:S05]  /*2ec50*/  @!P0 BRA `(.L_x_624) ;  /* 0xfffffffc00f08947 */ /* 0x010fea000383ffff */
[----:B------:R-:W-:Y:S05]  /*2ec60*/  BRA `(.L_x_816) ;  /* 0xffffffa4000c7947 */ /* 0x000fea000383ffff */
.L_x_626:
[----:B----4-:R4:W0:Y:S02]  /*2ec70*/  SYNCS.PHASECHK.TRANS64.TRYWAIT P0, [R20+URZ+0x29860], R3 ;  /* 0x02986003140075a7 */ /* 0x010824000800017f */
[----:B0-----:R-:W-:Y:S05]  /*2ec80*/  @!P0 NANOSLEEP.SYNCS 0x989680 ;  /* 0x009896800000895d */ /* 0x001fea0003900000 */
[----:B------:R-:W0:Y:S02]  /*2ec90*/  @!P0 SYNCS.PHASECHK.TRANS64 P0, [R20+URZ+0x29860], R3 ;  /* 0x02986003140085a7 */ /* 0x000e24000800007f */
[----:B0-----:R-:W-:Y:S05]  /*2eca0*/  @!P0 BRA `(.L_x_626) ;  /* 0xfffffffc00f08947 */ /* 0x001fea000383ffff */
[----:B------:R-:W-:Y:S05]  /*2ecb0*/  BRA `(.L_x_817) ;  /* 0xffffffa400147947 */ /* 0x000fea000383ffff */
.L_x_633:
[----:B--2---:R2:W3:Y:S02]  /*2ecc0*/  SYNCS.PHASECHK.TRANS64.TRYWAIT P1, [R16+URZ+0x29870], R0 ;  /* 0x02987000100075a7 */ /* 0x0044e4000802017f */
[----:B---3--:R-:W-:Y:S05]  /*2ecd0*/  @!P1 NANOSLEEP.SYNCS 0x989680 ;  /* 0x009896800000995d */ /* 0x008fea0003900000 */
[----:B------:R-:W3:Y:S02]  /*2ece0*/  @!P1 SYNCS.PHASECHK.TRANS64 P1, [R16+URZ+0x29870], R0 ;  /* 0x02987000100095a7 */ /* 0x000ee4000802007f */
[----:B---3--:R-:W-:Y:S05]  /*2ecf0*/  @!P1 BRA `(.L_x_633) ;  /* 0xfffffffc00f09947 */ /* 0x008fea000383ffff */
[----:B------:R-:W-:Y:S05]  /*2ed00*/  BRA `(.L_x_818) ;  /* 0xffffffa800f87947 */ /* 0x000fea000383ffff */
.L_x_635:
[----:B--2---:R2:W3:Y:S02]  /*2ed10*/  SYNCS.PHASECHK.TRANS64.TRYWAIT P1, [R16+URZ+0x29860], R0 ;  /* 0x02986000100075a7 */ /* 0x0044e4000802017f */
[----:B---3--:R-:W-:Y:S05]  /*2ed20*/  @!P1 NANOSLEEP.SYNCS 0x989680 ;  /* 0x009896800000995d */ /* 0x008fea0003900000 */
[----:B------:R-:W3:Y:S02]  /*2ed30*/  @!P1 SYNCS.PHASECHK.TRANS64 P1, [R16+URZ+0x29860], R0 ;  /* 0x02986000100095a7 */ /* 0x000ee4000802007f */
[----:B---3--:R-:W-:Y:S05]  /*2ed40*/  @!P1 BRA `(.L_x_635) ;  /* 0xfffffffc00f09947 */ /* 0x008fea000383ffff */
[----:B------:R-:W-:Y:S05]  /*2ed50*/  BRA `(.L_x_819) ;  /* 0xffffffac00007947 */ /* 0x000fea000383ffff */
.L_x_639:
[----:B------:R-:W2:Y:S01]  /*2ed60*/  LDL R0, [R1] ;  /* 0x0000000001007983 */ /* 0x000ea20000100800 */
[----:B------:R-:W-:Y:S01]  /*2ed70*/  BSSY B0, `(.L_x_820) ;  /* 0x0000008000007945 */ /* 0x000fe20003800000 */
[----:B------:R-:W-:Y:S01]  /*2ed80*/  IMAD.MOV.U32 R12, RZ, RZ, RZ ;  /* 0x000000ffff0c7224 */ /* 0x000fe200078e00ff */
[----:B------:R-:W-:Y:S01]  /*2ed90*/  MOV R15, 0xffffffff ;  /* 0xffffffff000f7802 */ /* 0x000fe20000000f00 */
[----:B------:R-:W-:Y:S02]  /*2eda0*/  IMAD.MOV.U32 R11, RZ, RZ, 0x1f ;  /* 0x0000001fff0b7424 */ /* 0x000fe400078e00ff */
[----:B--2---:R-:W-:-:S07]  /*2edb0*/  IMAD.MOV.U32 R13, RZ, RZ, R0 ;  /* 0x000000ffff0d7224 */ /* 0x004fce00078e0000 */
[----:B-1----:R-:W-:Y:S05]  /*2edc0*/  WARPSYNC.COLLECTIVE R15, `(.L_x_821) ;  /* 0x000000000f087348 */ /* 0x002fea0003c00000 */
[----:B------:R0:W2:Y:S02]  /*2edd0*/  SHFL.IDX P6, R14, R13, R12, R11 ;  /* 0x0000000c0d0e7389 */ /* 0x0000a400000c000b */
[----:B012---:R-:W-:Y:S01]  /*2ede0*/  ENDCOLLECTIVE ;  /* 0x000000000000791b */ /* 0x007fe20003800000 */
.L_x_821:
[----:B------:R-:W-:Y:S05]  /*2edf0*/  BSYNC B0 ;  /* 0x0000000000007941 */ /* 0x000fea0003800000 */
.L_x_820:
[----:B------:R0:W5:Y:S01]  /*2ee00*/  LDL R2, [R1+0xc] ;  /* 0x00000c0001027983 */ /* 0x0001620000100800 */
[----:B------:R-:W-:Y:S01]  /*2ee10*/  IMAD.MOV.U32 R13, RZ, RZ, R0 ;  /* 0x000000ffff0d7224 */ /* 0x000fe200078e0000 */
[----:B------:R-:W-:Y:S01]  /*2ee20*/  MOV R11, 0x1f ;  /* 0x0000001f000b7802 */ /* 0x000fe20000000f00 */
[----:B------:R-:W-:Y:S02]  /*2ee30*/  IMAD.MOV.U32 R12, RZ, RZ, 0x1 ;  /* 0x00000001ff0c7424 */ /* 0x000fe400078e00ff */
[----:B------:R-:W-:Y:S02]  /*2ee40*/  IMAD.MOV.U32 R15, RZ, RZ, -0x1 ;  /* 0xffffffffff0f7424 */ /* 0x000fe400078e00ff */
[----:B------:R-:W-:-:S07]  /*2ee50*/  IMAD.MOV.U32 R5, RZ, RZ, R14 ;  /* 0x000000ffff057224 */ /* 0x000fce00078e000e */
[----:B0----5:R-:W-:Y:S05]  /*2ee60*/  WARPSYNC.COLLECTIVE R15, `(.L_x_822) ;  /* 0x000000000f087348 */ /* 0x021fea0003c00000 */
[----:B------:R1:W2:Y:S02]  /*2ee70*/  SHFL.IDX P6, R14, R13, R12, R11 ;  /* 0x0000000c0d0e7389 */ /* 0x0002a400000c000b */
[----:B012--5:R-:W-:Y:S01]  /*2ee80*/  ENDCOLLECTIVE ;  /* 0x000000000000791b */ /* 0x027fe20003800000 */
.L_x_822:
[----:B------:R-:W-:Y:S01]  /*2ee90*/  ULDC UR4, c[0x0][0xc3c] ;  /* 0x00030f0000047ab9 */ /* 0x000fe20000000800 */
[----:B------:R-:W-:Y:S02]  /*2eea0*/  IMAD.IADD R4, R2, 0x1, R16 ;  /* 0x0000000102047824 */ /* 0x000fe400078e0210 */
[----:B------:R-:W-:Y:S02]  /*2eeb0*/  IMAD.MOV.U32 R11, RZ, RZ, RZ ;  /* 0x000000ffff0b7224 */ /* 0x000fe400078e00ff */
[----:B------:R-:W-:Y:S01]  /*2eec0*/  IMAD.MOV.U32 R0, RZ, RZ, R14 ;  /* 0x000000ffff007224 */ /* 0x000fe200078e000e */
[----:B------:R-:W-:-:S13]  /*2eed0*/  ISETP.GE.OR P1, PT, R4, UR4, !P0 ;  /* 0x0000000404007c0c */ /* 0x000fda000c726670 */
[----:B------:R-:W0:Y:S08]  /*2eee0*/  @!P1 LDC.64 R2, c[0x0][0xc80] ;  /* 0x00032000ff029b82 */ /* 0x000e300000000a00 */
[----:B------:R-:W1:Y:S01]  /*2eef0*/  @!P1 LDC.64 R6, c[0x0][0xc78] ;  /* 0x00031e00ff069b82 */ /* 0x000e620000000a00 */
[----:B0-----:R-:W-:-:S05]  /*2ef00*/  @!P1 IMAD.WIDE R2, R4, 0x4, R2 ;  /* 0x0000000404029825 */ /* 0x001fca00078e0202 */
[----:B------:R1:W2:Y:S02]  /*2ef10*/  @!P1 LDG.E R8, desc[UR54][R2.64] ;  /* 0x0000003602089981 */ /* 0x0002a4000c1e1900 */
[----:B-1----:R-:W-:-:S06]  /*2ef20*/  @!P1 IMAD.WIDE R2, R4, 0x4, R6 ;  /* 0x0000000404029825 */ /* 0x002fcc00078e0206 */
[----:B------:R-:W3:Y:S01]  /*2ef30*/  @!P1 LDG.E R2, desc[UR54][R2.64] ;  /* 0x0000003602029981 */ /* 0x000ee2000c1e1900 */
[----:B------:R-:W-:Y:S01]  /*2ef40*/  MOV R4, RZ ;  /* 0x000000ff00047202 */ /* 0x000fe20000000f00 */
[----:B------:R-:W-:Y:S01]  /*2ef50*/  IMAD.MOV.U32 R6, RZ, RZ, RZ ;  /* 0x000000ffff067224 */ /* 0x000fe200078e00ff */
[C---:B------:R-:W-:Y:S02]  /*2ef60*/  ISETP.GE.U32.AND P2, PT, R16.reuse, 0x2, PT ;  /* 0x000000021000780c */ /* 0x040fe40003f46070 */
[C---:B------:R-:W-:Y:S02]  /*2ef70*/  ISETP.GE.U32.AND P3, PT, R16.reuse, 0x4, PT ;  /* 0x000000041000780c */ /* 0x040fe40003f66070 */
[C---:B------:R-:W-:Y:S02]  /*2ef80*/  ISETP.GE.U32.AND P4, PT, R16.reuse, 0x8, PT ;  /* 0x000000081000780c */ /* 0x040fe40003f86070 */
[C---:B------:R-:W-:Y:S01]  /*2ef90*/  ISETP.GE.U32.AND P5, PT, R16.reuse, 0x10, PT ;  /* 0x000000101000780c */ /* 0x040fe20003fa6070 */
[----:B--2---:R-:W-:Y:S01]  /*2efa0*/  @!P1 IMAD.MOV.U32 R4, RZ, RZ, R8 ;  /* 0x000000ffff049224 */ /* 0x004fe200078e0008 */
[----:B------:R-:W-:Y:S01]  /*2efb0*/  MOV R8, RZ ;  /* 0x000000ff00087202 */ /* 0x000fe20000000f00 */
[----:B---3--:R-:W-:Y:S01]  /*2efc0*/  @!P1 IMAD.MOV.U32 R6, RZ, RZ, R2 ;  /* 0x000000ffff069224 */ /* 0x008fe200078e0002 */
[----:B------:R-:W-:-:S03]  /*2efd0*/  ISETP.NE.AND P1, PT, R16, RZ, PT ;  /* 0x000000ff1000720c */ /* 0x000fc60003f25270 */
[----:B------:R-:W-:-:S05]  /*2efe0*/  IMAD R2, R6, R4, RZ ;  /* 0x0000000406027224 */ /* 0x000fca00078e02ff */
[----:B------:R-:W-:-:S07]  /*2eff0*/  MOV R13, R2 ;  /* 0x00000002000d7202 */ /* 0x000fce0000000f00 */
[----:B------:R-:W-:Y:S05]  /*2f000*/  WARPSYNC.COLLECTIVE R15, `(.L_x_823) ;  /* 0x000000000f087348 */ /* 0x000fea0003c00000 */
[----:B------:R0:W1:Y:S02]  /*2f010*/  SHFL.UP P6, R14, R13, R12, R11 ;  /* 0x0400000c0d0e7389 */ /* 0x00006400000c000b */
[----:B01----:R-:W-:Y:S01]  /*2f020*/  ENDCOLLECTIVE ;  /* 0x000000000000791b */ /* 0x003fe20003800000 */
.L_x_823:
[----:B------:R-:W-:Y:S02]  /*2f030*/  IMAD.MOV.U32 R12, RZ, RZ, 0x2 ;  /* 0x00000002ff0c7424 */ /* 0x000fe400078e00ff */
[----:B------:R-:W-:-:S05]  /*2f040*/  IMAD.MOV.U32 R3, RZ, RZ, R14 ;  /* 0x000000ffff037224 */ /* 0x000fca00078e000e */
[----:B------:R-:W-:-:S05]  /*2f050*/  SEL R3, R3, RZ, P1 ;  /* 0x000000ff03037207 */ /* 0x000fca0000800000 */
[----:B------:R-:W-:-:S05]  /*2f060*/  IMAD.IADD R2, R2, 0x1, R3 ;  /* 0x0000000102027824 */ /* 0x000fca00078e0203 */
[----:B------:R-:W-:-:S07]  /*2f070*/  MOV R13, R2 ;  /* 0x00000002000d7202 */ /* 0x000fce0000000f00 */
[----:B------:R-:W-:Y:S05]  /*2f080*/  WARPSYNC.COLLECTIVE R15, `(.L_x_824) ;  /* 0x000000000f087348 */ /* 0x000fea0003c00000 */
[----:B------:R0:W1:Y:S02]  /*2f090*/  SHFL.UP P6, R14, R13, R12, R11 ;  /* 0x0400000c0d0e7389 */ /* 0x00006400000c000b */
[----:B01----:R-:W-:Y:S01]  /*2f0a0*/  ENDCOLLECTIVE ;  /* 0x000000000000791b */ /* 0x003fe20003800000 */
.L_x_824:
        /* <DEDUP_REMOVED lines=8> */
.L_x_825:
        /* <DEDUP_REMOVED lines=8> */
.L_x_826:
        /* <DEDUP_REMOVED lines=8> */
.L_x_827:
[----:B------:R-:W-:Y:S02]  /*2f230*/  IMAD.MOV.U32 R12, RZ, RZ, 0x1f ;  /* 0x0000001fff0c7424 */ /* 0x000fe400078e00ff */
[----:B------:R-:W-:Y:S02]  /*2f240*/  IMAD.MOV.U32 R11, RZ, RZ, 0x1f ;  /* 0x0000001fff0b7424 */ /* 0x000fe400078e00ff */
[----:B------:R-:W-:-:S05]  /*2f250*/  IMAD.MOV.U32 R3, RZ, RZ, R14 ;  /* 0x000000ffff037224 */ /* 0x000fca00078e000e */
[----:B------:R-:W-:-:S05]  /*2f260*/  SEL R3, R3, RZ, P5 ;  /* 0x000000ff03037207 */ /* 0x000fca0002800000 */
[----:B------:R-:W-:-:S05]  /*2f270*/  IMAD.IADD R3, R2, 0x1, R3 ;  /* 0x0000000102037824 */ /* 0x000fca00078e0203 */
[----:B------:R-:W-:-:S07]  /*2f280*/  MOV R13, R3 ;  /* 0x00000003000d7202 */ /* 0x000fce0000000f00 */
[----:B------:R-:W-:Y:S05]  /*2f290*/  WARPSYNC.COLLECTIVE R15, `(.L_x_828) ;  /* 0x000000000f087348 */ /* 0x000fea0003c00000 */
[----:B------:R0:W1:Y:S02]  /*2f2a0*/  SHFL.IDX P6, R14, R13, R12, R11 ;  /* 0x0000000c0d0e7389 */ /* 0x00006400000c000b */
[----:B01----:R-:W-:Y:S01]  /*2f2b0*/  ENDCOLLECTIVE ;  /* 0x000000000000791b */ /* 0x003fe20003800000 */
.L_x_828:
[----:B------:R-:W-:Y:S01]  /*2f2c0*/  IMAD.MOV.U32 R9, RZ, RZ, R14 ;  /* 0x000000ffff097224 */ /* 0x000fe200078e000e */
[----:B------:R-:W-:Y:S06]  /*2f2d0*/  BRA `(.L_x_829) ;  /* 0xffffffb000047947 */ /* 0x000fec000383ffff */
.L_x_642:
[----:B------:R-:W-:Y:S01]  /*2f2e0*/  BSSY B0, `(.L_x_830) ;  /* 0x0000008000007945 */ /* 0x000fe20003800000 */
[----:B------:R-:W-:Y:S01]  /*2f2f0*/  IMAD.MOV.U32 R13, RZ, RZ, R2 ;  /* 0x000000ffff0d7224 */ /* 0x000fe200078e0002 */
[----:B------:R-:W-:Y:S01]  /*2f300*/  MOV R15, 0xffffffff ;  /* 0xffffffff000f7802 */ /* 0x000fe20000000f00 */
[----:B------:R-:W-:Y:S02]  /*2f310*/  IMAD.MOV.U32 R12, RZ, RZ, 0x1 ;  /* 0x00000001ff0c7424 */ /* 0x000fe400078e00ff */
[----:B------:R-:W-:-:S07]  /*2f320*/  IMAD.MOV.U32 R11, RZ, RZ, RZ ;  /* 0x000000ffff0b7224 */ /* 0x000fce00078e00ff */
[----:B------:R-:W-:Y:S05]  /*2f330*/  WARPSYNC.COLLECTIVE R15, `(.L_x_831) ;  /* 0x000000000f087348 */ /* 0x000fea0003c00000 */
[----:B------:R0:W1:Y:S02]  /*2f340*/  SHFL.UP P6, R14, R13, R12, R11 ;  /* 0x0400000c0d0e7389 */ /* 0x00006400000c000b */
[----:B01----:R-:W-:Y:S01]  /*2f350*/  ENDCOLLECTIVE ;  /* 0x000000000000791b */ /* 0x003fe20003800000 */
.L_x_831:
[----:B------:R-:W-:Y:S05]  /*2f360*/  BSYNC B0 ;  /* 0x0000000000007941 */ /* 0x000fea0003800000 */
.L_x_830:
[----:B------:R-:W-:Y:S01]  /*2f370*/  IMAD.MOV.U32 R3, RZ, RZ, R14 ;  /* 0x000000ffff037224 */ /* 0x000fe200078e000e */
[----:B------:R-:W-:Y:S01]  /*2f380*/  MOV R12, 0x2 ;  /* 0x00000002000c7802 */ /* 0x000fe20000000f00 */
[----:B------:R-:W-:Y:S02]  /*2f390*/  IMAD.MOV.U32 R11, RZ, RZ, RZ ;  /* 0x000000ffff0b7224 */ /* 0x000fe400078e00ff */
[----:B------:R-:W-:Y:S01]  /*2f3a0*/  IMAD.MOV.U32 R15, RZ, RZ, -0x1 ;  /* 0xffffffffff0f7424 */ /* 0x000fe200078e00ff */
[----:B------:R-:W-:-:S05]  /*2f3b0*/  SEL R3, R3, RZ, P1 ;  /* 0x000000ff03037207 */ /* 0x000fca0000800000 */
[----:B------:R-:W-:-:S04]  /*2f3c0*/  IMAD.IADD R2, R2, 0x1, R3 ;  /* 0x0000000102027824 */ /* 0x000fc800078e0203 */
[----:B------:R-:W-:-:S07]  /*2f3d0*/  IMAD.MOV.U32 R13, RZ, RZ, R2 ;  /* 0x000000ffff0d7224 */ /* 0x000fce00078e0002 */
[----:B------:R-:W-:Y:S05]  /*2f3e0*/  WARPSYNC.COLLECTIVE R15, `(.L_x_832) ;  /* 0x000000000f087348 */ /* 0x000fea0003c00000 */
[----:B------:R0:W1:Y:S02]  /*2f3f0*/  SHFL.UP P6, R14, R13, R12, R11 ;  /* 0x0400000c0d0e7389 */ /* 0x00006400000c000b */
[----:B01----:R-:W-:Y:S01]  /*2f400*/  ENDCOLLECTIVE ;  /* 0x000000000000791b */ /* 0x003fe20003800000 */
.L_x_832:
[----:B------:R-:W-:Y:S02]  /*2f410*/  IMAD.MOV.U32 R12, RZ, RZ, 0x4 ;  /* 0x00000004ff0c7424 */ /* 0x000fe400078e00ff */
[----:B------:R-:W-:-:S05]  /*2f420*/  IMAD.MOV.U32 R3, RZ, RZ, R14 ;  /* 0x000000ffff037224 */ /* 0x000fca00078e000e */
[----:B------:R-:W-:-:S04]  /*2f430*/  SEL R3, R3, RZ, P2 ;  /* 0x000000ff03037207 */ /* 0x000fc80001000000 */
[----:B------:R-:W-:-:S05]  /*2f440*/  IADD3 R2, R2, R3, RZ ;  /* 0x0000000302027210 */ /* 0x000fca0007ffe0ff */
[----:B------:R-:W-:-:S07]  /*2f450*/  IMAD.MOV.U32 R13, RZ, RZ, R2 ;  /* 0x000000ffff0d7224 */ /* 0x000fce00078e0002 */
[----:B------:R-:W-:Y:S05]  /*2f460*/  WARPSYNC.COLLECTIVE R15, `(.L_x_833) ;  /* 0x000000000f087348 */ /* 0x000fea0003c00000 */
[----:B------:R0:W1:Y:S02]  /*2f470*/  SHFL.UP P6, R14, R13, R12, R11 ;  /* 0x0400000c0d0e7389 */ /* 0x00006400000c000b */
[----:B01----:R-:W-:Y:S01]  /*2f480*/  ENDCOLLECTIVE ;  /* 0x000000000000791b */ /* 0x003fe20003800000 */
.L_x_833:
        /* <DEDUP_REMOVED lines=8> */
.L_x_834:
        /* <DEDUP_REMOVED lines=8> */
.L_x_835:
[----:B------:R-:W-:Y:S02]  /*2f590*/  IMAD.MOV.U32 R12, RZ, RZ, 0x1f ;  /* 0x0000001fff0c7424 */ /* 0x000fe400078e00ff */
[----:B------:R-:W-:Y:S02]  /*2f5a0*/  IMAD.MOV.U32 R11, RZ, RZ, 0x1f ;  /* 0x0000001fff0b7424 */ /* 0x000fe400078e00ff */
[----:B------:R-:W-:-:S05]  /*2f5b0*/  IMAD.MOV.U32 R3, RZ, RZ, R14 ;  /* 0x000000ffff037224 */ /* 0x000fca00078e000e */
[----:B------:R-:W-:-:S04]  /*2f5c0*/  SEL R3, R3, RZ, P5 ;  /* 0x000000ff03037207 */ /* 0x000fc80002800000 */
[----:B------:R-:W-:-:S05]  /*2f5d0*/  IADD3 R7, R2, R3, RZ ;  /* 0x0000000302077210 */ /* 0x000fca0007ffe0ff */
[----:B------:R-:W-:-:S07]  /*2f5e0*/  IMAD.MOV.U32 R13, RZ, RZ, R7 ;  /* 0x000000ffff0d7224 */ /* 0x000fce00078e0007 */
[----:B------:R-:W-:Y:S05]  /*2f5f0*/  WARPSYNC.COLLECTIVE R15, `(.L_x_836) ;  /* 0x000000000f087348 */ /* 0x000fea0003c00000 */
[----:B------:R0:W1:Y:S02]  /*2f600*/  SHFL.IDX P6, R14, R13, R12, R11 ;  /* 0x0000000c0d0e7389 */ /* 0x00006400000c000b */
[----:B01----:R-:W-:Y:S01]  /*2f610*/  ENDCOLLECTIVE ;  /* 0x000000000000791b */ /* 0x003fe20003800000 */
.L_x_836:
[----:B------:R-:W-:Y:S01]  /*2f620*/  MOV R9, R14 ;  /* 0x0000000e00097202 */ /* 0x000fe20000000f00 */
[----:B------:R-:W-:Y:S06]  /*2f630*/  BRA `(.L_x_837) ;  /* 0xffffffac00dc7947 */ /* 0x000fec000383ffff */
.L_x_644:
[----:B------:R-:W-:Y:S01]  /*2f640*/  BSSY B0, `(.L_x_838) ;  /* 0x0000006000007945 */ /* 0x000fe20003800000 */
[----:B------:R-:W-:Y:S01]  /*2f650*/  PLOP3.LUT P6, PT, P6, PT, PT, 0x8, 0x0 ;  /* 0x000000000000781c */ /* 0x000fe200037ce170 */
[----:B------:R-:W-:-:S12]  /*2f660*/  IMAD.MOV.U32 R15, RZ, RZ, -0x1 ;  /* 0xffffffffff0f7424 */ /* 0x000fd800078e00ff */
[----:B0-----:R-:W-:Y:S05]  /*2f670*/  WARPSYNC.COLLECTIVE R15, `(.L_x_839) ;  /* 0x000000000f087348 */ /* 0x001fea0003c00000 */
[----:B------:R-:W-:Y:S01]  /*2f680*/  VOTE.ANY R14, PT, P6 ;  /* 0x00000000000e7806 */ /* 0x000fe200030e0100 */
[----:B0-----:R-:W-:Y:S06]  /*2f690*/  ENDCOLLECTIVE ;  /* 0x000000000000791b */ /* 0x001fec0003800000 */
.L_x_839:
[----:B------:R-:W-:Y:S05]  /*2f6a0*/  BSYNC B0 ;  /* 0x0000000000007941 */ /* 0x000fea0003800000 */
.L_x_838:
[----:B------:R-:W-:Y:S02]  /*2f6b0*/  IMAD.MOV.U32 R3, RZ, RZ, R14 ;  /* 0x000000ffff037224 */ /* 0x000fe400078e000e */
[----:B------:R-:W-:Y:S02]  /*2f6c0*/  IMAD.MOV.U32 R13, RZ, RZ, R4 ;  /* 0x000000ffff0d7224 */ /* 0x000fe400078e0004 */
[----:B------:R-:W0:Y:S01]  /*2f6d0*/  POPC R0, R3 ;  /* 0x0000000300007309 */ /* 0x000e220000000000 */
[----:B------:R-:W-:Y:S02]  /*2f6e0*/  IMAD.MOV.U32 R11, RZ, RZ, 0x1f ;  /* 0x0000001fff0b7424 */ /* 0x000fe400078e00ff */
[----:B------:R-:W-:Y:S01]  /*2f6f0*/  IMAD.MOV.U32 R15, RZ, RZ, -0x1 ;  /* 0xffffffffff0f7424 */ /* 0x000fe200078e00ff */
[----:B0-----:R-:W-:-:S07]  /*2f700*/  MOV R12, R0 ;  /* 0x00000000000c7202 */ /* 0x001fce0000000f00 */
[----:B------:R-:W-:Y:S05]  /*2f710*/  WARPSYNC.COLLECTIVE R15, `(.L_x_840) ;  /* 0x000000000f087348 */ /* 0x000fea0003c00000 */
[----:B------:R0:W1:Y:S02]  /*2f720*/  SHFL.IDX P6, R14, R13, R12, R11 ;  /* 0x0000000c0d0e7389 */ /* 0x00006400000c000b */
[----:B01----:R-:W-:Y:S01]  /*2f730*/  ENDCOLLECTIVE ;  /* 0x000000000000791b */ /* 0x003fe20003800000 */
.L_x_840:
[----:B------:R-:W-:Y:S01]  /*2f740*/  MOV R13, R6 ;  /* 0x00000006000d7202 */ /* 0x000fe20000000f00 */
[----:B------:R-:W-:-:S07]  /*2f750*/  IMAD.MOV.U32 R4, RZ, RZ, R14 ;  /* 0x000000ffff047224 */ /* 0x000fce00078e000e */
[----:B------:R-:W-:Y:S05]  /*2f760*/  WARPSYNC.COLLECTIVE R15, `(.L_x_841) ;  /* 0x000000000f087348 */ /* 0x000fea0003c00000 */
[----:B------:R0:W1:Y:S02]  /*2f770*/  SHFL.IDX P6, R14, R13, R12, R11 ;  /* 0x0000000c0d0e7389 */ /* 0x00006400000c000b */
[----:B01----:R-:W-:Y:S01]  /*2f780*/  ENDCOLLECTIVE ;  /* 0x000000000000791b */ /* 0x003fe20003800000 */
.L_x_841:
[----:B------:R-:W-:Y:S01]  /*2f790*/  IMAD.MOV.U32 R6, RZ, RZ, R14 ;  /* 0x000000ffff067224 */ /* 0x000fe200078e000e */
[----:B------:R-:W-:Y:S06]  /*2f7a0*/  BRA `(.L_x_842) ;  /* 0xffffffac00bc7947 */ /* 0x000fec000383ffff */
.L_x_646:
[----:B------:R-:W-:Y:S01]  /*2f7b0*/  BSSY B0, `(.L_x_843) ;  /* 0x0000007000007945 */ /* 0x000fe20003800000 */
[----:B------:R-:W-:Y:S01]  /*2f7c0*/  IMAD.MOV.U32 R13, RZ, RZ, R7 ;  /* 0x000000ffff0d7224 */ /* 0x000fe200078e0007 */
[----:B------:R-:W-:Y:S01]  /*2f7d0*/  MOV R15, 0xffffffff ;  /* 0xffffffff000f7802 */ /* 0x000fe20000000f00 */
[----:B------:R-:W-:-:S07]  /*2f7e0*/  IMAD.MOV.U32 R11, RZ, RZ, 0x1f ;  /* 0x0000001fff0b7424 */ /* 0x000fce00078e00ff */
[----:B012---:R-:W-:Y:S05]  /*2f7f0*/  WARPSYNC.COLLECTIVE R15, `(.L_x_844) ;  /* 0x000000000f087348 */ /* 0x007fea0003c00000 */
[----:B------:R3:W4:Y:S02]  /*2f800*/  SHFL.IDX P6, R14, R13, R12, R11 ;  /* 0x0000000c0d0e7389 */ /* 0x00072400000c000b */
[----:B01234-:R-:W-:Y:S01]  /*2f810*/  ENDCOLLECTIVE ;  /* 0x000000000000791b */ /* 0x01ffe20003800000 */
.L_x_844:
[----:B------:R-:W-:Y:S05]  /*2f820*/  BSYNC B0 ;  /* 0x0000000000007941 */ /* 0x000fea0003800000 */
.L_x_843:
[----:B------:R-:W-:Y:S01]  /*2f830*/  IMAD.MOV.U32 R7, RZ, RZ, R14 ;  /* 0x000000ffff077224 */ /* 0x000fe200078e000e */
[----:B------:R-:W-:Y:S06]  /*2f840*/  BRA `(.L_x_845) ;  /* 0xffffffac00ac7947 */ /* 0x000fec000383ffff */
.L_x_650:
[----:B0-----:R0:W1:Y:S02]  /*2f850*/  SYNCS.PHASECHK.TRANS64.TRYWAIT P0, [R0+URZ+0x29820], R3 ;  /* 0x02982003000075a7 */ /* 0x001064000800017f */
[----:B-1----:R-:W-:Y:S05]  /*2f860*/  @!P0 NANOSLEEP.SYNCS 0x989680 ;  /* 0x009896800000895d */ /* 0x002fea0003900000 */
[----:B------:R-:W1:Y:S02]  /*2f870*/  @!P0 SYNCS.PHASECHK.TRANS64 P0, [R0+URZ+0x29820], R3 ;  /* 0x02982003000085a7 */ /* 0x000e64000800007f */
[----:B-1----:R-:W-:Y:S05]  /*2f880*/  @!P0 BRA `(.L_x_650) ;  /* 0xfffffffc00f08947 */ /* 0x002fea000383ffff */
[----:B------:R-:W-:Y:S05]  /*2f890*/  BRA `(.L_x_846) ;  /* 0xffffffb400447947 */ /* 0x000fea000383ffff */
.L_x_651:
[----:B------:R-:W1:Y:S01]  /*2f8a0*/  S2R R2, SR_TID.X ;  /* 0x0000000000027919 */ /* 0x000e620000002100 */
[----:B------:R-:W-:Y:S01]  /*2f8b0*/  BSSY B0, `(.L_x_847) ;  /* 0x000000a000007945 */ /* 0x000fe20003800000 */
[----:B---3--:R-:W-:Y:S01]  /*2f8c0*/  IMAD.MOV.U32 R12, RZ, RZ, RZ ;  /* 0x000000ffff0c7224 */ /* 0x008fe200078e00ff */
[----:B------:R-:W-:Y:S01]  /*2f8d0*/  MOV R11, 0x1f ;  /* 0x0000001f000b7802 */ /* 0x000fe20000000f00 */
[----:B------:R-:W-:Y:S01]  /*2f8e0*/  IMAD.MOV.U32 R15, RZ, RZ, -0x1 ;  /* 0xffffffffff0f7424 */ /* 0x000fe200078e00ff */
[----:B-1----:R-:W-:-:S04]  /*2f8f0*/  SHF.R.U32.HI R2, RZ, 0x5, R2 ;  /* 0x00000005ff027819 */ /* 0x002fc80000011602 */
[----:B------:R-:W-:-:S05]  /*2f900*/  LOP3.LUT R2, R2, 0x3, RZ, 0xc0, !PT ;  /* 0x0000000302027812 */ /* 0x000fca00078ec0ff */
[----:B------:R-:W-:-:S07]  /*2f910*/  IMAD.MOV.U32 R13, RZ, RZ, R2 ;  /* 0x000000ffff0d7224 */ /* 0x000fce00078e0002 */
[----:B0-----:R-:W-:Y:S05]  /*2f920*/  WARPSYNC.COLLECTIVE R15, `(.L_x_848) ;  /* 0x000000000f087348 */ /* 0x001fea0003c00000 */
[----:B------:R1:W2:Y:S02]  /*2f930*/  SHFL.IDX P6, R14, R13, R12, R11 ;  /* 0x0000000c0d0e7389 */ /* 0x0002a400000c000b */
[----:B012---:R-:W-:Y:S01]  /*2f940*/  ENDCOLLECTIVE ;  /* 0x000000000000791b */ /* 0x007fe20003800000 */
.L_x_848:
[----:B------:R-:W-:Y:S05]  /*2f950*/  BSYNC B0 ;  /* 0x0000000000007941 */ /* 0x000fea0003800000 */
.L_x_847:
[----:B------:R-:W-:Y:S05]  /*2f960*/  BRA `(.L_x_849) ;  /* 0xffffffb4002c7947 */ /* 0x000fea000383ffff */
.L_x_652:
[----:B------:R-:W-:Y:S01]  /*2f970*/  BSSY B0, `(.L_x_850) ;  /* 0x0000006000007945 */ /* 0x000fe20003800000 */
[----:B------:R-:W-:-:S07]  /*2f980*/  IMAD.MOV.U32 R15, RZ, RZ, -0x1 ;  /* 0xffffffffff0f7424 */ /* 0x000fce00078e00ff */
[----:B01-3--:R-:W-:Y:S05]  /*2f990*/  WARPSYNC.COLLECTIVE R15, `(.L_x_851) ;  /* 0x000000000f0c7348 */ /* 0x00bfea0003c00000 */
[----:B------:R-:W-:Y:S02]  /*2f9a0*/  ELECT P6, UR62, PT ;  /* 0x00000000003e782f */ /* 0x000fe400038c0000 */
[----:B------:R-:W-:Y:S01]  /*2f9b0*/  MOV R14, UR62 ;  /* 0x0000003e000e7c02 */ /* 0x000fe20008000f00 */
[----:B01-3--:R-:W-:Y:S10]  /*2f9c0*/  ENDCOLLECTIVE ;  /* 0x000000000000791b */ /* 0x00bff40003800000 */
.L_x_851:
[----:B------:R-:W-:Y:S05]  /*2f9d0*/  BSYNC B0 ;  /* 0x0000000000007941 */ /* 0x000fea0003800000 */
.L_x_850:
[----:B------:R-:W-:Y:S05]  /*2f9e0*/  BRA `(.L_x_852) ;  /* 0xffffffb400207947 */ /* 0x000fea000383ffff */
.L_x_654:
[----:B0-----:R0:W1:Y:S02]  /*2f9f0*/  SYNCS.PHASECHK.TRANS64.TRYWAIT P1, [R6+URZ], R5 ;  /* 0x00000005060075a7 */ /* 0x001064000802017f */
[----:B-1----:R-:W-:Y:S05]  /*2fa00*/  @!P1 NANOSLEEP.SYNCS 0x989680 ;  /* 0x009896800000995d */ /* 0x002fea0003900000 */
[----:B------:R-:W1:Y:S02]  /*2fa10*/  @!P1 SYNCS.PHASECHK.TRANS64 P1, [R6+URZ], R5 ;  /* 0x00000005060095a7 */ /* 0x000e64000802007f */
[----:B-1----:R-:W-:Y:S05]  /*2fa20*/  @!P1 BRA `(.L_x_654) ;  /* 0xfffffffc00f09947 */ /* 0x002fea000383ffff */
[----:B------:R-:W-:Y:S05]  /*2fa30*/  BRA `(.L_x_853) ;  /* 0xffffffb400587947 */ /* 0x000fea000383ffff */
.L_x_655:
[----:B-1----:R1:W2:Y:S02]  /*2fa40*/  SYNCS.PHASECHK.TRANS64.TRYWAIT P1, [R7+URZ], R2 ;  /* 0x00000002070075a7 */ /* 0x0022a4000802017f */
[----:B--2---:R-:W-:Y:S05]  /*2fa50*/  @!P1 NANOSLEEP.SYNCS 0x989680 ;  /* 0x009896800000995d */ /* 0x004fea0003900000 */
[----:B------:R-:W2:Y:S02]  /*2fa60*/  @!P1 SYNCS.PHASECHK.TRANS64 P1, [R7+URZ], R2 ;  /* 0x00000002070095a7 */ /* 0x000ea4000802007f */
[----:B--2---:R-:W-:Y:S05]  /*2fa70*/  @!P1 BRA `(.L_x_655) ;  /* 0xfffffffc00f09947 */ /* 0x004fea000383ffff */
[----:B------:R-:W-:Y:S05]  /*2fa80*/  BRA `(.L_x_854) ;  /* 0xffffffb4004c7947 */ /* 0x000fea000383ffff */
.L_x_657:
[----:B--2---:R2:W4:Y:S02]  /*2fa90*/  SYNCS.PHASECHK.TRANS64.TRYWAIT P1, [R4+URZ+0x29860], R5 ;  /* 0x02986005040075a7 */ /* 0x004524000802017f */
[----:B----4-:R-:W-:Y:S05]  /*2faa0*/  @!P1 NANOSLEEP.SYNCS 0x989680 ;  /* 0x009896800000995d */ /* 0x010fea0003900000 */
[----:B------:R-:W4:Y:S02]  /*2fab0*/  @!P1 SYNCS.PHASECHK.TRANS64 P1, [R4+URZ+0x29860], R5 ;  /* 0x02986005040095a7 */ /* 0x000f24000802007f */
[----:B----4-:R-:W-:Y:S05]  /*2fac0*/  @!P1 BRA `(.L_x_657) ;  /* 0xfffffffc00f09947 */ /* 0x010fea000383ffff */
[----:B------:R-:W-:Y:S05]  /*2fad0*/  BRA `(.L_x_855) ;  /* 0xffffffb4004c7947 */ /* 0x000fea000383ffff */
.L_x_659:
[----:B----4-:R4:W0:Y:S02]  /*2fae0*/  SYNCS.PHASECHK.TRANS64.TRYWAIT P1, [R3+URZ+0x29860], R2 ;  /* 0x02986002030075a7 */ /* 0x010824000802017f */
[----:B0-----:R-:W-:Y:S05]  /*2faf0*/  @!P1 NANOSLEEP.SYNCS 0x989680 ;  /* 0x009896800000995d */ /* 0x001fea0003900000 */
[----:B------:R-:W0:Y:S02]  /*2fb00*/  @!P1 SYNCS.PHASECHK.TRANS64 P1, [R3+URZ+0x29860], R2 ;  /* 0x02986002030095a7 */ /* 0x000e24000802007f */
[----:B0-----:R-:W-:Y:S05]  /*2fb10*/  @!P1 BRA `(.L_x_659) ;  /* 0xfffffffc00f09947 */ /* 0x001fea000383ffff */
[----:B------:R-:W-:Y:S05]  /*2fb20*/  BRA `(.L_x_856) ;  /* 0xffffffb4004c7947 */ /* 0x000fea000383ffff */
.L_x_661:
[----:B------:R0:W0:Y:S02]  /*2fb30*/  SYNCS.PHASECHK.TRANS64.TRYWAIT P0, [R4+URZ+0x29880], R5 ;  /* 0x02988005040075a7 */ /* 0x000024000800017f */
[----:B0-----:R-:W-:Y:S05]  /*2fb40*/  @!P0 NANOSLEEP.SYNCS 0x989680 ;  /* 0x009896800000895d */ /* 0x001fea0003900000 */
[----:B------:R-:W0:Y:S02]  /*2fb50*/  @!P0 SYNCS.PHASECHK.TRANS64 P0, [R4+URZ+0x29880], R5 ;  /* 0x02988005040085a7 */ /* 0x000e24000800007f */
[----:B0-----:R-:W-:Y:S05]  /*2fb60*/  @!P0 BRA `(.L_x_661) ;  /* 0xfffffffc00f08947 */ /* 0x001fea000383ffff */
[----:B------:R-:W-:Y:S05]  /*2fb70*/  BRA `(.L_x_662) ;  /* 0xffffffb400487947 */ /* 0x000fea000383ffff */
.L_x_857:
        /* <DEDUP_REMOVED lines=16> */
.L_x_2802:


//--------------------- .text._ZN7cutlass13device_kernelIN5flash11enable_sm90INS1_16FlashAttnFwdSm90INS1_25CollectiveMainloopFwdSm90ILi2EN4cute5tupleIJNS5_1CILi1EEES8_S8_EEENS6_IJNS7_ILi128EEESA_NS7_ILi192EEEEEELi128ENS_12float_e4m3_tEfNS_4arch4Sm90ELb0ELb1ELb1ELb0ELb0ELb0ELb0ELb1ELb1ELb1ELb1ELb0EEENS1_21CollectiveEpilogueFwdINS6_IJSA_SA_SA_EEES9_NS_10bfloat16_tESF_Li256ELb0ELb1ELb1ELb1EEENS1_19SingleTileSchedulerILb0ELb1ELb1ELi128EEEEEEEEEvNT_6ParamsE --------------------------
	.section	.text._ZN7cutlass13device_kernelIN5flash11enable_sm90INS1_16FlashAttnFwdSm90INS1_25CollectiveMainloopFwdSm90ILi2EN4cute5tupleIJNS5_1CILi1EEES8_S8_EEENS6_IJNS7_ILi128EEESA_NS7_ILi192EEEEEELi128ENS_12float_e4m3_tEfNS_4arch4Sm90ELb0ELb1ELb1ELb0ELb0ELb0ELb0ELb1ELb1ELb1ELb1ELb0EEENS1_21CollectiveEpilogueFwdINS6_IJSA_SA_SA_EEES9_NS_10bfloat16_tESF_Li256ELb0ELb1ELb1ELb1EEENS1_19SingleTileSchedulerILb0ELb1ELb1ELi128EEEEEEEEEvNT_6ParamsE,"ax",@progbits
	.align	128
.text._ZN7cutlass13device_kernelIN5flash11enable_sm90INS1_16FlashAttnFwdSm90INS1_25CollectiveMainloopFwdSm90ILi2EN4cute5tupleIJNS5_1CILi1EEES8_S8_EEENS6_IJNS7_ILi128EEESA_NS7_ILi192EEEEEELi128ENS_12float_e4m3_tEfNS_4arch4Sm90ELb0ELb1ELb1ELb0ELb0ELb0ELb0ELb1ELb1ELb1ELb1ELb0EEENS1_21CollectiveEpilogueFwdINS6_IJSA_SA_SA_EEES9_NS_10bfloat16_tESF_Li256ELb0ELb1ELb1ELb1EEENS1_19SingleTileSchedulerILb0ELb1ELb1ELi128EEEEEEEEEvNT_6ParamsE:
        .type           _ZN7cutlass13device_kernelIN5flash11enable_sm90INS1_16FlashAttnFwdSm90INS1_25CollectiveMainloopFwdSm90ILi2EN4cute5tupleIJNS5_1CILi1EEES8_S8_EEENS6_IJNS7_ILi128EEESA_NS7_ILi192EEEEEELi128ENS_12float_e4m3_tEfNS_4arch4Sm90ELb0ELb1ELb1ELb0ELb0ELb0ELb0ELb1ELb1ELb1ELb1ELb0EEENS1_21CollectiveEpilogueFwdINS6_IJSA_SA_SA_EEES9_NS_10bfloat16_tESF_Li256ELb0ELb1ELb1ELb1EEENS1_19SingleTileSchedulerILb0ELb1ELb1ELi128EEEEEEEEEvNT_6ParamsE,@function
        .size           _ZN7cutlass13device_kernelIN5flash11enable_sm90INS1_16FlashAttnFwdSm90INS1_25CollectiveMainloopFwdSm90ILi2EN4cute5tupleIJNS5_1CILi1EEES8_S8_EEENS6_IJNS7_ILi128EEESA_NS7_ILi192EEEEEELi128ENS_12float_e4m3_tEfNS_4arch4Sm90ELb0ELb1ELb1ELb0ELb0ELb0ELb0ELb1ELb1ELb1ELb1ELb0EEENS1_21CollectiveEpilogueFwdINS6_IJSA_SA_SA_EEES9_NS_10bfloat16_tESF_Li256ELb0ELb1ELb1ELb1EEENS1_19SingleTileSchedulerILb0ELb1ELb1ELi128EEEEEEEEEvNT_6ParamsE,(.L_x_2803 - _ZN7cutlass13device_kernelIN5flash11enable_sm90INS1_16FlashAttnFwdSm90INS1_25CollectiveMainloopFwdSm90ILi2EN4cute5tupleIJNS5_1CILi1EEES8_S8_EEENS6_IJNS7_ILi128EEESA_NS7_ILi192EEEEEELi128ENS_12float_e4m3_tEfNS_4arch4Sm90ELb0ELb1ELb1ELb0ELb0ELb0ELb0ELb1ELb1ELb1ELb1ELb0EEENS1_21CollectiveEpilogueFwdINS6_IJSA_SA_SA_EEES9_NS_10bfloat16_tESF_Li256ELb0ELb1ELb1ELb1EEENS1_19SingleTileSchedulerILb0ELb1ELb1ELi128EEEEEEEEEvNT_6ParamsE)
        .other          _ZN7cutlass13device_kernelIN5flash11enable_sm90INS1_16FlashAttnFwdSm90INS1_25CollectiveMainloopFwdSm90ILi2EN4cute5tupleIJNS5_1CILi1EEES8_S8_EEENS6_IJNS7_ILi128EEESA_NS7_ILi192EEEEEELi128ENS_12float_e4m3_tEfNS_4arch4Sm90ELb0ELb1ELb1ELb0ELb0ELb0ELb0ELb1ELb1ELb1ELb1ELb0EEENS1_21CollectiveEpilogueFwdINS6_IJSA_SA_SA_EEES9_NS_10bfloat16_tESF_Li256ELb0ELb1ELb1ELb1EEENS1_19SingleTileSchedulerILb0ELb1ELb1ELi128EEEEEEEEEvNT_6ParamsE,@"STO_CUDA_ENTRY STV_DEFAULT"
_ZN7cutlass13device_kernelIN5flash11enable_sm90INS1_16FlashAttnFwdSm90INS1_25CollectiveMainloopFwdSm90ILi2EN4cute5tupleIJNS5_1CILi1EEES8_S8_EEENS6_IJNS7_ILi128EEESA_NS7_ILi192EEEEEELi128ENS_12float_e4m3_tEfNS_4arch4Sm90ELb0ELb1ELb1ELb0ELb0ELb0ELb0ELb1ELb1ELb1ELb1ELb0EEENS1_21CollectiveEpilogueFwdINS6_IJSA_SA_SA_EEES9_NS_10bfloat16_tESF_Li256ELb0ELb1ELb1ELb1EEENS1_19SingleTileSchedulerILb0ELb1ELb1ELi128EEEEEEEEEvNT_6ParamsE:
        /* <DEDUP_REMOVED lines=17> */
.L_x_859:
[----:B------:R-:W-:Y:S05]  /*0110*/  BSYNC B0 ;  /* 0x0000000000007941 */ /* 0x000fea0003800000 */
.L_x_858:
        /* <DEDUP_REMOVED lines=40> */
.L_x_860:
        /* <DEDUP_REMOVED lines=22> */
.L_x_861:
        /* <DEDUP_REMOVED lines=18> */
.L_x_862:
        /* <DEDUP_REMOVED lines=22> */
.L_x_863:
        /* <DEDUP_REMOVED lines=22> */
.L_x_864:
        /* <DEDUP_REMOVED lines=9> */
.L_x_867:
[----:B------:R-:W-:-:S08]  /*0970*/  NOP ;  /* 0x0000000000007918 */ /* 0x000fd00000000000 */
[----:B------:R-:W0:Y:S02]  /*0980*/  USETMAXREG.TRY_ALLOC.CTAPOOL UP0, 0xf0 ;  /* 0x000000f0000079c8 */ /* 0x000e240008000600 */
[----:B0-----:R-:W-:-:S13]  /*0990*/  PLOP3.LUT P0, PT, PT, PT, UP0, 0x80, 0x0 ;  /* 0x000000000000781c */ /* 0x001fda0003f0f008 */
[----:B------:R-:W-:Y:S05]  /*09a0*/  @!P0 BRA `(.L_x_867) ;  /* 0xfffffffc00f08947 */ /* 0x000fea000383ffff */
[----:B--2---:R-:W0:Y:S01]  /*09b0*/  LDC R2, c[0x0][0xc50] ;  /* 0x00031400ff027b82 */ /* 0x004e220000000800 */
[----:B------:R-:W-:-:S07]  /*09c0*/  LOP3.LUT R4, R18, 0xffffff80, RZ, 0xc0, !PT ;  /* 0xffffff8012047812 */ /* 0x000fce00078ec0ff */
        /* <DEDUP_REMOVED lines=15> */
[----:B------:R-:W0:Y:S01]  /*0ac0*/  LDC R0, c[0x0][0x448] ;  /* 0x00011200ff007b82 */ /* 0x000e220000000800 */
[----:B------:R-:W1:Y:S01]  /*0ad0*/  S2R R22, SR_CTAID.X ;  /* 0x0000000000167919 */ /* 0x000e620000002500 */
[----:B------:R-:W-:Y:S01]  /*0ae0*/  USHF.R.S32.HI UR38, URZ, 0x1f, UR39 ;  /* 0x0000001f3f267899 */ /* 0x000fe20008011427 */
[----:B------:R-:W-:-:S05]  /*0af0*/  VIADD R88, R18, 0xffffff80 ;  /* 0xffffff8012587836 */ /* 0x000fca0000000000 */
[----:B------:R-:W2:Y:S08]  /*0b00*/  LDC.64 R2, c[0x0][0x418] ;  /* 0x00010600ff027b82 */ /* 0x000eb00000000a00 */
[----:B------:R-:W3:Y:S01]  /*0b10*/  LDC.64 R10, c[0x0][0x9e0] ;  /* 0x00027800ff0a7b82 */ /* 0x000ee20000000a00 */
[----:B0-----:R-:W-:-:S07]  /*0b20*/  ISETP.NE.AND P1, PT, R0, 0x1, PT ;  /* 0x000000010000780c */ /* 0x001fce0003f25270 */
[----:B------:R-:W0:Y:S01]  /*0b30*/  LDC R89, c[0x0][0x288] ;  /* 0x0000a200ff597b82 */ /* 0x000e220000000800 */
[----:B--2---:R-:W-:-:S07]  /*0b40*/  ISETP.NE.U32.AND P0, PT, R2, RZ, PT ;  /* 0x000000ff0200720c */ /* 0x004fce0003f05070 */
[----:B------:R-:W2:Y:S01]  /*0b50*/  LDC R16, c[0x0][0x424] ;  /* 0x00010900ff107b82 */ /* 0x000ea20000000800 */
[----:B-1----:R-:W-:Y:S01]  /*0b60*/  IMAD.SHL.U32 R22, R22, 0x80, RZ ;  /* 0x0000008016167824 */ /* 0x002fe200078e00ff */
[----:B------:R-:W-:-:S03]  /*0b70*/  ISETP.NE.AND.EX P0, PT, R3, RZ, PT, P0 ;  /* 0x000000ff0300720c */ /* 0x000fc60003f05300 */
[----:B------:R-:W-:Y:S01]  /*0b80*/  @P1 VIADD R0, R22, 0x7f ;  /* 0x0000007f16001836 */ /* 0x000fe20000000000 */
[----:B---3--:R-:W-:Y:S02]  /*0b90*/  ISETP.GE.AND P2, PT, R11, 0x1, PT ;  /* 0x000000010b00780c */ /* 0x008fe40003f46270 */
[----:B------:R-:W1:Y:S08]  /*0ba0*/  @P1 LDC R5, c[0x0][0x44c] ;  /* 0x00011300ff051b82 */ /* 0x000e700000000800 */
[----:B------:R-:W3:Y:S01]  /*0bb0*/  @P1 LDC R7, c[0x0][0x450] ;  /* 0x00011400ff071b82 */ /* 0x000ee20000000800 */
[----:B0-----:R-:W-:-:S07]  /*0bc0*/  IADD3 R3, -R89, 0x1, RZ ;  /* 0x0000000159037810 */ /* 0x001fce0007ffe1ff */
[----:B------:R-:W0:Y:S01]  /*0bd0*/  LDC R9, c[0x0][0x2f0] ;  /* 0x0000bc00ff097b82 */ /* 0x000e220000000800 */
[----:B--2---:R-:W-:Y:S01]  /*0be0*/  SEL R16, R16, 0x1, P0 ;  /* 0x0000000110107807 */ /* 0x004fe20000000000 */
[----:B-1----:R-:W-:-:S04]  /*0bf0*/  @P1 IMAD.HI.U32 R2, R0, R5, RZ ;  /* 0x0000000500021227 */ /* 0x002fc800078e00ff */
[----:B------:R-:W-:Y:S01]  /*0c00*/  VIADD R0, R22, 0x7f ;  /* 0x0000007f16007836 */ /* 0x000fe20000000000 */
[----:B---3--:R-:W-:Y:S01]  /*0c10*/  @P1 SHF.R.U32.HI R0, RZ, R7, R2 ;  /* 0x00000007ff001219 */ /* 0x008fe20000011602 */
[----:B0-----:R-:W-:-:S04]  /*0c20*/  IMAD R3, R16, R9, R3 ;  /* 0x0000000910037224 */ /* 0x001fc800078e0203 */
[----:B------:R-:W-:-:S04]  /*0c30*/  IMAD.IADD R3, R3, 0x1, R0 ;  /* 0x0000000103037824 */ /* 0x000fc800078e0200 */
[----:B------:R-:W-:Y:S01]  /*0c40*/  IMAD.IADD R0, R3, 0x1, R10 ;  /* 0x0000000103007824 */ /* 0x000fe200078e020a */
[----:B------:R-:W-:Y:S06]  /*0c50*/  @!P2 BRA `(.L_x_869) ;  /* 0x000000000040a947 */ /* 0x000fec0003800000 */
[C---:B------:R-:W-:Y:S01]  /*0c60*/  ISETP.GT.AND P0, PT, R3.reuse, RZ, PT ;  /* 0x000000ff0300720c */ /* 0x040fe20003f04270 */
[----:B------:R-:W-:-:S12]  /*0c70*/  VIADD R2, R3, 0xffffffff ;  /* 0xffffffff03027836 */ /* 0x000fd80000000000 */
[----:B------:R-:W-:Y:S05]  /*0c80*/  @P0 BRA `(.L_x_870) ;  /* 0x00000000001c0947 */ /* 0x000fea0003800000 */
[----:B------:R-:W-:Y:S01]  /*0c90*/  ISETP.NE.AND P0, PT, R11, 0x1, PT ;  /* 0x000000010b00780c */ /* 0x000fe20003f05270 */
[----:B------:R-:W-:-:S12]  /*0ca0*/  IMAD.MOV R3, RZ, RZ, -R3 ;  /* 0x000000ffff037224 */ /* 0x000fd800078e0a03 */
[----:B------:R-:W0:Y:S02]  /*0cb0*/  @P0 LDC.64 R4, c[0x0][0x9e8] ;  /* 0x00027a00ff040b82 */ /* 0x000e240000000a00 */
[----:B0-----:R-:W-:-:S05]  /*0cc0*/  @P0 IMAD.HI.U32 R2, R3, R4, RZ ;  /* 0x0000000403020227 */ /* 0x001fca00078e00ff */
[----:B------:R-:W-:-:S04]  /*0cd0*/  @P0 SHF.R.U32.HI R3, RZ, R5, R2 ;  /* 0x00000005ff030219 */ /* 0x000fc80000011602 */
[----:B------:R-:W-:Y:S01]  /*0ce0*/  LOP3.LUT R2, RZ, R3, RZ, 0x33, !PT ;  /* 0x00000003ff027212 */ /* 0x000fe200078e33ff */
[----:B------:R-:W-:Y:S06]  /*0cf0*/  BRA `(.L_x_871) ;  /* 0x0000000000107947 */ /* 0x000fec0003800000 */
.L_x_870:
[----:B------:R-:W-:-:S13]  /*0d00*/  ISETP.NE.AND P0, PT, R11, 0x1, PT ;  /* 0x000000010b00780c */ /* 0x000fda0003f05270 */
[----:B------:R-:W0:Y:S02]  /*0d10*/  @P0 LDC.64 R4, c[0x0][0x9e8] ;  /* 0x00027a00ff040b82 */ /* 0x000e240000000a00 */
[----:B0-----:R-:W-:-:S05]  /*0d20*/  @P0 IMAD.HI.U32 R4, R2, R4, RZ ;  /* 0x0000000402040227 */ /* 0x001fca00078e00ff */
[----:B------:R-:W-:-:S07]  /*0d30*/  @P0 SHF.R.U32.HI R2, RZ, R5, R4 ;  /* 0x00000005ff020219 */ /* 0x000fce0000011604 */
.L_x_871:
[----:B------:R-:W-:-:S05]  /*0d40*/  IMAD R3, R2, R11, R11 ;  /* 0x0000000b02037224 */ /* 0x000fca00078e020b */
[----:B------:R-:W-:-:S07]  /*0d50*/  VIMNMX R0, R0, R3, PT ;  /* 0x0000000300007248 */ /* 0x000fce0003fe0100 */
.L_x_869:
[----:B------:R-:W0:Y:S01]  /*0d60*/  @P1 LDC R7, c[0x0][0x44c] ;  /* 0x00011300ff071b82 */ /* 0x000e220000000800 */
[----:B------:R-:W-:Y:S01]  /*0d70*/  VIADD R2, R0, 0x7f ;  /* 0x0000007f00027836 */ /* 0x000fe20000000000 */
[----:B------:R-:W-:Y:S01]  /*0d80*/  ULDC UR4, c[0x0][0x9dc] ;  /* 0x0002770000047ab9 */ /* 0x000fe20000000800 */
[CC--:B------:R-:W-:Y:S02]  /*0d90*/  IMAD R0, R16.reuse, R9.reuse, 0x7f ;  /* 0x0000007f10007424 */ /* 0x0c0fe400078e0209 */
[----:B------:R-:W-:Y:S01]  /*0da0*/  IMAD.MOV.U32 R4, RZ, RZ, R22 ;  /* 0x000000ffff047224 */ /* 0x000fe200078e0016 */
[----:B------:R-:W-:Y:S01]  /*0db0*/  SHF.R.S32.HI R5, RZ, 0x1f, R2 ;  /* 0x0000001fff057819 */ /* 0x000fe20000011402 */
[----:B------:R-:W-:Y:S01]  /*0dc0*/  IMAD R89, R16, R9, -R89 ;  /* 0x0000000910597224 */ /* 0x000fe200078e0a59 */
[----:B------:R-:W1:Y:S01]  /*0dd0*/  @P1 LDC R13, c[0x0][0x450] ;  /* 0x00011400ff0d1b82 */ /* 0x000e620000000800 */
[----:B------:R-:W-:Y:S02]  /*0de0*/  SHF.R.S32.HI R3, RZ, 0x1f, R0 ;  /* 0x0000001fff037819 */ /* 0x000fe40000011400 */
[----:B------:R-:W-:-:S02]  /*0df0*/  LEA.HI R5, R5, R2, RZ, 0x7 ;  /* 0x0000000205057211 */ /* 0x000fc400078f38ff */
[----:B------:R-:W-:Y:S02]  /*0e00*/  LEA.HI R3, R3, R0, RZ, 0x7 ;  /* 0x0000000003037211 */ /* 0x000fe400078f38ff */
[----:B------:R-:W-:Y:S02]  /*0e10*/  SHF.R.S32.HI R0, RZ, 0x7, R5 ;  /* 0x00000007ff007819 */ /* 0x000fe40000011405 */
[----:B------:R-:W-:-:S04]  /*0e20*/  SHF.R.S32.HI R3, RZ, 0x7, R3 ;  /* 0x00000007ff037819 */ /* 0x000fc80000011403 */
[----:B------:R-:W-:Y:S01]  /*0e30*/  VIMNMX R9, R3, R0, PT ;  /* 0x0000000003097248 */ /* 0x000fe20003fe0100 */
[----:B0-----:R-:W-:-:S05]  /*0e40*/  @P1 IMAD.HI.U32 R6, R22, R7, RZ ;  /* 0x0000000716061227 */ /* 0x001fca00078e00ff */
[----:B-1----:R-:W-:-:S05]  /*0e50*/  @P1 SHF.R.U32.HI R4, RZ, R13, R6 ;  /* 0x0000000dff041219 */ /* 0x002fca0000011606 */
[----:B------:R-:W-:-:S04]  /*0e60*/  IMAD.IADD R2, R89, 0x1, R4 ;  /* 0x0000000159027824 */ /* 0x000fc800078e0204 */
[----:B------:R-:W-:Y:S01]  /*0e70*/  VIADD R0, R2, -UR4 ;  /* 0x8000000402007c36 */ /* 0x000fe20008000000 */
[----:B------:R-:W-:Y:S06]  /*0e80*/  @!P2 BRA `(.L_x_872) ;  /* 0x00000000003ca947 */ /* 0x000fec0003800000 */
[----:B------:R-:W-:-:S13]  /*0e90*/  ISETP.GT.AND P0, PT, R2, -0x1, PT ;  /* 0xffffffff0200780c */ /* 0x000fda0003f04270 */
[----:B------:R-:W-:Y:S05]  /*0ea0*/  @P0 BRA `(.L_x_873) ;  /* 0x00000000001c0947 */ /* 0x000fea0003800000 */
[----:B------:R-:W-:Y:S02]  /*0eb0*/  ISETP.NE.AND P0, PT, R11, 0x1, PT ;  /* 0x000000010b00780c */ /* 0x000fe40003f05270 */
[----:B------:R-:W-:-:S11]  /*0ec0*/  LOP3.LUT R3, RZ, R2, RZ, 0x33, !PT ;  /* 0x00000002ff037212 */ /* 0x000fd600078e33ff */
[----:B------:R-:W0:Y:S02]  /*0ed0*/  @P0 LDC.64 R4, c[0x0][0x9e8] ;  /* 0x00027a00ff040b82 */ /* 0x000e240000000a00 */
[----:B0-----:R-:W-:-:S05]  /*0ee0*/  @P0 IMAD.HI.U32 R2, R3, R4, RZ ;  /* 0x0000000403020227 */ /* 0x001fca00078e00ff */
[----:B------:R-:W-:-:S04]  /*0ef0*/  @P0 SHF.R.U32.HI R3, RZ, R5, R2 ;  /* 0x00000005ff030219 */ /* 0x000fc80000011602 */
[----:B------:R-:W-:Y:S01]  /*0f00*/  LOP3.LUT R2, RZ, R3, RZ, 0x33, !PT ;  /* 0x00000003ff027212 */ /* 0x000fe200078e33ff */
[----:B------:R-:W-:Y:S06]  /*0f10*/  BRA `(.L_x_874) ;  /* 0x0000000000107947 */ /* 0x000fec0003800000 */
.L_x_873:
[----:B------:R-:W-:-:S13]  /*0f20*/  ISETP.NE.AND P0, PT, R11, 0x1, PT ;  /* 0x000000010b00780c */ /* 0x000fda0003f05270 */
[----:B------:R-:W0:Y:S02]  /*0f30*/  @P0 LDC.64 R4, c[0x0][0x9e8] ;  /* 0x00027a00ff040b82 */ /* 0x000e240000000a00 */
[----:B0-----:R-:W-:-:S05]  /*0f40*/  @P0 IMAD.HI.U32 R4, R2, R4, RZ ;  /* 0x0000000402040227 */ /* 0x001fca00078e00ff */
[----:B------:R-:W-:-:S07]  /*0f50*/  @P0 SHF.R.U32.HI R2, RZ, R5, R4 ;  /* 0x00000005ff020219 */ /* 0x000fce0000011604 */
.L_x_874:
[----:B------:R-:W-:-:S05]  /*0f60*/  IMAD R3, R2, R11, RZ ;  /* 0x0000000b02037224 */ /* 0x000fca00078e02ff */
[----:B------:R-:W-:-:S07]  /*0f70*/  VIMNMX R0, R0, R3, !PT ;  /* 0x0000000300007248 */ /* 0x000fce0007fe0100 */
.L_x_872:
[----:B------:R-:W-:Y:S01]  /*0f80*/  SHF.R.S32.HI R3, RZ, 0x1f, R0 ;  /* 0x0000001fff037819 */ /* 0x000fe20000011400 */
[----:B------:R-:W-:Y:S01]  /*0f90*/  IMAD.MOV.U32 R23, RZ, RZ, RZ ;  /* 0x000000ffff177224 */ /* 0x000fe200078e00ff */
[----:B------:R-:W-:Y:S02]  /*0fa0*/  LOP3.LUT R18, R8, 0xffff, RZ, 0xc0, !PT ;  /* 0x0000ffff08127812 */ /* 0x000fe400078ec0ff */
[----:B------:R-:W-:Y:S02]  /*0fb0*/  LEA.HI R3, R3, R0, RZ, 0x7 ;  /* 0x0000000003037211 */ /* 0x000fe400078f38ff */
[----:B------:R-:W-:Y:S02]  /*0fc0*/  SHF.R.U32.HI R0, RZ, 0x10, R8 ;  /* 0x00000010ff007819 */ /* 0x000fe40000011608 */
[----:B------:R-:W-:Y:S02]  /*0fd0*/  SHF.R.S32.HI R3, RZ, 0x7, R3 ;  /* 0x00000007ff037819 */ /* 0x000fe40000011403 */
[----:B------:R-:W-:-:S02]  /*0fe0*/  ISETP.NE.AND P0, PT, R0, RZ, PT ;  /* 0x000000ff0000720c */ /* 0x000fc40003f05270 */
[----:B------:R-:W-:-:S04]  /*0ff0*/  VIMNMX R10, RZ, R3, !PT ;  /* 0x00000003ff0a7248 */ /* 0x000fc80007fe0100 */
[----:B------:R-:W-:-:S07]  /*1000*/  ISETP.GT.AND P1, PT, R9, R10, PT ;  /* 0x0000000a0900720c */ /* 0x000fce0003f24270 */
[----:B------:R-:W0:Y:S06]  /*1010*/  @!P0 LDC R0, c[0x0][0x9f0] ;  /* 0x00027c00ff008b82 */ /* 0x000e2c0000000800 */
[----:B------:R-:W-:Y:S05]  /*1020*/  @!P1 BRA `(.L_x_875) ;  /* 0x0000000000709947 */ /* 0x000fea0003800000 */
[-C--:B0-----:R-:W-:Y:S02]  /*1030*/  IABS R6, R0.reuse ;  /* 0x0000000000067213 */ /* 0x081fe40000000000 */
[----:B------:R-:W-:Y:S02]  /*1040*/  IADD3 R2, R0, -0x1, R9 ;  /* 0xffffffff00027810 */ /* 0x000fe40007ffe009 */
[----:B------:R-:W0:Y:S03]  /*1050*/  I2F.RP R4, R6 ;  /* 0x0000000600047306 */ /* 0x000e260000209400 */
[----:B------:R-:W-:Y:S01]  /*1060*/  IMAD.IADD R5, R2, 0x1, -R10 ;  /* 0x0000000102057824 */ /* 0x000fe200078e0a0a */
[----:B------:R-:W-:-:S04]  /*1070*/  IABS R2, R0 ;  /* 0x0000000000027213 */ /* 0x000fc80000000000 */
[----:B------:R-:W-:Y:S02]  /*1080*/  IABS R8, R5 ;  /* 0x0000000500087213 */ /* 0x000fe40000000000 */
[----:B------:R-:W-:-:S04]  /*1090*/  LOP3.LUT R5, R5, R0, RZ, 0x3c, !PT ;  /* 0x0000000005057212 */ /* 0x000fc800078e3cff */
[----:B------:R-:W-:Y:S01]  /*10a0*/  ISETP.GE.AND P2, PT, R5, RZ, PT ;  /* 0x000000ff0500720c */ /* 0x000fe20003f46270 */
[----:B0-----:R-:W0:Y:S02]  /*10b0*/  MUFU.RCP R4, R4 ;  /* 0x0000000400047308 */ /* 0x001e240000001000 */
[----:B0-----:R-:W-:Y:S02]  /*10c0*/  VIADD R3, R4, 0xffffffe ;  /* 0x0ffffffe04037836 */ /* 0x001fe40000000000 */
[----:B------:R-:W-:Y:S02]  /*10d0*/  IMAD.MOV R4, RZ, RZ, -R2 ;  /* 0x000000ffff047224 */ /* 0x000fe400078e0a02 */
[----:B------:R-:W-:Y:S02]  /*10e0*/  IMAD.MOV.U32 R2, RZ, RZ, RZ ;  /* 0x000000ffff027224 */ /* 0x000fe400078e00ff */
[----:B------:R-:W0:Y:S02]  /*10f0*/  F2I.FTZ.U32.TRUNC.NTZ R3, R3 ;  /* 0x0000000300037305 */ /* 0x000e24000021f000 */
[----:B0-----:R-:W-:-:S04]  /*1100*/  IMAD.MOV R7, RZ, RZ, -R3 ;  /* 0x000000ffff077224 */ /* 0x001fc800078e0a03 */
[----:B------:R-:W-:-:S04]  /*1110*/  IMAD R7, R7, R6, RZ ;  /* 0x0000000607077224 */ /* 0x000fc800078e02ff */
[----:B------:R-:W-:-:S04]  /*1120*/  IMAD.HI.U32 R2, R3, R7, R2 ;  /* 0x0000000703027227 */ /* 0x000fc800078e0002 */
[----:B------:R-:W-:-:S04]  /*1130*/  IMAD.MOV.U32 R3, RZ, RZ, R8 ;  /* 0x000000ffff037224 */ /* 0x000fc800078e0008 */
        /* <DEDUP_REMOVED lines=11> */
.L_x_875:
[-C--:B------:R-:W-:Y:S01]  /*11f0*/  IMAD R18, R18, R23.reuse, R10 ;  /* 0x0000001712127224 */ /* 0x080fe200078e020a */
[----:B------:R-:W-:Y:S02]  /*1200*/  PLOP3.LUT P0, PT, PT, PT, PT, 0x80, 0x0 ;  /* 0x000000000000781c */ /* 0x000fe40003f0f070 */
[----:B------:R-:W-:Y:S02]  /*1210*/  CS2R R92, SRZ ;  /* 0x00000000005c7805 */ /* 0x000fe4000001ff00 */
[----:B------:R-:W-:Y:S01]  /*1220*/  CS2R R2, SRZ ;  /* 0x0000000000027805 */ /* 0x000fe2000001ff00 */
[----:B0-----:R-:W-:Y:S01]  /*1230*/  IMAD.MOV.U32 R0, RZ, RZ, RZ ;  /* 0x000000ffff007224 */ /* 0x001fe200078e00ff */
[----:B------:R-:W-:Y:S02]  /*1240*/  VIADDMNMX R23, R18, R23, R9, PT ;  /* 0x0000001712177246 */ /* 0x000fe40003800109 */
[----:B------:R-:W-:Y:S02]  /*1250*/  CS2R R94, SRZ ;  /* 0x00000000005e7805 */ /* 0x000fe4000001ff00 */
        /* <DEDUP_REMOVED lines=30> */
[----:B------:R-:W-:Y:S01]  /*1440*/  CS2R R146, SRZ ;  /* 0x0000000000927805 */ /* 0x000fe2000001ff00 */
[----:B------:R-:W-:Y:S06]  /*1450*/  @!P1 BRA `(.L_x_876) ;  /* 0x000000e0007c9947 */ /* 0x000fec0003800000 */
[----:B------:R-:W-:Y:S01]  /*1460*/  SHF.R.S32.HI R91, RZ, 0x1f, R88 ;  /* 0x0000001fff5b7819 */ /* 0x000fe20000011458 */
[----:B------:R-:W0:Y:S01]  /*1470*/  S2UR UR5, SR_CgaCtaId ;  /* 0x00000000000579c3 */ /* 0x000e220000008800 */
[----:B------:R-:W-:Y:S02]  /*1480*/  UMOV UR36, 0x400 ;  /* 0x0000040000247882 */ /* 0x000fe40000000000 */
[----:B------:R-:W-:-:S04]  /*1490*/  LEA.HI R92, R91, R88, RZ, 0x7 ;  /* 0x000000585b5c7211 */ /* 0x000fc800078f38ff */
[----:B------:R-:W-:-:S05]  /*14a0*/  SHF.R.S32.HI R90, RZ, 0x7, R92 ;  /* 0x00000007ff5a7819 */ /* 0x000fca000001145c */
        /* <DEDUP_REMOVED lines=29> */
.L_x_877:
        /* <DEDUP_REMOVED lines=23> */
[----:B------:R-:W-:Y:S02]  /*17f0*/  @P1 IMAD R11, R17, R25, R6 ;  /* 0x00000019110b1224 */ /* 0x000fe400078e0206 */
[-C--:B----4-:R-:W-:Y:S02]  /*1800*/  @P0 IMAD R0, R7, R14.reuse, RZ ;  /* 0x0000000e07000224 */ /* 0x090fe400078e02ff */
        /* <DEDUP_REMOVED lines=20> */
.L_x_1019:
[----:B------:R-:W-:Y:S05]  /*1950*/  @!P0 BRA `(.L_x_879) ;  /* 0x0000000000048947 */ /* 0x000fea0003800000 */
[----:B------:R-:W-:Y:S01]  /*1960*/  BPT.TRAP 0x1 ;  /* 0x000000040000795c */ /* 0x000fe20000300000 */
.L_x_879:
[----:B------:R1:W2:Y:S01]  /*1970*/  SYNCS.PHASECHK.TRANS64.TRYWAIT P2, [UR36+0x22830], R7 ;  /* 0x02283007ff0075a7 */ /* 0x0002a20008040164 */
[----:B------:R-:W-:Y:S05]  /*1980*/  @!P0 BRA `(.L_x_880) ;  /* 0x0000000000048947 */ /* 0x000fea0003800000 */
[----:B------:R-:W-:Y:S01]  /*1990*/  BPT.TRAP 0x1 ;  /* 0x000000040000795c */ /* 0x000fe20000300000 */
.L_x_880:
[----:B0-----:R-:W0:Y:S01]  /*19a0*/  S2R R2, SR_TID.X ;  /* 0x0000000000027919 */ /* 0x001e220000002100 */
[----:B------:R-:W-:-:S05]  /*19b0*/  IMAD.U32 R6, RZ, RZ, UR42 ;  /* 0x0000002aff067e24 */ /* 0x000fca000f8e00ff */
[----:B------:R-:W-:Y:S02]  /*19c0*/  LOP3.LUT R6, R6, 0x10000, RZ, 0xfc, !PT ;  /* 0x0001000006067812 */ /* 0x000fe400078efcff */
[----:B0-----:R-:W-:-:S04]  /*19d0*/  LOP3.LUT R2, R2, 0x7f, RZ, 0xc0, !PT ;  /* 0x0000007f02027812 */ /* 0x001fc800078ec0ff */
[----:B------:R-:W-:Y:S01]  /*19e0*/  ISETP.NE.AND P1, PT, R2, RZ, PT ;  /* 0x000000ff0200720c */ /* 0x000fe20003f25270 */
[----:B--2---:R-:W-:-:S12]  /*19f0*/  @P2 BRA `(.L_x_881) ;  /* 0x0000000000082947 */ /* 0x004fd80003800000 */
[----:B------:R-:W0:Y:S02]  /*1a00*/  SYNCS.PHASECHK.TRANS64.TRYWAIT P2, [UR36+0x22830], R7 ;  /* 0x02283007ff0075a7 */ /* 0x000e240008040164 */
[----:B0-----:R-:W-:Y:S05]  /*1a10*/  @!P2 BRA `(.L_x_882) ;  /* 0x0000013800eca947 */ /* 0x001fea0003800000 */
.L_x_881:
[----:B------:R-:W-:Y:S05]  /*1a20*/  WARPSYNC.ALL ;  /* 0x0000000000007948 */ /* 0x000fea0003800000 */
[----:B01----:R-:W-:Y:S01]  /*1a30*/  IMAD.MOV.U32 R7, RZ, RZ, -0x7fffffe0 ;  /* 0x80000020ff077424 */ /* 0x003fe200078e00ff */
[----:B------:R-:W-:Y:S01]  /*1a40*/  UIADD3 UR4, UR36, 0x16400, URZ ;  /* 0x0001640024047890 */ /* 0x000fe2000fffe03f */
[C---:B------:R-:W-:Y:S01]  /*1a50*/  R2UR UR8, R6.reuse ;  /* 0x00000000060872ca */ /* 0x040fe200000e0000 */
[----:B------:R-:W-:Y:S02]  /*1a60*/  WARPGROUP.ARRIVE ;  /* 0x00000000000079c5 */ /* 0x000fe40000000000 */
[----:B------:R-:W-:Y:S01]  /*1a70*/  R2UR UR9, R7 ;  /* 0x00000000070972ca */ /* 0x000fe200000e0000 */
[----:B------:R-:W-:Y:S01]  /*1a80*/  USHF.R.U32.HI UR4, URZ, 0x4, UR4 ;  /* 0x000000043f047899 */ /* 0x000fe20008011604 */
[----:B------:R-:W-:Y:S01]  /*1a90*/  R2UR UR24, R6 ;  /* 0x00000000061872ca */ /* 0x000fe200000e0000 */
[----:B------:R-:W-:Y:S01]  /*1aa0*/  UMOV UR11, 0x80000020 ;  /* 0x80000020000b7882 */ /* 0x000fe20000000000 */
[----:B------:R-:W-:Y:S01]  /*1ab0*/  UMOV UR13, 0x80000020 ;  /* 0x80000020000d7882 */ /* 0x000fe20000000000 */
[----:B------:R-:W-:Y:S01]  /*1ac0*/  ULOP3.LUT UR4, UR4, 0x3fff, URZ, 0xc0, !UPT ;  /* 0x00003fff04047892 */ /* 0x000fe2000f8ec03f */
[----:B------:R-:W0:Y:S01]  /*1ad0*/  LDC R3, c[0x0][0x448] ;  /* 0x00011200ff037b82 */ /* 0x000e220000000800 */
[----:B------:R-:W-:Y:S01]  /*1ae0*/  UMOV UR15, 0x80000020 ;  /* 0x80000020000f7882 */ /* 0x000fe20000000000 */
[----:B------:R-:W-:Y:S01]  /*1af0*/  UMOV UR17, 0x80000020 ;  /* 0x8000002000117882 */ /* 0x000fe20000000000 */
[----:B------:R-:W-:Y:S01]  /*1b00*/  ULOP3.LUT UR6, UR4, 0x10000, URZ, 0xfc, !UPT ;  /* 0x0001000004067892 */ /* 0x000fe2000f8efc3f */
[----:B------:R-:W-:Y:S01]  /*1b10*/  LEA.HI R13, R90, R90, RZ, 0x1 ;  /* 0x0000005a5a0d7211 */ /* 0x000fe200078f08ff */
[----:B------:R-:W-:Y:S01]  /*1b20*/  UMOV UR19, 0x80000020 ;  /* 0x8000002000137882 */ /* 0x000fe20000000000 */
[----:B------:R-:W-:Y:S01]  /*1b30*/  UMOV UR21, 0x80000020 ;  /* 0x8000002000157882 */ /* 0x000fe20000000000 */
[----:B------:R-:W-:Y:S01]  /*1b40*/  UIADD3 UR14, UR6, 0x200, URZ ;  /* 0x00000200060e7890 */ /* 0x000fe2000fffe03f */
[----:B------:R-:W-:Y:S01]  /*1b50*/  LEA.HI R91, R91, R88, RZ, 0x2 ;  /* 0x000000585b5b7211 */ /* 0x000fe200078f10ff */
[----:B------:R-:W-:Y:S01]  /*1b60*/  UIADD3 UR12, UR24, 0x200, URZ ;  /* 0x00000200180c7890 */ /* 0x000fe2000fffe03f */
[----:B------:R-:W-:Y:S01]  /*1b70*/  UMOV UR10, UR6 ;  /* 0x00000006000a7c82 */ /* 0x000fe20008000000 */
[----:B------:R-:W-:Y:S01]  /*1b80*/  UIADD3 UR16, UR24, 0x202, URZ ;  /* 0x0000020218107890 */ /* 0x000fe2000fffe03f */
[----:B------:R-:W-:Y:S01]  /*1b90*/  QGMMA.64x128x32.F32.E4M3.E4M3 R24, gdesc[UR8], RZ, !UPT, gsb0 ;  /* 0x01e00000081879f3 */ /* 0x000fe2000c0008ff */
[----:B------:R-:W-:Y:S01]  /*1ba0*/  UIADD3 UR8, UR24, 0x2, URZ ;  /* 0x0000000218087890 */ /* 0x000fe2000fffe03f */
[----:B------:R-:W-:Y:S01]  /*1bb0*/  LOP3.LUT R91, R91, 0xfffffffc, RZ, 0xc0, !PT ;  /* 0xfffffffc5b5b7812 */ /* 0x000fe200078ec0ff */
[----:B------:R-:W-:Y:S01]  /*1bc0*/  UIADD3 UR10, UR6, 0x2, URZ ;  /* 0x00000002060a7890 */ /* 0x000fe2000fffe03f */
[----:B------:R-:W-:Y:S01]  /*1bd0*/  UMOV UR9, 0x80000020 ;  /* 0x8000002000097882 */ /* 0x000fe20000000000 */
[----:B------:R-:W-:Y:S01]  /*1be0*/  UMOV UR11, 0x80000020 ;  /* 0x80000020000b7882 */ /* 0x000fe20000000000 */
[----:B------:R-:W-:Y:S01]  /*1bf0*/  UIADD3 UR18, UR6, 0x202, URZ ;  /* 0x0000020206127890 */ /* 0x000fe2000fffe03f */
[----:B------:R-:W-:Y:S01]  /*1c00*/  IMAD.IADD R91, R88, 0x1, -R91 ;  /* 0x00000001585b7824 */ /* 0x000fe200078e0a5b */
[----:B------:R-:W-:-:S02]  /*1c10*/  UIADD3 UR20, UR24, 0x400, URZ ;  /* 0x0000040018147890 */ /* 0x000fc4000fffe03f */
[----:B------:R-:W-:Y:S01]  /*1c20*/  UIADD3 UR22, UR6, 0x400, URZ ;  /* 0x0000040006167890 */ /* 0x000fe2000fffe03f */
[----:B0-----:R-:W-:Y:S01]  /*1c30*/  ISETP.NE.AND P2, PT, R3, 0x1, PT ;  /* 0x000000010300780c */ /* 0x001fe20003f45270 */
[----:B------:R-:W-:Y:S01]  /*1c40*/  UMOV UR23, 0x80000020 ;  /* 0x8000002000177882 */ /* 0x000fe20000000000 */
[----:B------:R-:W-:Y:S01]  /*1c50*/  UIADD3 UR24, UR24, 0x402, URZ ;  /* 0x0000040218187890 */ /* 0x000fe2000fffe03f */
[----:B------:R-:W-:Y:S01]  /*1c60*/  LOP3.LUT R3, R92, 0xffffff80, RZ, 0xc0, !PT ;  /* 0xffffff805c037812 */ /* 0x000fe200078ec0ff */
[----:B------:R-:W-:Y:S01]  /*1c70*/  UIADD3 UR26, UR6, 0x402, URZ ;  /* 0x00000402061a7890 */ /* 0x000fe2000fffe03f */
[----:B------:R-:W-:Y:S01]  /*1c80*/  UMOV UR25, 0x80000020 ;  /* 0x8000002000197882 */ /* 0x000fe20000000000 */
[----:B------:R-:W-:Y:S02]  /*1c90*/  UMOV UR27, 0x80000020 ;  /* 0x80000020001b7882 */ /* 0x000fe40000000000 */
[----:B------:R-:W-:Y:S01]  /*1ca0*/  IMAD.IADD R3, R88, 0x1, -R3 ;  /* 0x0000000158037824 */ /* 0x000fe200078e0a03 */
[----:B------:R-:W-:Y:S01]  /*1cb0*/  ULDC UR33, c[0x0][0x2f0] ;  /* 0x0000bc0000217ab9 */ /* 0x000fe20000000800 */
[----:B------:R-:W-:Y:S01]  /*1cc0*/  ULDC UR4, c[0x0][0x288] ;  /* 0x0000a20000047ab9 */ /* 0x000fe20000000800 */
[----:B------:R-:W-:-:S02]  /*1cd0*/  ULDC UR7, c[0x0][0x9dc] ;  /* 0x0002770000077ab9 */ /* 0x000fc40000000800 */
[----:B------:R-:W-:Y:S01]  /*1ce0*/  SHF.R.S32.HI R8, RZ, 0x1f, R3 ;  /* 0x0000001fff087819 */ /* 0x000fe20000011403 */
[----:B------:R-:W-:-:S03]  /*1cf0*/  ULOP3.LUT UR7, URZ, UR7, URZ, 0x33, !UPT ;  /* 0x000000073f077292 */ /* 0x000fc6000f8e333f */
[----:B------:R-:W-:-:S04]  /*1d00*/  LEA.HI R20, R8, R3, RZ, 0x5 ;  /* 0x0000000308147211 */ /* 0x000fc800078f28ff */
[----:B------:R-:W-:Y:S02]  /*1d10*/  SHF.R.S32.HI R21, RZ, 0x5, R20 ;  /* 0x00000005ff157819 */ /* 0x000fe40000011414 */
[----:B------:R-:W-:-:S03]  /*1d20*/  LEA.HI R20, R91, R91, RZ, 0x1 ;  /* 0x0000005b5b147211 */ /* 0x000fc600078f08ff */
[----:B------:R-:W-:Y:S01]  /*1d30*/  IMAD R21, R21, 0x10, R22 ;  /* 0x0000001015157824 */ /* 0x000fe200078e0216 */
[----:B------:R-:W-:Y:S01]  /*1d40*/  LOP3.LUT R20, R20, 0x1ffffffe, RZ, 0xc0, !PT ;  /* 0x1ffffffe14147812 */ /* 0x000fe200078ec0ff */
[----:B------:R-:W-:Y:S02]  /*1d50*/  WARPGROUP.DEPBAR.LE gsb0, 0x0 ;  /* 0x00008000000079c5 */ /* 0x000fe40000010000 */
[----:B------:R-:W-:-:S06]  /*1d60*/  WARPGROUP.ARRIVE ;  /* 0x00000000000079c5 */ /* 0x000fcc0000000000 */
[----:B------:R-:W-:Y:S03]  /*1d70*/  QGMMA.64x128x32.F32.E4M3.E4M3 R24, gdesc[UR8], R24, gsb0 ;  /* 0x01e00000081879f3 */ /* 0x000fe60008000818 */
[----:B------:R-:W-:Y:S02]  /*1d80*/  WARPGROUP.DEPBAR.LE gsb0, 0x0 ;  /* 0x00008000000079c5 */ /* 0x000fe40000010000 */
[----:B------:R-:W-:-:S07]  /*1d90*/  WARPGROUP.ARRIVE ;  /* 0x00000000000079c5 */ /* 0x000fce0000000000 */
        /* <DEDUP_REMOVED lines=11> */
[C---:B------:R-:W-:Y:S01]  /*1e50*/  FMUL.FTZ R5, R0.reuse, R27 ;  /* 0x0000001b00057220 */ /* 0x040fe20000410000 */
[C---:B------:R-:W-:Y:S01]  /*1e60*/  FMUL.FTZ R65, R0.reuse, R65 ;  /* 0x0000004100417220 */ /* 0x040fe20000410000 */
[----:B------:R-:W-:Y:S01]  /*1e70*/  LOP3.LUT R27, R13, 0x3fffffe, RZ, 0xc0, !PT ;  /* 0x03fffffe0d1b7812 */ /* 0x000fe200078ec0ff */
[----:B------:R-:W-:Y:S01]  /*1e80*/  FMUL.FTZ R93, R0, R25 ;  /* 0x00000019005d7220 */ /* 0x000fe20000410000 */
[----:B------:R-:W-:Y:S01]  /*1e90*/  LEA.HI R13, R8, R3, RZ, 0x2 ;  /* 0x00000003080d7211 */ /* 0x000fe200078f10ff */
[C---:B------:R-:W-:Y:S01]  /*1ea0*/  FMUL.FTZ R53, R0.reuse, R53 ;  /* 0x0000003500357220 */ /* 0x040fe20000410000 */
[----:B------:R0:W1:Y:S01]  /*1eb0*/  MUFU.TANH R98, R65 ;  /* 0x0000004100627308 */ /* 0x0000620000002400 */
[----:B------:R-:W-:Y:S01]  /*1ec0*/  FMUL.FTZ R2, R0, R26 ;  /* 0x0000001a00027220 */ /* 0x000fe20000410000 */
[----:B------:R-:W-:Y:S01]  /*1ed0*/  SHF.R.S32.HI R8, RZ, 0x2, R13 ;  /* 0x00000002ff087819 */ /* 0x000fe2000001140d */
[----:B------:R-:W-:Y:S01]  /*1ee0*/  IMAD.IADD R27, R90, 0x1, -R27 ;  /* 0x000000015a1b7824 */ /* 0x000fe200078e0a1b */
[----:B------:R-:W-:Y:S01]  /*1ef0*/  SHF.R.S32.HI R25, RZ, 0x1f, R13 ;  /* 0x0000001fff197819 */ /* 0x000fe2000001140d */
[C---:B------:R-:W-:Y:S01]  /*1f00*/  FMUL.FTZ R116, R0.reuse, R48 ;  /* 0x0000003000747220 */ /* 0x040fe20000410000 */
[C---:B------:R-:W-:Y:S01]  /*1f10*/  FMUL.FTZ R10, R0.reuse, R31 ;  /* 0x0000001f000a7220 */ /* 0x040fe20000410000 */
[C---:B------:R-:W-:Y:S01]  /*1f20*/  FMUL.FTZ R31, R0.reuse, R46 ;  /* 0x0000002e001f7220 */ /* 0x040fe20000410000 */
[----:B------:R2:W3:Y:S01]  /*1f30*/  MUFU.TANH R110, R53 ;  /* 0x00000035006e7308 */ /* 0x0004e20000002400 */
[----:B0-----:R-:W0:Y:S01]  /*1f40*/  @P2 LDC R65, c[0x0][0x44c] ;  /* 0x00011300ff412b82 */ /* 0x001e220000000800 */
[----:B------:R-:W-:Y:S01]  /*1f50*/  LEA.HI R25, R25, R8, RZ, 0x3 ;  /* 0x0000000819197211 */ /* 0x000fe200078f18ff */
[----:B------:R-:W-:Y:S01]  /*1f60*/  FMUL.FTZ R79, R0, R79 ;  /* 0x0000004f004f7220 */ /* 0x000fe20000410000 */
[----:B------:R-:W-:-:S02]  /*1f70*/  IMAD.MOV.U32 R46, RZ, RZ, -0x80 ;  /* 0xffffff80ff2e7424 */ /* 0x000fc400078e00ff */
[C---:B------:R-:W-:Y:S01]  /*1f80*/  FMUL.FTZ R4, R0.reuse, R24 ;  /* 0x0000001800047220 */ /* 0x040fe20000410000 */
[----:B------:R-:W-:Y:S01]  /*1f90*/  LOP3.LUT R25, R25, 0xfffffff8, RZ, 0xc0, !PT ;  /* 0xfffffff819197812 */ /* 0x000fe200078ec0ff */
[C---:B------:R-:W-:Y:S01]  /*1fa0*/  FMUL.FTZ R57, R0.reuse, R57 ;  /* 0x0000003900397220 */ /* 0x040fe20000410000 */
[----:B------:R4:W0:Y:S01]  /*1fb0*/  MUFU.TANH R88, R79 ;  /* 0x0000004f00587308 */ /* 0x0008220000002400 */
[C---:B--2---:R-:W-:Y:S01]  /*1fc0*/  FMUL.FTZ R53, R0.reuse, R67 ;  /* 0x0000004300357220 */ /* 0x044fe20000410000 */
[----:B------:R-:W-:Y:S01]  /*1fd0*/  IADD3 R26, R21, R8, -R25 ;  /* 0x00000008151a7210 */ /* 0x000fe20007ffe819 */
[----:B------:R-:W2:Y:S01]  /*1fe0*/  @P2 LDC R67, c[0x0][0x450] ;  /* 0x00011400ff432b82 */ /* 0x000ea20000000800 */
[----:B------:R-:W-:Y:S02]  /*1ff0*/  IMAD.IADD R8, R91, 0x1, -R20 ;  /* 0x000000015b087824 */ /* 0x000fe400078e0a14 */
[C---:B------:R-:W-:Y:S01]  /*2000*/  FMUL.FTZ R61, R0.reuse, R61 ;  /* 0x0000003d003d7220 */ /* 0x040fe20000410000 */
[C---:B------:R-:W-:Y:S01]  /*2010*/  FMUL.FTZ R9, R0.reuse, R30 ;  /* 0x0000001e00097220 */ /* 0x040fe20000410000 */
[----:B------:R-:W-:Y:S01]  /*2020*/  IMAD R27, R27, 0x40, R26 ;  /* 0x000000401b1b7824 */ /* 0x000fe200078e021a */
[----:B------:R-:W-:Y:S01]  /*2030*/  LOP3.LUT R26, R13, 0x7ffffffc, RZ, 0xc0, !PT ;  /* 0x7ffffffc0d1a7812 */ /* 0x000fe200078ec0ff */
[C---:B------:R-:W-:Y:S01]  /*2040*/  FMUL.FTZ R11, R0.reuse, R34 ;  /* 0x00000022000b7220 */ /* 0x040fe20000410000 */
[----:B------:R-:W-:Y:S01]  /*2050*/  FMUL.FTZ R14, R0, R38 ;  /* 0x00000026000e7220 */ /* 0x000fe20000410000 */
[----:B------:R-:W-:-:S02]  /*2060*/  IMAD R8, R8, 0x8, R27 ;  /* 0x0000000808087824 */ /* 0x000fc400078e021b */
[C---:B------:R-:W-:Y:S01]  /*2070*/  FMUL.FTZ R24, R0.reuse, R42 ;  /* 0x0000002a00187220 */ /* 0x040fe20000410000 */
[----:B------:R-:W-:Y:S02]  /*2080*/  IMAD.U32 R27, RZ, RZ, UR36 ;  /* 0x00000024ff1b7e24 */ /* 0x000fe4000f8e00ff */
[C---:B------:R-:W-:Y:S01]  /*2090*/  FMUL.FTZ R30, R0.reuse, R32 ;  /* 0x00000020001e7220 */ /* 0x040fe20000410000 */
[----:B------:R-:W-:Y:S02]  /*20a0*/  IMAD.MOV.U32 R48, RZ, RZ, R8 ;  /* 0x000000ffff307224 */ /* 0x000fe400078e0008 */
[----:B------:R-:W-:Y:S01]  /*20b0*/  FMUL.FTZ R34, R0, R36 ;  /* 0x0000002400227220 */ /* 0x000fe20000410000 */
[----:B0-----:R-:W-:-:S04]  /*20c0*/  @P2 IMAD.HI.U32 R20, R8, R65, RZ ;  /* 0x0000004108142227 */ /* 0x001fc800078e00ff */
[C---:B------:R-:W-:Y:S01]  /*20d0*/  FMUL.FTZ R38, R0.reuse, R40 ;  /* 0x0000002800267220 */ /* 0x040fe20000410000 */
[C---:B------:R-:W-:Y:S01]  /*20e0*/  FMUL.FTZ R42, R0.reuse, R44 ;  /* 0x0000002c002a7220 */ /* 0x040fe20000410000 */
[C---:B------:R-:W-:Y:S01]  /*20f0*/  FMUL.FTZ R94, R0.reuse, R29 ;  /* 0x0000001d005e7220 */ /* 0x040fe20000410000 */
[----:B------:R-:W-:Y:S02]  /*2100*/  @!P1 VIADD R13, R27, 0x22840 ;  /* 0x000228401b0d9836 */ /* 0x000fe40000000000 */
[C---:B------:R-:W-:Y:S01]  /*2110*/  FMUL.FTZ R32, R0.reuse, R33 ;  /* 0x0000002100207220 */ /* 0x040fe20000410000 */
[----:B------:R-:W-:Y:S02]  /*2120*/  IMAD.IADD R3, R3, 0x1, -R26 ;  /* 0x0000000103037824 */ /* 0x000fe400078e0a1a */
[C---:B------:R-:W-:Y:S01]  /*2130*/  FMUL.FTZ R36, R0.reuse, R37 ;  /* 0x0000002500247220 */ /* 0x040fe20000410000 */
[C---:B------:R-:W-:Y:S01]  /*2140*/  FMUL.FTZ R40, R0.reuse, R41 ;  /* 0x0000002900287220 */ /* 0x040fe20000410000 */
[----:B------:R-:W-:Y:S01]  /*2150*/  @!P1 PRMT R13, RZ, 0x654, R13 ;  /* 0x00000654ff0d9816 */ /* 0x000fe2000000000d */
[C---:B------:R-:W-:Y:S01]  /*2160*/  FMUL.FTZ R44, R0.reuse, R45 ;  /* 0x0000002d002c7220 */ /* 0x040fe20000410000 */
[----:B--2---:R-:W-:Y:S01]  /*2170*/  @P2 SHF.R.U32.HI R48, RZ, R67, R20 ;  /* 0x00000043ff302219 */ /* 0x004fe20000011614 */
[----:B------:R-:W-:Y:S01]  /*2180*/  IMAD R67, R23, R46, 0x80 ;  /* 0x0000008017437424 */ /* 0x000fe200078e022e */
[----:B------:R-:W0:Y:S01]  /*2190*/  LDC.64 R20, c[0x0][0x9e0] ;  /* 0x00027800ff147b82 */ /* 0x000e220000000a00 */
[C---:B------:R-:W-:Y:S01]  /*21a0*/  FMUL.FTZ R114, R0.reuse, R49 ;  /* 0x0000003100727220 */ /* 0x040fe20000410000 */
[----:B------:R-:W-:Y:S01]  /*21b0*/  FMUL.FTZ R12, R0, R35 ;  /* 0x00000023000c7220 */ /* 0x000fe20000410000 */
[----:B----4-:R-:W2:Y:S01]  /*21c0*/  SHFL.IDX PT, R79, R48, RZ, 0x1c1f ;  /* 0x001c1fff304f7589 */ /* 0x010ea200000e0000 */
[----:B------:R-:W-:-:S02]  /*21d0*/  VIADD R46, R67, 0x1 ;  /* 0x00000001432e7836 */ /* 0x000fc40000000000 */
[C---:B------:R-:W-:Y:S01]  /*21e0*/  FMUL.FTZ R15, R0.reuse, R39 ;  /* 0x00000027000f7220 */ /* 0x040fe20000410000 */
[C---:B------:R-:W-:Y:S01]  /*21f0*/  FMUL.FTZ R29, R0.reuse, R43 ;  /* 0x0000002b001d7220 */ /* 0x040fe20000410000 */
[C---:B------:R-:W-:Y:S01]  /*2200*/  FMUL.FTZ R33, R0.reuse, R47 ;  /* 0x0000002f00217220 */ /* 0x040fe20000410000 */
[C---:B------:R-:W-:Y:S01]  /*2210*/  FMUL.FTZ R37, R0.reuse, R51 ;  /* 0x0000003300257220 */ /* 0x040fe20000410000 */
[C---:B------:R-:W-:Y:S01]  /*2220*/  FMUL.FTZ R41, R0.reuse, R55 ;  /* 0x0000003700297220 */ /* 0x040fe20000410000 */
[----:B------:R4:W0:Y:S01]  /*2230*/  MUFU.TANH R106, R57 ;  /* 0x00000039006a7308 */ /* 0x0008220000002400 */
[C---:B------:R-:W-:Y:S01]  /*2240*/  FMUL.FTZ R45, R0.reuse, R59 ;  /* 0x0000003b002d7220 */ /* 0x040fe20000410000 */
[C---:B------:R-:W-:Y:S01]  /*2250*/  FMUL.FTZ R49, R0.reuse, R63 ;  /* 0x0000003f00317220 */ /* 0x040fe20000410000 */
[----:B------:R5:W-:Y:S01]  /*2260*/  @!P1 SYNCS.ARRIVE.TRANS64.RED.A1T0 RZ, [R13+URZ], RZ ;  /* 0x000000ff0dff99a7 */ /* 0x000be2000810043f */
[C---:B------:R-:W-:Y:S01]  /*2270*/  FMUL.FTZ R28, R0.reuse, R28 ;  /* 0x0000001c001c7220 */ /* 0x040fe20000410000 */
[C---:B------:R-:W-:Y:S01]  /*2280*/  FMUL.FTZ R35, R0.reuse, R50 ;  /* 0x0000003200237220 */ /* 0x040fe20000410000 */
[C---:B------:R-:W-:Y:S01]  /*2290*/  FMUL.FTZ R39, R0.reuse, R54 ;  /* 0x0000003600277220 */ /* 0x040fe20000410000 */
[C---:B------:R-:W-:Y:S01]  /*22a0*/  FMUL.FTZ R56, R0.reuse, R56 ;  /* 0x0000003800387220 */ /* 0x040fe20000410000 */
[----:B------:R1:W0:Y:S01]  /*22b0*/  MUFU.TANH R102, R61 ;  /* 0x0000003d00667308 */ /* 0x0002220000002400 */
[C---:B------:R-:W-:Y:S01]  /*22c0*/  FMUL.FTZ R43, R0.reuse, R58 ;  /* 0x0000003a002b7220 */ /* 0x040fe20000410000 */
[C---:B------:R-:W-:Y:S01]  /*22d0*/  FMUL.FTZ R60, R0.reuse, R60 ;  /* 0x0000003c003c7220 */ /* 0x040fe20000410000 */
[C---:B------:R-:W-:Y:S01]  /*22e0*/  FMUL.FTZ R47, R0.reuse, R62 ;  /* 0x0000003e002f7220 */ /* 0x040fe20000410000 */
[C---:B------:R-:W-:Y:S01]  /*22f0*/  FMUL.FTZ R64, R0.reuse, R64 ;  /* 0x0000004000407220 */ /* 0x040fe20000410000 */
[C---:B------:R-:W-:Y:S01]  /*2300*/  FMUL.FTZ R51, R0.reuse, R66 ;  /* 0x0000004200337220 */ /* 0x040fe20000410000 */
[C---:B------:R-:W-:Y:S01]  /*2310*/  FMUL.FTZ R68, R0.reuse, R68 ;  /* 0x0000004400447220 */ /* 0x040fe20000410000 */
[C---:B------:R-:W-:Y:S01]  /*2320*/  FMUL.FTZ R69, R0.reuse, R69 ;  /* 0x0000004500457220 */ /* 0x040fe20000410000 */
[C---:B------:R-:W-:Y:S01]  /*2330*/  FMUL.FTZ R55, R0.reuse, R70 ;  /* 0x0000004600377220 */ /* 0x040fe20000410000 */
[C---:B----4-:R-:W-:Y:S01]  /*2340*/  FMUL.FTZ R57, R0.reuse, R71 ;  /* 0x0000004700397220 */ /* 0x050fe20000410000 */
[C---:B------:R-:W-:Y:S01]  /*2350*/  FMUL.FTZ R72, R0.reuse, R72 ;  /* 0x0000004800487220 */ /* 0x040fe20000410000 */
[C---:B------:R-:W-:Y:S01]  /*2360*/  FMUL.FTZ R73, R0.reuse, R73 ;  /* 0x0000004900497220 */ /* 0x040fe20000410000 */
[C---:B------:R-:W-:Y:S01]  /*2370*/  FMUL.FTZ R59, R0.reuse, R74 ;  /* 0x0000004a003b7220 */ /* 0x040fe20000410000 */
[C---:B-1----:R-:W-:Y:S01]  /*2380*/  FMUL.FTZ R61, R0.reuse, R75 ;  /* 0x0000004b003d7220 */ /* 0x042fe20000410000 */
        /* <DEDUP_REMOVED lines=9> */
[----:B------:R-:W-:Y:S01]  /*2420*/  FMUL.FTZ R26, R0, R87 ;  /* 0x00000057001a7220 */ /* 0x000fe20000410000 */
[----:B-----5:R-:W-:-:S02]  /*2430*/  IMAD R13, R3, -0x2, R46 ;  /* 0xfffffffe030d7824 */ /* 0x020fc400078e022e */
[C---:B------:R-:W-:Y:S01]  /*2440*/  FMUL.FTZ R52, R0.reuse, R52 ;  /* 0x0000003400347220 */ /* 0x040fe20000410000 */
[----:B------:R-:W-:Y:S01]  /*2450*/  FMUL.FTZ R82, R0, R82 ;  /* 0x0000005200527220 */ /* 0x000fe20000410000 */
[----:B0-----:R-:W-:Y:S01]  /*2460*/  ISETP.GE.AND P3, PT, R21, 0x1, PT ;  /* 0x000000011500780c */ /* 0x001fe20003f66270 */
[C---:B------:R-:W-:Y:S01]  /*2470*/  IMAD R50, R16.reuse, UR33, R13 ;  /* 0x0000002110327c24 */ /* 0x040fe2000f8e020d */
[----:B------:R-:W0:Y:S01]  /*2480*/  MUFU.TANH R4, R4 ;  /* 0x0000000400047308 */ /* 0x000e220000002400 */
[----:B------:R-:W-:Y:S01]  /*2490*/  IMAD.U32 R13, RZ, RZ, UR4 ;  /* 0x00000004ff0d7e24 */ /* 0x000fe2000f8e00ff */
[----:B------:R-:W-:Y:S01]  /*24a0*/  LEA R58, R23, 0xffffff80, 0x7 ;  /* 0xffffff80173a7811 */ /* 0x000fe200078e38ff */
[----:B------:R-:W-:Y:S02]  /*24b0*/  IMAD R46, R16, UR33, R67 ;  /* 0x00000021102e7c24 */ /* 0x000fe4000f8e0243 */
[----:B------:R-:W-:Y:S02]  /*24c0*/  IMAD.IADD R65, R50, 0x1, -R13 ;  /* 0x0000000132417824 */ /* 0x000fe400078e0a0d */
[----:B------:R-:W-:Y:S01]  /*24d0*/  IMAD R118, R3, -0x2, R46 ;  /* 0xfffffffe03767824 */ /* 0x000fe200078e022e */
[----:B------:R-:W1:Y:S01]  /*24e0*/  MUFU.TANH R93, R93 ;  /* 0x0000005d005d7308 */ /* 0x000e620000002400 */
[----:B------:R-:W-:-:S02]  /*24f0*/  IMAD.IADD R75, R65, 0x1, R20 ;  /* 0x00000001414b7824 */ /* 0x000fc400078e0214 */
[----:B------:R-:W-:-:S03]  /*2500*/  VIADD R62, R65, UR7 ;  /* 0x00000007413e7c36 */ /* 0x000fc60008000000 */
[----:B--2---:R-:W-:Y:S01]  /*2510*/  VIADDMNMX R46, R79, R75, R118, PT ;  /* 0x0000004b4f2e7246 */ /* 0x004fe20003800176 */
[----:B------:R-:W-:Y:S01]  /*2520*/  IMAD.IADD R50, R62, 0x1, R79 ;  /* 0x000000013e327824 */ /* 0x000fe200078e024f */
[----:B------:R-:W2:Y:S08]  /*2530*/  MUFU.TANH R2, R2 ;  /* 0x0000000200027308 */ /* 0x000eb00000002400 */
[----:B------:R-:W4:Y:S08]  /*2540*/  MUFU.TANH R5, R5 ;  /* 0x0000000500057308 */ /* 0x000f300000002400 */
[----:B------:R-:W0:Y:S08]  /*2550*/  MUFU.TANH R28, R28 ;  /* 0x0000001c001c7308 */ /* 0x000e300000002400 */
        /* <DEDUP_REMOVED lines=23> */
[----:B------:R0:W0:Y:S08]  /*26d0*/  MUFU.TANH R112, R52 ;  /* 0x0000003400707308 */ /* 0x0000300000002400 */
        /* <DEDUP_REMOVED lines=29> */
[----:B------:R-:W0:Y:S01]  /*28b0*/  MUFU.TANH R26, R26 ;  /* 0x0000001a001a7308 */ /* 0x000e220000002400 */
[----:B-1234-:R-:W-:Y:S05]  /*28c0*/  @!P3 BRA `(.L_x_883) ;  /* 0x000000000054b947 */ /* 0x01efea0003800000 */
[----:B0-----:R-:W-:Y:S01]  /*28d0*/  IMAD R52, R16, UR33, R79 ;  /* 0x0000002110347c24 */ /* 0x001fe2000f8e024f */
[----:B------:R-:W-:Y:S03]  /*28e0*/  BSSY B0, `(.L_x_884) ;  /* 0x000000f000007945 */ /* 0x000fe60003800000 */
[----:B------:R-:W-:-:S05]  /*28f0*/  IMAD.IADD R52, R52, 0x1, -R13 ;  /* 0x0000000134347824 */ /* 0x000fca00078e0a0d */
        /* <DEDUP_REMOVED lines=9> */
.L_x_885:
[----:B------:R-:W-:-:S13]  /*2990*/  ISETP.NE.AND P4, PT, R21, 0x1, PT ;  /* 0x000000011500780c */ /* 0x000fda0003f85270 */
[----:B------:R-:W0:Y:S02]  /*29a0*/  @P4 LDC.64 R78, c[0x0][0x9e8] ;  /* 0x00027a00ff4e4b82 */ /* 0x000e240000000a00 */
[----:B0-----:R-:W-:-:S05]  /*29b0*/  @P4 IMAD.HI.U32 R54, R52, R78, RZ ;  /* 0x0000004e34364227 */ /* 0x001fca00078e00ff */
[----:B------:R-:W-:-:S07]  /*29c0*/  @P4 SHF.R.U32.HI R52, RZ, R79, R54 ;  /* 0x0000004fff344219 */ /* 0x000fce0000011636 */
.L_x_886:
[----:B------:R-:W-:Y:S05]  /*29d0*/  BSYNC B0 ;  /* 0x0000000000007941 */ /* 0x000fea0003800000 */
.L_x_884:
[----:B------:R-:W-:-:S04]  /*29e0*/  IMAD R52, R52, R21, -R58 ;  /* 0x0000001534347224 */ /* 0x000fc800078e0a3a */
[----:B------:R-:W-:-:S05]  /*29f0*/  IMAD R65, R3, -0x2, R52 ;  /* 0xfffffffe03417824 */ /* 0x000fca00078e0234 */
[----:B------:R-:W-:Y:S02]  /*2a00*/  VIMNMX R50, R50, R65, !PT ;  /* 0x0000004132327248 */ /* 0x000fe40007fe0100 */
[----:B------:R-:W-:-:S07]  /*2a10*/  VIADDMNMX R46, R65, R21, R46, PT ;  /* 0x00000015412e7246 */ /* 0x000fce000380012e */
.L_x_883:
[C---:B------:R-:W-:Y:S02]  /*2a20*/  ISETP.GE.AND P4, PT, R67.reuse, 0x2, PT ;  /* 0x000000024300780c */ /* 0x040fe40003f86270 */
[----:B------:R-:W-:Y:S02]  /*2a30*/  ISETP.GE.AND P6, PT, R67, 0x9, PT ;  /* 0x000000094300780c */ /* 0x000fe40003fc6270 */
[----:B------:R-:W-:Y:S02]  /*2a40*/  ISETP.GT.AND P5, PT, R50, 0x1, !P4 ;  /* 0x000000013200780c */ /* 0x000fe400067a4270 */
[----:B0-----:R-:W-:Y:S02]  /*2a50*/  P2R R52, PR, RZ, 0x40 ;  /* 0x00000040ff347803 */ /* 0x001fe40000000000 */
[----:B------:R-:W-:-:S04]  /*2a60*/  ISETP.LT.OR P5, PT, R46, 0x2, P5 ;  /* 0x000000022e00780c */ /* 0x000fc80002fa1670 */
[----:B------:R-:W-:Y:S02]  /*2a70*/  FSEL R134, R93, -INF , !P5 ;  /* 0xff8000005d867808 */ /* 0x000fe40006800000 */
[----:B------:R-:W-:Y:S02]  /*2a80*/  ISETP.GT.AND P5, PT, R50, 0x8, !P6 ;  /* 0x000000083200780c */ /* 0x000fe400077a4270 */
[----:B------:R-:W-:Y:S02]  /*2a90*/  ISETP.GE.AND P6, PT, R67, 0xa, PT ;  /* 0x0000000a4300780c */ /* 0x000fe40003fc6270 */
[----:B------:R-:W-:Y:S02]  /*2aa0*/  ISETP.LT.OR P5, PT, R46, 0x9, P5 ;  /* 0x000000092e00780c */ /* 0x000fe40002fa1670 */
[----:B------:R-:W-:Y:S02]  /*2ab0*/  P2R R54, PR, RZ, 0x40 ;  /* 0x00000040ff367803 */ /* 0x000fe40000000000 */
[----:B------:R-:W-:-:S02]  /*2ac0*/  FSEL R136, R28, -INF , !P5 ;  /* 0xff8000001c887808 */ /* 0x000fc40006800000 */
[----:B------:R-:W-:Y:S02]  /*2ad0*/  ISETP.GT.AND P5, PT, R50, 0x9, !P6 ;  /* 0x000000093200780c */ /* 0x000fe400077a4270 */
[----:B------:R-:W-:Y:S02]  /*2ae0*/  ISETP.GE.AND P6, PT, R67, 0x11, PT ;  /* 0x000000114300780c */ /* 0x000fe40003fc6270 */
[----:B------:R-:W-:Y:S02]  /*2af0*/  ISETP.LT.OR P5, PT, R46, 0xa, P5 ;  /* 0x0000000a2e00780c */ /* 0x000fe40002fa1670 */
[----:B------:R-:W-:Y:S02]  /*2b00*/  P2R R70, PR, RZ, 0x40 ;  /* 0x00000040ff467803 */ /* 0x000fe40000000000 */
[----:B------:R-:W-:Y:S02]  /*2b10*/  FSEL R138, R94, -INF , !P5 ;  /* 0xff8000005e8a7808 */ /* 0x000fe40006800000 */
[----:B------:R-:W-:-:S02]  /*2b20*/  ISETP.GT.AND P5, PT, R50, 0x10, !P6 ;  /* 0x000000103200780c */ /* 0x000fc400077a4270 */
[C---:B------:R-:W-:Y:S02]  /*2b30*/  ISETP.GE.AND P6, PT, R67.reuse, 0x12, PT ;  /* 0x000000124300780c */ /* 0x040fe40003fc6270 */
[----:B------:R-:W-:Y:S02]  /*2b40*/  ISETP.LT.OR P5, PT, R46, 0x11, P5 ;  /* 0x000000112e00780c */ /* 0x000fe40002fa1670 */
[----:B------:R-:W-:Y:S02]  /*2b50*/  P2R R74, PR, RZ, 0x40 ;  /* 0x00000040ff4a7803 */ /* 0x000fe40000000000 */
[----:B------:R-:W-:Y:S02]  /*2b60*/  FSEL R140, R30, -INF , !P5 ;  /* 0xff8000001e8c7808 */ /* 0x000fe40006800000 */
[----:B------:R-:W-:Y:S02]  /*2b70*/  ISETP.GT.AND P5, PT, R50, 0x11, !P6 ;  /* 0x000000113200780c */ /* 0x000fe400077a4270 */
[----:B------:R-:W-:-:S02]  /*2b80*/  ISETP.GE.AND P6, PT, R67, 0x19, PT ;  /* 0x000000194300780c */ /* 0x000fc40003fc6270 */
[----:B------:R-:W-:Y:S02]  /*2b90*/  ISETP.LT.OR P5, PT, R46, 0x12, P5 ;  /* 0x000000122e00780c */ /* 0x000fe40002fa1670 */
[----:B------:R-:W-:Y:S02]  /*2ba0*/  P2R R78, PR, RZ, 0x40 ;  /* 0x00000040ff4e7803 */ /* 0x000fe40000000000 */
[----:B------:R-:W-:Y:S02]  /*2bb0*/  FSEL R90, R32, -INF , !P5 ;  /* 0xff800000205a7808 */ /* 0x000fe40006800000 */
[----:B------:R-:W-:Y:S02]  /*2bc0*/  ISETP.GT.AND P5, PT, R50, 0x18, !P6 ;  /* 0x000000183200780c */ /* 0x000fe400077a4270 */
[----:B------:R-:W-:Y:S02]  /*2bd0*/  ISETP.GE.AND P6, PT, R67, 0x1a, PT ;  /* 0x0000001a4300780c */ /* 0x000fe40003fc6270 */
[----:B------:R-:W-:-:S02]  /*2be0*/  ISETP.LT.OR P5, PT, R46, 0x19, P5 ;  /* 0x000000192e00780c */ /* 0x000fc40002fa1670 */
[----:B------:R-:W-:Y:S02]  /*2bf0*/  P2R R79, PR, RZ, 0x40 ;  /* 0x00000040ff4f7803 */ /* 0x000fe40000000000 */
[----:B------:R-:W-:Y:S02]  /*2c00*/  FSEL R130, R34, -INF , !P5 ;  /* 0xff80000022827808 */ /* 0x000fe40006800000 */
[----:B------:R-:W-:Y:S02]  /*2c10*/  ISETP.GT.AND P5, PT, R50, 0x19, !P6 ;  /* 0x000000193200780c */ /* 0x000fe400077a4270 */
[----:B------:R-:W-:Y:S02]  /*2c20*/  ISETP.GE.AND P6, PT, R67, 0x21, PT ;  /* 0x000000214300780c */ /* 0x000fe40003fc6270 */
[----:B------:R-:W-:Y:S02]  /*2c30*/  ISETP.LT.OR P5, PT, R46, 0x1a, P5 ;  /* 0x0000001a2e00780c */ /* 0x000fe40002fa1670 */
[----:B------:R-:W-:-:S02]  /*2c40*/  P2R R82, PR, RZ, 0x40 ;  /* 0x00000040ff527803 */ /* 0x000fc40000000000 */
        /* <DEDUP_REMOVED lines=42> */
[----:B------:R-:W-:Y:S02]  /*2ef0*/  ISETP.GE.AND P6, PT, R67, 0x42, PT ;  /* 0x000000424300780c */ /* 0x000fe40003fc6270 */
[----:B------:R-:W-:-:S04]  /*2f00*/  ISETP.LT.OR P5, PT, R46, 0x41, P5 ;  /* 0x000000412e00780c */ /* 0x000fc80002fa1670 */
[----:B------:R-:W-:Y:S02]  /*2f10*/  FSEL R108, R56, -INF , !P5 ;  /* 0xff800000386c7808 */ /* 0x000fe40006800000 */
[----:B------:R-:W-:Y:S02]  /*2f20*/  ISETP.GT.AND P5, PT, R50, 0x41, !P6 ;  /* 0x000000413200780c */ /* 0x000fe400077a4270 */
[----:B------:R-:W-:Y:S02]  /*2f30*/  P2R R56, PR, RZ, 0x40 ;  /* 0x00000040ff387803 */ /* 0x000fe40000000000 */
[----:B------:R-:W-:Y:S02]  /*2f40*/  ISETP.LT.OR P5, PT, R46, 0x42, P5 ;  /* 0x000000422e00780c */ /* 0x000fe40002fa1670 */
[----:B------:R-:W-:Y:S02]  /*2f50*/  ISETP.GE.AND P6, PT, R67, 0x49, PT ;  /* 0x000000494300780c */ /* 0x000fe40003fc6270 */
[----:B------:R-:W-:-:S02]  /*2f60*/  FSEL R106, R106, -INF , !P5 ;  /* 0xff8000006a6a7808 */ /* 0x000fc40006800000 */
[----:B------:R-:W-:Y:S02]  /*2f70*/  ISETP.GT.AND P5, PT, R50, 0x48, !P6 ;  /* 0x000000483200780c */ /* 0x000fe400077a4270 */
[----:B------:R-:W-:Y:S02]  /*2f80*/  P2R R101, PR, RZ, 0x40 ;  /* 0x00000040ff657803 */ /* 0x000fe40000000000 */
[----:B------:R-:W-:Y:S02]  /*2f90*/  ISETP.LT.OR P5, PT, R46, 0x49, P5 ;  /* 0x000000492e00780c */ /* 0x000fe40002fa1670 */
[----:B------:R-:W-:Y:S02]  /*2fa0*/  ISETP.GE.AND P6, PT, R67, 0x4a, PT ;  /* 0x0000004a4300780c */ /* 0x000fe40003fc6270 */
[----:B------:R-:W-:Y:S02]  /*2fb0*/  FSEL R104, R60, -INF , !P5 ;  /* 0xff8000003c687808 */ /* 0x000fe40006800000 */
[----:B------:R-:W-:-:S02]  /*2fc0*/  ISETP.GT.AND P5, PT, R50, 0x49, !P6 ;  /* 0x000000493200780c */ /* 0x000fc400077a4270 */
[----:B------:R-:W-:Y:S02]  /*2fd0*/  P2R R103, PR, RZ, 0x40 ;  /* 0x00000040ff677803 */ /* 0x000fe40000000000 */
[----:B------:R-:W-:Y:S02]  /*2fe0*/  ISETP.LT.OR P5, PT, R46, 0x4a, P5 ;  /* 0x0000004a2e00780c */ /* 0x000fe40002fa1670 */
[----:B------:R-:W-:Y:S02]  /*2ff0*/  ISETP.GE.AND P6, PT, R67, 0x51, PT ;  /* 0x000000514300780c */ /* 0x000fe40003fc6270 */
[----:B------:R-:W-:Y:S02]  /*3000*/  FSEL R102, R102, -INF , !P5 ;  /* 0xff80000066667808 */ /* 0x000fe40006800000 */
[----:B------:R-:W-:Y:S02]  /*3010*/  ISETP.GT.AND P5, PT, R50, 0x50, !P6 ;  /* 0x000000503200780c */ /* 0x000fe400077a4270 */
[----:B------:R-:W-:-:S02]  /*3020*/  P2R R105, PR, RZ, 0x40 ;  /* 0x00000040ff697803 */ /* 0x000fc40000000000 */
[----:B------:R-:W-:Y:S02]  /*3030*/  ISETP.LT.OR P5, PT, R46, 0x51, P5 ;  /* 0x000000512e00780c */ /* 0x000fe40002fa1670 */
[----:B------:R-:W-:Y:S02]  /*3040*/  ISETP.GE.AND P6, PT, R67, 0x52, PT ;  /* 0x000000524300780c */ /* 0x000fe40003fc6270 */
[----:B------:R-:W-:Y:S02]  /*3050*/  FSEL R100, R64, -INF , !P5 ;  /* 0xff80000040647808 */ /* 0x000fe40006800000 */
[----:B------:R-:W-:Y:S02]  /*3060*/  ISETP.GT.AND P5, PT, R50, 0x51, !P6 ;  /* 0x000000513200780c */ /* 0x000fe400077a4270 */
[----:B------:R-:W-:Y:S02]  /*3070*/  P2R R107, PR, RZ, 0x40 ;  /* 0x00000040ff6b7803 */ /* 0x000fe40000000000 */
[----:B------:R-:W-:-:S02]  /*3080*/  ISETP.LT.OR P5, PT, R46, 0x52, P5 ;  /* 0x000000522e00780c */ /* 0x000fc40002fa1670 */
[C---:B------:R-:W-:Y:S02]  /*3090*/  ISETP.GE.AND P6, PT, R67.reuse, 0x59, PT ;  /* 0x000000594300780c */ /* 0x040fe40003fc6270 */
[----:B------:R-:W-:Y:S02]  /*30a0*/  FSEL R98, R98, -INF , !P5 ;  /* 0xff80000062627808 */ /* 0x000fe40006800000 */
[----:B------:R-:W-:Y:S02]  /*30b0*/  ISETP.GT.AND P5, PT, R50, 0x58, !P6 ;  /* 0x000000583200780c */ /* 0x000fe400077a4270 */
[----:B------:R-:W-:Y:S02]  /*30c0*/  P2R R109, PR, RZ, 0x40 ;  /* 0x00000040ff6d7803 */ /* 0x000fe40000000000 */
[----:B------:R-:W-:Y:S02]  /*30d0*/  ISETP.LT.OR P5, PT, R46, 0x59, P5 ;  /* 0x000000592e00780c */ /* 0x000fe40002fa1670 */
[----:B------:R-:W-:-:S02]  /*30e0*/  ISETP.GE.AND P6, PT, R67, 0x5a, PT ;  /* 0x0000005a4300780c */ /* 0x000fc40003fc6270 */
        /* <DEDUP_REMOVED lines=24> */
[----:B------:R-:W-:Y:S02]  /*3270*/  ISETP.GE.AND P6, PT, R67, 0x71, PT ;  /* 0x000000714300780c */ /* 0x000fe40003fc6270 */
        /* <DEDUP_REMOVED lines=8> */
[----:B------:R-:W-:-:S04]  /*3300*/  ISETP.LT.OR P5, PT, R46, 0x72, P5 ;  /* 0x000000722e00780c */ /* 0x000fc80002fa1670 */
[----:B------:R-:W-:Y:S02]  /*3310*/  FSEL R30, R81, -INF , !P5 ;  /* 0xff800000511e7808 */ /* 0x000fe40006800000 */
[----:B------:R-:W-:-:S04]  /*3320*/  ISETP.GE.AND P5, PT, R67, 0x79, PT ;  /* 0x000000794300780c */ /* 0x000fc80003fa6270 */
[----:B------:R-:W-:-:S04]  /*3330*/  ISETP.GT.AND P6, PT, R50, 0x78, !P5 ;  /* 0x000000783200780c */ /* 0x000fc80006fc4270 */
[----:B------:R-:W-:-:S04]  /*3340*/  ISETP.LT.OR P6, PT, R46, 0x79, P6 ;  /* 0x000000792e00780c */ /* 0x000fc800037c1670 */
[----:B------:R-:W-:Y:S02]  /*3350*/  FSEL R28, R84, -INF , !P6 ;  /* 0xff800000541c7808 */ /* 0x000fe40007000000 */
[----:B------:R-:W-:-:S04]  /*3360*/  ISETP.GE.AND P6, PT, R67, 0x1, PT ;  /* 0x000000014300780c */ /* 0x000fc80003fc6270 */
[----:B------:R-:W-:Y:S02]  /*3370*/  P2R R73, PR, RZ, 0x40 ;  /* 0x00000040ff497803 */ /* 0x000fe40000000000 */
[----:B------:R-:W-:-:S04]  /*3380*/  ISETP.GT.AND P6, PT, R50, RZ, !P6 ;  /* 0x000000ff3200720c */ /* 0x000fc800077c4270 */
[----:B------:R-:W-:-:S04]  /*3390*/  ISETP.LT.OR P6, PT, R46, 0x1, P6 ;  /* 0x000000012e00780c */ /* 0x000fc800037c1670 */
[----:B------:R-:W-:Y:S02]  /*33a0*/  FSEL R132, R4, -INF , !P6 ;  /* 0xff80000004847808 */ /* 0x000fe40007000000 */
[----:B------:R-:W-:Y:S02]  /*33b0*/  ISETP.GE.AND P6, PT, R67, 0x7a, PT ;  /* 0x0000007a4300780c */ /* 0x000fe40003fc6270 */
[----:B------:R-:W0:Y:S02]  /*33c0*/  SHFL.IDX PT, R67, R48, 0x1, 0x1c1f ;  /* 0x003c1f0030437f89 */ /* 0x000e2400000e0000 */
[----:B------:R-:W-:Y:S02]  /*33d0*/  P2R R81, PR, RZ, 0x40 ;  /* 0x00000040ff517803 */ /* 0x000fe40000000000 */
[----:B------:R-:W-:-:S04]  /*33e0*/  ISETP.GT.AND P6, PT, R50, 0x79, !P6 ;  /* 0x000000793200780c */ /* 0x000fc800077c4270 */
[----:B------:R-:W-:-:S04]  /*33f0*/  ISETP.LT.OR P6, PT, R46, 0x7a, P6 ;  /* 0x0000007a2e00780c */ /* 0x000fc800037c1670 */
[----:B------:R-:W-:Y:S02]  /*3400*/  FSEL R4, R85, -INF , !P6 ;  /* 0xff80000055047808 */ /* 0x000fe40007000000 */
[----:B0-----:R-:W-:Y:S01]  /*3410*/  VIADDMNMX R118, R67, R75, R118, PT ;  /* 0x0000004b43767246 */ /* 0x001fe20003800176 */
[----:B------:R-:W-:Y:S01]  /*3420*/  IMAD.IADD R65, R62, 0x1, R67 ;  /* 0x000000013e417824 */ /* 0x000fe200078e0243 */
[----:B------:R-:W-:Y:S06]  /*3430*/  @!P3 BRA `(.L_x_887) ;  /* 0x000000000054b947 */ /* 0x000fec0003800000 */
[----:B------:R-:W-:Y:S01]  /*3440*/  IMAD R40, R16, UR33, R67 ;  /* 0x0000002110287c24 */ /* 0x000fe2000f8e0243 */
        /* <DEDUP_REMOVED lines=11> */
.L_x_889:
[----:B------:R-:W-:-:S13]  /*3500*/  ISETP.NE.AND P6, PT, R21, 0x1, PT ;  /* 0x000000011500780c */ /* 0x000fda0003fc5270 */
[----:B------:R-:W0:Y:S02]  /*3510*/  @P6 LDC.64 R66, c[0x0][0x9e8] ;  /* 0x00027a00ff426b82 */ /* 0x000e240000000a00 */
[----:B0-----:R-:W-:-:S05]  /*3520*/  @P6 IMAD.HI.U32 R42, R40, R66, RZ ;  /* 0x00000042282a6227 */ /* 0x001fca00078e00ff */
[----:B------:R-:W-:-:S07]  /*3530*/  @P6 SHF.R.U32.HI R40, RZ, R67, R42 ;  /* 0x00000043ff286219 */ /* 0x000fce000001162a */
.L_x_890:
[----:B------:R-:W-:Y:S05]  /*3540*/  BSYNC B0 ;  /* 0x0000000000007941 */ /* 0x000fea0003800000 */
.L_x_888:
[----:B------:R-:W-:-:S04]  /*3550*/  IMAD R40, R40, R21, -R58 ;  /* 0x0000001528287224 */ /* 0x000fc800078e0a3a */
[----:B------:R-:W-:-:S05]  /*3560*/  IMAD R40, R3, -0x2, R40 ;  /* 0xfffffffe03287824 */ /* 0x000fca00078e0228 */
[----:B------:R-:W-:Y:S02]  /*3570*/  VIMNMX R65, R65, R40, !PT ;  /* 0x0000002841417248 */ /* 0x000fe40007fe0100 */
[----:B------:R-:W-:-:S07]  /*3580*/  VIADDMNMX R118, R40, R21, R118, PT ;  /* 0x0000001528767246 */ /* 0x000fce0003800176 */
.L_x_887:
[C---:B------:R-:W-:Y:S01]  /*3590*/  ISETP.GT.AND P4, PT, R65.reuse, 0x1, !P4 ;  /* 0x000000014100780c */ /* 0x040fe20006784270 */
[----:B------:R-:W-:Y:S01]  /*35a0*/  ULDC UR4, c[0x0][0x988] ;  /* 0x0002620000047ab9 */ /* 0x000fe20000000800 */
[----:B------:R-:W-:Y:S02]  /*35b0*/  ISETP.NE.AND P6, PT, R78, RZ, PT ;  /* 0x000000ff4e00720c */ /* 0x000fe40003fc5270 */
[----:B------:R-:W-:Y:S02]  /*35c0*/  ISETP.LT.OR P4, PT, R118, 0x2, P4 ;  /* 0x000000027600780c */ /* 0x000fe40002781670 */
[----:B------:R-:W-:Y:S02]  /*35d0*/  ISETP.GT.AND P5, PT, R65, 0x78, !P5 ;  /* 0x000000784100780c */ /* 0x000fe40006fa4270 */
[----:B------:R-:W-:Y:S02]  /*35e0*/  FSEL R40, R5, -INF , !P4 ;  /* 0xff80000005287808 */ /* 0x000fe40006000000 */
[----:B------:R-:W-:-:S02]  /*35f0*/  ISETP.NE.AND P4, PT, R52, RZ, PT ;  /* 0x000000ff3400720c */ /* 0x000fc40003f85270 */
[----:B------:R-:W-:Y:S02]  /*3600*/  FMNMX.FTZ R5, R132, R134, !PT ;  /* 0x0000008684057209 */ /* 0x000fe40007810000 */
[----:B------:R-:W-:Y:S02]  /*3610*/  ISETP.GT.AND P4, PT, R65, 0x8, !P4 ;  /* 0x000000084100780c */ /* 0x000fe40006784270 */
[----:B------:R-:W-:Y:S02]  /*3620*/  FMNMX.FTZ R5, R136, R5, !PT ;  /* 0x0000000588057209 */ /* 0x000fe40007810000 */
[----:B------:R-:W-:Y:S02]  /*3630*/  ISETP.LT.OR P4, PT, R118, 0x9, P4 ;  /* 0x000000097600780c */ /* 0x000fe40002781670 */
[----:B------:R-:W-:Y:S02]  /*3640*/  FMNMX.FTZ R5, R138, R5, !PT ;  /* 0x000000058a057209 */ /* 0x000fe40007810000 */
[----:B------:R-:W-:-:S02]  /*3650*/  FSEL R42, R9, -INF , !P4 ;  /* 0xff800000092a7808 */ /* 0x000fc40006000000 */
[----:B------:R-:W-:Y:S02]  /*3660*/  ISETP.NE.AND P4, PT, R54, RZ, PT ;  /* 0x000000ff3600720c */ /* 0x000fe40003f85270 */
[----:B------:R-:W-:Y:S02]  /*3670*/  FMNMX.FTZ R5, R140, R5, !PT ;  /* 0x000000058c057209 */ /* 0x000fe40007810000 */
[----:B------:R-:W-:Y:S02]  /*3680*/  ISETP.GT.AND P4, PT, R65, 0x9, !P4 ;  /* 0x000000094100780c */ /* 0x000fe40006784270 */
[----:B------:R-:W-:Y:S02]  /*3690*/  FMNMX.FTZ R5, R90, R5, !PT ;  /* 0x000000055a057209 */ /* 0x000fe40007810000 */
[----:B------:R-:W-:Y:S02]  /*36a0*/  ISETP.LT.OR P4, PT, R118, 0xa, P4 ;  /* 0x0000000a7600780c */ /* 0x000fe40002781670 */
[----:B------:R-:W-:-:S02]  /*36b0*/  FMNMX.FTZ R5, R130, R5, !PT ;  /* 0x0000000582057209 */ /* 0x000fc40007810000 */
[----:B------:R-:W-:Y:S02]  /*36c0*/  FSEL R44, R10, -INF , !P4 ;  /* 0xff8000000a2c7808 */ /* 0x000fe40006000000 */
[----:B------:R-:W-:Y:S02]  /*36d0*/  ISETP.NE.AND P4, PT, R70, RZ, PT ;  /* 0x000000ff4600720c */ /* 0x000fe40003f85270 */
[----:B------:R-:W-:Y:S02]  /*36e0*/  FMNMX.FTZ R5, R128, R5, !PT ;  /* 0x0000000580057209 */ /* 0x000fe40007810000 */
[----:B------:R-:W-:Y:S02]  /*36f0*/  ISETP.GT.AND P4, PT, R65, 0x10, !P4 ;  /* 0x000000104100780c */ /* 0x000fe40006784270 */
[----:B------:R-:W-:Y:S02]  /*3700*/  FMNMX.FTZ R5, R126, R5, !PT ;  /* 0x000000057e057209 */ /* 0x000fe40007810000 */
[----:B------:R-:W-:-:S02]  /*3710*/  ISETP.LT.OR P4, PT, R118, 0x11, P4 ;  /* 0x000000117600780c */ /* 0x000fc40002781670 */
[----:B------:R-:W-:Y:S02]  /*3720*/  FMNMX.FTZ R5, R124, R5, !PT ;  /* 0x000000057c057209 */ /* 0x000fe40007810000 */
[----:B------:R-:W-:Y:S02]  /*3730*/  FSEL R46, R11, -INF , !P4 ;  /* 0xff8000000b2e7808 */ /* 0x000fe40006000000 */
[----:B------:R-:W-:Y:S02]  /*3740*/  ISETP.NE.AND P4, PT, R74, RZ, PT ;  /* 0x000000ff4a00720c */ /* 0x000fe40003f85270 */
[----:B------:R-:W-:Y:S02]  /*3750*/  FMNMX.FTZ R5, R122, R5, !PT ;  /* 0x000000057a057209 */ /* 0x000fe40007810000 */
[----:B------:R-:W-:Y:S02]  /*3760*/  ISETP.GT.AND P4, PT, R65, 0x11, !P4 ;  /* 0x000000114100780c */ /* 0x000fe40006784270 */
[----:B------:R-:W-:-:S02]  /*3770*/  FMNMX.FTZ R5, R120, R5, !PT ;  /* 0x0000000578057209 */ /* 0x000fc40007810000 */
[----:B------:R-:W-:Y:S02]  /*3780*/  ISETP.LT.OR P4, PT, R118, 0x12, P4 ;  /* 0x000000127600780c */ /* 0x000fe40002781670 */
[----:B------:R-:W-:Y:S02]  /*3790*/  FMNMX.FTZ R5, R116, R5, !PT ;  /* 0x0000000574057209 */ /* 0x000fe40007810000 */
[----:B------:R-:W-:Y:S02]  /*37a0*/  FSEL R12, R12, -INF , !P4 ;  /* 0xff8000000c0c7808 */ /* 0x000fe40006000000 */
[----:B------:R-:W-:Y:S02]  /*37b0*/  ISETP.GT.AND P4, PT, R65, 0x18, !P6 ;  /* 0x000000184100780c */ /* 0x000fe40007784270 */
[----:B------:R-:W-:Y:S02]  /*37c0*/  ISETP.NE.AND P6, PT, R56, RZ, PT ;  /* 0x000000ff3800720c */ /* 0x000fe40003fc5270 */
        /* <DEDUP_REMOVED lines=9> */
[----:B------:R-:W-:Y:S01]  /*3860*/  FSEL R48, R15, -INF , !P4 ;  /* 0xff8000000f307808 */ /* 0x000fe20006000000 */
[----:B------:R-:W-:Y:S01]  /*3870*/  IMAD.U32 R15, RZ, RZ, UR4 ;  /* 0x00000004ff0f7e24 */ /* 0x000fe2000f8e00ff */
[----:B------:R-:W-:Y:S02]  /*3880*/  ISETP.NE.AND P4, PT, R82, RZ, PT ;  /* 0x000000ff5200720c */ /* 0x000fe40003f85270 */
[----:B------:R-:W-:Y:S02]  /*3890*/  FMNMX.FTZ R5, R106, R5, !PT ;  /* 0x000000056a057209 */ /* 0x000fe40007810000 */
[----:B------:R-:W-:-:S02]  /*38a0*/  ISETP.GT.AND P4, PT, R65, 0x20, !P4 ;  /* 0x000000204100780c */ /* 0x000fc40006784270 */
[----:B------:R-:W-:Y:S02]  /*38b0*/  FMNMX.FTZ R5, R104, R5, !PT ;  /* 0x0000000568057209 */ /* 0x000fe40007810000 */
[----:B------:R-:W-:Y:S02]  /*38c0*/  ISETP.LT.OR P4, PT, R118, 0x21, P4 ;  /* 0x000000217600780c */ /* 0x000fe40002781670 */
[----:B------:R-:W-:Y:S02]  /*38d0*/  FMNMX.FTZ R5, R102, R5, !PT ;  /* 0x0000000566057209 */ /* 0x000fe40007810000 */
[----:B------:R-:W-:Y:S02]  /*38e0*/  FSEL R24, R24, -INF , !P4 ;  /* 0xff80000018187808 */ /* 0x000fe40006000000 */
[----:B------:R-:W-:Y:S02]  /*38f0*/  ISETP.NE.AND P4, PT, R83, RZ, PT ;  /* 0x000000ff5300720c */ /* 0x000fe40003f85270 */
[----:B------:R-:W-:-:S02]  /*3900*/  FMNMX.FTZ R5, R100, R5, !PT ;  /* 0x0000000564057209 */ /* 0x000fc40007810000 */
[----:B------:R-:W-:Y:S02]  /*3910*/  ISETP.GT.AND P4, PT, R65, 0x21, !P4 ;  /* 0x000000214100780c */ /* 0x000fe40006784270 */
[----:B------:R-:W-:Y:S02]  /*3920*/  FMNMX.FTZ R5, R98, R5, !PT ;  /* 0x0000000562057209 */ /* 0x000fe40007810000 */
[----:B------:R-:W-:Y:S02]  /*3930*/  ISETP.LT.OR P4, PT, R118, 0x22, P4 ;  /* 0x000000227600780c */ /* 0x000fe40002781670 */
[----:B------:R-:W-:Y:S02]  /*3940*/  FMNMX.FTZ R5, R96, R5, !PT ;  /* 0x0000000560057209 */ /* 0x000fe40007810000 */
        /* <DEDUP_REMOVED lines=22> */
[----:B------:R-:W-:Y:S01]  /*3ab0*/  ISETP.NE.AND P4, PT, R93, RZ, PT ;  /* 0x000000ff5d00720c */ /* 0x000fe20003f85270 */
[----:B------:R-:W0:Y:S01]  /*3ac0*/  SHFL.BFLY PT, R10, R5, 0x2, 0x1f ;  /* 0x0c401f00050a7f89 */ /* 0x000e2200000e0000 */
[----:B------:R-:W-:Y:S02]  /*3ad0*/  ISETP.LT.OR P5, PT, R118, 0x79, P5 ;  /* 0x000000797600780c */ /* 0x000fe40002fa1670 */
[----:B------:R-:W-:-:S04]  /*3ae0*/  ISETP.GT.AND P4, PT, R65, 0x31, !P4 ;  /* 0x000000314100780c */ /* 0x000fc80006784270 */
[----:B------:R-:W-:-:S04]  /*3af0*/  ISETP.LT.OR P4, PT, R118, 0x32, P4 ;  /* 0x000000327600780c */ /* 0x000fc80002781670 */
[----:B------:R-:W-:Y:S02]  /*3b00*/  FSEL R58, R37, -INF , !P4 ;  /* 0xff800000253a7808 */ /* 0x000fe40006000000 */
[----:B------:R-:W-:-:S04]  /*3b10*/  ISETP.NE.AND P4, PT, R95, RZ, PT ;  /* 0x000000ff5f00720c */ /* 0x000fc80003f85270 */
[----:B------:R-:W-:-:S04]  /*3b20*/  ISETP.GT.AND P4, PT, R65, 0x38, !P4 ;  /* 0x000000384100780c */ /* 0x000fc80006784270 */
[----:B------:R-:W-:Y:S02]  /*3b30*/  ISETP.LT.OR P4, PT, R118, 0x39, P4 ;  /* 0x000000397600780c */ /* 0x000fe40002781670 */
[----:B0-----:R-:W-:Y:S02]  /*3b40*/  FMNMX.FTZ R9, R5, R10, !PT ;  /* 0x0000000a05097209 */ /* 0x001fe40007810000 */
[----:B------:R-:W-:Y:S02]  /*3b50*/  FSEL R60, R39, -INF , !P4 ;  /* 0xff800000273c7808 */ /* 0x000fe40006000000 */
[----:B------:R-:W-:Y:S01]  /*3b60*/  ISETP.NE.AND P4, PT, R97, RZ, PT ;  /* 0x000000ff6100720c */ /* 0x000fe20003f85270 */
[----:B------:R-:W0:Y:S03]  /*3b70*/  SHFL.BFLY PT, R10, R9, 0x1, 0x1f ;  /* 0x0c201f00090a7f89 */ /* 0x000e2600000e0000 */
        /* <DEDUP_REMOVED lines=8> */
[----:B------:R-:W-:Y:S01]  /*3c00*/  ISETP.GT.AND P4, PT, R65, 0x41, !P6 ;  /* 0x000000414100780c */ /* 0x000fe20007784270 */
[----:B------:R-:W-:Y:S01]  /*3c10*/  FFMA.FTZ R11, R10, R15, -8 ;  /* 0xc10000000a0b7423 */ /* 0x000fe2000001000f */
[----:B------:R-:W-:Y:S02]  /*3c20*/  ISETP.NE.AND P6, PT, R72, RZ, PT ;  /* 0x000000ff4800720c */ /* 0x000fe40003fc5270 */
[----:B------:R-:W-:-:S04]  /*3c30*/  ISETP.LT.OR P4, PT, R118, 0x42, P4 ;  /* 0x000000427600780c */ /* 0x000fc80002781670 */
[----:B------:R-:W-:Y:S02]  /*3c40*/  FSEL R66, R45, -INF , !P4 ;  /* 0xff8000002d427808 */ /* 0x000fe40006000000 */
[----:B------:R-:W-:-:S04]  /*3c50*/  ISETP.NE.AND P4, PT, R101, RZ, PT ;  /* 0x000000ff6500720c */ /* 0x000fc80003f85270 */
[----:B------:R-:W-:-:S04]  /*3c60*/  ISETP.GT.AND P4, PT, R65, 0x48, !P4 ;  /* 0x000000484100780c */ /* 0x000fc80006784270 */
        /* <DEDUP_REMOVED lines=38> */
[----:B------:R-:W-:Y:S02]  /*3ed0*/  ISETP.GT.AND P4, PT, R65, 0x70, !P6 ;  /* 0x000000704100780c */ /* 0x000fe40007784270 */
[----:B------:R-:W-:Y:S02]  /*3ee0*/  ISETP.NE.AND P6, PT, R73, RZ, PT ;  /* 0x000000ff4900720c */ /* 0x000fe40003fc5270 */
[----:B------:R-:W-:-:S04]  /*3ef0*/  ISETP.LT.OR P4, PT, R118, 0x71, P4 ;  /* 0x000000717600780c */ /* 0x000fc80002781670 */
[----:B------:R-:W-:Y:S02]  /*3f00*/  FSEL R86, R71, -INF , !P4 ;  /* 0xff80000047567808 */ /* 0x000fe40006000000 */
[----:B------:R-:W-:-:S04]  /*3f10*/  FSETP.NEU.FTZ.AND P4, PT, R10, -INF , PT ;  /* 0xff8000000a00780b */ /* 0x000fc80003f9d000 */
[----:B------:R-:W-:Y:S02]  /*3f20*/  FSEL R33, R11, RZ, P4 ;  /* 0x000000ff0b217208 */ /* 0x000fe40002000000 */
[----:B------:R-:W-:Y:S02]  /*3f30*/  ISETP.GT.AND P4, PT, R65, RZ, !P6 ;  /* 0x000000ff4100720c */ /* 0x000fe40007784270 */
[----:B------:R-:W-:Y:S01]  /*3f40*/  ISETP.NE.AND P6, PT, R81, RZ, PT ;  /* 0x000000ff5100720c */ /* 0x000fe20003fc5270 */
[-CC-:B------:R-:W-:Y:S01]  /*3f50*/  FFMA.FTZ R29, R136, R15.reuse, -R33.reuse ;  /* 0x0000000f881d7223 */ /* 0x180fe20000010821 */
[----:B------:R-:W-:Y:S01]  /*3f60*/  ISETP.LT.OR P4, PT, R118, 0x1, P4 ;  /* 0x000000017600780c */ /* 0x000fe20002781670 */
[-CC-:B------:R-:W-:Y:S01]  /*3f70*/  FFMA.FTZ R110, R110, R15.reuse, -R33.reuse ;  /* 0x0000000f6e6e7223 */ /* 0x180fe20000010821 */
[----:B------:R-:W-:Y:S01]  /*3f80*/  ISETP.GT.AND P6, PT, R65, 0x79, !P6 ;  /* 0x000000794100780c */ /* 0x000fe200077c4270 */
[----:B------:R0:W-:Y:S01]  /*3f90*/  MUFU.EX2 R35, R29 ;  /* 0x0000001d00237308 */ /* 0x0001e20000000800 */
[----:B------:R-:W-:Y:S01]  /*3fa0*/  FSEL R31, R2, -INF , !P4 ;  /* 0xff800000021f7808 */ /* 0x000fe20006000000 */
[-CC-:B------:R-:W-:Y:S01]  /*3fb0*/  FFMA.FTZ R55, R38, R15.reuse, -R33.reuse ;  /* 0x0000000f26377223 */ /* 0x180fe20000010821 */
[----:B------:R-:W-:Y:S01]  /*3fc0*/  ISETP.NE.AND P4, PT, R77, RZ, PT ;  /* 0x000000ff4d00720c */ /* 0x000fe20003f85270 */
[-CC-:B------:R-:W-:Y:S01]  /*3fd0*/  FFMA.FTZ R2, R132, R15.reuse, -R33.reuse ;  /* 0x0000000f84027223 */ /* 0x180fe20000010821 */
[----:B------:R-:W-:Y:S01]  /*3fe0*/  FMNMX.FTZ R9, R31, R40, !PT ;  /* 0x000000281f097209 */ /* 0x000fe20007810000 */
[--C-:B------:R-:W-:Y:S01]  /*3ff0*/  FFMA.FTZ R5, R134, R15, -R33.reuse ;  /* 0x0000000f86057223 */ /* 0x100fe20000010821 */
[----:B------:R-:W-:Y:S01]  /*4000*/  ISETP.GT.AND P4, PT, R65, 0x71, !P4 ;  /* 0x000000714100780c */ /* 0x000fe20006784270 */
[----:B------:R1:W-:Y:S01]  /*4010*/  MUFU.EX2 R45, R110 ;  /* 0x0000006e002d7308 */ /* 0x0003e20000000800 */
[----:B------:R-:W-:Y:S01]  /*4020*/  FMNMX.FTZ R11, R42, R9, !PT ;  /* 0x000000092a0b7209 */ /* 0x000fe20007810000 */
[-CC-:B0-----:R-:W-:Y:S01]  /*4030*/  FFMA.FTZ R29, R108, R15.reuse, -R33.reuse ;  /* 0x0000000f6c1d7223 */ /* 0x181fe20000010821 */
[----:B------:R-:W-:Y:S01]  /*4040*/  ISETP.LT.OR P4, PT, R118, 0x72, P4 ;  /* 0x000000727600780c */ /* 0x000fe20002781670 */
[--C-:B------:R-:W-:Y:S01]  /*4050*/  FFMA.FTZ R114, R114, R15, -R33.reuse ;  /* 0x0000000f72727223 */ /* 0x100fe20000010821 */
[----:B------:R-:W-:Y:S01]  /*4060*/  FMNMX.FTZ R11, R44, R11, !PT ;  /* 0x0000000b2c0b7209 */ /* 0x000fe20007810000 */
[-CC-:B------:R-:W-:Y:S01]  /*4070*/  FFMA.FTZ R37, R138, R15.reuse, -R33.reuse ;  /* 0x0000000f8a257223 */ /* 0x180fe20000010821 */
[----:B------:R-:W-:Y:S01]  /*4080*/  FSEL R108, R25, -INF , !P4 ;  /* 0xff800000196c7808 */ /* 0x000fe20006000000 */
[--C-:B------:R-:W-:Y:S01]  /*4090*/  FFMA.FTZ R25, R106, R15, -R33.reuse ;  /* 0x0000000f6a197223 */ /* 0x100fe20000010821 */
[----:B------:R-:W-:Y:S01]  /*40a0*/  FMNMX.FTZ R11, R46, R11, !PT ;  /* 0x0000000b2e0b7209 */ /* 0x000fe20007810000 */
[----:B------:R-:W-:Y:S01]  /*40b0*/  MUFU.EX2 R43, R114 ;  /* 0x00000072002b7308 */ /* 0x000fe20000000800 */
        /* <DEDUP_REMOVED lines=8> */
[----:B-1----:R-:W-:Y:S01]  /*4140*/  FSEL R110, R26, -INF , !P6 ;  /* 0xff8000001a6e7808 */ /* 0x002fe20007000000 */
[--C-:B------:R-:W-:Y:S01]  /*4150*/  FFMA.FTZ R128, R128, R15, -R33.reuse ;  /* 0x0000000f80807223 */ /* 0x100fe20000010821 */
[----:B------:R-:W-:Y:S01]  /*4160*/  FMNMX.FTZ R11, R48, R11, !PT ;  /* 0x0000000b300b7209 */ /* 0x000fe20007810000 */
[-CC-:B------:R-:W-:Y:S01]  /*4170*/  FFMA.FTZ R126, R126, R15.reuse, -R33.reuse ;  /* 0x0000000f7e7e7223 */ /* 0x180fe20000010821 */
[-CC-:B------:R-:W-:Y:S01]  /*4180*/  FFMA.FTZ R124, R124, R15.reuse, -R33.reuse ;  /* 0x0000000f7c7c7223 */ /* 0x180fe20000010821 */
[--C-:B------:R-:W-:Y:S01]  /*4190*/  FFMA.FTZ R122, R122, R15, -R33.reuse ;  /* 0x0000000f7a7a7223 */ /* 0x100fe20000010821 */
[----:B------:R-:W-:Y:S01]  /*41a0*/  FMNMX.FTZ R11, R24, R11, !PT ;  /* 0x0000000b180b7209 */ /* 0x000fe20007810000 */
[----:B------:R-:W0:Y:S01]  /*41b0*/  MUFU.EX2 R5, R5 ;  /* 0x0000000500057308 */ /* 0x000e220000000800 */
        /* <DEDUP_REMOVED lines=17> */
[--C-:B-1----:R-:W-:Y:S01]  /*42d0*/  FFMA.FTZ R29, R34, R15, -R33.reuse ;  /* 0x0000000f221d7223 */ /* 0x102fe20000010821 */
[----:B------:R-:W-:Y:S01]  /*42e0*/  FMNMX.FTZ R11, R58, R11, !PT ;  /* 0x0000000b3a0b7209 */ /* 0x000fe20007810000 */
[----:B------:R-:W-:-:S03]  /*42f0*/  FFMA.FTZ R4, R4, R15, -R33 ;  /* 0x0000000f04047223 */ /* 0x000fc60000010821 */
[----:B------:R-:W-:Y:S01]  /*4300*/  FMNMX.FTZ R11, R60, R11, !PT ;  /* 0x0000000b3c0b7209 */ /* 0x000fe20007810000 */
[----:B------:R-:W-:Y:S01]  /*4310*/  MUFU.EX2 R132, R37 ;  /* 0x0000002500847308 */ /* 0x000fe20000000800 */
[----:B--2---:R-:W-:Y:S02]  /*4320*/  FFMA.FTZ R25, R30, R15, -R33 ;  /* 0x0000000f1e197223 */ /* 0x004fe40000010821 */
[----:B------:R-:W-:-:S04]  /*4330*/  FMNMX.FTZ R11, R62, R11, !PT ;  /* 0x0000000b3e0b7209 */ /* 0x000fc80007810000 */
[----:B------:R-:W-:Y:S01]  /*4340*/  FMNMX.FTZ R11, R64, R11, !PT ;  /* 0x0000000b400b7209 */ /* 0x000fe20007810000 */
[----:B------:R-:W-:Y:S03]  /*4350*/  MUFU.EX2 R9, R39 ;  /* 0x0000002700097308 */ /* 0x000fe60000000800 */
        /* <DEDUP_REMOVED lines=21> */
[----:B------:R-:W-:-:S05]  /*44b0*/  FMNMX.FTZ R11, R110, R11, !PT ;  /* 0x0000000b6e0b7209 */ /* 0x000fca0007810000 */
[----:B------:R-:W1:Y:S01]  /*44c0*/  SHFL.BFLY PT, R26, R11, 0x2, 0x1f ;  /* 0x0c401f000b1a7f89 */ /* 0x000e6200000e0000 */
[----:B------:R-:W-:Y:S08]  /*44d0*/  MUFU.EX2 R116, R116 ;  /* 0x0000007400747308 */ /* 0x000ff00000000800 */
[----:B------:R-:W-:Y:S08]  /*44e0*/  MUFU.EX2 R112, R112 ;  /* 0x0000007000707308 */ /* 0x000ff00000000800 */
[----:B------:R-:W-:Y:S01]  /*44f0*/  MUFU.EX2 R104, R104 ;  /* 0x0000006800687308 */ /* 0x000fe20000000800 */
[----:B-1----:R-:W-:Y:S01]  /*4500*/  FMNMX.FTZ R27, R11, R26, !PT ;  /* 0x0000001a0b1b7209 */ /* 0x002fe20007810000 */
[----:B------:R-:W-:-:S06]  /*4510*/  FFMA.FTZ R26, R32, R15, -R33 ;  /* 0x0000000f201a7223 */ /* 0x000fcc0000010821 */
[----:B------:R-:W-:Y:S01]  /*4520*/  MUFU.EX2 R49, R102 ;  /* 0x0000006600317308 */ /* 0x000fe20000000800 */
[----:B------:R-:W1:Y:S07]  /*4530*/  SHFL.BFLY PT, R38, R27, 0x1, 0x1f ;  /* 0x0c201f001b267f89 */ /* 0x000e6e00000e0000 */
[----:B------:R-:W-:Y:S08]  /*4540*/  MUFU.EX2 R96, R96 ;  /* 0x0000006000607308 */ /* 0x000ff00000000800 */
[----:B------:R-:W-:Y:S08]  /*4550*/  MUFU.EX2 R53, R94 ;  /* 0x0000005e00357308 */ /* 0x000ff00000000800 */
[----:B------:R-:W-:Y:S01]  /*4560*/  MUFU.EX2 R100, R100 ;  /* 0x0000006400647308 */ /* 0x000fe20000000800 */
[----:B-1----:R-:W-:Y:S01]  /*4570*/  FMNMX.FTZ R11, R27, R38, !PT ;  /* 0x000000261b0b7209 */ /* 0x002fe20007810000 */
[----:B------:R-:W-:-:S03]  /*4580*/  FFMA.FTZ R27, R28, R15, -R33 ;  /* 0x0000000f1c1b7223 */ /* 0x000fc60000010821 */
[C---:B------:R-:W-:Y:S01]  /*4590*/  FSETP.NEU.FTZ.AND P4, PT, R11.reuse, -INF , PT ;  /* 0xff8000000b00780b */ /* 0x040fe20003f9d000 */
[----:B------:R-:W-:Y:S02]  /*45a0*/  FFMA.FTZ R28, R11, R15, -8 ;  /* 0xc10000000b1c7423 */ /* 0x000fe4000001000f */
[----:B------:R-:W-:Y:S03]  /*45b0*/  MUFU.EX2 R51, R98 ;  /* 0x0000006200337308 */ /* 0x000fe60000000800 */
[----:B------:R-:W-:-:S05]  /*45c0*/  FSEL R33, R28, RZ, P4 ;  /* 0x000000ff1c217208 */ /* 0x000fca0002000000 */
[----:B------:R-:W-:Y:S01]  /*45d0*/  MUFU.EX2 R36, R36 ;  /* 0x0000002400247308 */ /* 0x000fe20000000800 */
[-CC-:B------:R-:W-:Y:S01]  /*45e0*/  FFMA.FTZ R31, R31, R15.reuse, -R33.reuse ;  /* 0x0000000f1f1f7223 */ /* 0x180fe20000010821 */
[-CC-:B------:R-:W-:Y:S01]  /*45f0*/  FFMA.FTZ R40, R40, R15.reuse, -R33.reuse ;  /* 0x0000000f28287223 */ /* 0x180fe20000010821 */
[-CC-:B------:R-:W-:Y:S01]  /*4600*/  FFMA.FTZ R42, R42, R15.reuse, -R33.reuse ;  /* 0x0000000f2a2a7223 */ /* 0x180fe20000010821 */
[-CC-:B------:R-:W-:Y:S01]  /*4610*/  FFMA.FTZ R12, R12, R15.reuse, -R33.reuse ;  /* 0x0000000f0c0c7223 */ /* 0x180fe20000010821 */
[-CC-:B------:R-:W-:Y:S01]  /*4620*/  FFMA.FTZ R44, R44, R15.reuse, -R33.reuse ;  /* 0x0000000f2c2c7223 */ /* 0x180fe20000010821 */
[-CC-:B------:R-:W-:Y:S01]  /*4630*/  FFMA.FTZ R46, R46, R15.reuse, -R33.reuse ;  /* 0x0000000f2e2e7223 */ /* 0x180fe20000010821 */
[-CC-:B------:R-:W-:Y:S01]  /*4640*/  FFMA.FTZ R14, R14, R15.reuse, -R33.reuse ;  /* 0x0000000f0e0e7223 */ /* 0x180fe20000010821 */
        /* <DEDUP_REMOVED lines=8> */
[----:B------:R-:W1:Y:S01]  /*46d0*/  MUFU.EX2 R40, R40 ;  /* 0x0000002800287308 */ /* 0x000e620000000800 */
[-CC-:B------:R-:W-:Y:S01]  /*46e0*/  FFMA.FTZ R60, R60, R15.reuse, -R33.reuse ;  /* 0x0000000f3c3c7223 */ /* 0x180fe20000010821 */
[-CC-:B------:R-:W-:Y:S01]  /*46f0*/  FFMA.FTZ R62, R62, R15.reuse, -R33.reuse ;  /* 0x0000000f3e3e7223 */ /* 0x180fe20000010821 */
[-CC-:B------:R-:W-:Y:S01]  /*4700*/  FFMA.FTZ R64, R64, R15.reuse, -R33.reuse ;  /* 0x0000000f40407223 */ /* 0x180fe20000010821 */
[-CC-:B------:R-:W-:Y:S01]  /*4710*/  FFMA.FTZ R66, R66, R15.reuse, -R33.reuse ;  /* 0x0000000f42427223 */ /* 0x180fe20000010821 */
        /* <DEDUP_REMOVED lines=8> */
[-CC-:B------:R-:W-:Y:S01]  /*47a0*/  FFMA.FTZ R82, R82, R15.reuse, -R33.reuse ;  /* 0x0000000f52527223 */ /* 0x180fe20000010821 */
[-CC-:B------:R-:W-:Y:S01]  /*47b0*/  FFMA.FTZ R84, R84, R15.reuse, -R33.reuse ;  /* 0x0000000f54547223 */ /* 0x180fe20000010821 */
[-C--:B------:R-:W-:Y:S01]  /*47c0*/  FFMA.FTZ R88, R88, R15.reuse, -R33 ;  /* 0x0000000f58587223 */ /* 0x080fe20000010821 */
[----:B------:R-:W2:Y:S01]  /*47d0*/  MUFU.EX2 R42, R42 ;  /* 0x0000002a002a7308 */ /* 0x000ea20000000800 */
[----:B0-----:R-:W-:Y:S01]  /*47e0*/  FADD.FTZ R12, R2, R5 ;  /* 0x00000005020c7221 */ /* 0x001fe20000010000 */
[----:B-1----:R-:W-:Y:S01]  /*47f0*/  FADD.FTZ R75, R31, R40 ;  /* 0x000000281f4b7221 */ /* 0x002fe20000010000 */
[-CC-:B------:R-:W-:Y:S01]  /*4800*/  FFMA.FTZ R86, R86, R15.reuse, -R33.reuse ;  /* 0x0000000f56567223 */ /* 0x180fe20000010821 */
[-CC-:B------:R-:W-:Y:S01]  /*4810*/  FFMA.FTZ R108, R108, R15.reuse, -R33.reuse ;  /* 0x0000000f6c6c7223 */ /* 0x180fe20000010821 */
[----:B------:R-:W-:Y:S01]  /*4820*/  FADD.FTZ R73, R35, R12 ;  /* 0x0000000c23497221 */ /* 0x000fe20000010000 */
[-CC-:B------:R-:W-:Y:S01]  /*4830*/  FFMA.FTZ R106, R106, R15.reuse, -R33.reuse ;  /* 0x0000000f6a6a7223 */ /* 0x180fe20000010821 */
[----:B------:R-:W-:Y:S01]  /*4840*/  FFMA.FTZ R110, R110, R15, -R33 ;  /* 0x0000000f6e6e7223 */ /* 0x000fe20000010821 */
[----:B------:R-:W0:Y:S01]  /*4850*/  MUFU.EX2 R57, R44 ;  /* 0x0000002c00397308 */ /* 0x000e220000000800 */
[C---:B------:R-:W-:Y:S01]  /*4860*/  FADD.FTZ R12, R132.reuse, R73 ;  /* 0x00000049840c7221 */ /* 0x040fe20000010000 */
[----:B------:R-:W-:-:S03]  /*4870*/  F2FP.SATFINITE.E4M3.F32.PACK_AB_MERGE_C R132, R132, R35, RZ ;  /* 0x000000238484723e */ /* 0x000fc600048070ff */
[----:B------:R-:W-:Y:S01]  /*4880*/  FADD.FTZ R77, R9, R12 ;  /* 0x0000000c094d7221 */ /* 0x000fe20000010000 */
[----:B------:R-:W-:Y:S02]  /*4890*/  F2FP.SATFINITE.E4M3.F32.PACK_AB_MERGE_C R164, R5, R2, R132 ;  /* 0x0000000205a4723e */ /* 0x000fe40004807084 */
[----:B------:R-:W1:Y:S01]  /*48a0*/  MUFU.EX2 R46, R46 ;  /* 0x0000002e002e7308 */ /* 0x000e620000000800 */
[----:B------:R-:W-:Y:S01]  /*48b0*/  FADD.FTZ R77, R90, R77 ;  /* 0x0000004d5a4d7221 */ /* 0x000fe20000010000 */
[----:B--2---:R-:W-:-:S03]  /*48c0*/  FADD.FTZ R12, R42, R75 ;  /* 0x0000004b2a0c7221 */ /* 0x004fc60000010000 */
[----:B------:R-:W-:Y:S01]  /*48d0*/  FADD.FTZ R28, R130, R77 ;  /* 0x0000004d821c7221 */ /* 0x000fe20000010000 */
[----:B------:R-:W-:Y:S02]  /*48e0*/  F2FP.SATFINITE.E4M3.F32.PACK_AB_MERGE_C R130, R37, R130, RZ ;  /* 0x000000822582723e */ /* 0x000fe400048070ff */
[----:B------:R-:W2:Y:S01]  /*48f0*/  MUFU.EX2 R14, R14 ;  /* 0x0000000e000e7308 */ /* 0x000ea20000000800 */
[----:B0-----:R-:W-:Y:S01]  /*4900*/  FADD.FTZ R75, R57, R12 ;  /* 0x0000000c394b7221 */ /* 0x001fe20000010000 */
[----:B------:R-:W-:Y:S01]  /*4910*/  FADD.FTZ R77, R37, R28 ;  /* 0x0000001c254d7221 */ /* 0x000fe20000010000 */
[----:B------:R-:W-:Y:S02]  /*4920*/  F2FP.SATFINITE.E4M3.F32.PACK_AB_MERGE_C R166, R90, R9, R130 ;  /* 0x000000095aa6723e */ /* 0x000fe40004807082 */
[----:B------:R-:W-:Y:S01]  /*4930*/  F2FP.SATFINITE.E4M3.F32.PACK_AB_MERGE_C R42, R57, R42, RZ ;  /* 0x0000002a392a723e */ /* 0x000fe200048070ff */
[----:B------:R-:W-:Y:S02]  /*4940*/  FADD.FTZ R28, R126, R77 ;  /* 0x0000004d7e1c7221 */ /* 0x000fe40000010000 */
[----:B------:R-:W0:Y:S01]  /*4950*/  MUFU.EX2 R61, R48 ;  /* 0x00000030003d7308 */ /* 0x000e220000000800 */
[----:B-1----:R-:W-:Y:S01]  /*4960*/  FADD.FTZ R12, R46, R75 ;  /* 0x0000004b2e0c7221 */ /* 0x002fe20000010000 */
[----:B------:R-:W-:Y:S01]  /*4970*/  FADD.FTZ R37, R39, R28 ;  /* 0x0000001c27257221 */ /* 0x000fe20000010000 */
[----:B------:R-:W-:-:S02]  /*4980*/  F2FP.SATFINITE.E4M3.F32.PACK_AB_MERGE_C R165, R40, R31, R42 ;  /* 0x0000001f28a5723e */ /* 0x000fc4000480702a */
[----:B------:R-:W-:Y:S01]  /*4990*/  FADD.FTZ R75, R59, R12 ;  /* 0x0000000c3b4b7221 */ /* 0x000fe20000010000 */
[----:B------:R-:W-:Y:S01]  /*49a0*/  FADD.FTZ R2, R122, R37 ;  /* 0x000000257a027221 */ /* 0x000fe20000010000 */
[C---:B------:R-:W-:Y:S01]  /*49b0*/  F2FP.SATFINITE.E4M3.F32.PACK_AB_MERGE_C R122, R41.reuse, R122, RZ ;  /* 0x0000007a297a723e */ /* 0x040fe200048070ff */
[----:B------:R-:W1:Y:S01]  /*49c0*/  MUFU.EX2 R24, R24 ;  /* 0x0000001800187308 */ /* 0x000e620000000800 */
[----:B--2---:R-:W-:Y:S01]  /*49d0*/  FADD.FTZ R12, R14, R75 ;  /* 0x0000004b0e0c7221 */ /* 0x004fe20000010000 */
[----:B------:R-:W-:Y:S01]  /*49e0*/  FADD.FTZ R41, R41, R2 ;  /* 0x0000000229297221 */ /* 0x000fe20000010000 */
[----:B------:R-:W-:-:S05]  /*49f0*/  F2FP.SATFINITE.E4M3.F32.PACK_AB_MERGE_C R160, R39, R126, R122 ;  /* 0x0000007e27a0723e */ /* 0x000fca000480707a */
[----:B------:R-:W2:Y:S01]  /*4a00*/  MUFU.EX2 R63, R50 ;  /* 0x00000032003f7308 */ /* 0x000ea20000000800 */
[C---:B0-----:R-:W-:Y:S01]  /*4a10*/  FADD.FTZ R5, R61.reuse, R12 ;  /* 0x0000000c3d057221 */ /* 0x041fe20000010000 */
[----:B------:R-:W-:Y:S01]  /*4a20*/  FADD.FTZ R12, R116, R41 ;  /* 0x00000029740c7221 */ /* 0x000fe20000010000 */
[----:B------:R-:W-:-:S03]  /*4a30*/  F2FP.SATFINITE.E4M3.F32.PACK_AB_MERGE_C R14, R61, R14, RZ ;  /* 0x0000000e3d0e723e */ /* 0x000fc600048070ff */
[----:B------:R-:W-:Y:S01]  /*4a40*/  FADD.FTZ R37, R43, R12 ;  /* 0x0000000c2b257221 */ /* 0x000fe20000010000 */
[----:B------:R-:W-:Y:S01]  /*4a50*/  F2FP.SATFINITE.E4M3.F32.PACK_AB_MERGE_C R12, R45, R112, RZ ;  /* 0x000000702d0c723e */ /* 0x000fe200048070ff */
[----:B------:R-:W0:Y:S01]  /*4a60*/  MUFU.EX2 R52, R52 ;  /* 0x0000003400347308 */ /* 0x000e220000000800 */
[----:B-1----:R-:W-:Y:S01]  /*4a70*/  FADD.FTZ R2, R24, R5 ;  /* 0x0000000518027221 */ /* 0x002fe20000010000 */
[----:B------:R-:W-:Y:S01]  /*4a80*/  FADD.FTZ R112, R112, R37 ;  /* 0x0000002570707221 */ /* 0x000fe20000010000 */
[----:B------:R-:W-:Y:S02]  /*4a90*/  F2FP.SATFINITE.E4M3.F32.PACK_AB_MERGE_C R162, R43, R116, R12 ;  /* 0x000000742ba2723e */ /* 0x000fe4000480700c */
[----:B------:R-:W-:Y:S01]  /*4aa0*/  F2FP.SATFINITE.E4M3.F32.PACK_AB_MERGE_C R12, R49, R104, RZ ;  /* 0x00000068310c723e */ /* 0x000fe200048070ff */
[----:B------:R-:W-:Y:S01]  /*4ab0*/  FADD.FTZ R112, R45, R112 ;  /* 0x000000702d707221 */ /* 0x000fe20000010000 */
[----:B------:R-:W-:Y:S01]  /*4ac0*/  F2FP.SATFINITE.E4M3.F32.PACK_AB_MERGE_C R167, R59, R46, R14 ;  /* 0x0000002e3ba7723e */ /* 0x000fe2000480700e */
[----:B------:R-:W1:Y:S01]  /*4ad0*/  MUFU.EX2 R65, R54 ;  /* 0x0000003600417308 */ /* 0x000e620000000800 */
[----:B--2---:R-:W-:Y:S01]  /*4ae0*/  FADD.FTZ R9, R63, R2 ;  /* 0x000000023f097221 */ /* 0x004fe20000010000 */
[----:B------:R-:W-:Y:S01]  /*4af0*/  FADD.FTZ R39, R47, R112 ;  /* 0x000000702f277221 */ /* 0x000fe20000010000 */
[----:B------:R-:W-:-:S02]  /*4b00*/  F2FP.SATFINITE.E4M3.F32.PACK_AB_MERGE_C R156, R114, R47, R12 ;  /* 0x0000002f729c723e */ /* 0x000fc4000480700c */
[----:B------:R-:W-:Y:S01]  /*4b10*/  F2FP.SATFINITE.E4M3.F32.PACK_AB_MERGE_C R12, R53, R96, RZ ;  /* 0x00000060350c723e */ /* 0x000fe200048070ff */
[----:B------:R-:W-:Y:S02]  /*4b20*/  FADD.FTZ R39, R114, R39 ;  /* 0x0000002772277221 */ /* 0x000fe40000010000 */
[----:B------:R-:W2:Y:S01]  /*4b30*/  MUFU.EX2 R56, R56 ;  /* 0x0000003800387308 */ /* 0x000ea20000000800 */
[----:B0-----:R-:W-:Y:S01]  /*4b40*/  FADD.FTZ R2, R52, R9 ;  /* 0x0000000934027221 */ /* 0x001fe20000010000 */
[----:B------:R-:W-:Y:S01]  /*4b50*/  FADD.FTZ R104, R104, R39 ;  /* 0x0000002768687221 */ /* 0x000fe20000010000 */
[----:B------:R-:W-:-:S03]  /*4b60*/  F2FP.SATFINITE.E4M3.F32.PACK_AB_MERGE_C R158, R51, R100, R12 ;  /* 0x00000064339e723e */ /* 0x000fc6000480700c */
[----:B------:R-:W-:Y:S02]  /*4b70*/  FADD.FTZ R49, R49, R104 ;  /* 0x0000006831317221 */ /* 0x000fe40000010000 */
[----:B------:R-:W0:Y:S01]  /*4b80*/  MUFU.EX2 R67, R58 ;  /* 0x0000003a00437308 */ /* 0x000e220000000800 */
[C---:B-1----:R-:W-:Y:S01]  /*4b90*/  FADD.FTZ R9, R65.reuse, R2 ;  /* 0x0000000241097221 */ /* 0x042fe20000010000 */
[----:B------:R-:W-:Y:S01]  /*4ba0*/  FADD.FTZ R100, R100, R49 ;  /* 0x0000003164647221 */ /* 0x000fe20000010000 */
[----:B------:R-:W-:-:S03]  /*4bb0*/  F2FP.SATFINITE.E4M3.F32.PACK_AB_MERGE_C R52, R65, R52, RZ ;  /* 0x000000344134723e */ /* 0x000fc600048070ff */
[----:B------:R-:W-:Y:S01]  /*4bc0*/  FADD.FTZ R51, R51, R100 ;  /* 0x0000006433337221 */ /* 0x000fe20000010000 */
[----:B------:R-:W-:Y:S01]  /*4bd0*/  F2FP.SATFINITE.E4M3.F32.PACK_AB_MERGE_C R161, R63, R24, R52 ;  /* 0x000000183fa1723e */ /* 0x000fe20004807034 */
[----:B------:R-:W1:Y:S01]  /*4be0*/  MUFU.EX2 R60, R60 ;  /* 0x0000003c003c7308 */ /* 0x000e620000000800 */
[----:B--2---:R-:W-:Y:S01]  /*4bf0*/  FADD.FTZ R2, R56, R9 ;  /* 0x0000000938027221 */ /* 0x004fe20000010000 */
[----:B------:R-:W-:-:S04]  /*4c00*/  FADD.FTZ R96, R96, R51 ;  /* 0x0000003360607221 */ /* 0x000fc80000010000 */
[----:B------:R-:W-:Y:S02]  /*4c10*/  FADD.FTZ R53, R53, R96 ;  /* 0x0000006035357221 */ /* 0x000fe40000010000 */
[----:B------:R-:W2:Y:S01]  /*4c20*/  MUFU.EX2 R69, R62 ;  /* 0x0000003e00457308 */ /* 0x000ea20000000800 */
[----:B0-----:R-:W-:-:S07]  /*4c30*/  FADD.FTZ R37, R67, R2 ;  /* 0x0000000243257221 */ /* 0x001fce0000010000 */
[----:B------:R-:W0:Y:S01]  /*4c40*/  MUFU.EX2 R64, R64 ;  /* 0x0000004000407308 */ /* 0x000e220000000800 */
[----:B-1----:R-:W-:-:S07]  /*4c50*/  FADD.FTZ R2, R60, R37 ;  /* 0x000000253c027221 */ /* 0x002fce0000010000 */
[----:B------:R-:W1:Y:S01]  /*4c60*/  MUFU.EX2 R71, R66 ;  /* 0x0000004200477308 */ /* 0x000e620000000800 */
[C---:B--2---:R-:W-:Y:S01]  /*4c70*/  FADD.FTZ R37, R69.reuse, R2 ;  /* 0x0000000245257221 */ /* 0x044fe20000010000 */
[----:B------:R-:W-:-:S04]  /*4c80*/  F2FP.SATFINITE.E4M3.F32.PACK_AB_MERGE_C R60, R69, R60, RZ ;  /* 0x0000003c453c723e */ /* 0x000fc800048070ff */
[----:B------:R-:W-:Y:S02]  /*4c90*/  F2FP.SATFINITE.E4M3.F32.PACK_AB_MERGE_C R163, R67, R56, R60 ;  /* 0x0000003843a3723e */ /* 0x000fe4000480703c */
[----:B------:R-:W2:Y:S01]  /*4ca0*/  MUFU.EX2 R68, R68 ;  /* 0x0000004400447308 */ /* 0x000ea20000000800 */
[----:B0-----:R-:W-:-:S07]  /*4cb0*/  FADD.FTZ R2, R64, R37 ;  /* 0x0000002540027221 */ /* 0x001fce0000010000 */
[----:B------:R-:W0:Y:S01]  /*4cc0*/  MUFU.EX2 R73, R70 ;  /* 0x0000004600497308 */ /* 0x000e220000000800 */
[----:B-1----:R-:W-:-:S07]  /*4cd0*/  FADD.FTZ R37, R71, R2 ;  /* 0x0000000247257221 */ /* 0x002fce0000010000 */
[----:B------:R-:W1:Y:S01]  /*4ce0*/  MUFU.EX2 R72, R72 ;  /* 0x0000004800487308 */ /* 0x000e620000000800 */
[----:B--2---:R-:W-:-:S07]  /*4cf0*/  FADD.FTZ R2, R68, R37 ;  /* 0x0000002544027221 */ /* 0x004fce0000010000 */
[----:B------:R-:W2:Y:S01]  /*4d00*/  MUFU.EX2 R35, R74 ;  /* 0x0000004a00237308 */ /* 0x000ea20000000800 */
[C---:B0-----:R-:W-:Y:S01]  /*4d10*/  FADD.FTZ R37, R73.reuse, R2 ;  /* 0x0000000249257221 */ /* 0x041fe20000010000 */
[----:B------:R-:W-:-:S04]  /*4d20*/  F2FP.SATFINITE.E4M3.F32.PACK_AB_MERGE_C R68, R73, R68, RZ ;  /* 0x000000444944723e */ /* 0x000fc800048070ff */
[----:B------:R-:W-:Y:S02]  /*4d30*/  F2FP.SATFINITE.E4M3.F32.PACK_AB_MERGE_C R157, R71, R64, R68 ;  /* 0x00000040479d723e */ /* 0x000fe40004807044 */
[----:B------:R-:W0:Y:S01]  /*4d40*/  MUFU.EX2 R29, R29 ;  /* 0x0000001d001d7308 */ /* 0x000e220000000800 */
[----:B-1----:R-:W-:-:S07]  /*4d50*/  FADD.FTZ R2, R72, R37 ;  /* 0x0000002548027221 */ /* 0x002fce0000010000 */
[----:B------:R-:W1:Y:S01]  /*4d60*/  MUFU.EX2 R76, R76 ;  /* 0x0000004c004c7308 */ /* 0x000e620000000800 */
[----:B--2---:R-:W-:-:S07]  /*4d70*/  FADD.FTZ R39, R35, R2 ;  /* 0x0000000223277221 */ /* 0x004fce0000010000 */
[----:B------:R-:W-:Y:S01]  /*4d80*/  MUFU.EX2 R92, R92 ;  /* 0x0000005c005c7308 */ /* 0x000fe20000000800 */
[----:B0-----:R-:W-:-:S07]  /*4d90*/  F2FP.SATFINITE.E4M3.F32.PACK_AB_MERGE_C R12, R29, R36, RZ ;  /* 0x000000241d0c723e */ /* 0x001fce00048070ff */
[----:B------:R-:W0:Y:S01]  /*4da0*/  MUFU.EX2 R55, R55 ;  /* 0x0000003700377308 */ /* 0x000e220000000800 */
[----:B-1----:R-:W-:Y:S02]  /*4db0*/  FADD.FTZ R2, R76, R39 ;  /* 0x000000274c027221 */ /* 0x002fe40000010000 */
[----:B------:R-:W1:Y:S05]  /*4dc0*/  @P2 LDC R39, c[0x0][0x44c] ;  /* 0x00011300ff272b82 */ /* 0x000e6a0000000800 */
[----:B------:R-:W2:Y:S08]  /*4dd0*/  MUFU.EX2 R5, R78 ;  /* 0x0000004e00057308 */ /* 0x000eb00000000800 */
[----:B------:R-:W3:Y:S01]  /*4de0*/  MUFU.EX2 R80, R80 ;  /* 0x0000005000507308 */ /* 0x000ee20000000800 */
[C---:B0-----:R-:W-:Y:S01]  /*4df0*/  F2FP.SATFINITE.E4M3.F32.PACK_AB_MERGE_C R152, R55.reuse, R92, R12 ;  /* 0x0000005c3798723e */ /* 0x041fe2000480700c */
[----:B------:R-:W-:Y:S01]  /*4e00*/  FADD.FTZ R92, R92, R53 ;  /* 0x000000355c5c7221 */ /* 0x000fe20000010000 */
[----:B------:R-:W0:Y:S03]  /*4e10*/  @P2 LDC R12, c[0x0][0x450] ;  /* 0x00011400ff0c2b82 */ /* 0x000e260000000800 */
[----:B------:R-:W-:-:S02]  /*4e20*/  FADD.FTZ R55, R55, R92 ;  /* 0x0000005c37377221 */ /* 0x000fc40000010000 */
[----:B------:R-:W4:Y:S01]  /*4e30*/  MUFU.EX2 R9, R82 ;  /* 0x0000005200097308 */ /* 0x000f220000000800 */
[C---:B--2---:R-:W-:Y:S01]  /*4e40*/  F2FP.SATFINITE.E4M3.F32.PACK_AB_MERGE_C R76, R5.reuse, R76, RZ ;  /* 0x0000004c054c723e */ /* 0x044fe200048070ff */
[----:B------:R-:W-:Y:S01]  /*4e50*/  FADD.FTZ R5, R5, R2 ;  /* 0x0000000205057221 */ /* 0x000fe20000010000 */
[----:B------:R-:W-:Y:S01]  /*4e60*/  FADD.FTZ R36, R36, R55 ;  /* 0x0000003724247221 */ /* 0x000fe20000010000 */
[----:B-1----:R-:W-:Y:S01]  /*4e70*/  @P2 IMAD.HI.U32 R39, R22, R39, RZ ;  /* 0x0000002716272227 */ /* 0x002fe200078e00ff */
[----:B------:R-:W-:-:S03]  /*4e80*/  F2FP.SATFINITE.E4M3.F32.PACK_AB_MERGE_C R159, R35, R72, R76 ;  /* 0x00000048239f723e */ /* 0x000fc6000480704c */
[----:B------:R-:W-:Y:S01]  /*4e90*/  FADD.FTZ R29, R29, R36 ;  /* 0x000000241d1d7221 */ /* 0x000fe20000010000 */
[----:B------:R-:W1:Y:S01]  /*4ea0*/  MUFU.EX2 R84, R84 ;  /* 0x0000005400547308 */ /* 0x000e620000000800 */
[----:B---3--:R-:W-:-:S07]  /*4eb0*/  FADD.FTZ R2, R80, R5 ;  /* 0x0000000550027221 */ /* 0x008fce0000010000 */
[----:B------:R-:W-:Y:S01]  /*4ec0*/  MUFU.EX2 R27, R27 ;  /* 0x0000001b001b7308 */ /* 0x000fe20000000800 */
[----:B----4-:R-:W-:Y:S01]  /*4ed0*/  FADD.FTZ R5, R9, R2 ;  /* 0x0000000209057221 */ /* 0x010fe20000010000 */
[----:B0-----:R-:W-:-:S06]  /*4ee0*/  @P2 SHF.R.U32.HI R22, RZ, R12, R39 ;  /* 0x0000000cff162219 */ /* 0x001fcc0000011627 */
[----:B------:R-:W0:Y:S01]  /*4ef0*/  MUFU.EX2 R4, R4 ;  /* 0x0000000400047308 */ /* 0x000e220000000800 */
[----:B-1----:R-:W-:Y:S01]  /*4f00*/  FADD.FTZ R2, R84, R5 ;  /* 0x0000000554027221 */ /* 0x002fe20000010000 */
[----:B------:R-:W-:-:S04]  /*4f10*/  IMAD.IADD R89, R89, 0x1, R22 ;  /* 0x0000000159597824 */ /* 0x000fc800078e0216 */
[----:B------:R-:W-:Y:S02]  /*4f20*/  IMAD.IADD R20, R89, 0x1, R20 ;  /* 0x0000000159147824 */ /* 0x000fe400078e0214 */
[----:B------:R-:W1:Y:S08]  /*4f30*/  MUFU.EX2 R33, R88 ;  /* 0x0000005800217308 */ /* 0x000e700000000800 */
[----:B------:R-:W-:Y:S01]  /*4f40*/  MUFU.EX2 R26, R26 ;  /* 0x0000001a001a7308 */ /* 0x000fe20000000800 */
[----:B0-----:R-:W-:-:S07]  /*4f50*/  F2FP.SATFINITE.E4M3.F32.PACK_AB_MERGE_C R5, R4, R27, RZ ;  /* 0x0000001b0405723e */ /* 0x001fce00048070ff */
[----:B------:R-:W0:Y:S01]  /*4f60*/  MUFU.EX2 R25, R25 ;  /* 0x0000001900197308 */ /* 0x000e220000000800 */
[C---:B-1----:R-:W-:Y:S01]  /*4f70*/  F2FP.SATFINITE.E4M3.F32.PACK_AB_MERGE_C R84, R33.reuse, R84, RZ ;  /* 0x000000542154723e */ /* 0x042fe200048070ff */
[----:B------:R-:W-:-:S03]  /*4f80*/  FADD.FTZ R33, R33, R2 ;  /* 0x0000000221217221 */ /* 0x000fc60000010000 */
[----:B------:R-:W-:Y:S01]  /*4f90*/  F2FP.SATFINITE.E4M3.F32.PACK_AB_MERGE_C R153, R9, R80, R84 ;  /* 0x000000500999723e */ /* 0x000fe20004807054 */
[----:B------:R-:W-:Y:S02]  /*4fa0*/  VIADD R9, R23, 0xfffffffe ;  /* 0xfffffffe17097836 */ /* 0x000fe40000000000 */
[----:B------:R-:W1:Y:S08]  /*4fb0*/  MUFU.EX2 R86, R86 ;  /* 0x0000005600567308 */ /* 0x000e700000000800 */
[----:B------:R-:W2:Y:S01]  /*4fc0*/  MUFU.EX2 R37, R108 ;  /* 0x0000006c00257308 */ /* 0x000ea20000000800 */
[----:B0-----:R-:W-:Y:S01]  /*4fd0*/  F2FP.SATFINITE.E4M3.F32.PACK_AB_MERGE_C R154, R25, R26, R5 ;  /* 0x0000001a199a723e */ /* 0x001fe20004807005 */
[----:B------:R-:W-:-:S04]  /*4fe0*/  FADD.FTZ R26, R26, R29 ;  /* 0x0000001d1a1a7221 */ /* 0x000fc80000010000 */
[----:B------:R-:W-:Y:S02]  /*4ff0*/  FADD.FTZ R26, R25, R26 ;  /* 0x0000001a191a7221 */ /* 0x000fe40000010000 */
[----:B------:R-:W-:Y:S01]  /*5000*/  MUFU.EX2 R106, R106 ;  /* 0x0000006a006a7308 */ /* 0x000fe20000000800 */
[----:B-1----:R-:W-:Y:S01]  /*5010*/  FADD.FTZ R2, R86, R33 ;  /* 0x0000002156027221 */ /* 0x002fe20000010000 */
[----:B------:R-:W-:-:S06]  /*5020*/  FADD.FTZ R27, R27, R26 ;  /* 0x0000001a1b1b7221 */ /* 0x000fcc0000010000 */
[----:B------:R-:W0:Y:S01]  /*5030*/  MUFU.EX2 R31, R110 ;  /* 0x0000006e001f7308 */ /* 0x000e220000000800 */
[----:B--2---:R-:W-:Y:S01]  /*5040*/  FADD.FTZ R5, R37, R2 ;  /* 0x0000000225057221 */ /* 0x004fe20000010000 */
[----:B0-----:R-:W-:-:S03]  /*5050*/  F2FP.SATFINITE.E4M3.F32.PACK_AB_MERGE_C R2, R31, R106, RZ ;  /* 0x0000006a1f02723e */ /* 0x001fc600048070ff */
[----:B------:R-:W-:Y:S01]  /*5060*/  FADD.FTZ R106, R106, R5 ;  /* 0x000000056a6a7221 */ /* 0x000fe20000010000 */
[----:B------:R-:W-:Y:S01]  /*5070*/  FADD.FTZ R5, R4, R27 ;  /* 0x0000001b04057221 */ /* 0x000fe20000010000 */
[----:B------:R-:W-:Y:S02]  /*5080*/  F2FP.SATFINITE.E4M3.F32.PACK_AB_MERGE_C R155, R37, R86, R2 ;  /* 0x00000056259b723e */ /* 0x000fe40004807002 */
[----:B------:R-:W-:Y:S01]  /*5090*/  FADD.FTZ R4, R31, R106 ;  /* 0x0000006a1f047221 */ /* 0x000fe20000010000 */
        /* <DEDUP_REMOVED lines=11> */
.L_x_892:
[----:B------:R-:W-:-:S13]  /*5150*/  ISETP.NE.AND P4, PT, R21, 0x1, PT ;  /* 0x000000011500780c */ /* 0x000fda0003f85270 */
[----:B------:R-:W0:Y:S02]  /*5160*/  @P4 LDC.64 R22, c[0x0][0x9e8] ;  /* 0x00027a00ff164b82 */ /* 0x000e240000000a00 */
[----:B0-----:R-:W-:-:S05]  /*5170*/  @P4 IMAD.HI.U32 R12, R2, R22, RZ ;  /* 0x00000016020c4227 */ /* 0x001fca00078e00ff */
[----:B------:R-:W-:-:S07]  /*5180*/  @P4 SHF.R.U32.HI R2, RZ, R23, R12 ;  /* 0x00000017ff024219 */ /* 0x000fce000001160c */
.L_x_893:
[----:B------:R-:W-:-:S05]  /*5190*/  IMAD R21, R2, R21, R21 ;  /* 0x0000001502157224 */ /* 0x000fca00078e0215 */
[----:B------:R-:W-:-:S07]  /*51a0*/  VIMNMX R20, R20, R21, PT ;  /* 0x0000001514147248 */ /* 0x000fce0003fe0100 */
.L_x_891:
[----:B------:R-:W-:Y:S01]  /*51b0*/  SHF.R.S32.HI R21, RZ, 0x1f, R20 ;  /* 0x0000001fff157819 */ /* 0x000fe20000011414 */
[----:B------:R-:W0:Y:S01]  /*51c0*/  S2UR UR32, SR_CgaCtaId ;  /* 0x00000000002079c3 */ /* 0x000e220000008800 */
[----:B------:R-:W-:Y:S01]  /*51d0*/  UMOV UR4, URZ ;  /* 0x0000003f00047c82 */ /* 0x000fe20008000000 */
[----:B------:R-:W-:Y:S01]  /*51e0*/  IMAD.MOV.U32 R2, RZ, RZ, RZ ;  /* 0x000000ffff027224 */ /* 0x000fe200078e00ff */
[----:B------:R-:W-:Y:S02]  /*51f0*/  LEA.HI R21, R21, R20, RZ, 0x7 ;  /* 0x0000001415157211 */ /* 0x000fe400078f38ff */
[----:B------:R-:W-:Y:S02]  /*5200*/  CS2R R88, SRZ ;  /* 0x0000000000587805 */ /* 0x000fe4000001ff00 */
[----:B------:R-:W-:Y:S02]  /*5210*/  CS2R R90, SRZ ;  /* 0x00000000005a7805 */ /* 0x000fe4000001ff00 */
[----:B------:R-:W-:-:S02]  /*5220*/  CS2R R92, SRZ ;  /* 0x00000000005c7805 */ /* 0x000fc4000001ff00 */
[----:B------:R-:W-:Y:S02]  /*5230*/  SHF.R.S32.HI R21, RZ, 0x7, R21 ;  /* 0x00000007ff157819 */ /* 0x000fe40000011415 */
[----:B------:R-:W-:Y:S02]  /*5240*/  CS2R R94, SRZ ;  /* 0x00000000005e7805 */ /* 0x000fe4000001ff00 */
[----:B------:R-:W-:Y:S02]  /*5250*/  CS2R R96, SRZ ;  /* 0x0000000000607805 */ /* 0x000fe4000001ff00 */
[----:B------:R-:W-:Y:S02]  /*5260*/  CS2R R98, SRZ ;  /* 0x0000000000627805 */ /* 0x000fe4000001ff00 */
[----:B------:R-:W-:Y:S02]  /*5270*/  VIMNMX R12, R18, R21, !PT ;  /* 0x00000015120c7248 */ /* 0x000fe40007fe0100 */
[----:B------:R-:W-:-:S02]  /*5280*/  CS2R R100, SRZ ;  /* 0x0000000000647805 */ /* 0x000fc4000001ff00 */
[----:B------:R-:W-:Y:S02]  /*5290*/  CS2R R102, SRZ ;  /* 0x0000000000667805 */ /* 0x000fe4000001ff00 */
[----:B------:R-:W-:Y:S02]  /*52a0*/  CS2R R104, SRZ ;  /* 0x0000000000687805 */ /* 0x000fe4000001ff00 */
[----:B------:R-:W-:Y:S02]  /*52b0*/  ISETP.GE.AND P4, PT, R9, R12, PT ;  /* 0x0000000c0900720c */ /* 0x000fe40003f86270 */
        /* <DEDUP_REMOVED lines=23> */
[----:B0-----:R-:W-:Y:S06]  /*5430*/  @!P4 BRA `(.L_x_894) ;  /* 0x000000380030c947 */ /* 0x001fec0003800000 */
[----:B------:R-:W-:Y:S01]  /*5440*/  IMAD.MOV.U32 R14, RZ, RZ, RZ ;  /* 0x000000ffff0e7224 */ /* 0x000fe200078e00ff */
        /* <DEDUP_REMOVED lines=32> */
[----:B------:R-:W-:Y:S01]  /*5650*/  UMOV UR5, URZ ;  /* 0x0000003f00057c82 */ /* 0x000fe20008000000 */
[----:B------:R-:W-:Y:S01]  /*5660*/  ULDC UR35, c[0x0][0x9e4] ;  /* 0x0002790000237ab9 */ /* 0x000fe20000000800 */
[----:B------:R-:W-:Y:S01]  /*5670*/  ULDC UR33, c[0x0][0x2f0] ;  /* 0x0000bc0000217ab9 */ /* 0x000fe20000000800 */
[----:B------:R-:W-:-:S05]  /*5680*/  ULDC UR34, c[0x0][0x9e0] ;  /* 0x0002780000227ab9 */ /* 0x000fca0000000800 */
.L_x_912:
[----:B------:R-:W-:Y:S01]  /*5690*/  UIADD3 UR4, UR5, 0x1, URZ ;  /* 0x0000000105047890 */ /* 0x000fe2000fffe03f */
[----:B------:R-:W-:-:S03]  /*56a0*/  ISETP.NE.AND P4, PT, RZ, UR37, PT ;  /* 0x00000025ff007c0c */ /* 0x000fc6000bf85270 */
[----:B------:R-:W-:-:S04]  /*56b0*/  UISETP.NE.AND UP0, UPT, UR4, 0x2, UPT ;  /* 0x000000020400788c */ /* 0x000fc8000bf05270 */
[----:B------:R-:W-:Y:S02]  /*56c0*/  USEL UR10, URZ, 0x1, UP0 ;  /* 0x000000013f0a7887 */ /* 0x000fe40008000000 */
[----:B------:R-:W-:-:S04]  /*56d0*/  USEL UR4, UR4, URZ, UP0 ;  /* 0x0000003f04047287 */ /* 0x000fc80008000000 */
[----:B------:R-:W-:Y:S01]  /*56e0*/  LOP3.LUT R2, R14, UR10, RZ, 0x3c, !PT ;  /* 0x0000000a0e027c12 */ /* 0x000fe2000f8e3cff */
[----:B------:R-:W-:Y:S07]  /*56f0*/  @P4 BRA `(.L_x_895) ;  /* 0x0000000000284947 */ /* 0x000fee0003800000 */
[----:B------:R-:W-:Y:S05]  /*5700*/  @!P0 BRA `(.L_x_896) ;  /* 0x0000000000048947 */ /* 0x000fea0003800000 */
[----:B------:R-:W-:Y:S01]  /*5710*/  BPT.TRAP 0x1 ;  /* 0x000000040000795c */ /* 0x000fe20000300000 */
.L_x_896:
[----:B------:R-:W-:Y:S01]  /*5720*/  ULEA UR10, UR4, UR36, 0x3 ;  /* 0x00000024040a7291 */ /* 0x000fe2000f8e183f */
[----:B------:R-:W-:-:S08]  /*5730*/  SHF.L.U32 R13, R2, 0x1f, RZ ;  /* 0x0000001f020d7819 */ /* 0x000fd000000006ff */
[----:B------:R0:W1:Y:S01]  /*5740*/  SYNCS.PHASECHK.TRANS64.TRYWAIT P5, [UR10+0x22830], R13 ;  /* 0x0228300dff0075a7 */ /* 0x00006200080a014a */
[----:B------:R-:W-:Y:S05]  /*5750*/  @!P0 BRA `(.L_x_897) ;  /* 0x0000000000048947 */ /* 0x000fea0003800000 */
[----:B------:R-:W-:Y:S01]  /*5760*/  BPT.TRAP 0x1 ;  /* 0x000000040000795c */ /* 0x000fe20000300000 */
.L_x_897:
[----:B-1----:R-:W-:Y:S05]  /*5770*/  @P5 BRA `(.L_x_895) ;  /* 0x0000000000085947 */ /* 0x002fea0003800000 */
[----:B------:R-:W1:Y:S02]  /*5780*/  SYNCS.PHASECHK.TRANS64.TRYWAIT P5, [UR10+0x22830], R13 ;  /* 0x0228300dff0075a7 */ /* 0x000e6400080a014a */
[----:B-1----:R-:W-:Y:S05]  /*5790*/  @!P5 BRA `(.L_x_898) ;  /* 0x000000fc00a4d947 */ /* 0x002fea0003800000 */
.L_x_895:
[----:B01----:R-:W-:Y:S01]  /*57a0*/  VIADD R13, R19, 0x8 ;  /* 0x00000008130d7836 */ /* 0x003fe20000000000 */
[----:B------:R-:W-:Y:S01]  /*57b0*/  R2UR UR28, R6 ;  /* 0x00000000061c72ca */ /* 0x000fe200000e0000 */
[----:B------:R-:W-:Y:S01]  /*57c0*/  UIMAD UR30, UR4, 0x600, UR6 ;  /* 0x00000600041e78a4 */ /* 0x000fe2000f8e0206 */
[----:B------:R-:W-:Y:S01]  /*57d0*/  R2UR UR29, R7 ;  /* 0x00000000071d72ca */ /* 0x000fe200000e0000 */
[----:B------:R-:W-:Y:S01]  /*57e0*/  UMOV UR31, 0x80000020 ;  /* 0x80000020001f7882 */ /* 0x000fe20000000000 */
[----:B------:R0:W-:Y:S01]  /*57f0*/  BAR.SYNC.DEFER_BLOCKING R13, 0x100 ;  /* 0x0004000d0000751d */ /* 0x0001e20000010000 */
[----:B------:R-:W-:Y:S02]  /*5800*/  UIADD3 UR10, UR30, 0x2, URZ ;  /* 0x000000021e0a7890 */ /* 0x000fe4000fffe03f */
[----:B------:R-:W-:Y:S02]  /*5810*/  UIADD3 UR14, UR30, 0x200, URZ ;  /* 0x000002001e0e7890 */ /* 0x000fe4000fffe03f */
[----:B------:R-:W-:Y:S01]  /*5820*/  UIADD3 UR18, UR30, 0x202, URZ ;  /* 0x000002021e127890 */ /* 0x000fe2000fffe03f */
[----:B------:R-:W-:Y:S01]  /*5830*/  UMOV UR11, 0x80000020 ;  /* 0x80000020000b7882 */ /* 0x000fe20000000000 */
[----:B------:R-:W-:Y:S01]  /*5840*/  UMOV UR15, 0x80000020 ;  /* 0x80000020000f7882 */ /* 0x000fe20000000000 */
[----:B------:R-:W-:Y:S01]  /*5850*/  UMOV UR19, 0x80000020 ;  /* 0x8000002000137882 */ /* 0x000fe20000000000 */
[----:B------:R-:W-:Y:S01]  /*5860*/  UIADD3 UR22, UR30, 0x400, URZ ;  /* 0x000004001e167890 */ /* 0x000fe2000fffe03f */
[----:B------:R-:W-:Y:S01]  /*5870*/  UMOV UR23, 0x80000020 ;  /* 0x8000002000177882 */ /* 0x000fe20000000000 */
[----:B------:R-:W-:Y:S01]  /*5880*/  UIADD3 UR26, UR30, 0x402, URZ ;  /* 0x000004021e1a7890 */ /* 0x000fe2000fffe03f */
[----:B------:R-:W-:Y:S01]  /*5890*/  UMOV UR27, 0x80000020 ;  /* 0x80000020001b7882 */ /* 0x000fe20000000000 */
[----:B------:R-:W-:-:S06]  /*58a0*/  WARPGROUP.ARRIVE ;  /* 0x00000000000079c5 */ /* 0x000fcc0000000000 */
[----:B------:R-:W-:Y:S03]  /*58b0*/  QGMMA.64x128x32.F32.E4M3.E4M3 R24, gdesc[UR28], RZ, !UPT, gsb0 ;  /* 0x01e000001c1879f3 */ /* 0x000fe6000c0008ff */
        /* <DEDUP_REMOVED lines=16> */
[----:B0-----:R-:W-:Y:S05]  /*59c0*/  @P4 BRA `(.L_x_899) ;  /* 0x0000000000284947 */ /* 0x001fea0003800000 */
[----:B------:R-:W-:Y:S05]  /*59d0*/  @!P0 BRA `(.L_x_900) ;  /* 0x0000000000048947 */ /* 0x000fea0003800000 */
[----:B------:R-:W-:Y:S01]  /*59e0*/  BPT.TRAP 0x1 ;  /* 0x000000040000795c */ /* 0x000fe20000300000 */
.L_x_900:
[----:B------:R-:W-:Y:S01]  /*59f0*/  ULEA UR10, UR5, UR36, 0x3 ;  /* 0x00000024050a7291 */ /* 0x000fe2000f8e183f */
[----:B------:R-:W-:-:S08]  /*5a00*/  SHF.L.U32 R13, R14, 0x1f, RZ ;  /* 0x0000001f0e0d7819 */ /* 0x000fd000000006ff */
[----:B------:R0:W1:Y:S01]  /*5a10*/  SYNCS.PHASECHK.TRANS64.TRYWAIT P4, [UR10+0x22850], R13 ;  /* 0x0228500dff0075a7 */ /* 0x000062000808014a */
[----:B------:R-:W-:Y:S05]  /*5a20*/  @!P0 BRA `(.L_x_901) ;  /* 0x0000000000048947 */ /* 0x000fea0003800000 */
[----:B------:R-:W-:Y:S01]  /*5a30*/  BPT.TRAP 0x1 ;  /* 0x000000040000795c */ /* 0x000fe20000300000 */
.L_x_901:
[----:B-1----:R-:W-:Y:S05]  /*5a40*/  @P4 BRA `(.L_x_899) ;  /* 0x0000000000084947 */ /* 0x002fea0003800000 */
[----:B------:R-:W1:Y:S02]  /*5a50*/  SYNCS.PHASECHK.TRANS64.TRYWAIT P4, [UR10+0x22850], R13 ;  /* 0x0228500dff0075a7 */ /* 0x000e64000808014a */
[----:B-1----:R-:W-:Y:S05]  /*5a60*/  @!P4 BRA `(.L_x_902) ;  /* 0x000000fc0008c947 */ /* 0x002fea0003800000 */
.L_x_899:
[----:B------:R-:W-:Y:S01]  /*5a70*/  UIADD3 UR10, UR36, 0x400, URZ ;  /* 0x00000400240a7890 */ /* 0x000fe2000fffe03f */
[----:B------:R-:W-:Y:S01]  /*5a80*/  WARPGROUP.ARRIVE ;  /* 0x00000000000079c5 */ /* 0x000fe20000000000 */
[----:B------:R-:W-:Y:S01]  /*5a90*/  UMOV UR11, 0x40000040 ;  /* 0x40000040000b7882 */ /* 0x000fe20000000000 */
[----:B------:R-:W-:Y:S01]  /*5aa0*/  UMOV UR15, 0x40000040 ;  /* 0x40000040000f7882 */ /* 0x000fe20000000000 */
[----:B------:R-:W-:Y:S01]  /*5ab0*/  USHF.R.U32.HI UR10, URZ, 0x4, UR10 ;  /* 0x000000043f0a7899 */ /* 0x000fe2000801160a */
[----:B01----:R-:W0:Y:S01]  /*5ac0*/  @P2 LDC R13, c[0x0][0x44c] ;  /* 0x00011300ff0d2b82 */ /* 0x003e220000000800 */
[C---:B------:R-:W-:Y:S01]  /*5ad0*/  FMUL.FTZ R168, R0.reuse, R32 ;  /* 0x0000002000a87220 */ /* 0x040fe20000410000 */
[C---:B------:R-:W-:Y:S01]  /*5ae0*/  FMUL.FTZ R32, R0.reuse, R54 ;  /* 0x0000003600207220 */ /* 0x040fe20000410000 */
[----:B------:R-:W-:Y:S01]  /*5af0*/  ULOP3.LUT UR10, UR10, 0x3fff, URZ, 0xc0, !UPT ;  /* 0x00003fff0a0a7892 */ /* 0x000fe2000f8ec03f */
[C---:B------:R-:W-:Y:S01]  /*5b00*/  FMUL.FTZ R169, R0.reuse, R33 ;  /* 0x0000002100a97220 */ /* 0x040fe20000410000 */
[C---:B------:R-:W-:Y:S01]  /*5b10*/  FMUL.FTZ R33, R0.reuse, R55 ;  /* 0x0000003700217220 */ /* 0x040fe20000410000 */
[----:B------:R-:W-:Y:S01]  /*5b20*/  IMAD.U32 R55, RZ, RZ, UR4 ;  /* 0x00000004ff377e24 */ /* 0x000fe2000f8e00ff */
[----:B------:R-:W-:Y:S01]  /*5b30*/  ULOP3.LUT UR10, UR10, 0x10000, URZ, 0xfc, !UPT ;  /* 0x000100000a0a7892 */ /* 0x000fe2000f8efc3f */
[----:B------:R-:W1:Y:S01]  /*5b40*/  @P2 LDC R54, c[0x0][0x450] ;  /* 0x00011400ff362b82 */ /* 0x000e620000000800 */
[C---:B------:R-:W-:Y:S01]  /*5b50*/  FMUL.FTZ R23, R0.reuse, R35 ;  /* 0x0000002300177220 */ /* 0x040fe20000410000 */
[----:B------:R-:W-:Y:S01]  /*5b60*/  FMUL.FTZ R35, R0, R59 ;  /* 0x0000003b00237220 */ /* 0x000fe20000410000 */
[----:B------:R-:W-:Y:S01]  /*5b70*/  ULEA UR10, UR5, UR10, 0xa ;  /* 0x0000000a050a7291 */ /* 0x000fe2000f8e503f */
[----:B------:R-:W-:-:S02]  /*5b80*/  IMAD.SHL.U32 R170, R9, 0x80, RZ ;  /* 0x0000008009aa7824 */ /* 0x000fc400078e00ff */
[C---:B------:R-:W-:Y:S01]  /*5b90*/  FMUL.FTZ R22, R0.reuse, R34 ;  /* 0x0000002200167220 */ /* 0x040fe20000410000 */
[----:B------:R-:W-:Y:S01]  /*5ba0*/  IADD3 R59, -R19, 0xb, RZ ;  /* 0x0000000b133b7810 */ /* 0x000fe20007ffe1ff */
[----:B------:R-:W-:Y:S01]  /*5bb0*/  UIADD3 UR14, UR10, 0x2, URZ ;  /* 0x000000020a0e7890 */ /* 0x000fe2000fffe03f */
[C---:B------:R-:W-:Y:S01]  /*5bc0*/  FMUL.FTZ R34, R0.reuse, R36 ;  /* 0x0000002400227220 */ /* 0x040fe20000410000 */
[C---:B------:R-:W-:Y:S01]  /*5bd0*/  FMUL.FTZ R36, R0.reuse, R58 ;  /* 0x0000003a00247220 */ /* 0x040fe20000410000 */
[C---:B------:R-:W-:Y:S01]  /*5be0*/  FMUL.FTZ R58, R0.reuse, R60 ;  /* 0x0000003c003a7220 */ /* 0x040fe20000410000 */
[C---:B------:R-:W-:Y:S01]  /*5bf0*/  FMUL.FTZ R60, R0.reuse, R61 ;  /* 0x0000003d003c7220 */ /* 0x040fe20000410000 */
[----:B------:R-:W-:Y:S01]  /*5c00*/  QGMMA.64x128x32.F32.E4M3.E4M3 R88, R164, gdesc[UR8], R88, gsb0 ;  /* 0x01e00008a4587df3 */ /* 0x000fe20008000858 */
[----:B------:R-:W-:Y:S01]  /*5c10*/  UMOV UR11, 0x40000040 ;  /* 0x40000040000b7882 */ /* 0x000fe20000000000 */
[C---:B------:R-:W-:Y:S01]  /*5c20*/  FMUL.FTZ R14, R0.reuse, R26 ;  /* 0x0000001a000e7220 */ /* 0x040fe20000410000 */
[----:B------:R-:W-:Y:S01]  /*5c30*/  FMUL.FTZ R15, R0, R27 ;  /* 0x0000001b000f7220 */ /* 0x000fe20000410000 */
[----:B0-----:R-:W-:-:S04]  /*5c40*/  @P2 IMAD.HI.U32 R13, R8, R13, RZ ;  /* 0x0000000d080d2227 */ /* 0x001fc800078e00ff */
        /* <DEDUP_REMOVED lines=28> */
[----:B------:R-:W-:-:S07]  /*5e10*/  FMUL.FTZ R73, R0, R73 ;  /* 0x0000004900497220 */ /* 0x000fce0000410000 */
[----:B------:R-:W2:Y:S08]  /*5e20*/  MUFU.TANH R15, R15 ;  /* 0x0000000f000f7308 */ /* 0x000eb00000002400 */
[----:B------:R-:W3:Y:S08]  /*5e30*/  MUFU.TANH R20, R20 ;  /* 0x0000001400147308 */ /* 0x000ef00000002400 */
        /* <DEDUP_REMOVED lines=10> */
[----:B------:R-:W0:Y:S01]  /*5ee0*/  MUFU.TANH R30, R30 ;  /* 0x0000001e001e7308 */ /* 0x000e220000002400 */
[----:B------:R-:W-:-:S02]  /*5ef0*/  WARPGROUP.DEPBAR.LE gsb0, 0x0 ;  /* 0x00008000000079c5 */ /* 0x000fc40000010000 */
[----:B------:R-:W-:Y:S01]  /*5f00*/  WARPGROUP.ARRIVE ;  /* 0x00000000000079c5 */ /* 0x000fe20000000000 */
[C---:B------:R-:W-:Y:S01]  /*5f10*/  FMUL.FTZ R164, R0.reuse, R24 ;  /* 0x0000001800a47220 */ /* 0x040fe20000410000 */
[C---:B------:R-:W-:Y:S01]  /*5f20*/  FMUL.FTZ R24, R0.reuse, R39 ;  /* 0x0000002700187220 */ /* 0x040fe20000410000 */
[C---:B------:R-:W-:Y:S01]  /*5f30*/  FMUL.FTZ R39, R0.reuse, R67 ;  /* 0x0000004300277220 */ /* 0x040fe20000410000 */
[C---:B------:R-:W-:Y:S01]  /*5f40*/  FMUL.FTZ R67, R0.reuse, R69 ;  /* 0x0000004500437220 */ /* 0x040fe20000410000 */
[----:B------:R-:W-:Y:S01]  /*5f50*/  IMAD.MOV.U32 R69, RZ, RZ, R8 ;  /* 0x000000ffff457224 */ /* 0x000fe200078e0008 */
[----:B------:R-:W-:Y:S01]  /*5f60*/  QGMMA.64x128x32.F32.E4M3.E4M3 R88, R160, gdesc[UR12], R88, gsb0 ;  /* 0x01e0000ca0587df3 */ /* 0x000fe20008000858 */
[----:B------:R-:W-:Y:S01]  /*5f70*/  UIADD3 UR14, UR10, 0x4, URZ ;  /* 0x000000040a0e7890 */ /* 0x000fe2000fffe03f */
[----:B-1----:R-:W-:Y:S01]  /*5f80*/  @P2 SHF.R.U32.HI R69, RZ, R54, R13 ;  /* 0x00000036ff452219 */ /* 0x002fe2000001160d */
[----:B------:R-:W-:Y:S01]  /*5f90*/  UMOV UR15, 0x40000040 ;  /* 0x40000040000f7882 */ /* 0x000fe20000000000 */
[----:B------:R-:W-:Y:S01]  /*5fa0*/  UIADD3 UR10, UR10, 0x6, URZ ;  /* 0x000000060a0a7890 */ /* 0x000fe2000fffe03f */
[----:B------:R-:W-:Y:S01]  /*5fb0*/  @!P1 LEA R54, R55, UR36, 0x3 ;  /* 0x0000002437369c11 */ /* 0x000fe2000f8e18ff */
[----:B------:R-:W1:Y:S01]  /*5fc0*/  LDC R13, c[0x0][0x288] ;  /* 0x0000a200ff0d7b82 */ /* 0x000e620000000800 */
[C---:B------:R-:W-:Y:S01]  /*5fd0*/  FMUL.FTZ R165, R0.reuse, R25 ;  /* 0x0000001900a57220 */ /* 0x040fe20000410000 */
[C---:B------:R-:W-:Y:S01]  /*5fe0*/  FMUL.FTZ R25, R0.reuse, R38 ;  /* 0x0000002600197220 */ /* 0x040fe20000410000 */
[----:B------:R-:W-:Y:S01]  /*5ff0*/  FMUL.FTZ R38, R0, R62 ;  /* 0x0000003e00267220 */ /* 0x000fe20000410000 */
[----:B------:R-:W-:-:S02]  /*6000*/  @!P1 VIADD R54, R54, 0x22840 ;  /* 0x0002284036369836 */ /* 0x000fc40000000000 */
[----:B------:R-:W-:Y:S01]  /*6010*/  FMUL.FTZ R166, R0, R28 ;  /* 0x0000001c00a67220 */ /* 0x000fe20000410000 */
[----:B------:R-:W-:Y:S01]  /*6020*/  IADD3 R62, -R170, 0x1, RZ ;  /* 0x00000001aa3e7810 */ /* 0x000fe20007ffe1ff */
[C---:B------:R-:W-:Y:S01]  /*6030*/  FMUL.FTZ R167, R0.reuse, R29 ;  /* 0x0000001d00a77220 */ /* 0x040fe20000410000 */
[C---:B------:R-:W-:Y:S01]  /*6040*/  FMUL.FTZ R28, R0.reuse, R47 ;  /* 0x0000002f001c7220 */ /* 0x040fe20000410000 */
[----:B------:R-:W-:Y:S01]  /*6050*/  @!P1 PRMT R55, RZ, 0x654, R54 ;  /* 0x00000654ff379816 */ /* 0x000fe20000000036 */
[C---:B------:R-:W-:Y:S01]  /*6060*/  FMUL.FTZ R29, R0.reuse, R46 ;  /* 0x0000002e001d7220 */ /* 0x040fe20000410000 */
[C---:B------:R-:W-:Y:S01]  /*6070*/  FMUL.FTZ R47, R0.reuse, R48 ;  /* 0x00000030002f7220 */ /* 0x040fe20000410000 */
[C---:B------:R-:W-:Y:S01]  /*6080*/  FMUL.FTZ R46, R0.reuse, R75 ;  /* 0x0000004b002e7220 */ /* 0x040fe20000410000 */
[----:B------:R-:W-:Y:S01]  /*6090*/  FMUL.FTZ R48, R0, R78 ;  /* 0x0000004e00307220 */ /* 0x000fe20000410000 */
        /* <DEDUP_REMOVED lines=21> */
[----:B------:R-:W5:Y:S01]  /*61f0*/  SHFL.IDX PT, R66, R69, RZ, 0x1c1f ;  /* 0x001c1fff45427589 */ /* 0x000f6200000e0000 */
[C---:B------:R-:W-:Y:S01]  /*6200*/  FMUL.FTZ R162, R0.reuse, R41 ;  /* 0x0000002900a27220 */ /* 0x040fe20000410000 */
[----:B------:R-:W-:Y:S01]  /*6210*/  QGMMA.64x128x32.F32.E4M3.E4M3 R88, R156, gdesc[UR12], R88, gsb0 ;  /* 0x01e0000c9c587df3 */ /* 0x000fe20008000858 */
[C---:B------:R-:W-:Y:S01]  /*6220*/  FMUL.FTZ R163, R0.reuse, R49 ;  /* 0x0000003100a37220 */ /* 0x040fe20000410000 */
[C---:B------:R-:W-:Y:S01]  /*6230*/  FMUL.FTZ R37, R0.reuse, R63 ;  /* 0x0000003f00257220 */ /* 0x040fe20000410000 */
[C---:B------:R-:W-:Y:S01]  /*6240*/  FMUL.FTZ R41, R0.reuse, R71 ;  /* 0x0000004700297220 */ /* 0x040fe20000410000 */
[----:B------:R-:W-:Y:S01]  /*6250*/  FMUL.FTZ R49, R0, R79 ;  /* 0x0000004f00317220 */ /* 0x000fe20000410000 */
[----:B------:R-:W-:Y:S01]  /*6260*/  IMAD R63, R3, -0x2, R62 ;  /* 0xfffffffe033f7824 */ /* 0x000fe200078e023e */
[----:B------:R-:W0:Y:S03]  /*6270*/  MUFU.TANH R160, R160 ;  /* 0x000000a000a07308 */ /* 0x000e260000002400 */
[----:B------:R-:W-:-:S04]  /*6280*/  IMAD R62, R16, UR33, R63 ;  /* 0x00000021103e7c24 */ /* 0x000fc8000f8e023f */
[----:B-1----:R-:W-:Y:S01]  /*6290*/  IMAD.IADD R62, R62, 0x1, -R13 ;  /* 0x000000013e3e7824 */ /* 0x002fe200078e0a0d */
[----:B------:R-:W1:Y:S08]  /*62a0*/  MUFU.TANH R161, R161 ;  /* 0x000000a100a17308 */ /* 0x000e700000002400 */
        /* <DEDUP_REMOVED lines=16> */
[----:B------:R-:W-:-:S05]  /*63b0*/  WARPGROUP.ARRIVE ;  /* 0x00000000000079c5 */ /* 0x000fca0000000000 */
[----:B------:R-:W0:Y:S01]  /*63c0*/  MUFU.TANH R41, R41 ;  /* 0x0000002900297308 */ /* 0x000e220000002400 */
[----:B------:R-:W-:Y:S07]  /*63d0*/  QGMMA.64x128x32.F32.E4M3.E4M3 R88, R152, gdesc[UR8], R88, gsb0 ;  /* 0x01e0000898587df3 */ /* 0x000fee0008000858 */
        /* <DEDUP_REMOVED lines=14> */
[----:B------:R5:W0:Y:S01]  /*64c0*/  MUFU.TANH R159, R73 ;  /* 0x00000049009f7308 */ /* 0x000a220000002400 */
[----:B------:R-:W-:-:S02]  /*64d0*/  WARPGROUP.DEPBAR.LE gsb0, 0x0 ;  /* 0x00008000000079c5 */ /* 0x000fc40000010000 */
[----:B------:R0:W-:Y:S06]  /*64e0*/  BAR.ARV R59, 0x100 ;  /* 0x0004003b0000751d */ /* 0x0001ec0000002000 */
[----:B------:R2:W-:Y:S01]  /*64f0*/  @!P1 SYNCS.ARRIVE.TRANS64.RED.A1T0 RZ, [R55+URZ], RZ ;  /* 0x000000ff37ff99a7 */ /* 0x0005e2000810043f */
[----:B------:R-:W-:-:S04]  /*6500*/  VIADD R153, R62, UR7 ;  /* 0x000000073e997c36 */ /* 0x000fc80008000000 */
[----:B-----5:R-:W-:Y:S02]  /*6510*/  IMAD.IADD R73, R153, 0x1, R66 ;  /* 0x0000000199497824 */ /* 0x020fe400078e0242 */
[----:B--2---:R-:W-:Y:S01]  /*6520*/  FMUL.FTZ R55, R0, R87 ;  /* 0x0000005700377220 */ /* 0x004fe20000410000 */
[----:B------:R-:W-:-:S04]  /*6530*/  VIADD R87, R62, UR34 ;  /* 0x000000223e577c36 */ /* 0x000fc80008000000 */
[----:B------:R-:W-:Y:S01]  /*6540*/  IMAD.IADD R71, R87, 0x1, R66 ;  /* 0x0000000157477824 */ /* 0x000fe200078e0242 */
[----:B------:R-:W2:Y:S01]  /*6550*/  MUFU.TANH R55, R55 ;  /* 0x0000003700377308 */ /* 0x000ea20000002400 */
[----:B01-34-:R-:W-:Y:S05]  /*6560*/  @!P3 BRA `(.L_x_903) ;  /* 0x00000000005cb947 */ /* 0x01bfea0003800000 */
[----:B------:R-:W-:Y:S01]  /*6570*/  IMAD R62, R16, UR33, R66 ;  /* 0x00000021103e7c24 */ /* 0x000fe2000f8e0242 */
[----:B------:R-:W-:Y:S03]  /*6580*/  BSSY B0, `(.L_x_904) ;  /* 0x0000011000007945 */ /* 0x000fe60003800000 */
[----:B------:R-:W-:-:S05]  /*6590*/  IMAD.IADD R59, R62, 0x1, -R13 ;  /* 0x000000013e3b7824 */ /* 0x000fca00078e0a0d */
[----:B------:R-:W-:-:S13]  /*65a0*/  ISETP.GT.AND P4, PT, R59, -0x1, PT ;  /* 0xffffffff3b00780c */ /* 0x000fda0003f84270 */
[----:B------:R-:W-:Y:S05]  /*65b0*/  @P4 BRA `(.L_x_905) ;  /* 0x0000000000204947 */ /* 0x000fea0003800000 */
[----:B------:R-:W-:Y:S01]  /*65c0*/  IMAD.U32 R66, RZ, RZ, UR35 ;  /* 0x00000023ff427e24 */ /* 0x000fe2000f8e00ff */
[----:B------:R-:W-:-:S04]  /*65d0*/  LOP3.LUT R59, RZ, R59, RZ, 0x33, !PT ;  /* 0x0000003bff3b7212 */ /* 0x000fc800078e33ff */
[----:B------:R-:W-:-:S13]  /*65e0*/  ISETP.NE.AND P4, PT, R66, 0x1, PT ;  /* 0x000000014200780c */ /* 0x000fda0003f85270 */
[----:B------:R-:W0:Y:S02]  /*65f0*/  @P4 LDC.64 R62, c[0x0][0x9e8] ;  /* 0x00027a00ff3e4b82 */ /* 0x000e240000000a00 */
[----:B0-----:R-:W-:-:S05]  /*6600*/  @P4 IMAD.HI.U32 R62, R59, R62, RZ ;  /* 0x0000003e3b3e4227 */ /* 0x001fca00078e00ff */
[----:B------:R-:W-:-:S04]  /*6610*/  @P4 SHF.R.U32.HI R59, RZ, R63, R62 ;  /* 0x0000003fff3b4219 */ /* 0x000fc8000001163e */
[----:B------:R-:W-:Y:S01]  /*6620*/  LOP3.LUT R59, RZ, R59, RZ, 0x33, !PT ;  /* 0x0000003bff3b7212 */ /* 0x000fe200078e33ff */
[----:B------:R-:W-:Y:S06]  /*6630*/  BRA `(.L_x_906) ;  /* 0x0000000000147947 */ /* 0x000fec0003800000 */
.L_x_905:
[----:B------:R-:W-:-:S05]  /*6640*/  IMAD.U32 R66, RZ, RZ, UR35 ;  /* 0x00000023ff427e24 */ /* 0x000fca000f8e00ff */
[----:B------:R-:W-:-:S13]  /*6650*/  ISETP.NE.AND P4, PT, R66, 0x1, PT ;  /* 0x000000014200780c */ /* 0x000fda0003f85270 */
[----:B------:R-:W0:Y:S02]  /*6660*/  @P4 LDC.64 R62, c[0x0][0x9e8] ;  /* 0x00027a00ff3e4b82 */ /* 0x000e240000000a00 */
[----:B0-----:R-:W-:-:S05]  /*6670*/  @P4 IMAD.HI.U32 R62, R59, R62, RZ ;  /* 0x0000003e3b3e4227 */ /* 0x001fca00078e00ff */
[----:B------:R-:W-:-:S07]  /*6680*/  @P4 SHF.R.U32.HI R59, RZ, R63, R62 ;  /* 0x0000003fff3b4219 */ /* 0x000fce000001163e */
.L_x_906:
[----:B------:R-:W-:Y:S05]  /*6690*/  BSYNC B0 ;  /* 0x0000000000007941 */ /* 0x000fea0003800000 */
.L_x_904:
[----:B------:R-:W-:-:S04]  /*66a0*/  IMAD R62, R59, R66, -R170 ;  /* 0x000000423b3e7224 */ /* 0x000fc800078e0aaa */
[----:B------:R-:W-:-:S05]  /*66b0*/  IMAD R62, R3, -0x2, R62 ;  /* 0xfffffffe033e7824 */ /* 0x000fca00078e023e */
[----:B------:R-:W-:Y:S02]  /*66c0*/  VIADDMNMX R71, R62, R66, R71, PT ;  /* 0x000000423e477246 */ /* 0x000fe40003800147 */
[----:B------:R-:W-:-:S07]  /*66d0*/  VIMNMX R73, R73, R62, !PT ;  /* 0x0000003e49497248 */ /* 0x000fce0007fe0100 */
.L_x_903:
[----:B------:R-:W-:-:S04]  /*66e0*/  ISETP.GT.AND P4, PT, R9, -0x1, PT ;  /* 0xffffffff0900780c */ /* 0x000fc80003f84270 */
[C---:B------:R-:W-:Y:S02]  /*66f0*/  ISETP.GT.AND P6, PT, R73.reuse, RZ, P4 ;  /* 0x000000ff4900720c */ /* 0x040fe400027c4270 */
[----:B------:R-:W-:Y:S02]  /*6700*/  ISETP.GT.AND P5, PT, R73, 0x1, P4 ;  /* 0x000000014900780c */ /* 0x000fe400027a4270 */
[C---:B------:R-:W-:Y:S02]  /*6710*/  ISETP.LT.OR P6, PT, R71.reuse, 0x1, P6 ;  /* 0x000000014700780c */ /* 0x040fe400037c1670 */
[----:B------:R-:W-:Y:S02]  /*6720*/  ISETP.LT.OR P5, PT, R71, 0x2, P5 ;  /* 0x000000024700780c */ /* 0x000fe40002fa1670 */
[----:B------:R-:W-:Y:S02]  /*6730*/  FSEL R59, R164, -INF , !P6 ;  /* 0xff800000a43b7808 */ /* 0x000fe40007000000 */
[----:B------:R-:W-:-:S02]  /*6740*/  FSEL R196, R165, -INF , !P5 ;  /* 0xff800000a5c47808 */ /* 0x000fc40006800000 */
[C---:B------:R-:W-:Y:S02]  /*6750*/  ISETP.GT.AND P6, PT, R73.reuse, 0x8, P4 ;  /* 0x000000084900780c */ /* 0x040fe400027c4270 */
        /* <DEDUP_REMOVED lines=17> */
[C---:B------:R-:W-:Y:S01]  /*6870*/  ISETP.GT.AND P6, PT, R73.reuse, 0x20, P4 ;  /* 0x000000204900780c */ /* 0x040fe200027c4270 */
[----:B------:R-:W0:Y:S01]  /*6880*/  SHFL.IDX PT, R160, R69, 0x1, 0x1c1f ;  /* 0x003c1f0045a07f89 */ /* 0x000e2200000e0000 */
        /* <DEDUP_REMOVED lines=11> */
[----:B------:R-:W-:Y:S01]  /*6940*/  ISETP.GT.AND P6, PT, R73, 0x30, P4 ;  /* 0x000000304900780c */ /* 0x000fe200027c4270 */
[--C-:B0-----:R-:W-:Y:S01]  /*6950*/  IMAD.IADD R45, R87, 0x1, R160.reuse ;  /* 0x00000001572d7824 */ /* 0x101fe200078e02a0 */
[----:B------:R-:W-:Y:S02]  /*6960*/  ISETP.GT.AND P5, PT, R73, 0x31, P4 ;  /* 0x000000314900780c */ /* 0x000fe400027a4270 */
[C---:B------:R-:W-:Y:S02]  /*6970*/  ISETP.LT.OR P6, PT, R71.reuse, 0x31, P6 ;  /* 0x000000314700780c */ /* 0x040fe400037c1670 */
[----:B------:R-:W-:Y:S02]  /*6980*/  ISETP.LT.OR P5, PT, R71, 0x32, P5 ;  /* 0x000000324700780c */ /* 0x000fe40002fa1670 */
[----:B------:R-:W-:Y:S01]  /*6990*/  FSEL R152, R47, -INF , !P6 ;  /* 0xff8000002f987808 */ /* 0x000fe20007000000 */
[----:B------:R-:W-:Y:S01]  /*69a0*/  IMAD.IADD R47, R153, 0x1, R160 ;  /* 0x00000001992f7824 */ /* 0x000fe200078e02a0 */
        /* <DEDUP_REMOVED lines=54> */
[----:B------:R-:W-:Y:S01]  /*6d10*/  FSEL R34, R85, -INF , !P5 ;  /* 0xff80000055227808 */ /* 0x000fe20006800000 */
[----:B------:R-:W-:Y:S08]  /*6d20*/  @!P3 BRA `(.L_x_907) ;  /* 0x00000000005cb947 */ /* 0x000ff00003800000 */
        /* <DEDUP_REMOVED lines=13> */
.L_x_909:
[----:B------:R-:W-:-:S05]  /*6e00*/  IMAD.U32 R57, RZ, RZ, UR35 ;  /* 0x00000023ff397e24 */ /* 0x000fca000f8e00ff */
[----:B------:R-:W-:-:S13]  /*6e10*/  ISETP.NE.AND P5, PT, R57, 0x1, PT ;  /* 0x000000013900780c */ /* 0x000fda0003fa5270 */
[----:B------:R-:W0:Y:S02]  /*6e20*/  @P5 LDC.64 R160, c[0x0][0x9e8] ;  /* 0x00027a00ffa05b82 */ /* 0x000e240000000a00 */
[----:B0-----:R-:W-:-:S05]  /*6e30*/  @P5 IMAD.HI.U32 R160, R53, R160, RZ ;  /* 0x000000a035a05227 */ /* 0x001fca00078e00ff */
[----:B------:R-:W-:-:S07]  /*6e40*/  @P5 SHF.R.U32.HI R53, RZ, R161, R160 ;  /* 0x000000a1ff355219 */ /* 0x000fce00000116a0 */
.L_x_910:
[----:B------:R-:W-:Y:S05]  /*6e50*/  BSYNC B0 ;  /* 0x0000000000007941 */ /* 0x000fea0003800000 */
.L_x_908:
[----:B------:R-:W-:-:S04]  /*6e60*/  IMAD R160, R53, R57, -R170 ;  /* 0x0000003935a07224 */ /* 0x000fc800078e0aaa */
[----:B------:R-:W-:-:S05]  /*6e70*/  IMAD R160, R3, -0x2, R160 ;  /* 0xfffffffe03a07824 */ /* 0x000fca00078e02a0 */
[----:B------:R-:W-:Y:S02]  /*6e80*/  VIADDMNMX R45, R160, R57, R45, PT ;  /* 0x00000039a02d7246 */ /* 0x000fe4000380012d */
[----:B------:R-:W-:-:S07]  /*6e90*/  VIMNMX R47, R47, R160, !PT ;  /* 0x000000a02f2f7248 */ /* 0x000fce0007fe0100 */
.L_x_907:
[----:B------:R-:W-:Y:S02]  /*6ea0*/  FMNMX.FTZ R53, R59, R10, !PT ;  /* 0x0000000a3b357209 */ /* 0x000fe40007810000 */
[----:B------:R-:W-:Y:S02]  /*6eb0*/  ISETP.GT.AND P5, PT, R47, 0x8, P4 ;  /* 0x000000082f00780c */ /* 0x000fe400027a4270 */
[----:B------:R-:W-:Y:S02]  /*6ec0*/  FMNMX.FTZ R53, R196, R53, !PT ;  /* 0x00000035c4357209 */ /* 0x000fe40007810000 */
[----:B------:R-:W-:Y:S02]  /*6ed0*/  ISETP.LT.OR P5, PT, R45, 0x9, P5 ;  /* 0x000000092d00780c */ /* 0x000fe40002fa1670 */
[----:B------:R-:W-:Y:S02]  /*6ee0*/  FMNMX.FTZ R53, R194, R53, !PT ;  /* 0x00000035c2357209 */ /* 0x000fe40007810000 */
[----:B------:R-:W-:-:S02]  /*6ef0*/  FSEL R164, R20, -INF , !P5 ;  /* 0xff80000014a47808 */ /* 0x000fc40006800000 */
[----:B------:R-:W-:Y:S02]  /*6f00*/  FMNMX.FTZ R53, R192, R53, !PT ;  /* 0x00000035c0357209 */ /* 0x000fe40007810000 */
[----:B------:R-:W-:Y:S02]  /*6f10*/  ISETP.GT.AND P5, PT, R47, 0x10, P4 ;  /* 0x000000102f00780c */ /* 0x000fe400027a4270 */
[----:B------:R-:W-:Y:S02]  /*6f20*/  FMNMX.FTZ R53, R188, R53, !PT ;  /* 0x00000035bc357209 */ /* 0x000fe40007810000 */
[----:B------:R-:W-:Y:S02]  /*6f30*/  ISETP.LT.OR P5, PT, R45, 0x11, P5 ;  /* 0x000000112d00780c */ /* 0x000fe40002fa1670 */
[----:B------:R-:W-:Y:S02]  /*6f40*/  FMNMX.FTZ R53, R190, R53, !PT ;  /* 0x00000035be357209 */ /* 0x000fe40007810000 */
[----:B------:R-:W-:-:S02]  /*6f50*/  ISETP.GT.AND P6, PT, R47, 0x1, P4 ;  /* 0x000000012f00780c */ /* 0x000fc400027c4270 */
[----:B------:R-:W-:Y:S02]  /*6f60*/  FMNMX.FTZ R53, R186, R53, !PT ;  /* 0x00000035ba357209 */ /* 0x000fe40007810000 */
[----:B------:R-:W-:Y:S02]  /*6f70*/  FSEL R168, R22, -INF , !P5 ;  /* 0xff80000016a87808 */ /* 0x000fe40006800000 */
[----:B------:R-:W-:Y:S02]  /*6f80*/  FMNMX.FTZ R53, R184, R53, !PT ;  /* 0x00000035b8357209 */ /* 0x000fe40007810000 */
[----:B------:R-:W-:Y:S02]  /*6f90*/  ISETP.GT.AND P5, PT, R47, 0x18, P4 ;  /* 0x000000182f00780c */ /* 0x000fe400027a4270 */
[----:B------:R-:W-:Y:S02]  /*6fa0*/  FMNMX.FTZ R53, R158, R53, !PT ;  /* 0x000000359e357209 */ /* 0x000fe40007810000 */
[----:B------:R-:W-:-:S02]  /*6fb0*/  ISETP.LT.OR P6, PT, R45, 0x2, P6 ;  /* 0x000000022d00780c */ /* 0x000fc400037c1670 */
[----:B------:R-:W-:Y:S02]  /*6fc0*/  FMNMX.FTZ R53, R162, R53, !PT ;  /* 0x00000035a2357209 */ /* 0x000fe40007810000 */
[----:B------:R-:W-:Y:S02]  /*6fd0*/  ISETP.LT.OR P5, PT, R45, 0x19, P5 ;  /* 0x000000192d00780c */ /* 0x000fe40002fa1670 */
[----:B------:R-:W-:Y:S02]  /*6fe0*/  FMNMX.FTZ R53, R156, R53, !PT ;  /* 0x000000359c357209 */ /* 0x000fe40007810000 */
[----:B------:R-:W-:Y:S02]  /*6ff0*/  FSEL R160, R15, -INF , !P6 ;  /* 0xff8000000fa07808 */ /* 0x000fe40007000000 */
[----:B------:R-:W-:Y:S01]  /*7000*/  FMNMX.FTZ R53, R154, R53, !PT ;  /* 0x000000359a357209 */ /* 0x000fe20007810000 */
[----:B------:R-:W0:Y:S01]  /*7010*/  LDC R15, c[0x0][0x988] ;  /* 0x00026200ff0f7b82 */ /* 0x000e220000000800 */
        /* <DEDUP_REMOVED lines=38> */
[----:B------:R-:W-:Y:S02]  /*7280*/  ISETP.LT.OR P5, PT, R45, 0x39, P5 ;  /* 0x000000392d00780c */ /* 0x000fe40002fa1670 */
[----:B------:R-:W-:Y:S02]  /*7290*/  FMNMX.FTZ R53, R34, R53, !PT ;  /* 0x0000003522357209 */ /* 0x000fe40007810000 */
[----:B------:R-:W-:Y:S02]  /*72a0*/  FSEL R32, R32, -INF , !P5 ;  /* 0xff80000020207808 */ /* 0x000fe40006800000 */
[----:B------:R-:W-:Y:S01]  /*72b0*/  ISETP.GT.AND P5, PT, R47, 0x40, P4 ;  /* 0x000000402f00780c */ /* 0x000fe200027a4270 */
[----:B------:R-:W1:Y:S03]  /*72c0*/  SHFL.BFLY PT, R174, R53, 0x2, 0x1f ;  /* 0x0c401f0035ae7f89 */ /* 0x000e6600000e0000 */
[----:B------:R-:W-:-:S04]  /*72d0*/  ISETP.LT.OR P5, PT, R45, 0x41, P5 ;  /* 0x000000412d00780c */ /* 0x000fc80002fa1670 */
[----:B------:R-:W-:Y:S02]  /*72e0*/  FSEL R36, R36, -INF , !P5 ;  /* 0xff80000024247808 */ /* 0x000fe40006800000 */
[----:B------:R-:W-:-:S04]  /*72f0*/  ISETP.GT.AND P5, PT, R47, 0x41, P4 ;  /* 0x000000412f00780c */ /* 0x000fc800027a4270 */
[----:B------:R-:W-:-:S04]  /*7300*/  ISETP.LT.OR P5, PT, R45, 0x42, P5 ;  /* 0x000000422d00780c */ /* 0x000fc80002fa1670 */
[----:B------:R-:W-:Y:S02]  /*7310*/  FSEL R182, R35, -INF , !P5 ;  /* 0xff80000023b67808 */ /* 0x000fe40006800000 */
[----:B------:R-:W-:-:S04]  /*7320*/  ISETP.GT.AND P5, PT, R47, 0x48, P4 ;  /* 0x000000482f00780c */ /* 0x000fc800027a4270 */
[----:B------:R-:W-:Y:S02]  /*7330*/  ISETP.LT.OR P5, PT, R45, 0x49, P5 ;  /* 0x000000492d00780c */ /* 0x000fe40002fa1670 */
[----:B-1----:R-:W-:Y:S02]  /*7340*/  FMNMX.FTZ R20, R53, R174, !PT ;  /* 0x000000ae35147209 */ /* 0x002fe40007810000 */
[----:B------:R-:W-:Y:S02]  /*7350*/  FSEL R174, R24, -INF , !P6 ;  /* 0xff80000018ae7808 */ /* 0x000fe40007000000 */
[----:B------:R-:W-:Y:S01]  /*7360*/  ISETP.GT.AND P6, PT, R47, 0x21, P4 ;  /* 0x000000212f00780c */ /* 0x000fe200027c4270 */
[----:B------:R-:W1:Y:S01]  /*7370*/  SHFL.BFLY PT, R21, R20, 0x1, 0x1f ;  /* 0x0c201f0014157f89 */ /* 0x000e6200000e0000 */
[----:B------:R-:W-:Y:S02]  /*7380*/  FSEL R38, R38, -INF , !P5 ;  /* 0xff80000026267808 */ /* 0x000fe40006800000 */
[----:B------:R-:W-:-:S02]  /*7390*/  ISETP.LT.OR P6, PT, R45, 0x22, P6 ;  /* 0x000000222d00780c */ /* 0x000fc400037c1670 */
[----:B------:R-:W-:Y:S02]  /*73a0*/  ISETP.GT.AND P5, PT, R47, RZ, P4 ;  /* 0x000000ff2f00720c */ /* 0x000fe400027a4270 */
[----:B------:R-:W-:Y:S02]  /*73b0*/  FSEL R176, R27, -INF , !P6 ;  /* 0xff8000001bb07808 */ /* 0x000fe40007000000 */
[----:B------:R-:W-:Y:S02]  /*73c0*/  ISETP.GT.AND P6, PT, R47, 0x29, P4 ;  /* 0x000000292f00780c */ /* 0x000fe400027c4270 */
[C---:B------:R-:W-:Y:S02]  /*73d0*/  ISETP.LT.OR P5, PT, R45.reuse, 0x1, P5 ;  /* 0x000000012d00780c */ /* 0x040fe40002fa1670 */
[----:B------:R-:W-:-:S04]  /*73e0*/  ISETP.LT.OR P6, PT, R45, 0x2a, P6 ;  /* 0x0000002a2d00780c */ /* 0x000fc800037c1670 */
[----:B------:R-:W-:Y:S02]  /*73f0*/  FSEL R28, R28, -INF , !P6 ;  /* 0xff8000001c1c7808 */ /* 0x000fe40007000000 */
[----:B------:R-:W-:-:S04]  /*7400*/  ISETP.GT.AND P6, PT, R47, 0x31, P4 ;  /* 0x000000312f00780c */ /* 0x000fc800027c4270 */
[----:B------:R-:W-:Y:S02]  /*7410*/  ISETP.LT.OR P6, PT, R45, 0x32, P6 ;  /* 0x000000322d00780c */ /* 0x000fe400037c1670 */
[----:B-1----:R-:W-:Y:S02]  /*7420*/  FMNMX.FTZ R20, R20, R21, !PT ;  /* 0x0000001514147209 */ /* 0x002fe40007810000 */
[----:B------:R-:W-:Y:S02]  /*7430*/  FSEL R180, R31, -INF , !P6 ;  /* 0xff8000001fb47808 */ /* 0x000fe40007000000 */
[----:B------:R-:W-:Y:S01]  /*7440*/  ISETP.GT.AND P6, PT, R47, 0x39, P4 ;  /* 0x000000392f00780c */ /* 0x000fe200027c4270 */
[----:B0-----:R-:W-:-:S03]  /*7450*/  FFMA.FTZ R31, R20, R15, -8 ;  /* 0xc1000000141f7423 */ /* 0x001fc6000001000f */
[----:B------:R-:W-:-:S04]  /*7460*/  ISETP.LT.OR P6, PT, R45, 0x3a, P6 ;  /* 0x0000003a2d00780c */ /* 0x000fc800037c1670 */
[----:B------:R-:W-:Y:S02]  /*7470*/  FSEL R24, R33, -INF , !P6 ;  /* 0xff80000021187808 */ /* 0x000fe40007000000 */
[----:B------:R-:W-:-:S04]  /*7480*/  FSETP.NEU.FTZ.AND P6, PT, R20, -INF , PT ;  /* 0xff8000001400780b */ /* 0x000fc80003fdd000 */
[----:B------:R-:W-:-:S05]  /*7490*/  FSEL R31, R31, RZ, P6 ;  /* 0x000000ff1f1f7208 */ /* 0x000fca0003000000 */
[-CC-:B------:R-:W-:Y:S01]  /*74a0*/  FFMA.FTZ R29, R192, R15.reuse, -R31.reuse ;  /* 0x0000000fc01d7223 */ /* 0x180fe2000001081f */
[----:B------:R-:W-:Y:S01]  /*74b0*/  FSEL R192, R14, -INF , !P5 ;  /* 0xff8000000ec07808 */ /* 0x000fe20006800000 */
[--C-:B------:R-:W-:Y:S01]  /*74c0*/  FFMA.FTZ R33, R188, R15, -R31.reuse ;  /* 0x0000000fbc217223 */ /* 0x100fe2000001081f */
[----:B------:R-:W-:Y:S01]  /*74d0*/  ISETP.GT.AND P5, PT, R47, 0x49, P4 ;  /* 0x000000492f00780c */ /* 0x000fe200027a4270 */
[----:B------:R0:W-:Y:S01]  /*74e0*/  MUFU.EX2 R14, R29 ;  /* 0x0000001d000e7308 */ /* 0x0001e20000000800 */
[----:B------:R-:W-:Y:S01]  /*74f0*/  FMNMX.FTZ R25, R192, R11, !PT ;  /* 0x0000000bc0197209 */ /* 0x000fe20007810000 */
[-CC-:B------:R-:W-:Y:S01]  /*7500*/  FFMA.FTZ R35, R190, R15.reuse, -R31.reuse ;  /* 0x0000000fbe237223 */ /* 0x180fe2000001081f */
[----:B------:R-:W-:Y:S01]  /*7510*/  ISETP.LT.OR P5, PT, R45, 0x4a, P5 ;  /* 0x0000004a2d00780c */ /* 0x000fe20002fa1670 */
[--C-:B------:R-:W-:Y:S01]  /*7520*/  FFMA.FTZ R152, R152, R15, -R31.reuse ;  /* 0x0000000f98987223 */ /* 0x100fe2000001081f */
[----:B------:R-:W-:Y:S01]  /*7530*/  FMNMX.FTZ R27, R160, R25, !PT ;  /* 0x00000019a01b7209 */ /* 0x000fe20007810000 */
[-CC-:B------:R-:W-:Y:S01]  /*7540*/  FFMA.FTZ R80, R80, R15.reuse, -R31.reuse ;  /* 0x0000000f50507223 */ /* 0x180fe2000001081f */
[----:B------:R-:W-:Y:S01]  /*7550*/  FSEL R188, R37, -INF , !P5 ;  /* 0xff80000025bc7808 */ /* 0x000fe20006800000 */
[--C-:B------:R-:W-:Y:S01]  /*7560*/  FFMA.FTZ R37, R186, R15, -R31.reuse ;  /* 0x0000000fba257223 */ /* 0x100fe2000001081f */
[----:B------:R-:W-:Y:S01]  /*7570*/  FMNMX.FTZ R27, R164, R27, !PT ;  /* 0x0000001ba41b7209 */ /* 0x000fe20007810000 */
[----:B------:R1:W-:Y:S01]  /*7580*/  MUFU.EX2 R25, R33 ;  /* 0x0000002100197308 */ /* 0x0003e20000000800 */
[----:B------:R-:W-:Y:S01]  /*7590*/  ISETP.GT.AND P5, PT, R47, 0x50, P4 ;  /* 0x000000502f00780c */ /* 0x000fe200027a4270 */
[--C-:B------:R-:W-:Y:S01]  /*75a0*/  FFMA.FTZ R70, R70, R15, -R31.reuse ;  /* 0x0000000f46467223 */ /* 0x100fe2000001081f */
[----:B------:R-:W-:Y:S01]  /*75b0*/  FMNMX.FTZ R27, R166, R27, !PT ;  /* 0x0000001ba61b7209 */ /* 0x000fe20007810000 */
[-CC-:B------:R-:W-:Y:S01]  /*75c0*/  FFMA.FTZ R22, R59, R15.reuse, -R31.reuse ;  /* 0x0000000f3b167223 */ /* 0x180fe2000001081f */
[----:B------:R-:W-:Y:S01]  /*75d0*/  ISETP.LT.OR P5, PT, R45, 0x51, P5 ;  /* 0x000000512d00780c */ /* 0x000fe20002fa1670 */
[--C-:B------:R-:W-:Y:S01]  /*75e0*/  FFMA.FTZ R21, R196, R15, -R31.reuse ;  /* 0x0000000fc4157223 */ /* 0x100fe2000001081f */
[----:B------:R-:W-:Y:S01]  /*75f0*/  FMNMX.FTZ R27, R168, R27, !PT ;  /* 0x0000001ba81b7209 */ /* 0x000fe20007810000 */
[--C-:B------:R-:W-:Y:S01]  /*7600*/  FFMA.FTZ R23, R194, R15, -R31.reuse ;  /* 0x0000000fc2177223 */ /* 0x100fe2000001081f */
[----:B------:R-:W-:Y:S01]  /*7610*/  FSEL R190, R40, -INF , !P5 ;  /* 0xff80000028be7808 */ /* 0x000fe20006800000 */
[----:B------:R-:W-:Y:S01]  /*7620*/  MUFU.EX2 R22, R22 ;  /* 0x0000001600167308 */ /* 0x000fe20000000800 */
[----:B0-----:R-:W-:Y:S01]  /*7630*/  FMNMX.FTZ R29, R170, R27, !PT ;  /* 0x0000001baa1d7209 */ /* 0x001fe20007810000 */
[-CC-:B------:R-:W-:Y:S01]  /*7640*/  FFMA.FTZ R184, R184, R15.reuse, -R31.reuse ;  /* 0x0000000fb8b87223 */ /* 0x180fe2000001081f */
[----:B------:R-:W-:Y:S01]  /*7650*/  ISETP.GT.AND P5, PT, R47, 0x51, P4 ;  /* 0x000000512f00780c */ /* 0x000fe200027a4270 */
[--C-:B------:R-:W-:Y:S01]  /*7660*/  FFMA.FTZ R162, R162, R15, -R31.reuse ;  /* 0x0000000fa2a27223 */ /* 0x100fe2000001081f */
[----:B------:R-:W-:Y:S01]  /*7670*/  FMNMX.FTZ R29, R172, R29, !PT ;  /* 0x0000001dac1d7209 */ /* 0x000fe20007810000 */
[--C-:B------:R-:W-:Y:S01]  /*7680*/  FFMA.FTZ R154, R154, R15, -R31.reuse ;  /* 0x0000000f9a9a7223 */ /* 0x100fe2000001081f */
[----:B------:R-:W-:Y:S01]  /*7690*/  ISETP.LT.OR P5, PT, R45, 0x52, P5 ;  /* 0x000000522d00780c */ /* 0x000fe20002fa1670 */
[----:B------:R0:W-:Y:S01]  /*76a0*/  MUFU.EX2 R40, R35 ;  /* 0x0000002300287308 */ /* 0x0001e20000000800 */
[----:B------:R-:W-:Y:S01]  /*76b0*/  FMNMX.FTZ R29, R174, R29, !PT ;  /* 0x0000001dae1d7209 */ /* 0x000fe20007810000 */
[-CC-:B------:R-:W-:Y:S01]  /*76c0*/  FFMA.FTZ R84, R84, R15.reuse, -R31.reuse ;  /* 0x0000000f54547223 */ /* 0x180fe2000001081f */
[----:B------:R-:W-:Y:S01]  /*76d0*/  FSEL R186, R39, -INF , !P5 ;  /* 0xff80000027ba7808 */ /* 0x000fe20006800000 */
[--C-:B------:R-:W-:Y:S01]  /*76e0*/  FFMA.FTZ R78, R78, R15, -R31.reuse ;  /* 0x0000000f4e4e7223 */ /* 0x100fe2000001081f */
[----:B------:R-:W-:Y:S01]  /*76f0*/  FMNMX.FTZ R29, R26, R29, !PT ;  /* 0x0000001d1a1d7209 */ /* 0x000fe20007810000 */
[--C-:B------:R-:W-:Y:S01]  /*7700*/  FFMA.FTZ R74, R74, R15, -R31.reuse ;  /* 0x0000000f4a4a7223 */ /* 0x100fe2000001081f */
[----:B------:R-:W-:Y:S01]  /*7710*/  ISETP.GT.AND P5, PT, R47, 0x58, P4 ;  /* 0x000000582f00780c */ /* 0x000fe200027a4270 */
[----:B------:R3:W-:Y:S01]  /*7720*/  MUFU.EX2 R27, R37 ;  /* 0x00000025001b7308 */ /* 0x0007e20000000800 */
[----:B-1----:R-:W-:Y:S01]  /*7730*/  FMNMX.FTZ R33, R176, R29, !PT ;  /* 0x0000001db0217209 */ /* 0x002fe20007810000 */
[-CC-:B0-----:R-:W-:Y:S01]  /*7740*/  FFMA.FTZ R35, R158, R15.reuse, -R31.reuse ;  /* 0x0000000f9e237223 */ /* 0x181fe2000001081f */
[----:B------:R-:W-:Y:S01]  /*7750*/  ISETP.LT.OR P5, PT, R45, 0x59, P5 ;  /* 0x000000592d00780c */ /* 0x000fe20002fa1670 */
[--C-:B------:R-:W-:Y:S01]  /*7760*/  FFMA.FTZ R60, R60, R15, -R31.reuse ;  /* 0x0000000f3c3c7223 */ /* 0x100fe2000001081f */
[----:B------:R-:W-:Y:S01]  /*7770*/  FMNMX.FTZ R33, R178, R33, !PT ;  /* 0x00000021b2217209 */ /* 0x000fe20007810000 */
[--C-:B------:R-:W-:Y:S01]  /*7780*/  FFMA.FTZ R58, R58, R15, -R31.reuse ;  /* 0x0000000f3a3a7223 */ /* 0x100fe2000001081f */
[----:B------:R-:W-:Y:S01]  /*7790*/  FSEL R42, R42, -INF , !P5 ;  /* 0xff8000002a2a7808 */ /* 0x000fe20006800000 */
[----:B------:R0:W-:Y:S01]  /*77a0*/  MUFU.EX2 R29, R35 ;  /* 0x00000023001d7308 */ /* 0x0001e20000000800 */
[----:B------:R-:W-:Y:S01]  /*77b0*/  FMNMX.FTZ R33, R28, R33, !PT ;  /* 0x000000211c217209 */ /* 0x000fe20007810000 */
[-CC-:B---3--:R-:W-:Y:S01]  /*77c0*/  FFMA.FTZ R37, R156, R15.reuse, -R31.reuse ;  /* 0x0000000f9c257223 */ /* 0x188fe2000001081f */
[----:B------:R-:W-:Y:S01]  /*77d0*/  ISETP.GT.AND P5, PT, R47, 0x59, P4 ;  /* 0x000000592f00780c */ /* 0x000fe200027a4270 */
[----:B------:R-:W-:Y:S01]  /*77e0*/  FFMA.FTZ R52, R52, R15, -R31 ;  /* 0x0000000f34347223 */ /* 0x000fe2000001081f */
[----:B------:R-:W-:-:S02]  /*77f0*/  FMNMX.FTZ R33, R30, R33, !PT ;  /* 0x000000211e217209 */ /* 0x000fc40007810000 */
[----:B------:R-:W-:Y:S01]  /*7800*/  ISETP.LT.OR P5, PT, R45, 0x5a, P5 ;  /* 0x0000005a2d00780c */ /* 0x000fe20002fa1670 */
[----:B------:R-:W-:Y:S01]  /*7810*/  MUFU.EX2 R21, R21 ;  /* 0x0000001500157308 */ /* 0x000fe20000000800 */
[----:B0-----:R-:W-:Y:S02]  /*7820*/  FMNMX.FTZ R35, R180, R33, !PT ;  /* 0x00000021b4237209 */ /* 0x001fe40007810000 */
[----:B------:R-:W-:Y:S02]  /*7830*/  FSEL R158, R41, -INF , !P5 ;  /* 0xff800000299e7808 */ /* 0x000fe40006800000 */
[----:B------:R-:W-:Y:S02]  /*7840*/  ISETP.GT.AND P5, PT, R47, 0x60, P4 ;  /* 0x000000602f00780c */ /* 0x000fe400027a4270 */
[----:B------:R-:W-:Y:S01]  /*7850*/  FMNMX.FTZ R35, R32, R35, !PT ;  /* 0x0000002320237209 */ /* 0x000fe20007810000 */
[----:B------:R0:W-:Y:S01]  /*7860*/  MUFU.EX2 R33, R37 ;  /* 0x0000002500217308 */ /* 0x0001e20000000800 */
[----:B------:R-:W-:-:S02]  /*7870*/  ISETP.LT.OR P5, PT, R45, 0x61, P5 ;  /* 0x000000612d00780c */ /* 0x000fc40002fa1670 */
[----:B------:R-:W-:Y:S02]  /*7880*/  FMNMX.FTZ R35, R24, R35, !PT ;  /* 0x0000002318237209 */ /* 0x000fe40007810000 */
[----:B------:R-:W-:Y:S01]  /*7890*/  FSEL R156, R43, -INF , !P5 ;  /* 0xff8000002b9c7808 */ /* 0x000fe20006800000 */
[----:B------:R-:W-:Y:S01]  /*78a0*/  FFMA.FTZ R43, R86, R15, -R31 ;  /* 0x0000000f562b7223 */ /* 0x000fe2000001081f */
[----:B------:R-:W-:Y:S01]  /*78b0*/  ISETP.GT.AND P5, PT, R47, 0x61, P4 ;  /* 0x000000612f00780c */ /* 0x000fe200027a4270 */
[----:B------:R-:W-:Y:S01]  /*78c0*/  MUFU.EX2 R23, R23 ;  /* 0x0000001700177308 */ /* 0x000fe20000000800 */
[----:B------:R-:W-:Y:S02]  /*78d0*/  FMNMX.FTZ R35, R36, R35, !PT ;  /* 0x0000002324237209 */ /* 0x000fe40007810000 */
[----:B------:R-:W-:Y:S02]  /*78e0*/  ISETP.LT.OR P5, PT, R45, 0x62, P5 ;  /* 0x000000622d00780c */ /* 0x000fe40002fa1670 */
[----:B0-----:R-:W-:-:S02]  /*78f0*/  FMNMX.FTZ R37, R182, R35, !PT ;  /* 0x00000023b6257209 */ /* 0x001fc40007810000 */
[----:B------:R-:W-:Y:S01]  /*7900*/  FSEL R46, R46, -INF , !P5 ;  /* 0xff8000002e2e7808 */ /* 0x000fe20006800000 */
[----:B------:R0:W-:Y:S01]  /*7910*/  MUFU.EX2 R35, R152 ;  /* 0x0000009800237308 */ /* 0x0001e20000000800 */
[----:B------:R-:W-:Y:S02]  /*7920*/  ISETP.GT.AND P5, PT, R47, 0x68, P4 ;  /* 0x000000682f00780c */ /* 0x000fe400027a4270 */
[----:B------:R-:W-:Y:S02]  /*7930*/  FMNMX.FTZ R37, R38, R37, !PT ;  /* 0x0000002526257209 */ /* 0x000fe40007810000 */
[----:B------:R-:W-:Y:S02]  /*7940*/  ISETP.LT.OR P5, PT, R45, 0x69, P5 ;  /* 0x000000692d00780c */ /* 0x000fe40002fa1670 */
[----:B------:R-:W-:Y:S01]  /*7950*/  FMNMX.FTZ R37, R188, R37, !PT ;  /* 0x00000025bc257209 */ /* 0x000fe20007810000 */
[----:B------:R-:W-:Y:S01]  /*7960*/  MUFU.EX2 R184, R184 ;  /* 0x000000b800b87308 */ /* 0x000fe20000000800 */
[----:B------:R-:W-:Y:S01]  /*7970*/  FSEL R48, R48, -INF , !P5 ;  /* 0xff80000030307808 */ /* 0x000fe20006800000 */
[----:B0-----:R-:W-:Y:S01]  /*7980*/  FFMA.FTZ R152, R82, R15, -R31 ;  /* 0x0000000f52987223 */ /* 0x001fe2000001081f */
[----:B------:R-:W-:-:S02]  /*7990*/  FMNMX.FTZ R37, R190, R37, !PT ;  /* 0x00000025be257209 */ /* 0x000fc40007810000 */
[----:B------:R-:W-:Y:S02]  /*79a0*/  ISETP.GT.AND P5, PT, R47, 0x69, P4 ;  /* 0x000000692f00780c */ /* 0x000fe400027a4270 */
[----:B------:R-:W-:Y:S01]  /*79b0*/  FMNMX.FTZ R39, R186, R37, !PT ;  /* 0x00000025ba277209 */ /* 0x000fe20007810000 */
[----:B------:R-:W-:Y:S01]  /*79c0*/  MUFU.EX2 R162, R162 ;  /* 0x000000a200a27308 */ /* 0x000fe20000000800 */
[----:B------:R-:W-:Y:S02]  /*79d0*/  ISETP.LT.OR P5, PT, R45, 0x6a, P5 ;  /* 0x0000006a2d00780c */ /* 0x000fe40002fa1670 */
[----:B------:R-:W-:Y:S02]  /*79e0*/  FMNMX.FTZ R39, R42, R39, !PT ;  /* 0x000000272a277209 */ /* 0x000fe40007810000 */
[----:B------:R-:W-:Y:S02]  /*79f0*/  FSEL R86, R49, -INF , !P5 ;  /* 0xff80000031567808 */ /* 0x000fe40006800000 */
[----:B------:R-:W-:Y:S01]  /*7a00*/  ISETP.GT.AND P5, PT, R47, 0x70, P4 ;  /* 0x000000702f00780c */ /* 0x000fe200027a4270 */
[----:B------:R0:W-:Y:S01]  /*7a10*/  MUFU.EX2 R37, R43 ;  /* 0x0000002b00257308 */ /* 0x0001e20000000800 */
[----:B------:R-:W-:-:S02]  /*7a20*/  FMNMX.FTZ R39, R158, R39, !PT ;  /* 0x000000279e277209 */ /* 0x000fc40007810000 */
[----:B------:R-:W-:Y:S02]  /*7a30*/  ISETP.LT.OR P5, PT, R45, 0x71, P5 ;  /* 0x000000712d00780c */ /* 0x000fe40002fa1670 */
[----:B------:R-:W-:Y:S02]  /*7a40*/  FMNMX.FTZ R39, R156, R39, !PT ;  /* 0x000000279c277209 */ /* 0x000fe40007810000 */
[----:B------:R-:W-:Y:S01]  /*7a50*/  FSEL R82, R51, -INF , !P5 ;  /* 0xff80000033527808 */ /* 0x000fe20006800000 */
[----:B------:R-:W-:-:S01]  /*7a60*/  FFMA.FTZ R51, R56, R15, -R31 ;  /* 0x0000000f38337223 */ /* 0x000fc2000001081f */
[----:B------:R-:W-:Y:S01]  /*7a70*/  ISETP.GT.AND P5, PT, R47, 0x71, P4 ;  /* 0x000000712f00780c */ /* 0x000fe200027a4270 */
[----:B------:R-:W-:-:S01]  /*7a80*/  FFMA.FTZ R56, R44, R15, -R31 ;  /* 0x0000000f2c387223 */ /* 0x000fc2000001081f */
[----:B------:R-:W-:Y:S01]  /*7a90*/  FMNMX.FTZ R41, R46, R39, !PT ;  /* 0x000000272e297209 */ /* 0x000fe20007810000 */
[----:B------:R-:W-:Y:S01]  /*7aa0*/  MUFU.EX2 R154, R154 ;  /* 0x0000009a009a7308 */ /* 0x000fe20000000800 */
[----:B------:R-:W-:-:S02]  /*7ab0*/  ISETP.LT.OR P5, PT, R45, 0x72, P5 ;  /* 0x000000722d00780c */ /* 0x000fc40002fa1670 */
[----:B------:R-:W-:Y:S02]  /*7ac0*/  FMNMX.FTZ R41, R48, R41, !PT ;  /* 0x0000002930297209 */ /* 0x000fe40007810000 */
[----:B------:R-:W-:Y:S02]  /*7ad0*/  FSEL R50, R50, -INF , !P5 ;  /* 0xff80000032327808 */ /* 0x000fe40006800000 */
[C---:B------:R-:W-:Y:S01]  /*7ae0*/  ISETP.GT.AND P5, PT, R47.reuse, 0x78, P4 ;  /* 0x000000782f00780c */ /* 0x040fe200027a4270 */
[----:B------:R1:W-:Y:S01]  /*7af0*/  MUFU.EX2 R39, R80 ;  /* 0x0000005000277308 */ /* 0x0003e20000000800 */
[----:B------:R-:W-:Y:S02]  /*7b00*/  FMNMX.FTZ R41, R86, R41, !PT ;  /* 0x0000002956297209 */ /* 0x000fe40007810000 */
[----:B------:R-:W-:Y:S01]  /*7b10*/  ISETP.GT.AND P4, PT, R47, 0x79, P4 ;  /* 0x000000792f00780c */ /* 0x000fe20002784270 */
[----:B------:R-:W-:-:S01]  /*7b20*/  FFMA.FTZ R47, R64, R15, -R31 ;  /* 0x0000000f402f7223 */ /* 0x000fc2000001081f */
[----:B------:R-:W-:-:S02]  /*7b30*/  ISETP.LT.OR P5, PT, R45, 0x79, P5 ;  /* 0x000000792d00780c */ /* 0x000fc40002fa1670 */
[----:B------:R-:W-:Y:S01]  /*7b40*/  FMNMX.FTZ R41, R82, R41, !PT ;  /* 0x0000002952297209 */ /* 0x000fe20007810000 */
[----:B------:R-:W-:Y:S01]  /*7b50*/  MUFU.EX2 R84, R84 ;  /* 0x0000005400547308 */ /* 0x000fe20000000800 */
[----:B------:R-:W-:Y:S01]  /*7b60*/  ISETP.LT.OR P4, PT, R45, 0x7a, P4 ;  /* 0x0000007a2d00780c */ /* 0x000fe20002781670 */
[----:B------:R-:W-:Y:S01]  /*7b70*/  FFMA.FTZ R45, R76, R15, -R31 ;  /* 0x0000000f4c2d7223 */ /* 0x000fe2000001081f */
[----:B------:R-:W-:Y:S02]  /*7b80*/  FSEL R54, R54, -INF , !P5 ;  /* 0xff80000036367808 */ /* 0x000fe40006800000 */
[----:B0-----:R-:W-:Y:S02]  /*7b90*/  FMNMX.FTZ R43, R50, R41, !PT ;  /* 0x00000029322b7209 */ /* 0x001fe40007810000 */
[----:B--2---:R-:W-:Y:S01]  /*7ba0*/  FSEL R76, R55, -INF , !P4 ;  /* 0xff800000374c7808 */ /* 0x004fe20006000000 */
[----:B------:R-:W-:Y:S01]  /*7bb0*/  MUFU.EX2 R41, R45 ;  /* 0x0000002d00297308 */ /* 0x000fe20000000800 */
[----:B------:R-:W-:-:S02]  /*7bc0*/  FMNMX.FTZ R43, R54, R43, !PT ;  /* 0x0000002b362b7209 */ /* 0x000fc40007810000 */
[----:B------:R-:W-:Y:S02]  /*7bd0*/  FSEL R55, R20, RZ, P6 ;  /* 0x000000ff14377208 */ /* 0x000fe40003000000 */
[----:B------:R-:W-:Y:S01]  /*7be0*/  FMNMX.FTZ R49, R76, R43, !PT ;  /* 0x0000002b4c317209 */ /* 0x000fe20007810000 */
[-CC-:B------:R-:W-:Y:S01]  /*7bf0*/  FFMA.FTZ R43, R66, R15.reuse, -R31.reuse ;  /* 0x0000000f422b7223 */ /* 0x180fe2000001081f */
[----:B------:R-:W-:-:S01]  /*7c00*/  FFMA.FTZ R66, R68, R15, -R31 ;  /* 0x0000000f44427223 */ /* 0x000fc2000001081f */
[----:B------:R0:W-:Y:S01]  /*7c10*/  MUFU.EX2 R45, R70 ;  /* 0x00000046002d7308 */ /* 0x0001e20000000800 */
[----:B------:R-:W-:-:S01]  /*7c20*/  FADD.FTZ R10, -R55, R10 ;  /* 0x0000000a370a7221 */ /* 0x000fc20000010100 */
[----:B-1----:R-:W1:Y:S01]  /*7c30*/  SHFL.BFLY PT, R80, R49, 0x2, 0x1f ;  /* 0x0c401f0031507f89 */ /* 0x002e6200000e0000 */
[----:B------:R-:W-:-:S02]  /*7c40*/  FFMA.FTZ R68, R72, R15, -R31 ;  /* 0x0000000f48447223 */ /* 0x000fc4000001081f */
[----:B------:R-:W-:-:S03]  /*7c50*/  FMUL.FTZ R55, R10, R15 ;  /* 0x0000000f0a377220 */ /* 0x000fc60000410000 */
[----:B------:R-:W-:Y:S08]  /*7c60*/  MUFU.EX2 R152, R152 ;  /* 0x0000009800987308 */ /* 0x000ff00000000800 */
[----:B------:R-:W2:Y:S08]  /*7c70*/  MUFU.EX2 R55, R55 ;  /* 0x0000003700377308 */ /* 0x000eb00000000800 */
[----:B------:R-:W-:Y:S01]  /*7c80*/  MUFU.EX2 R78, R78 ;  /* 0x0000004e004e7308 */ /* 0x000fe20000000800 */
[----:B-1----:R-:W-:Y:S01]  /*7c90*/  FMNMX.FTZ R80, R49, R80, !PT ;  /* 0x0000005031507209 */ /* 0x002fe20007810000 */
[-CC-:B------:R-:W-:Y:S01]  /*7ca0*/  FFMA.FTZ R49, R62, R15.reuse, -R31.reuse ;  /* 0x0000000f3e317223 */ /* 0x180fe2000001081f */
[----:B------:R-:W-:-:S03]  /*7cb0*/  FFMA.FTZ R31, R34, R15, -R31 ;  /* 0x0000000f221f7223 */ /* 0x000fc6000001081f */
[----:B------:R-:W1:Y:S02]  /*7cc0*/  SHFL.BFLY PT, R53, R80, 0x1, 0x1f ;  /* 0x0c201f0050357f89 */ /* 0x000e6400000e0000 */
[----:B------:R-:W-:Y:S08]  /*7cd0*/  MUFU.EX2 R74, R74 ;  /* 0x0000004a004a7308 */ /* 0x000ff00000000800 */
[----:B------:R-:W-:Y:S08]  /*7ce0*/  MUFU.EX2 R43, R43 ;  /* 0x0000002b002b7308 */ /* 0x000ff00000000800 */
[----:B------:R-:W-:Y:S01]  /*7cf0*/  MUFU.EX2 R66, R66 ;  /* 0x0000004200427308 */ /* 0x000fe20000000800 */
[----:B-1----:R-:W-:-:S07]  /*7d00*/  FMNMX.FTZ R44, R80, R53, !PT ;  /* 0x00000035502c7209 */ /* 0x002fce0007810000 */
[----:B------:R-:W-:Y:S01]  /*7d10*/  MUFU.EX2 R68, R68 ;  /* 0x0000004400447308 */ /* 0x000fe20000000800 */
[C---:B------:R-:W-:Y:S01]  /*7d20*/  FSETP.NEU.FTZ.AND P4, PT, R44.reuse, -INF , PT ;  /* 0xff8000002c00780b */ /* 0x040fe20003f9d000 */
[----:B------:R-:W-:-:S03]  /*7d30*/  FFMA.FTZ R53, R44, R15, -8 ;  /* 0xc10000002c357423 */ /* 0x000fc6000001000f */
[----:B0-----:R-:W-:-:S03]  /*7d40*/  FSEL R70, R44, RZ, P4 ;  /* 0x000000ff2c467208 */ /* 0x001fc60002000000 */
[----:B------:R-:W-:Y:S01]  /*7d50*/  MUFU.EX2 R47, R47 ;  /* 0x0000002f002f7308 */ /* 0x000fe20000000800 */
[----:B------:R-:W-:Y:S01]  /*7d60*/  FSEL R53, R53, RZ, P4 ;  /* 0x000000ff35357208 */ /* 0x000fe20002000000 */
[----:B------:R-:W-:-:S04]  /*7d70*/  FADD.FTZ R70, -R70, R11 ;  /* 0x0000000b46467221 */ /* 0x000fc80000010100 */
[-CC-:B------:R-:W-:Y:S01]  /*7d80*/  FFMA.FTZ R72, R32, R15.reuse, -R53.reuse ;  /* 0x0000000f20487223 */ /* 0x180fe20000010835 */
[----:B------:R-:W-:-:S01]  /*7d90*/  FFMA.FTZ R57, R192, R15, -R53 ;  /* 0x0000000fc0397223 */ /* 0x000fc20000010835 */
[-C--:B------:R-:W-:Y:S01]  /*7da0*/  FMUL.FTZ R32, R70, R15.reuse ;  /* 0x0000000f46207220 */ /* 0x080fe20000410000 */
        /* <DEDUP_REMOVED lines=8> */
[----:B--2---:R-:W-:Y:S01]  /*7e30*/  FFMA.FTZ R36, R55, R5, R22 ;  /* 0x0000000537247223 */ /* 0x004fe20000010016 */
[----:B------:R-:W-:-:S01]  /*7e40*/  FFMA.FTZ R63, R172, R15, -R53 ;  /* 0x0000000fac3f7223 */ /* 0x000fc20000010835 */
[-CC-:B------:R-:W-:Y:S01]  /*7e50*/  FFMA.FTZ R64, R174, R15.reuse, -R53.reuse ;  /* 0x0000000fae407223 */ /* 0x180fe20000010835 */
[----:B------:R-:W-:-:S01]  /*7e60*/  FFMA.FTZ R26, R26, R15, -R53 ;  /* 0x0000000f1a1a7223 */ /* 0x000fc20000010835 */
[----:B------:R-:W0:Y:S01]  /*7e70*/  MUFU.EX2 R32, R32 ;  /* 0x0000002000207308 */ /* 0x000e220000000800 */
[----:B------:R-:W-:-:S01]  /*7e80*/  FADD.FTZ R36, R21, R36 ;  /* 0x0000002415247221 */ /* 0x000fc20000010000 */
[-CC-:B------:R-:W-:Y:S01]  /*7e90*/  FFMA.FTZ R65, R176, R15.reuse, -R53.reuse ;  /* 0x0000000fb0417223 */ /* 0x180fe20000010835 */
[----:B------:R-:W-:-:S01]  /*7ea0*/  FFMA.FTZ R67, R178, R15, -R53 ;  /* 0x0000000fb2437223 */ /* 0x000fc20000010835 */
[----:B------:R-:W-:Y:S01]  /*7eb0*/  FFMA.FTZ R28, R28, R15, -R53 ;  /* 0x0000000f1c1c7223 */ /* 0x000fe20000010835 */
[----:B------:R-:W-:-:S01]  /*7ec0*/  FADD.FTZ R73, R23, R36 ;  /* 0x0000002417497221 */ /* 0x000fc20000010000 */
        /* <DEDUP_REMOVED lines=19> */
[----:B-1----:R-:W-:-:S07]  /*8000*/  FADD.FTZ R5, R10, R5 ;  /* 0x000000050a057221 */ /* 0x002fce0000010000 */
[----:B------:R-:W1:Y:S01]  /*8010*/  MUFU.EX2 R61, R61 ;  /* 0x0000003d003d7308 */ /* 0x000e620000000800 */
[----:B--2---:R-:W-:-:S07]  /*8020*/  FADD.FTZ R4, R34, R5 ;  /* 0x0000000522047221 */ /* 0x004fce0000010000 */
[----:B------:R-:W2:Y:S01]  /*8030*/  MUFU.EX2 R62, R62 ;  /* 0x0000003e003e7308 */ /* 0x000ea20000000800 */
[----:B0-----:R-:W-:-:S07]  /*8040*/  FADD.FTZ R4, R59, R4 ;  /* 0x000000043b047221 */ /* 0x001fce0000010000 */
[----:B------:R-:W0:Y:S08]  /*8050*/  MUFU.EX2 R63, R63 ;  /* 0x0000003f003f7308 */ /* 0x000e300000000800 */
[----:B------:R3:W-:Y:S08]  /*8060*/  MUFU.EX2 R11, R72 ;  /* 0x00000048000b7308 */ /* 0x0007f00000000800 */
[----:B------:R-:W4:Y:S01]  /*8070*/  MUFU.EX2 R64, R64 ;  /* 0x0000004000407308 */ /* 0x000f220000000800 */
[----:B---3--:R-:W-:-:S01]  /*8080*/  FADD.FTZ R72, R14, R73 ;  /* 0x000000490e487221 */ /* 0x008fc20000010000 */
[----:B-1----:R-:W-:-:S03]  /*8090*/  FADD.FTZ R73, R61, R4 ;  /* 0x000000043d497221 */ /* 0x002fc60000010000 */
[----:B------:R-:W-:Y:S01]  /*80a0*/  FADD.FTZ R5, R25, R72 ;  /* 0x0000004819057221 */ /* 0x000fe20000010000 */
[----:B--2---:R-:W-:-:S01]  /*80b0*/  FADD.FTZ R72, R62, R73 ;  /* 0x000000493e487221 */ /* 0x004fc20000010000 */
[----:B------:R-:W-:Y:S01]  /*80c0*/  FFMA.FTZ R73, R186, R15, -R53 ;  /* 0x0000000fba497223 */ /* 0x000fe20000010835 */
[----:B------:R-:W1:Y:S01]  /*80d0*/  MUFU.EX2 R26, R26 ;  /* 0x0000001a001a7308 */ /* 0x000e620000000800 */
[----:B------:R-:W-:-:S01]  /*80e0*/  FADD.FTZ R4, R40, R5 ;  /* 0x0000000528047221 */ /* 0x000fc20000010000 */
[----:B0-----:R-:W-:Y:S01]  /*80f0*/  FADD.FTZ R77, R63, R72 ;  /* 0x000000483f4d7221 */ /* 0x001fe20000010000 */
[----:B------:R-:W-:-:S02]  /*8100*/  FFMA.FTZ R53, R76, R15, -R53 ;  /* 0x0000000f4c357223 */ /* 0x000fc40000010835 */
[----:B------:R-:W-:-:S03]  /*8110*/  FADD.FTZ R5, R27, R4 ;  /* 0x000000041b057221 */ /* 0x000fc60000010000 */
[----:B------:R-:W0:Y:S01]  /*8120*/  MUFU.EX2 R65, R65 ;  /* 0x0000004100417308 */ /* 0x000e220000000800 */
[----:B------:R-:W-:-:S01]  /*8130*/  FADD.FTZ R4, R184, R5 ;  /* 0x00000005b8047221 */ /* 0x000fc20000010000 */
[----:B----4-:R-:W-:-:S03]  /*8140*/  FADD.FTZ R77, R64, R77 ;  /* 0x0000004d404d7221 */ /* 0x010fc60000010000 */
[----:B------:R-:W-:-:S03]  /*8150*/  FADD.FTZ R5, R29, R4 ;  /* 0x000000041d057221 */ /* 0x000fc60000010000 */
[----:B------:R-:W2:Y:S01]  /*8160*/  MUFU.EX2 R67, R67 ;  /* 0x0000004300437308 */ /* 0x000ea20000000800 */
[----:B-1----:R-:W-:-:S01]  /*8170*/  FADD.FTZ R4, R26, R77 ;  /* 0x0000004d1a047221 */ /* 0x002fc20000010000 */
[----:B------:R-:W-:-:S04]  /*8180*/  FADD.FTZ R72, R162, R5 ;  /* 0x00000005a2487221 */ /* 0x000fc80000010000 */
[----:B------:R-:W-:Y:S02]  /*8190*/  FADD.FTZ R5, R33, R72 ;  /* 0x0000004821057221 */ /* 0x000fe40000010000 */
[----:B------:R-:W1:Y:S01]  /*81a0*/  MUFU.EX2 R28, R28 ;  /* 0x0000001c001c7308 */ /* 0x000e620000000800 */
[----:B0-----:R-:W-:-:S07]  /*81b0*/  FADD.FTZ R4, R65, R4 ;  /* 0x0000000441047221 */ /* 0x001fce0000010000 */
[----:B------:R-:W0:Y:S01]  /*81c0*/  MUFU.EX2 R30, R30 ;  /* 0x0000001e001e7308 */ /* 0x000e220000000800 */
[----:B--2---:R-:W-:-:S01]  /*81d0*/  FADD.FTZ R77, R67, R4 ;  /* 0x00000004434d7221 */ /* 0x004fc20000010000 */
[----:B------:R-:W-:-:S04]  /*81e0*/  FADD.FTZ R4, R154, R5 ;  /* 0x000000059a047221 */ /* 0x000fc80000010000 */
[----:B------:R-:W-:Y:S02]  /*81f0*/  FADD.FTZ R5, R35, R4 ;  /* 0x0000000423057221 */ /* 0x000fe40000010000 */
[----:B------:R-:W2:Y:S01]  /*8200*/  MUFU.EX2 R69, R69 ;  /* 0x0000004500457308 */ /* 0x000ea20000000800 */
[----:B-1----:R-:W-:-:S07]  /*8210*/  FADD.FTZ R77, R28, R77 ;  /* 0x0000004d1c4d7221 */ /* 0x002fce0000010000 */
[----:B------:R-:W1:Y:S01]  /*8220*/  MUFU.EX2 R70, R70 ;  /* 0x0000004600467308 */ /* 0x000e620000000800 */
[----:B0-----:R-:W-:-:S07]  /*8230*/  FADD.FTZ R4, R30, R77 ;  /* 0x0000004d1e047221 */ /* 0x001fce0000010000 */
[----:B------:R-:W0:Y:S01]  /*8240*/  MUFU.EX2 R24, R24 ;  /* 0x0000001800187308 */ /* 0x000e220000000800 */
[----:B--2---:R-:W-:-:S04]  /*8250*/  FADD.FTZ R4, R69, R4 ;  /* 0x0000000445047221 */ /* 0x004fc80000010000 */
[----:B------:R-:W-:-:S03]  /*8260*/  FADD.FTZ R77, R11, R4 ;  /* 0x000000040b4d7221 */ /* 0x000fc60000010000 */
[----:B------:R2:W-:Y:S01]  /*8270*/  MUFU.EX2 R79, R42 ;  /* 0x0000002a004f7308 */ /* 0x0005e20000000800 */
[----:B-1----:R-:W-:-:S07]  /*8280*/  FADD.FTZ R77, R70, R77 ;  /* 0x0000004d464d7221 */ /* 0x002fce0000010000 */
[----:B------:R-:W1:Y:S01]  /*8290*/  MUFU.EX2 R71, R71 ;  /* 0x0000004700477308 */ /* 0x000e620000000800 */
[----:B--2---:R-:W-:-:S04]  /*82a0*/  FADD.FTZ R42, R84, R5 ;  /* 0x00000005542a7221 */ /* 0x004fc80000010000 */
[----:B------:R-:W-:-:S03]  /*82b0*/  FADD.FTZ R5, R37, R42 ;  /* 0x0000002a25057221 */ /* 0x000fc60000010000 */
[----:B------:R-:W2:Y:S01]  /*82c0*/  MUFU.EX2 R38, R38 ;  /* 0x0000002600267308 */ /* 0x000ea20000000800 */
[----:B------:R-:W-:-:S04]  /*82d0*/  FADD.FTZ R4, R152, R5 ;  /* 0x0000000598047221 */ /* 0x000fc80000010000 */
[----:B------:R-:W-:Y:S01]  /*82e0*/  FADD.FTZ R5, R39, R4 ;  /* 0x0000000427057221 */ /* 0x000fe20000010000 */
[----:B0-----:R-:W-:-:S02]  /*82f0*/  FADD.FTZ R4, R24, R77 ;  /* 0x0000004d18047221 */ /* 0x001fc40000010000 */
[----:B------:R-:W0:Y:S01]  /*8300*/  MUFU.EX2 R75, R75 ;  /* 0x0000004b004b7308 */ /* 0x000e220000000800 */
[----:B------:R-:W-:-:S01]  /*8310*/  FADD.FTZ R42, R78, R5 ;  /* 0x000000054e2a7221 */ /* 0x000fc20000010000 */
[----:B-1----:R-:W-:-:S03]  /*8320*/  FADD.FTZ R5, R71, R4 ;  /* 0x0000000447057221 */ /* 0x002fc60000010000 */
[----:B------:R-:W-:-:S03]  /*8330*/  FADD.FTZ R77, R41, R42 ;  /* 0x0000002a294d7221 */ /* 0x000fc60000010000 */
[----:B------:R-:W1:Y:S01]  /*8340*/  MUFU.EX2 R36, R36 ;  /* 0x0000002400247308 */ /* 0x000e620000000800 */
[----:B--2---:R-:W-:-:S01]  /*8350*/  FADD.FTZ R4, R38, R5 ;  /* 0x0000000526047221 */ /* 0x004fc20000010000 */
[----:B------:R-:W-:-:S04]  /*8360*/  FADD.FTZ R42, R74, R77 ;  /* 0x0000004d4a2a7221 */ /* 0x000fc80000010000 */
[----:B------:R-:W-:Y:S02]  /*8370*/  FADD.FTZ R77, R43, R42 ;  /* 0x0000002a2b4d7221 */ /* 0x000fe40000010000 */
[----:B------:R-:W2:Y:S01]  /*8380*/  MUFU.EX2 R73, R73 ;  /* 0x0000004900497308 */ /* 0x000ea20000000800 */
[----:B0-----:R-:W-:-:S01]  /*8390*/  FADD.FTZ R5, R75, R4 ;  /* 0x000000044b057221 */ /* 0x001fc20000010000 */
[----:B------:R-:W-:-:S06]  /*83a0*/  FADD.FTZ R42, R66, R77 ;  /* 0x0000004d422a7221 */ /* 0x000fcc0000010000 */
[----:B------:R-:W0:Y:S01]  /*83b0*/  MUFU.EX2 R158, R158 ;  /* 0x0000009e009e7308 */ /* 0x000e220000000800 */
[----:B-1----:R-:W-:-:S01]  /*83c0*/  FADD.FTZ R4, R36, R5 ;  /* 0x0000000524047221 */ /* 0x002fc20000010000 */
[----:B------:R-:W-:-:S04]  /*83d0*/  FADD.FTZ R5, R45, R42 ;  /* 0x0000002a2d057221 */ /* 0x000fc80000010000 */
[----:B------:R-:W-:Y:S02]  /*83e0*/  FADD.FTZ R42, R68, R5 ;  /* 0x00000005442a7221 */ /* 0x000fe40000010000 */
[----:B------:R-:W1:Y:S01]  /*83f0*/  MUFU.EX2 R153, R156 ;  /* 0x0000009c00997308 */ /* 0x000e620000000800 */
[----:B--2---:R-:W-:-:S01]  /*8400*/  FADD.FTZ R4, R73, R4 ;  /* 0x0000000449047221 */ /* 0x004fc20000010000 */
[----:B------:R-:W-:-:S03]  /*8410*/  FADD.FTZ R5, R47, R42 ;  /* 0x0000002a2f057221 */ /* 0x000fc60000010000 */
[----:B------:R-:W-:-:S03]  /*8420*/  FADD.FTZ R4, R79, R4 ;  /* 0x000000044f047221 */ /* 0x000fc60000010000 */
        /* <DEDUP_REMOVED lines=28> */
[----:B--2---:R-:W-:-:S03]  /*85f0*/  FADD.FTZ R5, R31, R42 ;  /* 0x0000002a1f057221 */ /* 0x004fc60000010000 */
[----:B0-----:R-:W-:Y:S01]  /*8600*/  FADD.FTZ R4, R53, R4 ;  /* 0x0000000435047221 */ /* 0x001fe20000010000 */
[----:B------:R-:W-:Y:S06]  /*8610*/  @!P0 BRA `(.L_x_911) ;  /* 0x0000000000048947 */ /* 0x000fec0003800000 */
[----:B------:R-:W-:Y:S01]  /*8620*/  BPT.TRAP 0x1 ;  /* 0x000000040000795c */ /* 0x000fe20000300000 */
.L_x_911:
[----:B------:R-:W-:Y:S01]  /*8630*/  ULEA UR5, UR5, UR36, 0x3 ;  /* 0x0000002405057291 */ /* 0x000fe2000f8e183f */
[----:B------:R-:W-:Y:S01]  /*8640*/  ISETP.GT.AND P4, PT, R9, R12, PT ;  /* 0x0000000c0900720c */ /* 0x000fe20003f84270 */
[----:B------:R-:W-:Y:S01]  /*8650*/  FMUL.FTZ R88, R88, R55 ;  /* 0x0000003758587220 */ /* 0x000fe20000410000 */
[----:B------:R-:W-:Y:S01]  /*8660*/  F2FP.SATFINITE.E4M3.F32.PACK_AB_MERGE_C R14, R14, R23, RZ ;  /* 0x000000170e0e723e */ /* 0x000fe200048070ff */
[----:B------:R-:W-:Y:S01]  /*8670*/  UIADD3 UR5, UR5, 0x22860, URZ ;  /* 0x0002286005057890 */ /* 0x000fe2000fffe03f */
[----:B------:R-:W-:Y:S01]  /*8680*/  F2FP.SATFINITE.E4M3.F32.PACK_AB_MERGE_C R34, R59, R34, RZ ;  /* 0x000000223b22723e */ /* 0x000fe200048070ff */
[----:B------:R-:W-:Y:S01]  /*8690*/  FMUL.FTZ R89, R89, R55 ;  /* 0x0000003759597220 */ /* 0x000fe20000410000 */
        /* <DEDUP_REMOVED lines=11> */
[----:B------:R-:W-:Y:S01]  /*8750*/  SYNCS.ARRIVE.TRANS64.RED.A1T0 RZ, [UR5], RZ ;  /* 0x000000ffffff79a7 */ /* 0x000fe20008100405 */
[----:B------:R-:W-:Y:S01]  /*8760*/  F2FP.SATFINITE.E4M3.F32.PACK_AB_MERGE_C R41, R74, R41, RZ ;  /* 0x000000294a29723e */ /* 0x000fe200048070ff */
[----:B------:R-:W-:Y:S01]  /*8770*/  UMOV UR5, UR4 ;  /* 0x0000000400057c82 */ /* 0x000fe20008000000 */
        /* <DEDUP_REMOVED lines=14> */
[----:B------:R-:W-:Y:S01]  /*8860*/  F2FP.SATFINITE.E4M3.F32.PACK_AB_MERGE_C R164, R21, R22, R14 ;  /* 0x0000001615a4723e */ /* 0x000fe2000480700e */
[----:B------:R-:W-:Y:S01]  /*8870*/  FMUL.FTZ R113, R113, R55 ;  /* 0x0000003771717220 */ /* 0x000fe20000410000 */
[----:B------:R-:W-:Y:S01]  /*8880*/  F2FP.SATFINITE.E4M3.F32.PACK_AB_MERGE_C R165, R10, R57, R34 ;  /* 0x000000390aa5723e */ /* 0x000fe20004807022 */
        /* <DEDUP_REMOVED lines=64> */
[----:B------:R-:W-:-:S02]  /*8c90*/  VIADD R9, R9, 0xffffffff ;  /* 0xffffffff09097836 */ /* 0x000fc40000000000 */
[----:B------:R-:W-:Y:S02]  /*8ca0*/  IMAD.MOV.U32 R11, RZ, RZ, R44 ;  /* 0x000000ffff0b7224 */ /* 0x000fe400078e002c */
[----:B------:R-:W-:Y:S02]  /*8cb0*/  IMAD.MOV.U32 R10, RZ, RZ, R20 ;  /* 0x000000ffff0a7224 */ /* 0x000fe400078e0014 */
[----:B------:R-:W-:Y:S01]  /*8cc0*/  IMAD.MOV.U32 R14, RZ, RZ, R2 ;  /* 0x000000ffff0e7224 */ /* 0x000fe200078e0002 */
[----:B------:R-:W-:Y:S06]  /*8cd0*/  @P4 BRA `(.L_x_912) ;  /* 0xffffffc8006c4947 */ /* 0x000fec000383ffff */
[----:B------:R-:W-:Y:S02]  /*8ce0*/  IMAD.MOV.U32 R11, RZ, RZ, R44 ;  /* 0x000000ffff0b7224 */ /* 0x000fe400078e002c */
[----:B------:R-:W-:-:S07]  /*8cf0*/  IMAD.MOV.U32 R10, RZ, RZ, R20 ;  /* 0x000000ffff0a7224 */ /* 0x000fce00078e0014 */
.L_x_894:
[----:B------:R-:W0:Y:S01]  /*8d00*/  LDC R12, c[0x0][0x448] ;  /* 0x00011200ff0c7b82 */ /* 0x000e220000000800 */
[----:B------:R-:W-:-:S05]  /*8d10*/  IADD3 R21, -R13, 0x1, RZ ;  /* 0x000000010d157810 */ /* 0x000fca0007ffe1ff */
[----:B------:R-:W-:Y:S02]  /*8d20*/  IMAD R21, R16, UR33, R21 ;  /* 0x0000002110157c24 */ /* 0x000fe4000f8e0215 */
[----:B------:R-:W1:Y:S08]  /*8d30*/  S2UR UR5, SR_CTAID.X ;  /* 0x00000000000579c3 */ /* 0x000e700000002500 */
[----:B------:R-:W2:Y:S01]  /*8d40*/  LDC R23, c[0x0][0x9e4] ;  /* 0x00027900ff177b82 */ /* 0x000ea20000000800 */
[----:B0-----:R-:W-:Y:S01]  /*8d50*/  ISETP.NE.AND P5, PT, R12, 0x1, PT ;  /* 0x000000010c00780c */ /* 0x001fe20003fa5270 */
[----:B-1----:R-:W-:-:S12]  /*8d60*/  ULEA UR5, UR5, 0x7f, 0x7 ;  /* 0x0000007f05057891 */ /* 0x002fd8000f8e383f */
[----:B------:R-:W0:Y:S01]  /*8d70*/  @P5 LDC R12, c[0x0][0x44c] ;  /* 0x00011300ff0c5b82 */ /* 0x000e220000000800 */
[----:B--2---:R-:W-:-:S07]  /*8d80*/  ISETP.GE.AND P6, PT, R23, 0x1, PT ;  /* 0x000000011700780c */ /* 0x004fce0003fc6270 */
[----:B------:R-:W1:Y:S01]  /*8d90*/  @P5 LDC R14, c[0x0][0x450] ;  /* 0x00011400ff0e5b82 */ /* 0x000e620000000800 */
[----:B0-----:R-:W-:-:S04]  /*8da0*/  @P5 IMAD.HI.U32 R13, R12, UR5, RZ ;  /* 0x000000050c0d5c27 */ /* 0x001fc8000f8e00ff */
[----:B------:R-:W-:Y:S01]  /*8db0*/  IMAD.U32 R12, RZ, RZ, UR5 ;  /* 0x00000005ff0c7e24 */ /* 0x000fe2000f8e00ff */
[----:B------:R-:W-:Y:S01]  /*8dc0*/  ULDC UR5, c[0x0][0x9dc] ;  /* 0x0002770000057ab9 */ /* 0x000fe20000000800 */
        /* <DEDUP_REMOVED lines=13> */
.L_x_914:
[----:B------:R-:W-:-:S13]  /*8ea0*/  ISETP.NE.AND P2, PT, R23, 0x1, PT ;  /* 0x000000011700780c */ /* 0x000fda0003f45270 */
[----:B------:R-:W0:Y:S02]  /*8eb0*/  @P2 LDC.64 R20, c[0x0][0x9e8] ;  /* 0x00027a00ff142b82 */ /* 0x000e240000000a00 */
[----:B0-----:R-:W-:-:S05]  /*8ec0*/  @P2 IMAD.HI.U32 R14, R12, R20, RZ ;  /* 0x000000140c0e2227 */ /* 0x001fca00078e00ff */
[----:B------:R-:W-:-:S07]  /*8ed0*/  @P2 SHF.R.U32.HI R12, RZ, R21, R14 ;  /* 0x00000015ff0c2219 */ /* 0x000fce000001160e */
.L_x_915:
[----:B------:R-:W-:-:S05]  /*8ee0*/  IMAD R12, R12, R23, RZ ;  /* 0x000000170c0c7224 */ /* 0x000fca00078e02ff */
[----:B------:R-:W-:-:S07]  /*8ef0*/  VIMNMX R13, R13, R12, !PT ;  /* 0x0000000c0d0d7248 */ /* 0x000fce0007fe0100 */
.L_x_913:
[----:B------:R-:W-:-:S05]  /*8f00*/  VIADD R13, R13, 0x7f ;  /* 0x0000007f0d0d7836 */ /* 0x000fca0000000000 */
[----:B------:R-:W-:-:S04]  /*8f10*/  SHF.R.S32.HI R12, RZ, 0x1f, R13 ;  /* 0x0000001fff0c7819 */ /* 0x000fc8000001140d */
[----:B------:R-:W-:-:S04]  /*8f20*/  LEA.HI R12, R12, R13, RZ, 0x7 ;  /* 0x0000000d0c0c7211 */ /* 0x000fc800078f38ff */
[----:B------:R-:W-:-:S04]  /*8f30*/  SHF.R.S32.HI R13, RZ, 0x7, R12 ;  /* 0x00000007ff0d7819 */ /* 0x000fc8000001140c */
[----:B------:R-:W-:-:S04]  /*8f40*/  VIMNMX R12, R18, R13, !PT ;  /* 0x0000000d120c7248 */ /* 0x000fc80007fe0100 */
[----:B------:R-:W-:-:S13]  /*8f50*/  ISETP.GE.AND P2, PT, R9, R12, PT ;  /* 0x0000000c0900720c */ /* 0x000fda0003f46270 */
[----:B------:R-:W-:Y:S05]  /*8f60*/  @!P2 BRA `(.L_x_916) ;  /* 0x000000240090a947 */ /* 0x000fea0003800000 */
[----:B------:R-:W-:Y:S02]  /*8f70*/  IMAD.MOV.U32 R21, RZ, RZ, R11 ;  /* 0x000000ffff157224 */ /* 0x000fe400078e000b */
[----:B------:R-:W-:Y:S02]  /*8f80*/  IMAD.MOV.U32 R13, RZ, RZ, R10 ;  /* 0x000000ffff0d7224 */ /* 0x000fe400078e000a */
[----:B------:R-:W-:-:S07]  /*8f90*/  IMAD.MOV.U32 R14, RZ, RZ, R2 ;  /* 0x000000ffff0e7224 */ /* 0x000fce00078e0002 */
.L_x_926:
[----:B------:R-:W-:Y:S01]  /*8fa0*/  ISETP.NE.AND P2, PT, RZ, UR37, PT ;  /* 0x00000025ff007c0c */ /* 0x000fe2000bf45270 */
[----:B------:R-:W-:-:S04]  /*8fb0*/  UISETP.NE.AND UP0, UPT, UR4, 0x1, UPT ;  /* 0x000000010400788c */ /* 0x000fc8000bf05270 */
[----:B------:R-:W-:-:S06]  /*8fc0*/  USEL UR5, URZ, 0x1, UP0 ;  /* 0x000000013f057887 */ /* 0x000fcc0008000000 */
[----:B------:R-:W-:Y:S02]  /*8fd0*/  LOP3.LUT R2, R14, UR5, RZ, 0x3c, !PT ;  /* 0x000000050e027c12 */ /* 0x000fe4000f8e3cff */
[----:B------:R-:W-:Y:S05]  /*8fe0*/  @P2 BRA `(.L_x_917) ;  /* 0x0000000000342947 */ /* 0x000fea0003800000 */
[----:B------:R-:W-:Y:S05]  /*8ff0*/  @!P0 BRA `(.L_x_918) ;  /* 0x0000000000048947 */ /* 0x000fea0003800000 */
[----:B------:R-:W-:Y:S01]  /*9000*/  BPT.TRAP 0x1 ;  /* 0x000000040000795c */ /* 0x000fe20000300000 */
.L_x_918:
        /* <DEDUP_REMOVED lines=8> */
.L_x_919:
[----:B-1----:R-:W-:Y:S05]  /*9090*/  @P3 BRA `(.L_x_917) ;  /* 0x0000000000083947 */ /* 0x002fea0003800000 */
[----:B------:R-:W1:Y:S02]  /*90a0*/  SYNCS.PHASECHK.TRANS64.TRYWAIT P3, [UR5+0x22830], R10 ;  /* 0x0228300aff0075a7 */ /* 0x000e640008060145 */
[----:B-1----:R-:W-:Y:S05]  /*90b0*/  @!P3 BRA `(.L_x_920) ;  /* 0x000000c4008cb947 */ /* 0x002fea0003800000 */
.L_x_917:
[----:B01----:R-:W-:Y:S01]  /*90c0*/  VIADD R10, R19, 0x8 ;  /* 0x00000008130a7836 */ /* 0x003fe20000000000 */
[----:B------:R-:W-:Y:S01]  /*90d0*/  UIADD3 UR5, UR4, 0x1, URZ ;  /* 0x0000000104057890 */ /* 0x000fe2000fffe03f */
[----:B------:R-:W-:Y:S01]  /*90e0*/  R2UR UR28, R6 ;  /* 0x00000000061c72ca */ /* 0x000fe200000e0000 */
[----:B------:R-:W-:Y:S01]  /*90f0*/  UMOV UR31, 0x80000020 ;  /* 0x80000020001f7882 */ /* 0x000fe20000000000 */
[----:B------:R-:W-:Y:S01]  /*9100*/  R2UR UR29, R7 ;  /* 0x00000000071d72ca */ /* 0x000fe200000e0000 */
[----:B------:R0:W-:Y:S01]  /*9110*/  BAR.SYNC.DEFER_BLOCKING R10, 0x100 ;  /* 0x0004000a0000751d */ /* 0x0001e20000010000 */
[----:B------:R-:W-:-:S04]  /*9120*/  UISETP.NE.AND UP0, UPT, UR5, 0x2, UPT ;  /* 0x000000020500788c */ /* 0x000fc8000bf05270 */
[----:B------:R-:W-:Y:S01]  /*9130*/  USEL UR5, UR5, URZ, UP0 ;  /* 0x0000003f05057287 */ /* 0x000fe20008000000 */
[----:B------:R-:W-:Y:S01]  /*9140*/  UMOV UR11, 0x80000020 ;  /* 0x80000020000b7882 */ /* 0x000fe20000000000 */
[----:B------:R-:W-:Y:S02]  /*9150*/  UMOV UR15, 0x80000020 ;  /* 0x80000020000f7882 */ /* 0x000fe40000000000 */
[----:B------:R-:W-:Y:S01]  /*9160*/  UIMAD UR30, UR5, 0x600, UR6 ;  /* 0x00000600051e78a4 */ /* 0x000fe2000f8e0206 */
[----:B------:R-:W-:Y:S01]  /*9170*/  UMOV UR19, 0x80000020 ;  /* 0x8000002000137882 */ /* 0x000fe20000000000 */
[----:B------:R-:W-:Y:S02]  /*9180*/  UMOV UR23, 0x80000020 ;  /* 0x8000002000177882 */ /* 0x000fe40000000000 */
[----:B------:R-:W-:Y:S02]  /*9190*/  UIADD3 UR10, UR30, 0x2, URZ ;  /* 0x000000021e0a7890 */ /* 0x000fe4000fffe03f */
[----:B------:R-:W-:-:S02]  /*91a0*/  UIADD3 UR14, UR30, 0x200, URZ ;  /* 0x000002001e0e7890 */ /* 0x000fc4000fffe03f */
[----:B------:R-:W-:Y:S02]  /*91b0*/  UIADD3 UR18, UR30, 0x202, URZ ;  /* 0x000002021e127890 */ /* 0x000fe4000fffe03f */
[----:B------:R-:W-:Y:S02]  /*91c0*/  UIADD3 UR22, UR30, 0x400, URZ ;  /* 0x000004001e167890 */ /* 0x000fe4000fffe03f */
        /* <DEDUP_REMOVED lines=23> */
.L_x_922:
[----:B------:R-:W-:Y:S01]  /*9340*/  ULEA UR10, UR4, UR36, 0x3 ;  /* 0x00000024040a7291 */ /* 0x000fe2000f8e183f */
[----:B------:R-:W-:-:S08]  /*9350*/  SHF.L.U32 R10, R14, 0x1f, RZ ;  /* 0x0000001f0e0a7819 */ /* 0x000fd000000006ff */
[----:B------:R0:W1:Y:S01]  /*9360*/  SYNCS.PHASECHK.TRANS64.TRYWAIT P2, [UR10+0x22850], R10 ;  /* 0x0228500aff0075a7 */ /* 0x000062000804014a */
[----:B------:R-:W-:Y:S05]  /*9370*/  @!P0 BRA `(.L_x_923) ;  /* 0x0000000000048947 */ /* 0x000fea0003800000 */
[----:B------:R-:W-:Y:S01]  /*9380*/  BPT.TRAP 0x1 ;  /* 0x000000040000795c */ /* 0x000fe20000300000 */
.L_x_923:
[----:B-1----:R-:W-:Y:S05]  /*9390*/  @P2 BRA `(.L_x_921) ;  /* 0x0000000000082947 */ /* 0x002fea0003800000 */
[----:B------:R-:W1:Y:S02]  /*93a0*/  SYNCS.PHASECHK.TRANS64.TRYWAIT P2, [UR10+0x22850], R10 ;  /* 0x0228500aff0075a7 */ /* 0x000e64000804014a */
[----:B-1----:R-:W-:Y:S05]  /*93b0*/  @!P2 BRA `(.L_x_924) ;  /* 0x000000c000e4a947 */ /* 0x002fea0003800000 */
.L_x_921:
[----:B------:R-:W-:Y:S01]  /*93c0*/  UIADD3 UR10, UR36, 0x400, URZ ;  /* 0x00000400240a7890 */ /* 0x000fe2000fffe03f */
[----:B------:R-:W-:Y:S01]  /*93d0*/  WARPGROUP.ARRIVE ;  /* 0x00000000000079c5 */ /* 0x000fe20000000000 */
[----:B------:R-:W-:Y:S01]  /*93e0*/  UMOV UR11, 0x40000040 ;  /* 0x40000040000b7882 */ /* 0x000fe20000000000 */
[C---:B------:R-:W-:Y:S01]  /*93f0*/  FMUL.FTZ R168, R0.reuse, R24 ;  /* 0x0000001800a87220 */ /* 0x040fe20000410000 */
[----:B------:R-:W-:Y:S01]  /*9400*/  USHF.R.U32.HI UR10, URZ, 0x4, UR10 ;  /* 0x000000043f0a7899 */ /* 0x000fe2000801160a */
[C---:B------:R-:W-:Y:S01]  /*9410*/  FMUL.FTZ R14, R0.reuse, R26 ;  /* 0x0000001a000e7220 */ /* 0x040fe20000410000 */
[C---:B------:R-:W-:Y:S01]  /*9420*/  FMUL.FTZ R170, R0.reuse, R25 ;  /* 0x0000001900aa7220 */ /* 0x040fe20000410000 */
[C---:B------:R-:W-:Y:S01]  /*9430*/  FMUL.FTZ R20, R0.reuse, R27 ;  /* 0x0000001b00147220 */ /* 0x040fe20000410000 */
[----:B------:R-:W-:Y:S01]  /*9440*/  ULOP3.LUT UR10, UR10, 0x3fff, URZ, 0xc0, !UPT ;  /* 0x00003fff0a0a7892 */ /* 0x000fe2000f8ec03f */
[----:B------:R-:W1:Y:S01]  /*9450*/  MUFU.TANH R168, R168 ;  /* 0x000000a800a87308 */ /* 0x000e620000002400 */
[C---:B------:R-:W-:Y:S01]  /*9460*/  FMUL.FTZ R172, R0.reuse, R28 ;  /* 0x0000001c00ac7220 */ /* 0x040fe20000410000 */
[C---:B------:R-:W-:Y:S01]  /*9470*/  FMUL.FTZ R22, R0.reuse, R30 ;  /* 0x0000001e00167220 */ /* 0x040fe20000410000 */
[----:B------:R-:W-:Y:S01]  /*9480*/  ULOP3.LUT UR10, UR10, 0x10000, URZ, 0xfc, !UPT ;  /* 0x000100000a0a7892 */ /* 0x000fe2000f8efc3f */
[C---:B------:R-:W-:Y:S01]  /*9490*/  FMUL.FTZ R174, R0.reuse, R29 ;  /* 0x0000001d00ae7220 */ /* 0x040fe20000410000 */
[----:B------:R-:W-:Y:S01]  /*94a0*/  UMOV UR15, 0x40000040 ;  /* 0x40000040000f7882 */ /* 0x000fe20000000000 */
[C---:B------:R-:W-:Y:S01]  /*94b0*/  FMUL.FTZ R24, R0.reuse, R31 ;  /* 0x0000001f00187220 */ /* 0x040fe20000410000 */
[----:B------:R-:W-:Y:S01]  /*94c0*/  ULEA UR10, UR4, UR10, 0xa ;  /* 0x0000000a040a7291 */ /* 0x000fe2000f8e503f */
[----:B------:R-:W2:Y:S01]  /*94d0*/  MUFU.TANH R14, R14 ;  /* 0x0000000e000e7308 */ /* 0x000ea20000002400 */
[C---:B------:R-:W-:Y:S01]  /*94e0*/  FMUL.FTZ R176, R0.reuse, R32 ;  /* 0x0000002000b07220 */ /* 0x040fe20000410000 */
[C---:B------:R-:W-:Y:S01]  /*94f0*/  FMUL.FTZ R26, R0.reuse, R34 ;  /* 0x00000022001a7220 */ /* 0x040fe20000410000 */
[----:B------:R-:W-:Y:S01]  /*9500*/  UIADD3 UR14, UR10, 0x2, URZ ;  /* 0x000000020a0e7890 */ /* 0x000fe2000fffe03f */
[C---:B------:R-:W-:Y:S01]  /*9510*/  FMUL.FTZ R178, R0.reuse, R33 ;  /* 0x0000002100b27220 */ /* 0x040fe20000410000 */
[C---:B------:R-:W-:Y:S01]  /*9520*/  FMUL.FTZ R28, R0.reuse, R35 ;  /* 0x00000023001c7220 */ /* 0x040fe20000410000 */
[C---:B------:R-:W-:Y:S01]  /*9530*/  FMUL.FTZ R180, R0.reuse, R36 ;  /* 0x0000002400b47220 */ /* 0x040fe20000410000 */
[----:B------:R-:W-:Y:S01]  /*9540*/  FMUL.FTZ R30, R0, R38 ;  /* 0x00000026001e7220 */ /* 0x000fe20000410000 */
[----:B------:R-:W-:Y:S01]  /*9550*/  QGMMA.64x128x32.F32.E4M3.E4M3 R88, R164, gdesc[UR8], R88, gsb0 ;  /* 0x01e00008a4587df3 */ /* 0x000fe20008000858 */
[----:B------:R-:W3:Y:S01]  /*9560*/  MUFU.TANH R170, R170 ;  /* 0x000000aa00aa7308 */ /* 0x000ee20000002400 */
        /* <DEDUP_REMOVED lines=16> */
[----:B---3--:R-:W-:Y:S01]  /*9670*/  FMNMX.FTZ R11, R170, R11, !PT ;  /* 0x0000000baa0b7209 */ /* 0x008fe20007810000 */
[C---:B------:R-:W-:Y:S01]  /*9680*/  FMUL.FTZ R194, R0.reuse, R49 ;  /* 0x0000003100c27220 */ /* 0x040fe20000410000 */
[C---:B------:R-:W-:Y:S01]  /*9690*/  FMUL.FTZ R44, R0.reuse, R51 ;  /* 0x00000033002c7220 */ /* 0x040fe20000410000 */
[C---:B------:R-:W-:Y:S01]  /*96a0*/  FMUL.FTZ R196, R0.reuse, R52 ;  /* 0x0000003400c47220 */ /* 0x040fe20000410000 */
[C---:B------:R-:W-:Y:S01]  /*96b0*/  FMUL.FTZ R46, R0.reuse, R54 ;  /* 0x00000036002e7220 */ /* 0x040fe20000410000 */
[C---:B------:R-:W-:Y:S01]  /*96c0*/  FMUL.FTZ R198, R0.reuse, R53 ;  /* 0x0000003500c67220 */ /* 0x040fe20000410000 */
[----:B------:R-:W-:Y:S01]  /*96d0*/  FMUL.FTZ R48, R0, R55 ;  /* 0x0000003700307220 */ /* 0x000fe20000410000 */
        /* <DEDUP_REMOVED lines=43> */
[----:B------:R-:W-:Y:S01]  /*9990*/  FMUL.FTZ R84, R0, R87 ;  /* 0x0000005700547220 */ /* 0x000fe20000410000 */
[----:B------:R-:W-:-:S04]  /*99a0*/  UMOV UR11, 0x40000040 ;  /* 0x40000040000b7882 */ /* 0x000fc80000000000 */
[----:B------:R-:W3:Y:S01]  /*99b0*/  MUFU.TANH R28, R28 ;  /* 0x0000001c001c7308 */ /* 0x000ee20000002400 */
[----:B-1----:R-:W-:-:S07]  /*99c0*/  FMNMX.FTZ R15, R26, R15, !PT ;  /* 0x0000000f1a0f7209 */ /* 0x002fce0007810000 */
[----:B------:R-:W1:Y:S01]  /*99d0*/  MUFU.TANH R180, R180 ;  /* 0x000000b400b47308 */ /* 0x000e620000002400 */
[----:B--2---:R-:W-:-:S07]  /*99e0*/  FMNMX.FTZ R11, R178, R11, !PT ;  /* 0x0000000bb20b7209 */ /* 0x004fce0007810000 */
[----:B------:R-:W2:Y:S01]  /*99f0*/  MUFU.TANH R30, R30 ;  /* 0x0000001e001e7308 */ /* 0x000ea20000002400 */
[----:B---3--:R-:W-:-:S07]  /*9a00*/  FMNMX.FTZ R15, R28, R15, !PT ;  /* 0x0000000f1c0f7209 */ /* 0x008fce0007810000 */
        /* <DEDUP_REMOVED lines=11> */
[----:B---3--:R-:W-:Y:S01]  /*9ac0*/  FMNMX.FTZ R15, R34, R15, !PT ;  /* 0x0000000f220f7209 */ /* 0x008fe20007810000 */
[----:B------:R-:W-:Y:S02]  /*9ad0*/  WARPGROUP.DEPBAR.LE gsb0, 0x0 ;  /* 0x00008000000079c5 */ /* 0x000fe40000010000 */
[----:B------:R-:W-:-:S04]  /*9ae0*/  WARPGROUP.ARRIVE ;  /* 0x00000000000079c5 */ /* 0x000fc80000000000 */
[----:B------:R-:W3:Y:S01]  /*9af0*/  MUFU.TANH R188, R188 ;  /* 0x000000bc00bc7308 */ /* 0x000ee20000002400 */
[----:B-1----:R-:W-:Y:S01]  /*9b00*/  FMNMX.FTZ R11, R186, R11, !PT ;  /* 0x0000000bba0b7209 */ /* 0x002fe20007810000 */
[----:B------:R-:W-:Y:S01]  /*9b10*/  QGMMA.64x128x32.F32.E4M3.E4M3 R88, R160, gdesc[UR12], R88, gsb0 ;  /* 0x01e0000ca0587df3 */ /* 0x000fe20008000858 */
[----:B------:R-:W-:-:S05]  /*9b20*/  UIADD3 UR14, UR10, 0x4, URZ ;  /* 0x000000040a0e7890 */ /* 0x000fca000fffe03f */
[----:B------:R-:W1:Y:S01]  /*9b30*/  MUFU.TANH R38, R38 ;  /* 0x0000002600267308 */ /* 0x000e620000002400 */
[----:B--2---:R-:W-:Y:S01]  /*9b40*/  FMNMX.FTZ R15, R36, R15, !PT ;  /* 0x0000000f240f7209 */ /* 0x004fe20007810000 */
[----:B------:R-:W-:Y:S01]  /*9b50*/  UMOV UR15, 0x40000040 ;  /* 0x40000040000f7882 */ /* 0x000fe20000000000 */
[----:B------:R-:W-:-:S05]  /*9b60*/  UIADD3 UR10, UR10, 0x6, URZ ;  /* 0x000000060a0a7890 */ /* 0x000fca000fffe03f */
        /* <DEDUP_REMOVED lines=33> */
[----:B-1----:R-:W-:Y:S01]  /*9d80*/  FMNMX.FTZ R11, R204, R11, !PT ;  /* 0x0000000bcc0b7209 */ /* 0x002fe20007810000 */
[----:B------:R-:W-:Y:S02]  /*9d90*/  WARPGROUP.DEPBAR.LE gsb0, 0x0 ;  /* 0x00008000000079c5 */ /* 0x000fe40000010000 */
[----:B------:R-:W-:-:S04]  /*9da0*/  WARPGROUP.ARRIVE ;  /* 0x00000000000079c5 */ /* 0x000fc80000000000 */
[----:B------:R-:W1:Y:S01]  /*9db0*/  MUFU.TANH R56, R56 ;  /* 0x0000003800387308 */ /* 0x000e620000002400 */
[----:B--2---:R-:W-:Y:S01]  /*9dc0*/  FMNMX.FTZ R15, R54, R15, !PT ;  /* 0x0000000f360f7209 */ /* 0x004fe20007810000 */
[----:B------:R-:W-:Y:S06]  /*9dd0*/  QGMMA.64x128x32.F32.E4M3.E4M3 R88, R156, gdesc[UR12], R88, gsb0 ;  /* 0x01e0000c9c587df3 */ /* 0x000fec0008000858 */
        /* <DEDUP_REMOVED lines=35> */
[----:B--2---:R-:W-:Y:S01]  /*a010*/  FMNMX.FTZ R15, R74, R15, !PT ;  /* 0x0000000f4a0f7209 */ /* 0x004fe20007810000 */
[----:B------:R-:W-:Y:S02]  /*a020*/  WARPGROUP.DEPBAR.LE gsb0, 0x0 ;  /* 0x00008000000079c5 */ /* 0x000fe40000010000 */
[----:B------:R-:W-:-:S04]  /*a030*/  WARPGROUP.ARRIVE ;  /* 0x00000000000079c5 */ /* 0x000fc80000000000 */
[----:B------:R-:W2:Y:S01]  /*a040*/  MUFU.TANH R222, R222 ;  /* 0x000000de00de7308 */ /* 0x000ea20000002400 */
[----:B---3--:R-:W-:Y:S01]  /*a050*/  FMNMX.FTZ R11, R220, R11, !PT ;  /* 0x0000000bdc0b7209 */ /* 0x008fe20007810000 */
[----:B------:R-:W-:Y:S06]  /*a060*/  QGMMA.64x128x32.F32.E4M3.E4M3 R88, R152, gdesc[UR8], R88, gsb0 ;  /* 0x01e0000898587df3 */ /* 0x000fec0008000858 */
        /* <DEDUP_REMOVED lines=9> */
[----:B--2---:R-:W-:Y:S02]  /*a100*/  FMNMX.FTZ R15, R82, R15, !PT ;  /* 0x0000000f520f7209 */ /* 0x004fe40007810000 */
[----:B---3--:R-:W-:-:S05]  /*a110*/  FMNMX.FTZ R23, R226, R11, !PT ;  /* 0x0000000be2177209 */ /* 0x008fca0007810000 */
[----:B0-----:R-:W0:Y:S01]  /*a120*/  SHFL.BFLY PT, R10, R23, 0x2, 0x1f ;  /* 0x0c401f00170a7f89 */ /* 0x001e2200000e0000 */
[----:B-1----:R-:W-:Y:S02]  /*a130*/  FMNMX.FTZ R25, R84, R15, !PT ;  /* 0x0000000f54197209 */ /* 0x002fe40007810000 */
[----:B------:R-:W1:Y:S03]  /*a140*/  LDC R15, c[0x0][0x988] ;  /* 0x00026200ff0f7b82 */ /* 0x000e660000000800 */
[----:B------:R-:W2:Y:S01]  /*a150*/  SHFL.BFLY PT, R86, R25, 0x2, 0x1f ;  /* 0x0c401f0019567f89 */ /* 0x000ea200000e0000 */
[----:B0-----:R-:W-:-:S05]  /*a160*/  FMNMX.FTZ R27, R23, R10, !PT ;  /* 0x0000000a171b7209 */ /* 0x001fca0007810000 */
[----:B------:R-:W0:Y:S01]  /*a170*/  SHFL.BFLY PT, R10, R27, 0x1, 0x1f ;  /* 0x0c201f001b0a7f89 */ /* 0x000e2200000e0000 */
[----:B--2---:R-:W-:-:S05]  /*a180*/  FMNMX.FTZ R86, R25, R86, !PT ;  /* 0x0000005619567209 */ /* 0x004fca0007810000 */
[----:B------:R-:W2:Y:S01]  /*a190*/  SHFL.BFLY PT, R11, R86, 0x1, 0x1f ;  /* 0x0c201f00560b7f89 */ /* 0x000ea200000e0000 */
[----:B0-----:R-:W-:-:S05]  /*a1a0*/  FMNMX.FTZ R10, R27, R10, !PT ;  /* 0x0000000a1b0a7209 */ /* 0x001fca0007810000 */
[C---:B-1----:R-:W-:Y:S01]  /*a1b0*/  FFMA.FTZ R53, R10.reuse, R15, -8 ;  /* 0xc10000000a357423 */ /* 0x042fe2000001000f */
[----:B------:R-:W-:-:S01]  /*a1c0*/  FADD.FTZ R228, -R10, R13 ;  /* 0x0000000d0ae47221 */ /* 0x000fc20000010100 */
[----:B--2---:R-:W-:Y:S02]  /*a1d0*/  FMNMX.FTZ R11, R86, R11, !PT ;  /* 0x0000000b560b7209 */ /* 0x004fe40007810000 */
[----:B------:R-:W-:-:S01]  /*a1e0*/  FFMA.FTZ R164, R170, R15, -R53 ;  /* 0x0000000faaa47223 */ /* 0x000fc20000010835 */
[-CC-:B------:R-:W-:Y:S01]  /*a1f0*/  FFMA.FTZ R23, R172, R15.reuse, -R53.reuse ;  /* 0x0000000fac177223 */ /* 0x180fe20000010835 */
[----:B------:R-:W-:-:S01]  /*a200*/  FFMA.FTZ R166, R174, R15, -R53 ;  /* 0x0000000faea67223 */ /* 0x000fc20000010835 */
[----:B------:R-:W-:Y:S01]  /*a210*/  FFMA.FTZ R25, R176, R15, -R53 ;  /* 0x0000000fb0197223 */ /* 0x000fe20000010835 */
[----:B------:R-:W-:-:S01]  /*a220*/  FADD.FTZ R230, -R11, R21 ;  /* 0x000000150be67221 */ /* 0x000fc20000010100 */
        /* <DEDUP_REMOVED lines=30> */
[-C--:B------:R-:W-:Y:S01]  /*a410*/  FMUL.FTZ R228, R228, R15.reuse ;  /* 0x0000000fe4e47220 */ /* 0x080fe20000410000 */
        /* <DEDUP_REMOVED lines=28> */
[----:B------:R-:W-:-:S02]  /*a5e0*/  WARPGROUP.DEPBAR.LE gsb0, 0x0 ;  /* 0x00008000000079c5 */ /* 0x000fc40000010000 */
[----:B------:R-:W-:-:S01]  /*a5f0*/  FFMA.FTZ R68, R68, R15, -R53 ;  /* 0x0000000f44447223 */ /* 0x000fc20000010835 */
[-CC-:B------:R-:W-:Y:S01]  /*a600*/  FFMA.FTZ R70, R70, R15.reuse, -R53.reuse ;  /* 0x0000000f46467223 */ /* 0x180fe20000010835 */
[----:B------:R-:W0:Y:S01]  /*a610*/  MUFU.EX2 R164, R164 ;  /* 0x000000a400a47308 */ /* 0x000e220000000800 */
[----:B------:R-:W-:-:S01]  /*a620*/  FFMA.FTZ R74, R74, R15, -R53 ;  /* 0x0000000f4a4a7223 */ /* 0x000fc20000010835 */
[----:B------:R-:W-:Y:S02]  /*a630*/  IMAD.U32 R44, RZ, RZ, UR5 ;  /* 0x00000005ff2c7e24 */ /* 0x000fe4000f8e00ff */
[----:B------:R-:W-:-:S01]  /*a640*/  FFMA.FTZ R78, R78, R15, -R53 ;  /* 0x0000000f4e4e7223 */ /* 0x000fc20000010835 */
[----:B------:R-:W-:Y:S01]  /*a650*/  IADD3 R42, -R19, 0xb, RZ ;  /* 0x0000000b132a7810 */ /* 0x000fe20007ffe1ff */
[----:B------:R-:W-:-:S01]  /*a660*/  FFMA.FTZ R80, R80, R15, -R53 ;  /* 0x0000000f50507223 */ /* 0x000fc20000010835 */
[----:B------:R-:W-:Y:S01]  /*a670*/  FFMA.FTZ R82, R82, R15, -R53 ;  /* 0x0000000f52527223 */ /* 0x000fe20000010835 */
[----:B------:R-:W-:Y:S01]  /*a680*/  @!P1 LEA R44, R44, UR36, 0x3 ;  /* 0x000000242c2c9c11 */ /* 0x000fe2000f8e18ff */
[----:B------:R-:W2:Y:S01]  /*a690*/  MUFU.EX2 R55, R55 ;  /* 0x0000003700377308 */ /* 0x000ea20000000800 */
[----:B-1----:R-:W-:-:S07]  /*a6a0*/  FFMA.FTZ R4, R13, R4, R14 ;  /* 0x000000040d047223 */ /* 0x002fce000001000e */
        /* <DEDUP_REMOVED lines=97> */
[----:B------:R0:W-:Y:S06]  /*acc0*/  BAR.ARV R42, 0x100 ;  /* 0x0004002a0000751d */ /* 0x0001ec0000002000 */
[----:B------:R-:W2:Y:S01]  /*acd0*/  MUFU.EX2 R81, R68 ;  /* 0x0000004400517308 */ /* 0x000ea20000000800 */
[----:B-1----:R-:W-:-:S01]  /*ace0*/  FADD.FTZ R40, R153, R4 ;  /* 0x0000000499287221 */ /* 0x002fc20000010000 */
[----:B------:R-:W-:-:S05]  /*acf0*/  @!P1 VIADD R4, R44, 0x22840 ;  /* 0x000228402c049836 */ /* 0x000fca0000000000 */
[----:B------:R-:W-:Y:S01]  /*ad00*/  @!P1 PRMT R4, RZ, 0x654, R4 ;  /* 0x00000654ff049816 */ /* 0x000fe20000000004 */
[----:B------:R-:W1:Y:S01]  /*ad10*/  MUFU.EX2 R47, R47 ;  /* 0x0000002f002f7308 */ /* 0x000e620000000800 */
[----:B0-----:R-:W-:-:S02]  /*ad20*/  FADD.FTZ R42, R72, R5 ;  /* 0x00000005482a7221 */ /* 0x001fc40000010000 */
[----:B------:R0:W-:Y:S05]  /*ad30*/  @!P1 SYNCS.ARRIVE.TRANS64.RED.A1T0 RZ, [R4+URZ], RZ ;  /* 0x000000ff04ff99a7 */ /* 0x0001ea000810043f */
[----:B------:R-:W3:Y:S01]  /*ad40*/  MUFU.EX2 R83, R70 ;  /* 0x0000004600537308 */ /* 0x000ee20000000800 */
[----:B--2---:R-:W-:-:S07]  /*ad50*/  FADD.FTZ R40, R81, R40 ;  /* 0x0000002851287221 */ /* 0x004fce0000010000 */
[----:B------:R-:W0:Y:S01]  /*ad60*/  MUFU.EX2 R76, R76 ;  /* 0x0000004c004c7308 */ /* 0x000e220000000800 */
[----:B-1----:R-:W-:-:S07]  /*ad70*/  FADD.FTZ R5, R47, R42 ;  /* 0x0000002a2f057221 */ /* 0x002fce0000010000 */
[----:B------:R-:W1:Y:S01]  /*ad80*/  MUFU.EX2 R74, R74 ;  /* 0x0000004a004a7308 */ /* 0x000e620000000800 */
[----:B---3--:R-:W-:-:S07]  /*ad90*/  FADD.FTZ R40, R83, R40 ;  /* 0x0000002853287221 */ /* 0x008fce0000010000 */
        /* <DEDUP_REMOVED lines=20> */
.L_x_925:
        /* <DEDUP_REMOVED lines=11> */
[----:B------:R-:W-:Y:S01]  /*af90*/  F2FP.SATFINITE.E4M3.F32.PACK_AB_MERGE_C R35, R176, R33, R35 ;  /* 0x00000021b023723e */ /* 0x000fe20004807023 */
[----:B------:R-:W-:Y:S01]  /*afa0*/  FMUL.FTZ R95, R95, R13 ;  /* 0x0000000d5f5f7220 */ /* 0x000fe20000410000 */
[----:B------:R-:W-:Y:S01]  /*afb0*/  F2FP.SATFINITE.E4M3.F32.PACK_AB_MERGE_C R27, R170, R27, RZ ;  /* 0x0000001baa1b723e */ /* 0x000fe200048070ff */
[-C--:B------:R-:W-:Y:S01]  /*afc0*/  FMUL.FTZ R98, R98, R13.reuse ;  /* 0x0000000d62627220 */ /* 0x080fe20000410000 */
        /* <DEDUP_REMOVED lines=90> */
[----:B------:R-:W-:Y:S02]  /*b570*/  IMAD.MOV.U32 R14, RZ, RZ, R2 ;  /* 0x000000ffff0e7224 */ /* 0x000fe400078e0002 */
[----:B------:R-:W-:Y:S01]  /*b580*/  IMAD.MOV.U32 R162, RZ, RZ, R35 ;  /* 0x000000ffffa27224 */ /* 0x000fe200078e0023 */
[----:B------:R-:W-:Y:S06]  /*b590*/  @P2 BRA `(.L_x_926) ;  /* 0xffffffd800802947 */ /* 0x000fec000383ffff */
[----:B------:R-:W-:-:S05]  /*b5a0*/  UMOV UR4, UR5 ;  /* 0x0000000500047c82 */ /* 0x000fca0008000000 */
.L_x_916:
[----:B------:R-:W-:-:S13]  /*b5b0*/  ISETP.GE.AND P2, PT, R9, R18, PT ;  /* 0x000000120900720c */ /* 0x000fda0003f46270 */
[----:B------:R-:W-:Y:S05]  /*b5c0*/  @!P2 BRA `(.L_x_927) ;  /* 0x0000003400b4a947 */ /* 0x000fea0003800000 */
[C---:B------:R-:W-:Y:S01]  /*b5d0*/  VIADD R12, R19.reuse, 0x8 ;  /* 0x00000008130c7836 */ /* 0x040fe20000000000 */
[----:B------:R-:W-:Y:S01]  /*b5e0*/  IADD3 R19, -R19, 0xb, RZ ;  /* 0x0000000b13137810 */ /* 0x000fe20007ffe1ff */
[----:B------:R-:W-:Y:S01]  /*b5f0*/  IMAD.MOV.U32 R14, RZ, RZ, R11 ;  /* 0x000000ffff0e7224 */ /* 0x000fe200078e000b */
[----:B------:R-:W-:Y:S01]  /*b600*/  UMOV UR5, UR4 ;  /* 0x0000000400057c82 */ /* 0x000fe20008000000 */
[----:B------:R-:W-:Y:S01]  /*b610*/  IMAD.MOV.U32 R13, RZ, RZ, R10 ;  /* 0x000000ffff0d7224 */ /* 0x000fe200078e000a */
[----:B------:R-:W-:Y:S01]  /*b620*/  ULDC UR33, c[0x0][0x9e4] ;  /* 0x0002790000217ab9 */ /* 0x000fe20000000800 */
[----:B------:R-:W-:Y:S01]  /*b630*/  IMAD.MOV.U32 R20, RZ, RZ, R2 ;  /* 0x000000ffff147224 */ /* 0x000fe200078e0002 */
[----:B------:R-:W-:Y:S01]  /*b640*/  ULDC UR34, c[0x0][0x288] ;  /* 0x0000a20000227ab9 */ /* 0x000fe20000000800 */
[----:B------:R-:W-:Y:S01]  /*b650*/  ULDC UR35, c[0x0][0x2f0] ;  /* 0x0000bc0000237ab9 */ /* 0x000fe20000000800 */
[----:B------:R-:W-:-:S05]  /*b660*/  ULDC UR42, c[0x0][0x9e0] ;  /* 0x00027800002a7ab9 */ /* 0x000fca0000000800 */
.L_x_945:
        /* <DEDUP_REMOVED lines=9> */
.L_x_929:
[----:B------:R-:W-:Y:S01]  /*b700*/  ULEA UR10, UR4, UR36, 0x3 ;  /* 0x00000024040a7291 */ /* 0x000fe2000f8e183f */
[----:B------:R-:W-:-:S08]  /*b710*/  SHF.L.U32 R10, R2, 0x1f, RZ ;  /* 0x0000001f020a7819 */ /* 0x000fd000000006ff */
[----:B------:R0:W1:Y:S01]  /*b720*/  SYNCS.PHASECHK.TRANS64.TRYWAIT P3, [UR10+0x22830], R10 ;  /* 0x0228300aff0075a7 */ /* 0x000062000806014a */
[----:B------:R-:W-:Y:S05]  /*b730*/  @!P0 BRA `(.L_x_930) ;  /* 0x0000000000048947 */ /* 0x000fea0003800000 */
[----:B------:R-:W-:Y:S01]  /*b740*/  BPT.TRAP 0x1 ;  /* 0x000000040000795c */ /* 0x000fe20000300000 */
.L_x_930:
[----:B-1----:R-:W-:Y:S05]  /*b750*/  @P3 BRA `(.L_x_928) ;  /* 0x0000000000083947 */ /* 0x002fea0003800000 */
[----:B------:R-:W1:Y:S02]  /*b760*/  SYNCS.PHASECHK.TRANS64.TRYWAIT P3, [UR10+0x22830], R10 ;  /* 0x0228300aff0075a7 */ /* 0x000e64000806014a */
[----:B-1----:R-:W-:Y:S05]  /*b770*/  @!P3 BRA `(.L_x_931) ;  /* 0x000000a0000cb947 */ /* 0x002fea0003800000 */
.L_x_928:
[----:B------:R2:W-:Y:S01]  /*b780*/  BAR.SYNC.DEFER_BLOCKING R12, 0x100 ;  /* 0x0004000c0000751d */ /* 0x0005e20000010000 */
[----:B------:R-:W-:Y:S01]  /*b790*/  R2UR UR28, R6 ;  /* 0x00000000061c72ca */ /* 0x000fe200000e0000 */
[----:B------:R-:W-:Y:S01]  /*b7a0*/  UIMAD UR30, UR4, 0x600, UR6 ;  /* 0x00000600041e78a4 */ /* 0x000fe2000f8e0206 */
[----:B------:R-:W-:-:S03]  /*b7b0*/  R2UR UR29, R7 ;  /* 0x00000000071d72ca */ /* 0x000fc600000e0000 */
[----:B------:R-:W-:Y:S01]  /*b7c0*/  UMOV UR31, 0x80000020 ;  /* 0x80000020001f7882 */ /* 0x000fe20000000000 */
[----:B------:R-:W-:Y:S01]  /*b7d0*/  UIADD3 UR10, UR30, 0x2, URZ ;  /* 0x000000021e0a7890 */ /* 0x000fe2000fffe03f */
        /* <DEDUP_REMOVED lines=27> */
[----:B--2---:R-:W-:Y:S05]  /*b990*/  @P2 BRA `(.L_x_932) ;  /* 0x0000000000282947 */ /* 0x004fea0003800000 */
[----:B------:R-:W-:Y:S05]  /*b9a0*/  @!P0 BRA `(.L_x_933) ;  /* 0x0000000000048947 */ /* 0x000fea0003800000 */
[----:B------:R-:W-:Y:S01]  /*b9b0*/  BPT.TRAP 0x1 ;  /* 0x000000040000795c */ /* 0x000fe20000300000 */
.L_x_933:
[----:B------:R-:W-:Y:S01]  /*b9c0*/  ULEA UR10, UR5, UR36, 0x3 ;  /* 0x00000024050a7291 */ /* 0x000fe2000f8e183f */
[----:B01----:R-:W-:-:S08]  /*b9d0*/  SHF.L.U32 R10, R20, 0x1f, RZ ;  /* 0x0000001f140a7819 */ /* 0x003fd000000006ff */
[----:B------:R0:W1:Y:S01]  /*b9e0*/  SYNCS.PHASECHK.TRANS64.TRYWAIT P2, [UR10+0x22850], R10 ;  /* 0x0228500aff0075a7 */ /* 0x000062000804014a */
[----:B------:R-:W-:Y:S05]  /*b9f0*/  @!P0 BRA `(.L_x_934) ;  /* 0x0000000000048947 */ /* 0x000fea0003800000 */
[----:B------:R-:W-:Y:S01]  /*ba00*/  BPT.TRAP 0x1 ;  /* 0x000000040000795c */ /* 0x000fe20000300000 */
.L_x_934:
[----:B-1----:R-:W-:Y:S05]  /*ba10*/  @P2 BRA `(.L_x_932) ;  /* 0x0000000000082947 */ /* 0x002fea0003800000 */
[----:B------:R-:W1:Y:S02]  /*ba20*/  SYNCS.PHASECHK.TRANS64.TRYWAIT P2, [UR10+0x22850], R10 ;  /* 0x0228500aff0075a7 */ /* 0x000e64000804014a */
[----:B-1----:R-:W-:Y:S05]  /*ba30*/  @!P2 BRA `(.L_x_935) ;  /* 0x0000009c0074a947 */ /* 0x002fea0003800000 */
.L_x_932:
[----:B------:R-:W-:Y:S01]  /*ba40*/  UIADD3 UR10, UR36, 0x400, URZ ;  /* 0x00000400240a7890 */ /* 0x000fe2000fffe03f */
[----:B------:R-:W-:Y:S01]  /*ba50*/  WARPGROUP.ARRIVE ;  /* 0x00000000000079c5 */ /* 0x000fe20000000000 */
[----:B------:R-:W-:Y:S01]  /*ba60*/  UMOV UR11, 0x40000040 ;  /* 0x40000040000b7882 */ /* 0x000fe20000000000 */
[C---:B------:R-:W-:Y:S01]  /*ba70*/  FMUL.FTZ R21, R0.reuse, R34 ;  /* 0x0000002200157220 */ /* 0x040fe20000410000 */
[----:B------:R-:W-:Y:S01]  /*ba80*/  USHF.R.U32.HI UR10, URZ, 0x4, UR10 ;  /* 0x000000043f0a7899 */ /* 0x000fe2000801160a */
[C---:B------:R-:W-:Y:S01]  /*ba90*/  FMUL.FTZ R34, R0.reuse, R55 ;  /* 0x0000003700227220 */ /* 0x040fe20000410000 */
[C---:B------:R-:W-:Y:S01]  /*baa0*/  FMUL.FTZ R22, R0.reuse, R35 ;  /* 0x0000002300167220 */ /* 0x040fe20000410000 */
[----:B------:R-:W2:Y:S01]  /*bab0*/  @P5 LDC R55, c[0x0][0x44c] ;  /* 0x00011300ff375b82 */ /* 0x000ea20000000800 */
[----:B------:R-:W-:Y:S01]  /*bac0*/  ULOP3.LUT UR10, UR10, 0x3fff, URZ, 0xc0, !UPT ;  /* 0x00003fff0a0a7892 */ /* 0x000fe2000f8ec03f */
[C---:B------:R-:W-:Y:S01]  /*bad0*/  FMUL.FTZ R35, R0.reuse, R36 ;  /* 0x0000002400237220 */ /* 0x040fe20000410000 */
[C---:B------:R-:W-:Y:S01]  /*bae0*/  FMUL.FTZ R36, R0.reuse, R58 ;  /* 0x0000003a00247220 */ /* 0x040fe20000410000 */
[----:B------:R-:W-:Y:S01]  /*baf0*/  FMUL.FTZ R58, R0, R60 ;  /* 0x0000003c003a7220 */ /* 0x000fe20000410000 */
[----:B------:R-:W-:Y:S01]  /*bb00*/  ULOP3.LUT UR10, UR10, 0x10000, URZ, 0xfc, !UPT ;  /* 0x000100000a0a7892 */ /* 0x000fe2000f8efc3f */
[----:B------:R-:W-:-:S02]  /*bb10*/  IMAD.U32 R60, RZ, RZ, UR4 ;  /* 0x00000004ff3c7e24 */ /* 0x000fc4000f8e00ff */
[C---:B------:R-:W-:Y:S01]  /*bb20*/  FMUL.FTZ R23, R0.reuse, R38 ;  /* 0x0000002600177220 */ /* 0x040fe20000410000 */
[C---:B------:R-:W-:Y:S01]  /*bb30*/  FMUL.FTZ R38, R0.reuse, R63 ;  /* 0x0000003f00267220 */ /* 0x040fe20000410000 */
[----:B------:R-:W-:Y:S01]  /*bb40*/  ULEA UR14, UR5, UR10, 0xa ;  /* 0x0000000a050e7291 */ /* 0x000fe2000f8e503f */
[C---:B------:R-:W-:Y:S01]  /*bb50*/  FMUL.FTZ R63, R0.reuse, R65 ;  /* 0x00000041003f7220 */ /* 0x040fe20000410000 */
[----:B------:R-:W-:Y:S02]  /*bb60*/  IMAD.MOV.U32 R65, RZ, RZ, R8 ;  /* 0x000000ffff417224 */ /* 0x000fe400078e0008 */
[C---:B-1----:R-:W-:Y:S01]  /*bb70*/  FMUL.FTZ R11, R0.reuse, R26 ;  /* 0x0000001a000b7220 */ /* 0x042fe20000410000 */
[C---:B0-----:R-:W-:Y:S01]  /*bb80*/  FMUL.FTZ R10, R0.reuse, R27 ;  /* 0x0000001b000a7220 */ /* 0x041fe20000410000 */
[C---:B------:R-:W-:Y:S01]  /*bb90*/  FMUL.FTZ R15, R0.reuse, R30 ;  /* 0x0000001e000f7220 */ /* 0x040fe20000410000 */
[C---:B------:R-:W-:Y:S01]  /*bba0*/  FMUL.FTZ R20, R0.reuse, R31 ;  /* 0x0000001f00147220 */ /* 0x040fe20000410000 */
[----:B------:R-:W-:Y:S01]  /*bbb0*/  UMOV UR10, UR14 ;  /* 0x0000000e000a7c82 */ /* 0x000fe20008000000 */
[C---:B------:R-:W-:Y:S01]  /*bbc0*/  FMUL.FTZ R26, R0.reuse, R43 ;  /* 0x0000002b001a7220 */ /* 0x040fe20000410000 */
[----:B------:R-:W-:Y:S01]  /*bbd0*/  QGMMA.64x128x32.F32.E4M3.E4M3 R88, R164, gdesc[UR8], R88, gsb0 ;  /* 0x01e00008a4587df3 */ /* 0x000fe20008000858 */
[----:B------:R-:W-:Y:S01]  /*bbe0*/  UIADD3 UR10, UR14, 0x2, URZ ;  /* 0x000000020e0a7890 */ /* 0x000fe2000fffe03f */
[C---:B------:R-:W-:Y:S01]  /*bbf0*/  FMUL.FTZ R27, R0.reuse, R46 ;  /* 0x0000002e001b7220 */ /* 0x040fe20000410000 */
[----:B------:R-:W-:Y:S01]  /*bc00*/  UMOV UR11, 0x40000040 ;  /* 0x40000040000b7882 */ /* 0x000fe20000000000 */
        /* <DEDUP_REMOVED lines=26> */
[----:B------:R-:W1:Y:S08]  /*bdb0*/  MUFU.TANH R10, R10 ;  /* 0x0000000a000a7308 */ /* 0x000e700000002400 */
        /* <DEDUP_REMOVED lines=19> */
[C---:B------:R-:W-:Y:S01]  /*bef0*/  FMUL.FTZ R64, R0.reuse, R68 ;  /* 0x0000004400407220 */ /* 0x040fe20000410000 */
[----:B------:R-:W-:Y:S01]  /*bf00*/  QGMMA.64x128x32.F32.E4M3.E4M3 R88, R160, gdesc[UR8], R88, gsb0 ;  /* 0x01e00008a0587df3 */ /* 0x000fe20008000858 */
[----:B------:R-:W-:Y:S01]  /*bf10*/  UIADD3 UR10, UR14, 0x4, URZ ;  /* 0x000000040e0a7890 */ /* 0x000fe2000fffe03f */
[----:B------:R-:W5:Y:S01]  /*bf20*/  @P5 LDC R68, c[0x0][0x450] ;  /* 0x00011400ff445b82 */ /* 0x000f620000000800 */
        /* <DEDUP_REMOVED lines=31> */
[----:B------:R-:W-:Y:S01]  /*c120*/  FMUL.FTZ R59, R0, R61 ;  /* 0x0000003d003b7220 */ /* 0x000fe20000410000 */
[----:B--2---:R-:W-:Y:S01]  /*c130*/  @P5 IMAD.HI.U32 R61, R8, R55, RZ ;  /* 0x00000037083d5227 */ /* 0x004fe200078e00ff */
[----:B------:R-:W-:Y:S01]  /*c140*/  @!P1 LEA R55, R60, UR36, 0x3 ;  /* 0x000000243c379c11 */ /* 0x000fe2000f8e18ff */
[----:B------:R-:W-:Y:S01]  /*c150*/  QGMMA.64x128x32.F32.E4M3.E4M3 R88, R156, gdesc[UR8], R88, gsb0 ;  /* 0x01e000089c587df3 */ /* 0x000fe20008000858 */
[----:B------:R-:W-:Y:S01]  /*c160*/  UIADD3 UR10, UR14, 0x6, URZ ;  /* 0x000000060e0a7890 */ /* 0x000fe2000fffe03f */
[----:B------:R-:W-:Y:S01]  /*c170*/  FMUL.FTZ R161, R0, R40 ;  /* 0x0000002800a17220 */ /* 0x000fe20000410000 */
[----:B------:R-:W-:Y:S01]  /*c180*/  UMOV UR11, 0x40000040 ;  /* 0x40000040000b7882 */ /* 0x000fe20000000000 */
[----:B-----5:R-:W-:Y:S01]  /*c190*/  @P5 SHF.R.U32.HI R65, RZ, R68, R61 ;  /* 0x00000044ff415219 */ /* 0x020fe2000001163d */
[----:B------:R-:W-:-:S02]  /*c1a0*/  @!P1 VIADD R55, R55, 0x22840 ;  /* 0x0002284037379836 */ /* 0x000fc40000000000 */
[C---:B------:R-:W-:Y:S01]  /*c1b0*/  FMUL.FTZ R162, R0.reuse, R41 ;  /* 0x0000002900a27220 */ /* 0x040fe20000410000 */
[C---:B------:R-:W-:Y:S01]  /*c1c0*/  FMUL.FTZ R163, R0.reuse, R52 ;  /* 0x0000003400a37220 */ /* 0x040fe20000410000 */
[C---:B------:R-:W-:Y:S01]  /*c1d0*/  FMUL.FTZ R41, R0.reuse, R66 ;  /* 0x0000004200297220 */ /* 0x040fe20000410000 */
[C---:B------:R-:W-:Y:S01]  /*c1e0*/  FMUL.FTZ R40, R0.reuse, R67 ;  /* 0x0000004300287220 */ /* 0x040fe20000410000 */
[----:B------:R-:W-:Y:S01]  /*c1f0*/  @!P1 PRMT R55, RZ, 0x654, R55 ;  /* 0x00000654ff379816 */ /* 0x000fe20000000037 */
[----:B------:R-:W-:Y:S01]  /*c200*/  FMUL.FTZ R52, R0, R83 ;  /* 0x0000005300347220 */ /* 0x000fe20000410000 */
[----:B------:R-:W2:Y:S08]  /*c210*/  MUFU.TANH R160, R160 ;  /* 0x000000a000a07308 */ /* 0x000eb00000002400 */
        /* <DEDUP_REMOVED lines=18> */
[----:B------:R-:W-:-:S04]  /*c340*/  IMAD.SHL.U32 R158, R9, 0x80, RZ ;  /* 0x00000080099e7824 */ /* 0x000fc800078e00ff */
[----:B------:R-:W0:Y:S01]  /*c350*/  MUFU.TANH R156, R72 ;  /* 0x00000048009c7308 */ /* 0x000e220000002400 */
[----:B------:R-:W-:Y:S01]  /*c360*/  QGMMA.64x128x32.F32.E4M3.E4M3 R88, R152, gdesc[UR8], R88, gsb0 ;  /* 0x01e0000898587df3 */ /* 0x000fe20008000858 */
[----:B------:R-:W-:-:S05]  /*c370*/  IADD3 R60, -R158, 0x1, RZ ;  /* 0x000000019e3c7810 */ /* 0x000fca0007ffe1ff */
[----:B------:R-:W-:Y:S01]  /*c380*/  IMAD R61, R3, -0x2, R60 ;  /* 0xfffffffe033d7824 */ /* 0x000fe200078e023c */
[----:B------:R-:W0:Y:S01]  /*c390*/  MUFU.TANH R47, R47 ;  /* 0x0000002f002f7308 */ /* 0x000e220000002400 */
[----:B------:R-:W5:Y:S02]  /*c3a0*/  SHFL.IDX PT, R60, R65, RZ, 0x1c1f ;  /* 0x001c1fff413c7589 */ /* 0x000f6400000e0000 */
[----:B------:R-:W-:-:S04]  /*c3b0*/  IMAD R61, R16, UR35, R61 ;  /* 0x00000023103d7c24 */ /* 0x000fc8000f8e023d */
[----:B------:R-:W-:Y:S01]  /*c3c0*/  VIADD R61, R61, -UR34 ;  /* 0x800000223d3d7c36 */ /* 0x000fe20008000000 */
        /* <DEDUP_REMOVED lines=17> */
[----:B-1----:R-:W-:Y:S01]  /*c4e0*/  FMUL.FTZ R55, R0, R87 ;  /* 0x0000005700377220 */ /* 0x002fe20000410000 */
[----:B------:R-:W-:-:S04]  /*c4f0*/  VIADD R87, R61, UR42 ;  /* 0x0000002a3d577c36 */ /* 0x000fc80008000000 */
[----:B------:R-:W-:Y:S01]  /*c500*/  IMAD.IADD R67, R87, 0x1, R60 ;  /* 0x0000000157437824 */ /* 0x000fe200078e023c */
[----:B------:R-:W1:Y:S01]  /*c510*/  MUFU.TANH R55, R55 ;  /* 0x0000003700377308 */ /* 0x000e620000002400 */
[----:B0-234-:R-:W-:Y:S05]  /*c520*/  @!P6 BRA `(.L_x_936) ;  /* 0x00000000005ce947 */ /* 0x01dfea0003800000 */
[----:B------:R-:W-:Y:S01]  /*c530*/  IMAD R60, R16, UR35, R60 ;  /* 0x00000023103c7c24 */ /* 0x000fe2000f8e023c */
[----:B------:R-:W-:Y:S03]  /*c540*/  BSSY B0, `(.L_x_937) ;  /* 0x0000011000007945 */ /* 0x000fe60003800000 */
[----:B------:R-:W-:-:S05]  /*c550*/  VIADD R71, R60, -UR34 ;  /* 0x800000223c477c36 */ /* 0x000fca0008000000 */
        /* <DEDUP_REMOVED lines=10> */
.L_x_938:
[----:B------:R-:W-:-:S05]  /*c600*/  IMAD.U32 R68, RZ, RZ, UR33 ;  /* 0x00000021ff447e24 */ /* 0x000fca000f8e00ff */
[----:B------:R-:W-:-:S13]  /*c610*/  ISETP.NE.AND P2, PT, R68, 0x1, PT ;  /* 0x000000014400780c */ /* 0x000fda0003f45270 */
[----:B------:R-:W0:Y:S02]  /*c620*/  @P2 LDC.64 R60, c[0x0][0x9e8] ;  /* 0x00027a00ff3c2b82 */ /* 0x000e240000000a00 */
[----:B0-----:R-:W-:-:S05]  /*c630*/  @P2 IMAD.HI.U32 R60, R71, R60, RZ ;  /* 0x0000003c473c2227 */ /* 0x001fca00078e00ff */
[----:B------:R-:W-:-:S07]  /*c640*/  @P2 SHF.R.U32.HI R71, RZ, R61, R60 ;  /* 0x0000003dff472219 */ /* 0x000fce000001163c */
.L_x_939:
[----:B------:R-:W-:Y:S05]  /*c650*/  BSYNC B0 ;  /* 0x0000000000007941 */ /* 0x000fea0003800000 */
.L_x_937:
[----:B------:R-:W-:-:S04]  /*c660*/  IMAD R60, R71, R68, -R158 ;  /* 0x00000044473c7224 */ /* 0x000fc800078e0a9e */
[----:B------:R-:W-:-:S05]  /*c670*/  IMAD R60, R3, -0x2, R60 ;  /* 0xfffffffe033c7824 */ /* 0x000fca00078e023c */
[----:B------:R-:W-:Y:S02]  /*c680*/  VIADDMNMX R67, R60, R68, R67, PT ;  /* 0x000000443c437246 */ /* 0x000fe40003800143 */
[----:B------:R-:W-:-:S07]  /*c690*/  VIMNMX R69, R69, R60, !PT ;  /* 0x0000003c45457248 */ /* 0x000fce0007fe0100 */
.L_x_936:
        /* <DEDUP_REMOVED lines=79> */
[----:B------:R-:W0:Y:S01]  /*cb90*/  SHFL.IDX PT, R156, R65, 0x1, 0x1c1f ;  /* 0x003c1f00419c7f89 */ /* 0x000e2200000e0000 */
[----:B------:R-:W-:-:S02]  /*cba0*/  ISETP.GT.AND P4, PT, R69, 0x68, P2 ;  /* 0x000000684500780c */ /* 0x000fc40001784270 */
[----:B------:R-:W-:Y:S02]  /*cbb0*/  ISETP.GT.AND P3, PT, R69, 0x69, P2 ;  /* 0x000000694500780c */ /* 0x000fe40001764270 */
[C---:B------:R-:W-:Y:S02]  /*cbc0*/  ISETP.LT.OR P4, PT, R67.reuse, 0x69, P4 ;  /* 0x000000694300780c */ /* 0x040fe40002781670 */
[----:B------:R-:W-:Y:S02]  /*cbd0*/  ISETP.LT.OR P3, PT, R67, 0x6a, P3 ;  /* 0x0000006a4300780c */ /* 0x000fe40001f61670 */
[----:B------:R-:W-:Y:S02]  /*cbe0*/  FSEL R60, R75, -INF , !P4 ;  /* 0xff8000004b3c7808 */ /* 0x000fe40006000000 */
[----:B------:R-:W-:Y:S02]  /*cbf0*/  FSEL R58, R77, -INF , !P3 ;  /* 0xff8000004d3a7808 */ /* 0x000fe40005800000 */
[----:B------:R-:W-:-:S02]  /*cc00*/  ISETP.GT.AND P4, PT, R69, 0x70, P2 ;  /* 0x000000704500780c */ /* 0x000fc40001784270 */
[----:B------:R-:W-:Y:S02]  /*cc10*/  ISETP.GT.AND P3, PT, R69, 0x71, P2 ;  /* 0x000000714500780c */ /* 0x000fe40001764270 */
[C---:B------:R-:W-:Y:S02]  /*cc20*/  ISETP.LT.OR P4, PT, R67.reuse, 0x71, P4 ;  /* 0x000000714300780c */ /* 0x040fe40002781670 */
[----:B------:R-:W-:Y:S02]  /*cc30*/  ISETP.LT.OR P3, PT, R67, 0x72, P3 ;  /* 0x000000724300780c */ /* 0x000fe40001f61670 */
[----:B------:R-:W-:Y:S02]  /*cc40*/  FSEL R56, R79, -INF , !P4 ;  /* 0xff8000004f387808 */ /* 0x000fe40006000000 */
[----:B------:R-:W-:Y:S01]  /*cc50*/  FSEL R44, R81, -INF , !P3 ;  /* 0xff800000512c7808 */ /* 0x000fe20005800000 */
[--C-:B0-----:R-:W-:Y:S01]  /*cc60*/  IMAD.IADD R29, R87, 0x1, R156.reuse ;  /* 0x00000001571d7824 */ /* 0x101fe200078e029c */
[----:B------:R-:W-:Y:S01]  /*cc70*/  ISETP.GT.AND P4, PT, R69, 0x78, P2 ;  /* 0x000000784500780c */ /* 0x000fe20001784270 */
[----:B------:R-:W-:Y:S01]  /*cc80*/  IMAD.IADD R35, R153, 0x1, R156 ;  /* 0x0000000199237824 */ /* 0x000fe200078e029c */
[----:B------:R-:W-:-:S02]  /*cc90*/  ISETP.GT.AND P3, PT, R69, 0x79, P2 ;  /* 0x000000794500780c */ /* 0x000fc40001764270 */
[C---:B------:R-:W-:Y:S02]  /*cca0*/  ISETP.LT.OR P4, PT, R67.reuse, 0x79, P4 ;  /* 0x000000794300780c */ /* 0x040fe40002781670 */
[----:B------:R-:W-:Y:S02]  /*ccb0*/  ISETP.LT.OR P3, PT, R67, 0x7a, P3 ;  /* 0x0000007a4300780c */ /* 0x000fe40001f61670 */
[----:B------:R-:W-:Y:S02]  /*ccc0*/  FSEL R48, R83, -INF , !P4 ;  /* 0xff80000053307808 */ /* 0x000fe40006000000 */
[----:B------:R-:W-:Y:S01]  /*ccd0*/  FSEL R32, R85, -INF , !P3 ;  /* 0xff80000055207808 */ /* 0x000fe20005800000 */
[----:B------:R-:W-:Y:S08]  /*cce0*/  @!P6 BRA `(.L_x_940) ;  /* 0x00000000005ce947 */ /* 0x000ff00003800000 */
        /* <DEDUP_REMOVED lines=13> */
.L_x_942:
[----:B------:R-:W-:-:S05]  /*cdc0*/  IMAD.U32 R49, RZ, RZ, UR33 ;  /* 0x00000021ff317e24 */ /* 0x000fca000f8e00ff */
[----:B------:R-:W-:-:S13]  /*cdd0*/  ISETP.NE.AND P3, PT, R49, 0x1, PT ;  /* 0x000000013100780c */ /* 0x000fda0003f65270 */
[----:B------:R-:W0:Y:S02]  /*cde0*/  @P3 LDC.64 R156, c[0x0][0x9e8] ;  /* 0x00027a00ff9c3b82 */ /* 0x000e240000000a00 */
[----:B0-----:R-:W-:-:S05]  /*cdf0*/  @P3 IMAD.HI.U32 R156, R45, R156, RZ ;  /* 0x0000009c2d9c3227 */ /* 0x001fca00078e00ff */
[----:B------:R-:W-:-:S07]  /*ce00*/  @P3 SHF.R.U32.HI R45, RZ, R157, R156 ;  /* 0x0000009dff2d3219 */ /* 0x000fce000001169c */
.L_x_943:
[----:B------:R-:W-:Y:S05]  /*ce10*/  BSYNC B0 ;  /* 0x0000000000007941 */ /* 0x000fea0003800000 */
.L_x_941:
[----:B------:R-:W-:-:S04]  /*ce20*/  IMAD R156, R45, R49, -R158 ;  /* 0x000000312d9c7224 */ /* 0x000fc800078e0a9e */
[----:B------:R-:W-:-:S05]  /*ce30*/  IMAD R156, R3, -0x2, R156 ;  /* 0xfffffffe039c7824 */ /* 0x000fca00078e029c */
[----:B------:R-:W-:Y:S02]  /*ce40*/  VIADDMNMX R29, R156, R49, R29, PT ;  /* 0x000000319c1d7246 */ /* 0x000fe4000380011d */
[----:B------:R-:W-:-:S07]  /*ce50*/  VIMNMX R35, R35, R156, !PT ;  /* 0x0000009c23237248 */ /* 0x000fce0007fe0100 */
.L_x_940:
[----:B------:R-:W-:Y:S02]  /*ce60*/  FMNMX.FTZ R45, R180, R13, !PT ;  /* 0x0000000db42d7209 */ /* 0x000fe40007810000 */
[C---:B------:R-:W-:Y:S02]  /*ce70*/  ISETP.GT.AND P4, PT, R35.reuse, 0x1, P2 ;  /* 0x000000012300780c */ /* 0x040fe40001784270 */
        /* <DEDUP_REMOVED lines=12> */
[----:B------:R-:W-:Y:S01]  /*cf40*/  FMNMX.FTZ R45, R186, R45, !PT ;  /* 0x0000002dba2d7209 */ /* 0x000fe20007810000 */
[----:B------:R-:W0:Y:S01]  /*cf50*/  LDC R15, c[0x0][0x988] ;  /* 0x00026200ff0f7b82 */ /* 0x000e220000000800 */
        /* <DEDUP_REMOVED lines=49> */
[C---:B------:R-:W-:Y:S01]  /*d270*/  ISETP.LT.OR P4, PT, R29.reuse, 0x2a, P4 ;  /* 0x0000002a1d00780c */ /* 0x040fe20002781670 */
[----:B------:R-:W2:Y:S01]  /*d280*/  SHFL.BFLY PT, R10, R45, 0x2, 0x1f ;  /* 0x0c401f002d0a7f89 */ /* 0x000ea200000e0000 */
[----:B------:R-:W-:-:S02]  /*d290*/  ISETP.LT.OR P3, PT, R29, 0x31, P3 ;  /* 0x000000311d00780c */ /* 0x000fc40001f61670 */
[----:B------:R-:W-:Y:S02]  /*d2a0*/  FSEL R28, R28, -INF , !P4 ;  /* 0xff8000001c1c7808 */ /* 0x000fe40006000000 */
[C---:B------:R-:W-:Y:S02]  /*d2b0*/  ISETP.GT.AND P4, PT, R35.reuse, 0x31, P2 ;  /* 0x000000312300780c */ /* 0x040fe40001784270 */
[----:B------:R-:W-:Y:S02]  /*d2c0*/  FSEL R30, R30, -INF , !P3 ;  /* 0xff8000001e1e7808 */ /* 0x000fe40005800000 */
[----:B------:R-:W-:Y:S02]  /*d2d0*/  ISETP.GT.AND P3, PT, R35, 0x38, P2 ;  /* 0x000000382300780c */ /* 0x000fe40001764270 */
[C---:B------:R-:W-:Y:S02]  /*d2e0*/  ISETP.LT.OR P4, PT, R29.reuse, 0x32, P4 ;  /* 0x000000321d00780c */ /* 0x040fe40002781670 */
[----:B------:R-:W-:-:S02]  /*d2f0*/  ISETP.LT.OR P3, PT, R29, 0x39, P3 ;  /* 0x000000391d00780c */ /* 0x000fc40001f61670 */
[----:B------:R-:W-:Y:S02]  /*d300*/  FSEL R176, R31, -INF , !P4 ;  /* 0xff8000001fb07808 */ /* 0x000fe40006000000 */
[----:B------:R-:W-:Y:S02]  /*d310*/  ISETP.GT.AND P4, PT, R35, 0x39, P2 ;  /* 0x000000392300780c */ /* 0x000fe40001784270 */
[----:B------:R-:W-:Y:S02]  /*d320*/  FSEL R178, R33, -INF , !P3 ;  /* 0xff80000021b27808 */ /* 0x000fe40005800000 */
[----:B------:R-:W-:Y:S02]  /*d330*/  ISETP.GT.AND P3, PT, R35, 0x40, P2 ;  /* 0x000000402300780c */ /* 0x000fe40001764270 */
[----:B------:R-:W-:Y:S02]  /*d340*/  ISETP.LT.OR P4, PT, R29, 0x3a, P4 ;  /* 0x0000003a1d00780c */ /* 0x000fe40002781670 */
[----:B--2---:R-:W-:-:S02]  /*d350*/  FMNMX.FTZ R10, R45, R10, !PT ;  /* 0x0000000a2d0a7209 */ /* 0x004fc40007810000 */
[----:B------:R-:W-:Y:S02]  /*d360*/  ISETP.LT.OR P3, PT, R29, 0x41, P3 ;  /* 0x000000411d00780c */ /* 0x000fe40001f61670 */
[----:B------:R-:W-:Y:S01]  /*d370*/  FSEL R34, R34, -INF , !P4 ;  /* 0xff80000022227808 */ /* 0x000fe20006000000 */
[----:B------:R-:W2:Y:S01]  /*d380*/  SHFL.BFLY PT, R21, R10, 0x1, 0x1f ;  /* 0x0c201f000a157f89 */ /* 0x000ea200000e0000 */
[----:B------:R-:W-:Y:S02]  /*d390*/  FSEL R36, R36, -INF , !P3 ;  /* 0xff80000024247808 */ /* 0x000fe40005800000 */
[----:B------:R-:W-:-:S04]  /*d3a0*/  ISETP.GT.AND P3, PT, R35, 0x41, P2 ;  /* 0x000000412300780c */ /* 0x000fc80001764270 */
[----:B------:R-:W-:Y:S02]  /*d3b0*/  ISETP.LT.OR P3, PT, R29, 0x42, P3 ;  /* 0x000000421d00780c */ /* 0x000fe40001f61670 */
[----:B--2---:R-:W-:-:S04]  /*d3c0*/  FMNMX.FTZ R10, R10, R21, !PT ;  /* 0x000000150a0a7209 */ /* 0x004fc80007810000 */
[C---:B------:R-:W-:Y:S01]  /*d3d0*/  FSETP.NEU.FTZ.AND P4, PT, R10.reuse, -INF , PT ;  /* 0xff8000000a00780b */ /* 0x040fe20003f9d000 */
[----:B0-----:R-:W-:-:S05]  /*d3e0*/  FFMA.FTZ R33, R10, R15, -8 ;  /* 0xc10000000a217423 */ /* 0x001fca000001000f */
[----:B------:R-:W-:-:S05]  /*d3f0*/  FSEL R33, R33, RZ, P4 ;  /* 0x000000ff21217208 */ /* 0x000fca0002000000 */
[-CC-:B------:R-:W-:Y:S01]  /*d400*/  FFMA.FTZ R20, R180, R15.reuse, -R33.reuse ;  /* 0x0000000fb4147223 */ /* 0x180fe20000010821 */
[----:B------:R-:W-:Y:S01]  /*d410*/  FSEL R180, R37, -INF , !P3 ;  /* 0xff80000025b47808 */ /* 0x000fe20005800000 */
[-CC-:B------:R-:W-:Y:S01]  /*d420*/  FFMA.FTZ R21, R184, R15.reuse, -R33.reuse ;  /* 0x0000000fb8157223 */ /* 0x180fe20000010821 */
[----:B------:R-:W-:Y:S01]  /*d430*/  ISETP.GT.AND P3, PT, R35, 0x48, P2 ;  /* 0x000000482300780c */ /* 0x000fe20001764270 */
[-CC-:B------:R-:W-:Y:S01]  /*d440*/  FFMA.FTZ R25, R192, R15.reuse, -R33.reuse ;  /* 0x0000000fc0197223 */ /* 0x180fe20000010821 */
[----:B------:R-:W-:-:S01]  /*d450*/  FFMA.FTZ R31, R182, R15, -R33 ;  /* 0x0000000fb61f7223 */ /* 0x000fc20000010821 */
[-CC-:B------:R-:W-:Y:S01]  /*d460*/  FFMA.FTZ R182, R162, R15.reuse, -R33.reuse ;  /* 0x0000000fa2b67223 */ /* 0x180fe20000010821 */
[----:B------:R-:W-:Y:S01]  /*d470*/  ISETP.LT.OR P3, PT, R29, 0x49, P3 ;  /* 0x000000491d00780c */ /* 0x000fe20001f61670 */
[-CC-:B------:R-:W-:Y:S01]  /*d480*/  FFMA.FTZ R45, R80, R15.reuse, -R33.reuse ;  /* 0x0000000f502d7223 */ /* 0x180fe20000010821 */
[----:B------:R-:W-:-:S01]  /*d490*/  FFMA.FTZ R22, R196, R15, -R33 ;  /* 0x0000000fc4167223 */ /* 0x000fc20000010821 */
[-CC-:B------:R-:W-:Y:S01]  /*d4a0*/  FFMA.FTZ R23, R194, R15.reuse, -R33.reuse ;  /* 0x0000000fc2177223 */ /* 0x180fe20000010821 */
[----:B------:R-:W-:Y:S01]  /*d4b0*/  FSEL R184, R39, -INF , !P3 ;  /* 0xff80000027b87808 */ /* 0x000fe20005800000 */
[-CC-:B------:R-:W-:Y:S01]  /*d4c0*/  FFMA.FTZ R39, R154, R15.reuse, -R33.reuse ;  /* 0x0000000f9a277223 */ /* 0x180fe20000010821 */
[----:B------:R-:W-:Y:S01]  /*d4d0*/  ISETP.GT.AND P3, PT, R35, RZ, P2 ;  /* 0x000000ff2300720c */ /* 0x000fe20001764270 */
        /* <DEDUP_REMOVED lines=9> */
[----:B------:R-:W-:Y:S01]  /*d570*/  ISETP.GT.AND P3, PT, R35, 0x49, P2 ;  /* 0x000000492300780c */ /* 0x000fe20001764270 */
[-CC-:B------:R-:W-:Y:S01]  /*d580*/  FFMA.FTZ R74, R74, R15.reuse, -R33.reuse ;  /* 0x0000000f4a4a7223 */ /* 0x180fe20000010821 */
        /* <DEDUP_REMOVED lines=9> */
[-CC-:B------:R-:W-:Y:S01]  /*d620*/  FFMA.FTZ R44, R44, R15.reuse, -R33.reuse ;  /* 0x0000000f2c2c7223 */ /* 0x180fe20000010821 */
[----:B------:R-:W-:Y:S01]  /*d630*/  ISETP.GT.AND P3, PT, R35, 0x50, P2 ;  /* 0x000000502300780c */ /* 0x000fe20001764270 */
[----:B------:R-:W-:Y:S01]  /*d640*/  FFMA.FTZ R48, R48, R15, -R33 ;  /* 0x0000000f30307223 */ /* 0x000fe20000010821 */
[----:B------:R-:W-:Y:S01]  /*d650*/  FMNMX.FTZ R11, R160, R11, !PT ;  /* 0x0000000ba00b7209 */ /* 0x000fe20007810000 */
[----:B------:R-:W-:Y:S01]  /*d660*/  MUFU.EX2 R20, R20 ;  /* 0x0000001400147308 */ /* 0x000fe20000000800 */
[----:B------:R-:W-:-:S02]  /*d670*/  ISETP.LT.OR P3, PT, R29, 0x51, P3 ;  /* 0x000000511d00780c */ /* 0x000fc40001f61670 */
[----:B------:R-:W-:Y:S02]  /*d680*/  FMNMX.FTZ R11, R164, R11, !PT ;  /* 0x0000000ba40b7209 */ /* 0x000fe40007810000 */
[----:B------:R-:W-:Y:S01]  /*d690*/  FSEL R192, R41, -INF , !P3 ;  /* 0xff80000029c07808 */ /* 0x000fe20005800000 */
[----:B------:R-:W-:Y:S01]  /*d6a0*/  FFMA.FTZ R41, R86, R15, -R33 ;  /* 0x0000000f56297223 */ /* 0x000fe20000010821 */
[----:B------:R-:W-:Y:S01]  /*d6b0*/  FMNMX.FTZ R11, R166, R11, !PT ;  /* 0x0000000ba60b7209 */ /* 0x000fe20007810000 */
[----:B------:R-:W-:Y:S01]  /*d6c0*/  MUFU.EX2 R21, R21 ;  /* 0x0000001500157308 */ /* 0x000fe20000000800 */
[----:B------:R-:W-:Y:S02]  /*d6d0*/  ISETP.GT.AND P3, PT, R35, 0x51, P2 ;  /* 0x000000512300780c */ /* 0x000fe40001764270 */
[----:B------:R-:W-:Y:S02]  /*d6e0*/  FMNMX.FTZ R11, R170, R11, !PT ;  /* 0x0000000baa0b7209 */ /* 0x000fe40007810000 */
[----:B------:R-:W-:-:S02]  /*d6f0*/  ISETP.LT.OR P3, PT, R29, 0x52, P3 ;  /* 0x000000521d00780c */ /* 0x000fc40001f61670 */
[----:B------:R-:W-:Y:S01]  /*d700*/  FMNMX.FTZ R11, R24, R11, !PT ;  /* 0x0000000b180b7209 */ /* 0x000fe20007810000 */
[----:B------:R-:W-:Y:S01]  /*d710*/  MUFU.EX2 R22, R22 ;  /* 0x0000001600167308 */ /* 0x000fe20000000800 */
[----:B------:R-:W-:Y:S02]  /*d720*/  FSEL R40, R40, -INF , !P3 ;  /* 0xff80000028287808 */ /* 0x000fe40005800000 */
[----:B------:R-:W-:Y:S02]  /*d730*/  FMNMX.FTZ R11, R172, R11, !PT ;  /* 0x0000000bac0b7209 */ /* 0x000fe40007810000 */
[----:B------:R-:W-:Y:S02]  /*d740*/  ISETP.GT.AND P3, PT, R35, 0x58, P2 ;  /* 0x000000582300780c */ /* 0x000fe40001764270 */
[----:B------:R-:W-:Y:S01]  /*d750*/  FMNMX.FTZ R11, R26, R11, !PT ;  /* 0x0000000b1a0b7209 */ /* 0x000fe20007810000 */
[----:B------:R-:W-:Y:S01]  /*d760*/  MUFU.EX2 R23, R23 ;  /* 0x0000001700177308 */ /* 0x000fe20000000800 */
[----:B------:R-:W-:-:S02]  /*d770*/  ISETP.LT.OR P3, PT, R29, 0x59, P3 ;  /* 0x000000591d00780c */ /* 0x000fc40001f61670 */
[----:B------:R-:W-:Y:S02]  /*d780*/  FMNMX.FTZ R11, R174, R11, !PT ;  /* 0x0000000bae0b7209 */ /* 0x000fe40007810000 */
[----:B------:R-:W-:Y:S02]  /*d790*/  FSEL R42, R42, -INF , !P3 ;  /* 0xff8000002a2a7808 */ /* 0x000fe40005800000 */
[----:B------:R-:W-:Y:S01]  /*d7a0*/  FMNMX.FTZ R11, R28, R11, !PT ;  /* 0x0000000b1c0b7209 */ /* 0x000fe20007810000 */
[----:B------:R-:W-:Y:S01]  /*d7b0*/  MUFU.EX2 R25, R25 ;  /* 0x0000001900197308 */ /* 0x000fe20000000800 */
[----:B------:R-:W-:Y:S02]  /*d7c0*/  ISETP.GT.AND P3, PT, R35, 0x59, P2 ;  /* 0x000000592300780c */ /* 0x000fe40001764270 */
[----:B------:R-:W-:Y:S02]  /*d7d0*/  FMNMX.FTZ R11, R30, R11, !PT ;  /* 0x0000000b1e0b7209 */ /* 0x000fe40007810000 */
[----:B------:R-:W-:-:S02]  /*d7e0*/  ISETP.LT.OR P3, PT, R29, 0x5a, P3 ;  /* 0x0000005a1d00780c */ /* 0x000fc40001f61670 */
[----:B------:R-:W-:Y:S01]  /*d7f0*/  FMNMX.FTZ R11, R176, R11, !PT ;  /* 0x0000000bb00b7209 */ /* 0x000fe20007810000 */
[----:B------:R-:W-:Y:S01]  /*d800*/  MUFU.EX2 R190, R190 ;  /* 0x000000be00be7308 */ /* 0x000fe20000000800 */
[----:B------:R-:W-:Y:S01]  /*d810*/  FSEL R162, R43, -INF , !P3 ;  /* 0xff8000002ba27808 */ /* 0x000fe20005800000 */
[----:B------:R-:W-:Y:S01]  /*d820*/  FFMA.FTZ R43, R84, R15, -R33 ;  /* 0x0000000f542b7223 */ /* 0x000fe20000010821 */
[----:B------:R-:W-:Y:S02]  /*d830*/  ISETP.GT.AND P3, PT, R35, 0x60, P2 ;  /* 0x000000602300780c */ /* 0x000fe40001764270 */
[----:B------:R-:W-:Y:S02]  /*d840*/  FMNMX.FTZ R11, R178, R11, !PT ;  /* 0x0000000bb20b7209 */ /* 0x000fe40007810000 */
[----:B------:R-:W-:Y:S01]  /*d850*/  ISETP.LT.OR P3, PT, R29, 0x61, P3 ;  /* 0x000000611d00780c */ /* 0x000fe20001f61670 */
[----:B------:R-:W-:Y:S01]  /*d860*/  MUFU.EX2 R27, R27 ;  /* 0x0000001b001b7308 */ /* 0x000fe20000000800 */
[----:B------:R-:W-:-:S02]  /*d870*/  FMNMX.FTZ R11, R34, R11, !PT ;  /* 0x0000000b220b7209 */ /* 0x000fc40007810000 */
[----:B------:R-:W-:Y:S02]  /*d880*/  FSEL R46, R46, -INF , !P3 ;  /* 0xff8000002e2e7808 */ /* 0x000fe40005800000 */
[----:B------:R-:W-:Y:S02]  /*d890*/  ISETP.GT.AND P3, PT, R35, 0x61, P2 ;  /* 0x000000612300780c */ /* 0x000fe40001764270 */
[----:B------:R-:W-:Y:S01]  /*d8a0*/  FMNMX.FTZ R11, R36, R11, !PT ;  /* 0x0000000b240b7209 */ /* 0x000fe20007810000 */
[----:B------:R-:W-:Y:S01]  /*d8b0*/  MUFU.EX2 R186, R186 ;  /* 0x000000ba00ba7308 */ /* 0x000fe20000000800 */
[----:B------:R-:W-:Y:S02]  /*d8c0*/  ISETP.LT.OR P3, PT, R29, 0x62, P3 ;  /* 0x000000621d00780c */ /* 0x000fe40001f61670 */
[----:B------:R-:W-:Y:S02]  /*d8d0*/  FMNMX.FTZ R11, R180, R11, !PT ;  /* 0x0000000bb40b7209 */ /* 0x000fe40007810000 */
[----:B------:R-:W-:Y:S01]  /*d8e0*/  FSEL R154, R47, -INF , !P3 ;  /* 0xff8000002f9a7808 */ /* 0x000fe20005800000 */
[----:B------:R-:W-:Y:S01]  /*d8f0*/  FFMA.FTZ R47, R72, R15, -R33 ;  /* 0x0000000f482f7223 */ /* 0x000fe20000010821 */
[----:B------:R-:W-:Y:S01]  /*d900*/  ISETP.GT.AND P3, PT, R35, 0x68, P2 ;  /* 0x000000682300780c */ /* 0x000fe20001764270 */
[----:B------:R-:W-:Y:S01]  /*d910*/  MUFU.EX2 R31, R31 ;  /* 0x0000001f001f7308 */ /* 0x000fe20000000800 */
[----:B------:R-:W-:-:S02]  /*d920*/  FMNMX.FTZ R11, R184, R11, !PT ;  /* 0x0000000bb80b7209 */ /* 0x000fc40007810000 */
[----:B------:R-:W-:Y:S02]  /*d930*/  ISETP.LT.OR P3, PT, R29, 0x69, P3 ;  /* 0x000000691d00780c */ /* 0x000fe40001f61670 */
[----:B------:R-:W-:Y:S02]  /*d940*/  FMNMX.FTZ R11, R38, R11, !PT ;  /* 0x0000000b260b7209 */ /* 0x000fe40007810000 */
[----:B------:R-:W-:Y:S01]  /*d950*/  FSEL R50, R50, -INF , !P3 ;  /* 0xff80000032327808 */ /* 0x000fe20005800000 */
[----:B------:R-:W-:Y:S01]  /*d960*/  MUFU.EX2 R182, R182 ;  /* 0x000000b600b67308 */ /* 0x000fe20000000800 */
[----:B------:R-:W-:Y:S02]  /*d970*/  FMNMX.FTZ R11, R192, R11, !PT ;  /* 0x0000000bc00b7209 */ /* 0x000fe40007810000 */
[----:B------:R-:W-:Y:S02]  /*d980*/  ISETP.GT.AND P3, PT, R35, 0x69, P2 ;  /* 0x000000692300780c */ /* 0x000fe40001764270 */
[----:B------:R-:W-:-:S02]  /*d990*/  FMNMX.FTZ R11, R40, R11, !PT ;  /* 0x0000000b280b7209 */ /* 0x000fc40007810000 */
[----:B------:R-:W-:Y:S01]  /*d9a0*/  ISETP.LT.OR P3, PT, R29, 0x6a, P3 ;  /* 0x0000006a1d00780c */ /* 0x000fe20001f61670 */
[----:B------:R-:W-:Y:S01]  /*d9b0*/  MUFU.EX2 R39, R39 ;  /* 0x0000002700277308 */ /* 0x000fe20000000800 */
[----:B------:R-:W-:Y:S02]  /*d9c0*/  FMNMX.FTZ R11, R42, R11, !PT ;  /* 0x0000000b2a0b7209 */ /* 0x000fe40007810000 */
[----:B------:R-:W-:Y:S01]  /*d9d0*/  FSEL R84, R51, -INF , !P3 ;  /* 0xff80000033547808 */ /* 0x000fe20005800000 */
[----:B------:R-:W-:-:S01]  /*d9e0*/  FFMA.FTZ R51, R60, R15, -R33 ;  /* 0x0000000f3c337223 */ /* 0x000fc20000010821 */
[----:B------:R-:W-:Y:S02]  /*d9f0*/  ISETP.GT.AND P3, PT, R35, 0x70, P2 ;  /* 0x000000702300780c */ /* 0x000fe40001764270 */
[----:B------:R-:W-:Y:S01]  /*da00*/  FMNMX.FTZ R11, R162, R11, !PT ;  /* 0x0000000ba20b7209 */ /* 0x000fe20007810000 */
[----:B------:R-:W-:Y:S01]  /*da10*/  MUFU.EX2 R152, R152 ;  /* 0x0000009800987308 */ /* 0x000fe20000000800 */
        /* <DEDUP_REMOVED lines=8> */
[----:B------:R-:W-:-:S02]  /*daa0*/  FMNMX.FTZ R11, R50, R11, !PT ;  /* 0x0000000b320b7209 */ /* 0x000fc40007810000 */
[----:B------:R-:W-:Y:S01]  /*dab0*/  FSEL R52, R52, -INF , !P3 ;  /* 0xff80000034347808 */ /* 0x000fe20005800000 */
[----:B------:R-:W-:Y:S01]  /*dac0*/  MUFU.EX2 R82, R82 ;  /* 0x0000005200527308 */ /* 0x000fe20000000800 */
[C---:B------:R-:W-:Y:S02]  /*dad0*/  ISETP.GT.AND P3, PT, R35.reuse, 0x78, P2 ;  /* 0x000000782300780c */ /* 0x040fe40001764270 */
[----:B------:R-:W-:Y:S02]  /*dae0*/  FMNMX.FTZ R11, R84, R11, !PT ;  /* 0x0000000b540b7209 */ /* 0x000fe40007810000 */
[----:B------:R-:W-:Y:S01]  /*daf0*/  ISETP.GT.AND P2, PT, R35, 0x79, P2 ;  /* 0x000000792300780c */ /* 0x000fe20001744270 */
[-CC-:B------:R-:W-:Y:S01]  /*db00*/  FFMA.FTZ R35, R68, R15.reuse, -R33.reuse ;  /* 0x0000000f44237223 */ /* 0x180fe20000010821 */
[C---:B------:R-:W-:Y:S01]  /*db10*/  ISETP.LT.OR P3, PT, R29.reuse, 0x79, P3 ;  /* 0x000000791d00780c */ /* 0x040fe20001f61670 */
[--C-:B------:R-:W-:Y:S01]  /*db20*/  FFMA.FTZ R68, R70, R15, -R33.reuse ;  /* 0x0000000f46447223 */ /* 0x100fe20000010821 */
[----:B------:R-:W-:Y:S01]  /*db30*/  FMNMX.FTZ R11, R86, R11, !PT ;  /* 0x0000000b560b7209 */ /* 0x000fe20007810000 */
[----:B------:R-:W-:Y:S01]  /*db40*/  MUFU.EX2 R43, R43 ;  /* 0x0000002b002b7308 */ /* 0x000fe20000000800 */
[----:B------:R-:W-:Y:S01]  /*db50*/  ISETP.LT.OR P2, PT, R29, 0x7a, P2 ;  /* 0x0000007a1d00780c */ /* 0x000fe20001741670 */
[----:B------:R-:W-:Y:S01]  /*db60*/  FFMA.FTZ R29, R76, R15, -R33 ;  /* 0x0000000f4c1d7223 */ /* 0x000fe20000010821 */
[----:B------:R-:W-:-:S02]  /*db70*/  FSEL R54, R54, -INF , !P3 ;  /* 0xff80000036367808 */ /* 0x000fc40005800000 */
[----:B------:R-:W-:Y:S02]  /*db80*/  FMNMX.FTZ R11, R52, R11, !PT ;  /* 0x0000000b340b7209 */ /* 0x000fe40007810000 */
[----:B-1----:R-:W-:Y:S01]  /*db90*/  FSEL R76, R55, -INF , !P2 ;  /* 0xff800000374c7808 */ /* 0x002fe20005000000 */
[----:B------:R-:W-:Y:S01]  /*dba0*/  MUFU.EX2 R168, R168 ;  /* 0x000000a800a87308 */ /* 0x000fe20000000800 */
[----:B------:R-:W-:Y:S02]  /*dbb0*/  FMNMX.FTZ R11, R54, R11, !PT ;  /* 0x0000000b360b7209 */ /* 0x000fe40007810000 */
[----:B------:R-:W-:Y:S02]  /*dbc0*/  FSEL R56, R10, RZ, P4 ;  /* 0x000000ff0a387208 */ /* 0x000fe40002000000 */
[----:B------:R-:W-:-:S03]  /*dbd0*/  FMNMX.FTZ R11, R76, R11, !PT ;  /* 0x0000000b4c0b7209 */ /* 0x000fc60007810000 */
[----:B------:R-:W-:Y:S01]  /*dbe0*/  FADD.FTZ R56, -R56, R13 ;  /* 0x0000000d38387221 */ /* 0x000fe20000010100 */
[----:B------:R-:W-:-:S01]  /*dbf0*/  FFMA.FTZ R13, R32, R15, -R33 ;  /* 0x0000000f200d7223 */ /* 0x000fc20000010821 */
[----:B------:R-:W0:Y:S01]  /*dc00*/  SHFL.BFLY PT, R80, R11, 0x2, 0x1f ;  /* 0x0c401f000b507f89 */ /* 0x000e2200000e0000 */
[----:B------:R-:W-:Y:S01]  /*dc10*/  MUFU.EX2 R45, R45 ;  /* 0x0000002d002d7308 */ /* 0x000fe20000000800 */
[----:B------:R-:W-:-:S07]  /*dc20*/  FMUL.FTZ R55, R56, R15 ;  /* 0x0000000f38377220 */ /* 0x000fce0000410000 */
[----:B------:R-:W1:Y:S08]  /*dc30*/  MUFU.EX2 R55, R55 ;  /* 0x0000003700377308 */ /* 0x000e700000000800 */
[----:B------:R-:W-:Y:S01]  /*dc40*/  MUFU.EX2 R78, R78 ;  /* 0x0000004e004e7308 */ /* 0x000fe20000000800 */
[----:B0-----:R-:W-:-:S07]  /*dc50*/  FMNMX.FTZ R80, R11, R80, !PT ;  /* 0x000000500b507209 */ /* 0x001fce0007810000 */
[----:B------:R-:W-:Y:S01]  /*dc60*/  MUFU.EX2 R29, R29 ;  /* 0x0000001d001d7308 */ /* 0x000fe20000000800 */
[----:B------:R-:W0:Y:S07]  /*dc70*/  SHFL.BFLY PT, R11, R80, 0x1, 0x1f ;  /* 0x0c201f00500b7f89 */ /* 0x000e2e00000e0000 */
[----:B------:R-:W-:Y:S08]  /*dc80*/  MUFU.EX2 R74, R74 ;  /* 0x0000004a004a7308 */ /* 0x000ff00000000800 */
[----:B------:R-:W-:Y:S08]  /*dc90*/  MUFU.EX2 R35, R35 ;  /* 0x0000002300237308 */ /* 0x000ff00000000800 */
[----:B------:R-:W-:Y:S01]  /*dca0*/  MUFU.EX2 R68, R68 ;  /* 0x0000004400447308 */ /* 0x000fe20000000800 */
[----:B0-----:R-:W-:-:S04]  /*dcb0*/  FMNMX.FTZ R11, R80, R11, !PT ;  /* 0x0000000b500b7209 */ /* 0x001fc80007810000 */
[C---:B------:R-:W-:Y:S01]  /*dcc0*/  FSETP.NEU.FTZ.AND P2, PT, R11.reuse, -INF , PT ;  /* 0xff8000000b00780b */ /* 0x040fe20003f5d000 */
[----:B------:R-:W-:-:S02]  /*dcd0*/  FFMA.FTZ R33, R11, R15, -8 ;  /* 0xc10000000b217423 */ /* 0x000fc4000001000f */
[----:B------:R-:W-:Y:S01]  /*dce0*/  MUFU.EX2 R47, R47 ;  /* 0x0000002f002f7308 */ /* 0x000fe20000000800 */
[----:B------:R-:W-:Y:S02]  /*dcf0*/  FSEL R69, R11, RZ, P2 ;  /* 0x000000ff0b457208 */ /* 0x000fe40001000000 */
[----:B------:R-:W-:-:S05]  /*dd00*/  FSEL R33, R33, RZ, P2 ;  /* 0x000000ff21217208 */ /* 0x000fca0001000000 */
[----:B------:R-:W-:Y:S01]  /*dd10*/  MUFU.EX2 R66, R66 ;  /* 0x0000004200427308 */ /* 0x000fe20000000800 */
[----:B------:R-:W-:-:S01]  /*dd20*/  FFMA.FTZ R65, R28, R15, -R33 ;  /* 0x0000000f1c417223 */ /* 0x000fc20000010821 */
[----:B------:R-:W-:Y:S01]  /*dd30*/  FFMA.FTZ R28, R30, R15, -R33 ;  /* 0x0000000f1e1c7223 */ /* 0x000fe20000010821 */
[----:B------:R-:W-:-:S01]  /*dd40*/  FADD.FTZ R30, -R69, R14 ;  /* 0x0000000e451e7221 */ /* 0x000fc20000010100 */
[-CC-:B------:R-:W-:Y:S01]  /*dd50*/  FFMA.FTZ R37, R37, R15.reuse, -R33.reuse ;  /* 0x0000000f25257223 */ /* 0x180fe20000010821 */
[----:B------:R-:W-:-:S01]  /*dd60*/  FFMA.FTZ R32, R156, R15, -R33 ;  /* 0x0000000f9c207223 */ /* 0x000fc20000010821 */
[-CC-:B------:R-:W-:Y:S01]  /*dd70*/  FFMA.FTZ R56, R158, R15.reuse, -R33.reuse ;  /* 0x0000000f9e387223 */ /* 0x180fe20000010821 */
[-C--:B------:R-:W-:Y:S01]  /*dd80*/  FMUL.FTZ R30, R30, R15.reuse ;  /* 0x0000000f1e1e7220 */ /* 0x080fe20000410000 */
[-CC-:B------:R-:W-:Y:S01]  /*dd90*/  FFMA.FTZ R57, R160, R15.reuse, -R33.reuse ;  /* 0x0000000fa0397223 */ /* 0x180fe20000010821 */
[----:B------:R-:W-:-:S01]  /*dda0*/  FFMA.FTZ R59, R164, R15, -R33 ;  /* 0x0000000fa43b7223 */ /* 0x000fc20000010821 */
[----:B------:R-:W-:Y:S01]  /*ddb0*/  MUFU.EX2 R37, R37 ;  /* 0x0000002500257308 */ /* 0x000fe20000000800 */
[----:B------:R-:W-:-:S01]  /*ddc0*/  FFMA.FTZ R60, R166, R15, -R33 ;  /* 0x0000000fa63c7223 */ /* 0x000fc20000010821 */
[-CC-:B------:R-:W-:Y:S01]  /*ddd0*/  FFMA.FTZ R71, R34, R15.reuse, -R33.reuse ;  /* 0x0000000f22477223 */ /* 0x180fe20000010821 */
[----:B------:R-:W-:-:S01]  /*dde0*/  FFMA.FTZ R34, R36, R15, -R33 ;  /* 0x0000000f24227223 */ /* 0x000fc20000010821 */
[----:B-1----:R-:W-:Y:S01]  /*ddf0*/  FFMA.FTZ R36, R55, R5, R20 ;  /* 0x0000000537247223 */ /* 0x002fe20000010014 */
[----:B------:R-:W-:-:S01]  /*de00*/  FFMA.FTZ R61, R170, R15, -R33 ;  /* 0x0000000faa3d7223 */ /* 0x000fc20000010821 */
[-CC-:B------:R-:W-:Y:S01]  /*de10*/  FFMA.FTZ R24, R24, R15.reuse, -R33.reuse ;  /* 0x0000000f18187223 */ /* 0x180fe20000010821 */
[----:B------:R-:W-:-:S01]  /*de20*/  FFMA.FTZ R63, R172, R15, -R33 ;  /* 0x0000000fac3f7223 */ /* 0x000fc20000010821 */
[----:B------:R-:W0:Y:S01]  /*de30*/  MUFU.EX2 R30, R30 ;  /* 0x0000001e001e7308 */ /* 0x000e220000000800 */
[----:B------:R-:W-:-:S01]  /*de40*/  FADD.FTZ R73, R21, R36 ;  /* 0x0000002415497221 */ /* 0x000fc20000010000 */
        /* <DEDUP_REMOVED lines=16> */
[----:B------:R-:W-:Y:S01]  /*df50*/  FADD.FTZ R4, R22, R73 ;  /* 0x0000004916047221 */ /* 0x000fe20000010000 */
[----:B------:R-:W-:-:S01]  /*df60*/  FFMA.FTZ R86, R86, R15, -R33 ;  /* 0x0000000f56567223 */ /* 0x000fc20000010821 */
[-CC-:B------:R-:W-:Y:S01]  /*df70*/  FFMA.FTZ R52, R52, R15.reuse, -R33.reuse ;  /* 0x0000000f34347223 */ /* 0x180fe20000010821 */
[----:B------:R-:W-:-:S01]  /*df80*/  FFMA.FTZ R54, R54, R15, -R33 ;  /* 0x0000000f36367223 */ /* 0x000fc20000010821 */
[----:B------:R-:W-:-:S02]  /*df90*/  FADD.FTZ R4, R23, R4 ;  /* 0x0000000417047221 */ /* 0x000fc40000010000 */
[----:B------:R-:W0:Y:S01]  /*dfa0*/  MUFU.EX2 R57, R57 ;  /* 0x0000003900397308 */ /* 0x000e220000000800 */
[----:B-1----:R-:W-:-:S07]  /*dfb0*/  FADD.FTZ R5, R32, R5 ;  /* 0x0000000520057221 */ /* 0x002fce0000010000 */
[----:B------:R-:W1:Y:S01]  /*dfc0*/  MUFU.EX2 R59, R59 ;  /* 0x0000003b003b7308 */ /* 0x000e620000000800 */
[----:B--2---:R-:W-:-:S01]  /*dfd0*/  FADD.FTZ R36, R56, R5 ;  /* 0x0000000538247221 */ /* 0x004fc20000010000 */
[----:B------:R-:W-:-:S04]  /*dfe0*/  FADD.FTZ R5, R25, R4 ;  /* 0x0000000419057221 */ /* 0x000fc80000010000 */
[----:B------:R-:W-:Y:S02]  /*dff0*/  FADD.FTZ R4, R190, R5 ;  /* 0x00000005be047221 */ /* 0x000fe40000010000 */
[----:B------:R-:W2:Y:S01]  /*e000*/  MUFU.EX2 R60, R60 ;  /* 0x0000003c003c7308 */ /* 0x000ea20000000800 */
[----:B0-----:R-:W-:-:S01]  /*e010*/  FADD.FTZ R38, R57, R36 ;  /* 0x0000002439267221 */ /* 0x001fc20000010000 */
[----:B------:R-:W-:Y:S01]  /*e020*/  FADD.FTZ R5, R27, R4 ;  /* 0x000000041b057221 */ /* 0x000fe20000010000 */
[----:B------:R-:W-:-:S03]  /*e030*/  FFMA.FTZ R36, R192, R15, -R33 ;  /* 0x0000000fc0247223 */ /* 0x000fc60000010821 */
[----:B------:R-:W-:Y:S02]  /*e040*/  FADD.FTZ R4, R186, R5 ;  /* 0x00000005ba047221 */ /* 0x000fe40000010000 */
[----:B------:R-:W0:Y:S01]  /*e050*/  MUFU.EX2 R61, R61 ;  /* 0x0000003d003d7308 */ /* 0x000e220000000800 */
[----:B-1----:R-:W-:-:S01]  /*e060*/  FADD.FTZ R73, R59, R38 ;  /* 0x000000263b497221 */ /* 0x002fc20000010000 */
[----:B------:R-:W-:-:S04]  /*e070*/  FADD.FTZ R5, R31, R4 ;  /* 0x000000041f057221 */ /* 0x000fc80000010000 */
[----:B------:R-:W-:Y:S02]  /*e080*/  FADD.FTZ R4, R182, R5 ;  /* 0x00000005b6047221 */ /* 0x000fe40000010000 */
[----:B------:R-:W1:Y:S01]  /*e090*/  MUFU.EX2 R24, R24 ;  /* 0x0000001800187308 */ /* 0x000e620000000800 */
[----:B--2---:R-:W-:-:S01]  /*e0a0*/  FADD.FTZ R38, R60, R73 ;  /* 0x000000493c267221 */ /* 0x004fc20000010000 */
[----:B------:R-:W-:Y:S01]  /*e0b0*/  FADD.FTZ R5, R39, R4 ;  /* 0x0000000427057221 */ /* 0x000fe20000010000 */
[----:B------:R-:W-:-:S01]  /*e0c0*/  FFMA.FTZ R73, R40, R15, -R33 ;  /* 0x0000000f28497223 */ /* 0x000fc20000010821 */
[----:B------:R-:W-:-:S04]  /*e0d0*/  FFMA.FTZ R33, R76, R15, -R33 ;  /* 0x0000000f4c217223 */ /* 0x000fc80000010821 */
[----:B------:R-:W2:Y:S01]  /*e0e0*/  MUFU.EX2 R63, R63 ;  /* 0x0000003f003f7308 */ /* 0x000ea20000000800 */
[----:B0-----:R-:W-:-:S07]  /*e0f0*/  FADD.FTZ R77, R61, R38 ;  /* 0x000000263d4d7221 */ /* 0x001fce0000010000 */
[----:B------:R-:W0:Y:S01]  /*e100*/  MUFU.EX2 R26, R26 ;  /* 0x0000001a001a7308 */ /* 0x000e220000000800 */
[----:B-1----:R-:W-:-:S07]  /*e110*/  FADD.FTZ R38, R24, R77 ;  /* 0x0000004d18267221 */ /* 0x002fce0000010000 */
[----:B------:R-:W1:Y:S01]  /*e120*/  MUFU.EX2 R64, R64 ;  /* 0x0000004000407308 */ /* 0x000e620000000800 */
[----:B--2---:R-:W-:-:S01]  /*e130*/  FADD.FTZ R77, R63, R38 ;  /* 0x000000263f4d7221 */ /* 0x004fc20000010000 */
[----:B------:R-:W-:-:S06]  /*e140*/  FADD.FTZ R38, R152, R5 ;  /* 0x0000000598267221 */ /* 0x000fcc0000010000 */
[----:B------:R-:W2:Y:S01]  /*e150*/  MUFU.EX2 R65, R65 ;  /* 0x0000004100417308 */ /* 0x000ea20000000800 */
[----:B0-----:R-:W-:-:S07]  /*e160*/  FADD.FTZ R77, R26, R77 ;  /* 0x0000004d1a4d7221 */ /* 0x001fce0000010000 */
[----:B------:R-:W0:Y:S01]  /*e170*/  MUFU.EX2 R28, R28 ;  /* 0x0000001c001c7308 */ /* 0x000e220000000800 */
[----:B-1----:R-:W-:-:S01]  /*e180*/  FADD.FTZ R4, R64, R77 ;  /* 0x0000004d40047221 */ /* 0x002fc20000010000 */
[----:B------:R-:W-:-:S04]  /*e190*/  FADD.FTZ R77, R41, R38 ;  /* 0x00000026294d7221 */ /* 0x000fc80000010000 */
[----:B------:R-:W-:Y:S02]  /*e1a0*/  FADD.FTZ R38, R82, R77 ;  /* 0x0000004d52267221 */ /* 0x000fe40000010000 */
[----:B------:R-:W1:Y:S01]  /*e1b0*/  MUFU.EX2 R67, R67 ;  /* 0x0000004300437308 */ /* 0x000e620000000800 */
[----:B--2---:R-:W-:-:S01]  /*e1c0*/  FADD.FTZ R5, R65, R4 ;  /* 0x0000000441057221 */ /* 0x004fc20000010000 */
[----:B------:R-:W-:-:S04]  /*e1d0*/  FADD.FTZ R77, R43, R38 ;  /* 0x000000262b4d7221 */ /* 0x000fc80000010000 */
[----:B------:R-:W-:Y:S02]  /*e1e0*/  FADD.FTZ R38, R168, R77 ;  /* 0x0000004da8267221 */ /* 0x000fe40000010000 */
[----:B------:R-:W2:Y:S01]  /*e1f0*/  MUFU.EX2 R14, R178 ;  /* 0x000000b2000e7308 */ /* 0x000ea20000000800 */
[----:B0-----:R-:W-:-:S01]  /*e200*/  FADD.FTZ R4, R28, R5 ;  /* 0x000000051c047221 */ /* 0x001fc20000010000 */
[----:B------:R-:W-:-:S04]  /*e210*/  FADD.FTZ R77, R45, R38 ;  /* 0x000000262d4d7221 */ /* 0x000fc80000010000 */
[----:B------:R-:W-:Y:S02]  /*e220*/  FADD.FTZ R38, R78, R77 ;  /* 0x0000004d4e267221 */ /* 0x000fe40000010000 */
        /* <DEDUP_REMOVED lines=60> */
.L_x_944:
[----:B------:R-:W-:Y:S01]  /*e5f0*/  ULEA UR5, UR5, UR36, 0x3 ;  /* 0x0000002405057291 */ /* 0x000fe2000f8e183f */
[----:B------:R-:W-:Y:S01]  /*e600*/  ISETP.GT.AND P2, PT, R9, R18, PT ;  /* 0x000000120900720c */ /* 0x000fe20003f44270 */
[-C--:B------:R-:W-:Y:S01]  /*e610*/  FMUL.FTZ R88, R88, R55.reuse ;  /* 0x0000003758587220 */ /* 0x080fe20000410000 */
[----:B------:R-:W-:Y:S01]  /*e620*/  F2FP.SATFINITE.E4M3.F32.PACK_AB_MERGE_C R22, R23, R22, RZ ;  /* 0x000000161716723e */ /* 0x000fe200048070ff */
[----:B------:R-:W-:Y:S01]  /*e630*/  UIADD3 UR5, UR5, 0x22860, URZ ;  /* 0x0002286005057890 */ /* 0x000fe2000fffe03f */
[----:B------:R-:W-:Y:S01]  /*e640*/  F2FP.SATFINITE.E4M3.F32.PACK_AB_MERGE_C R14, R71, R14, RZ ;  /* 0x0000000e470e723e */ /* 0x000fe200048070ff */
[-C--:B------:R-:W-:Y:S01]  /*e650*/  FMUL.FTZ R89, R89, R55.reuse ;  /* 0x0000003759597220 */ /* 0x080fe20000410000 */
        /* <DEDUP_REMOVED lines=100> */
.L_x_927:
[----:B------:R-:W-:Y:S06]  /*eca0*/  BAR.ARV 0x8, 0x180 ;  /* 0x0206000000007b1d */ /* 0x000fec0000002000 */
[----:B------:R-:W-:Y:S05]  /*ecb0*/  @!P0 BRA `(.L_x_946) ;  /* 0x0000000000048947 */ /* 0x000fea0003800000 */
[----:B------:R-:W-:Y:S01]  /*ecc0*/  BPT.TRAP 0x1 ;  /* 0x000000040000795c */ /* 0x000fe20000300000 */
.L_x_946:
[----:B------:R-:W-:Y:S01]  /*ecd0*/  ULEA UR5, UR4, UR36, 0x3 ;  /* 0x0000002404057291 */ /* 0x000fe2000f8e183f */
[----:B------:R-:W-:-:S08]  /*ece0*/  SHF.L.U32 R2, R2, 0x1f, RZ ;  /* 0x0000001f02027819 */ /* 0x000fd000000006ff */
[----:B------:R0:W1:Y:S01]  /*ecf0*/  SYNCS.PHASECHK.TRANS64.TRYWAIT P1, [UR5+0x22850], R2 ;  /* 0x02285002ff0075a7 */ /* 0x0000620008020145 */
[----:B------:R-:W-:Y:S05]  /*ed00*/  @!P0 BRA `(.L_x_947) ;  /* 0x0000000000048947 */ /* 0x000fea0003800000 */
[----:B------:R-:W-:Y:S01]  /*ed10*/  BPT.TRAP 0x1 ;  /* 0x000000040000795c */ /* 0x000fe20000300000 */
.L_x_947:
[----:B-1----:R-:W-:Y:S05]  /*ed20*/  @P1 BRA `(.L_x_948) ;  /* 0x0000000000081947 */ /* 0x002fea0003800000 */
[----:B------:R-:W1:Y:S02]  /*ed30*/  SYNCS.PHASECHK.TRANS64.TRYWAIT P1, [UR5+0x22850], R2 ;  /* 0x02285002ff0075a7 */ /* 0x000e640008020145 */
[----:B-1----:R-:W-:Y:S05]  /*ed40*/  @!P1 BRA `(.L_x_949) ;  /* 0x0000006800c89947 */ /* 0x002fea0003800000 */
.L_x_948:
[----:B------:R-:W-:Y:S01]  /*ed50*/  UIADD3 UR36, UR36, 0x400, URZ ;  /* 0x0000040024247890 */ /* 0x000fe2000fffe03f */
[----:B------:R-:W-:Y:S01]  /*ed60*/  WARPGROUP.ARRIVE ;  /* 0x00000000000079c5 */ /* 0x000fe20000000000 */
[----:B------:R-:W-:Y:S01]  /*ed70*/  UMOV UR7, 0x40000040 ;  /* 0x4000004000077882 */ /* 0x000fe20000000000 */
[----:B------:R-:W2:Y:S01]  /*ed80*/  LDC.64 R8, c[0x0][0x9a0] ;  /* 0x00026800ff087b82 */ /* 0x000ea20000000a00 */
[----:B------:R-:W-:-:S04]  /*ed90*/  USHF.R.U32.HI UR36, URZ, 0x4, UR36 ;  /* 0x000000043f247899 */ /* 0x000fc80008011624 */
[----:B------:R-:W-:-:S04]  /*eda0*/  ULOP3.LUT UR36, UR36, 0x3fff, URZ, 0xc0, !UPT ;  /* 0x00003fff24247892 */ /* 0x000fc8000f8ec03f */
[----:B------:R-:W-:-:S04]  /*edb0*/  ULOP3.LUT UR36, UR36, 0x10000, URZ, 0xfc, !UPT ;  /* 0x0001000024247892 */ /* 0x000fc8000f8efc3f */
[----:B------:R-:W-:-:S07]  /*edc0*/  ULEA UR4, UR4, UR36, 0xa ;  /* 0x0000002404047291 */ /* 0x000fce000f8e503f */
[----:B------:R-:W-:Y:S02]  /*edd0*/  UMOV UR6, UR4 ;  /* 0x0000000400067c82 */ /* 0x000fe40008000000 */
[----:B------:R-:W-:Y:S01]  /*ede0*/  QGMMA.64x128x32.F32.E4M3.E4M3 R88, R164, gdesc[UR4], R88, gsb0 ;  /* 0x01e00004a4587df3 */ /* 0x000fe20008000858 */
[----:B--2---:R-:W-:-:S04]  /*edf0*/  ISETP.NE.U32.AND P1, PT, R8, RZ, PT ;  /* 0x000000ff0800720c */ /* 0x004fc80003f25070 */
[----:B------:R-:W-:-:S13]  /*ee00*/  ISETP.NE.AND.EX P1, PT, R9, RZ, PT, P1 ;  /* 0x000000ff0900720c */ /* 0x000fda0003f25310 */
[----:B------:R-:W2:Y:S01]  /*ee10*/  @P1 LDC.64 R6, c[0x0][0x9c8] ;  /* 0x00027200ff061b82 */ /* 0x000ea20000000a00 */
[----:B------:R-:W-:-:S07]  /*ee20*/  @P1 SHF.R.S32.HI R19, RZ, 0x1f, R17 ;  /* 0x0000001fff131819 */ /* 0x000fce0000011411 */
[----:B------:R-:W3:Y:S01]  /*ee30*/  @P1 LDC.64 R12, c[0x0][0x9d0] ;  /* 0x00027400ff0c1b82 */ /* 0x000ee20000000a00 */
[----:B------:R-:W-:Y:S01]  /*ee40*/  UIADD3 UR6, UR4, 0x2, URZ ;  /* 0x0000000204067890 */ /* 0x000fe2000fffe03f */
[----:B------:R-:W-:Y:S01]  /*ee50*/  UMOV UR7, 0x40000040 ;  /* 0x4000004000077882 */ /* 0x000fe20000000000 */
[C---:B--2---:R-:W-:Y:S02]  /*ee60*/  @P1 IMAD R0, R6.reuse, UR38, RZ ;  /* 0x0000002606001c24 */ /* 0x044fe4000f8e02ff */
[----:B01----:R-:W-:-:S04]  /*ee70*/  @P1 IMAD.WIDE.U32 R2, R6, UR39, RZ ;  /* 0x0000002706021c25 */ /* 0x003fc8000f8e00ff */
[----:B------:R-:W-:Y:S02]  /*ee80*/  @P1 IMAD R7, R7, UR39, R0 ;  /* 0x0000002707071c24 */ /* 0x000fe4000f8e0200 */
[-C--:B---3--:R-:W-:Y:S02]  /*ee90*/  @P1 IMAD R0, R19, R12.reuse, RZ ;  /* 0x0000000c13001224 */ /* 0x088fe400078e02ff */
[----:B------:R-:W-:Y:S02]  /*eea0*/  @P1 IMAD.IADD R3, R3, 0x1, R7 ;  /* 0x0000000103031824 */ /* 0x000fe400078e0207 */
[C---:B------:R-:W-:Y:S02]  /*eeb0*/  @P1 IMAD R7, R17.reuse, R13, R0 ;  /* 0x0000000d11071224 */ /* 0x040fe400078e0200 */
[----:B------:R-:W-:-:S04]  /*eec0*/  @P1 IMAD.WIDE.U32 R2, R17, R12, R2 ;  /* 0x0000000c11021225 */ /* 0x000fc800078e0002 */
[----:B------:R-:W-:Y:S01]  /*eed0*/  @P1 IMAD.IADD R0, R3, 0x1, R7 ;  /* 0x0000000103001824 */ /* 0x000fe200078e0207 */
[----:B------:R-:W-:Y:S01]  /*eee0*/  @P1 LEA R6, P2, R2, R8, 0x2 ;  /* 0x0000000802061211 */ /* 0x000fe200078410ff */
[----:B------:R-:W-:-:S03]  /*eef0*/  IMAD.MOV.U32 R3, RZ, RZ, 0x3f800000 ;  /* 0x3f800000ff037424 */ /* 0x000fc600078e00ff */
[----:B------:R-:W-:-:S05]  /*ef00*/  @P1 LEA.HI.X R7, R2, R9, R0, 0x2, P2 ;  /* 0x0000000902071211 */ /* 0x000fca00010f1400 */
[----:B------:R0:W2:Y:S01]  /*ef10*/  @P1 LDG.E R3, desc[UR40][R6.64] ;  /* 0x0000002806031981 */ /* 0x0000a2000c1e1900 */
[----:B------:R-:W-:Y:S02]  /*ef20*/  WARPGROUP.DEPBAR.LE gsb0, 0x0 ;  /* 0x00008000000079c5 */ /* 0x000fe40000010000 */
[----:B------:R-:W-:-:S06]  /*ef30*/  WARPGROUP.ARRIVE ;  /* 0x00000000000079c5 */ /* 0x000fcc0000000000 */
        /* <DEDUP_REMOVED lines=13> */
[----:B0-----:R-:W0:Y:S04]  /*f010*/  SHFL.BFLY PT, R7, R0, 0x1, 0x1f ;  /* 0x0c201f0000077f89 */ /* 0x001e2800000e0000 */
[----:B------:R-:W1:Y:S01]  /*f020*/  SHFL.BFLY PT, R2, R9, 0x1, 0x1f ;  /* 0x0c201f0009027f89 */ /* 0x000e6200000e0000 */
[----:B------:R-:W-:Y:S02]  /*f030*/  IMAD.MOV.U32 R4, RZ, RZ, RZ ;  /* 0x000000ffff047224 */ /* 0x000fe400078e00ff */
[----:B0-----:R-:W-:Y:S01]  /*f040*/  FADD.FTZ R12, R0, R7 ;  /* 0x00000007000c7221 */ /* 0x001fe20000010000 */
[----:B-1----:R-:W-:-:S04]  /*f050*/  FADD.FTZ R13, R9, R2 ;  /* 0x00000002090d7221 */ /* 0x002fc80000010000 */
[C---:B------:R-:W-:Y:S01]  /*f060*/  FSETP.NE.FTZ.AND P1, PT, R12.reuse, RZ, PT ;  /* 0x000000ff0c00720b */ /* 0x040fe20003f35000 */
[----:B------:R-:W-:Y:S01]  /*f070*/  FMUL.FTZ R14, R12, 0.00390625 ;  /* 0x3b8000000c0e7820 */ /* 0x000fe20000410000 */
[----:B------:R-:W-:-:S04]  /*f080*/  FMUL.FTZ R7, R13, 0.00390625 ;  /* 0x3b8000000d077820 */ /* 0x000fc80000410000 */
        /* <DEDUP_REMOVED lines=24> */
.L_x_950:
        /* <DEDUP_REMOVED lines=68> */
.L_x_876:
[----:B------:R-:W-:Y:S05]  /*f650*/  @P0 BRA `(.L_x_951) ;  /* 0x0000002000540947 */ /* 0x000fea0003800000 */
[----:B------:R-:W0:Y:S01]  /*f660*/  S2R R8, SR_TID.X ;  /* 0x0000000000087919 */ /* 0x000e220000002100 */
[----:B------:R-:W-:Y:S01]  /*f670*/  ULDC.64 UR4, c[0x4][0x40] ;  /* 0x0100100000047ab9 */ /* 0x000fe20000000a00 */
[----:B------:R-:W1:Y:S01]  /*f680*/  LDC R82, c[0x0][0xbe8] ;  /* 0x0002fa00ff527b82 */ /* 0x000e620000000800 */
[----:B------:R-:W-:Y:S01]  /*f690*/  ULDC.64 UR6, c[0x0][0xb38] ;  /* 0x0002ce0000067ab9 */ /* 0x000fe20000000a00 */
[----:B------:R-:W2:Y:S01]  /*f6a0*/  S2R R75, SR_CTAID.X ;  /* 0x00000000004b7919 */ /* 0x000ea20000002500 */
[----:B------:R-:W-:-:S05]  /*f6b0*/  ULDC.64 UR8, c[0x0][0xb28] ;  /* 0x0002ca0000087ab9 */ /* 0x000fca0000000a00 */
[----:B------:R-:W3:Y:S08]  /*f6c0*/  LDC.64 R86, c[0x0][0xbd8] ;  /* 0x0002f600ff567b82 */ /* 0x000ef00000000a00 */
[----:B------:R-:W4:Y:S01]  /*f6d0*/  LDC.64 R88, c[0x0][0xb40] ;  /* 0x0002d000ff587b82 */ /* 0x000f220000000a00 */
[----:B0-----:R-:W-:-:S05]  /*f6e0*/  IMAD.SHL.U32 R4, R8, 0x4, RZ ;  /* 0x0000000408047824 */ /* 0x001fca00078e00ff */
[----:B------:R-:W-:Y:S02]  /*f6f0*/  LOP3.LUT R4, R4, 0xc, RZ, 0xc0, !PT ;  /* 0x0000000c04047812 */ /* 0x000fe400078ec0ff */
[----:B------:R-:W-:Y:S02]  /*f700*/  BAR.SYNC.DEFER_BLOCKING 0x1, 0x100 ;  /* 0x0044000000007b1d */ /* 0x000fe40000010000 */
[----:B------:R-:W-:-:S05]  /*f710*/  IADD3 R4, P0, R4, UR4, RZ ;  /* 0x0000000404047c10 */ /* 0x000fca000ff1e0ff */
[----:B------:R-:W-:Y:S01]  /*f720*/  IMAD.X R5, RZ, RZ, UR5, P0 ;  /* 0x00000005ff057e24 */ /* 0x000fe200080e06ff */
[----:B------:R-:W-:-:S05]  /*f730*/  ULDC.64 UR4, c[0x0][0xbd0] ;  /* 0x0002f40000047ab9 */ /* 0x000fca0000000a00 */
[----:B------:R0:W5:Y:S01]  /*f740*/  LDG.E.CONSTANT R5, desc[UR40][R4.64] ;  /* 0x0000002804057981 */ /* 0x000162000c1e9900 */
[C---:B------:R-:W-:Y:S01]  /*f750*/  LOP3.LUT P0, R7, R8.reuse, 0x3, RZ, 0xc0, !PT ;  /* 0x0000000308077812 */ /* 0x040fe2000780c0ff */
[----:B------:R-:W-:Y:S01]  /*f760*/  VIADD R8, R8, 0xffffff80 ;  /* 0xffffff8008087836 */ /* 0x000fe20000000000 */
[----:B-1----:R-:W-:Y:S01]  /*f770*/  ISETP.NE.AND P2, PT, R82, 0x1, PT ;  /* 0x000000015200780c */ /* 0x002fe20003f45270 */
[----:B------:R-:W-:Y:S01]  /*f780*/  IMAD.WIDE.U32 R38, R17, UR6, RZ ;  /* 0x0000000611267c25 */ /* 0x000fe2000f8e00ff */
[----:B------:R-:W-:Y:S01]  /*f790*/  ISETP.EQ.OR P0, PT, R7, 0x3, !P0 ;  /* 0x000000030700780c */ /* 0x000fe20004702670 */
[----:B------:R-:W-:Y:S03]  /*f7a0*/  BSSY B0, `(.L_x_952) ;  /* 0x0000186000007945 */ /* 0x000fe60003800000 */
[----:B------:R-:W-:Y:S02]  /*f7b0*/  SEL R76, R3, R6, P0 ;  /* 0x00000006034c7207 */ /* 0x000fe40000000000 */
[----:B------:R-:W-:-:S02]  /*f7c0*/  SEL R9, R6, R3, P0 ;  /* 0x0000000306097207 */ /* 0x000fc40000000000 */
[----:B------:R-:W-:Y:S02]  /*f7d0*/  SHF.R.S32.HI R3, RZ, 0x1f, R8 ;  /* 0x0000001fff037819 */ /* 0x000fe40000011408 */
[----:B------:R-:W-:Y:S01]  /*f7e0*/  SEL R12, R94, R95, P0 ;  /* 0x0000005f5e0c7207 */ /* 0x000fe20000000000 */
[----:B------:R-:W1:Y:S01]  /*f7f0*/  @P2 LDC R84, c[0x0][0xbec] ;  /* 0x0002fb00ff542b82 */ /* 0x000e620000000800 */
[CC--:B0-----:R-:W-:Y:S02]  /*f800*/  LEA.HI R4, R3.reuse, R8.reuse, RZ, 0x7 ;  /* 0x0000000803047211 */ /* 0x0c1fe400078f38ff */
[----:B------:R-:W-:Y:S02]  /*f810*/  LEA.HI R25, R3, R8, RZ, 0x2 ;  /* 0x0000000803197211 */ /* 0x000fe400078f10ff */
[----:B------:R-:W-:Y:S02]  /*f820*/  LOP3.LUT R7, R4, 0xffffff80, RZ, 0xc0, !PT ;  /* 0xffffff8004077812 */ /* 0x000fe400078ec0ff */
[----:B------:R-:W-:Y:S01]  /*f830*/  SHF.R.S32.HI R6, RZ, 0x7, R4 ;  /* 0x00000007ff067819 */ /* 0x000fe20000011404 */
[----:B------:R-:W0:Y:S01]  /*f840*/  @P2 LDC R83, c[0x0][0xbf0] ;  /* 0x0002fc00ff532b82 */ /* 0x000e220000000800 */
[----:B------:R-:W-:Y:S01]  /*f850*/  LOP3.LUT R25, R25, 0xfffffffc, RZ, 0xc0, !PT ;  /* 0xfffffffc19197812 */ /* 0x000fe200078ec0ff */
[----:B------:R-:W-:Y:S01]  /*f860*/  IMAD.IADD R68, R8, 0x1, -R7 ;  /* 0x0000000108447824 */ /* 0x000fe200078e0a07 */
[----:B------:R-:W-:-:S02]  /*f870*/  LEA.HI R3, R4, R6, RZ, 0x1 ;  /* 0x0000000604037211 */ /* 0x000fc400078f08ff */
[----:B------:R-:W-:Y:S01]  /*f880*/  SEL R78, R92, R93, P0 ;  /* 0x0000005d5c4e7207 */ /* 0x000fe20000000000 */
[----:B------:R-:W-:Y:S01]  /*f890*/  IMAD.IADD R25, R8, 0x1, -R25 ;  /* 0x0000000108197824 */ /* 0x000fe200078e0a19 */
[----:B------:R-:W-:Y:S01]  /*f8a0*/  SHF.R.S32.HI R7, RZ, 0x1f, R68 ;  /* 0x0000001fff077819 */ /* 0x000fe20000011444 */
[----:B------:R-:W0:Y:S01]  /*f8b0*/  @P2 LDC R85, c[0x0][0xbf0] ;  /* 0x0002fc00ff552b82 */ /* 0x000e220000000800 */
[----:B------:R-:W-:Y:S02]  /*f8c0*/  LOP3.LUT R3, R3, 0x3fffffe, RZ, 0xc0, !PT ;  /* 0x03fffffe03037812 */ /* 0x000fe400078ec0ff */
[----:B------:R-:W-:Y:S02]  /*f8d0*/  LEA.HI R13, R7, R68, RZ, 0x2 ;  /* 0x00000044070d7211 */ /* 0x000fe400078f10ff */
[----:B------:R-:W-:Y:S01]  /*f8e0*/  SHF.R.S32.HI R8, RZ, 0x1f, R17 ;  /* 0x0000001fff087819 */ /* 0x000fe20000011411 */
[----:B------:R-:W-:Y:S01]  /*f8f0*/  IMAD.IADD R3, R6, 0x1, -R3 ;  /* 0x0000000106037824 */ /* 0x000fe200078e0a03 */
[----:B------:R-:W-:-:S02]  /*f900*/  SHF.R.S32.HI R11, RZ, 0x2, R13 ;  /* 0x00000002ff0b7819 */ /* 0x000fc4000001140d */
[----:B------:R-:W-:Y:S01]  /*f910*/  SHF.R.S32.HI R32, RZ, 0x1f, R13 ;  /* 0x0000001fff207819 */ /* 0x000fe2000001140d */
[----:B------:R-:W-:Y:S01]  /*f920*/  IMAD R6, R8, UR4, RZ ;  /* 0x0000000408067c24 */ /* 0x000fe2000f8e02ff */
[----:B------:R-:W-:Y:S02]  /*f930*/  LEA.HI R7, R7, R68, RZ, 0x5 ;  /* 0x0000004407077211 */ /* 0x000fe400078f28ff */
[----:B------:R-:W-:Y:S02]  /*f940*/  LEA.HI R32, R32, R11, RZ, 0x3 ;  /* 0x0000000b20207211 */ /* 0x000fe400078f18ff */
[----:B------:R-:W-:Y:S02]  /*f950*/  SEL R10, R102, R103, P0 ;  /* 0x00000067660a7207 */ /* 0x000fe40000000000 */
[----:B------:R-:W-:Y:S01]  /*f960*/  LOP3.LUT R4, R32, 0xfffffff8, RZ, 0xc0, !PT ;  /* 0xfffffff820047812 */ /* 0x000fe200078ec0ff */
[----:B------:R-:W-:Y:S01]  /*f970*/  IMAD.WIDE.U32 R32, R17, UR4, RZ ;  /* 0x0000000411207c25 */ /* 0x000fe2000f8e00ff */
[----:B------:R-:W-:Y:S01]  /*f980*/  SEL R93, R93, R92, P0 ;  /* 0x0000005c5d5d7207 */ /* 0x000fe20000000000 */
[----:B------:R-:W0:Y:S01]  /*f990*/  S2UR UR4, SR_CTAID.Y ;  /* 0x00000000000479c3 */ /* 0x000e220000002600 */
[----:B------:R-:W-:Y:S01]  /*f9a0*/  SEL R14, R96, R97, P0 ;  /* 0x00000061600e7207 */ /* 0x000fe20000000000 */
[----:B------:R-:W-:Y:S01]  /*f9b0*/  IMAD.IADD R4, R11, 0x1, -R4 ;  /* 0x000000010b047824 */ /* 0x000fe200078e0a04 */
[----:B------:R-:W-:Y:S01]  /*f9c0*/  SHF.R.S32.HI R11, RZ, 0x5, R7 ;  /* 0x00000005ff0b7819 */ /* 0x000fe20000011407 */
[----:B------:R-:W-:Y:S01]  /*f9d0*/  IMAD R7, R17, UR5, R6 ;  /* 0x0000000511077c24 */ /* 0x000fe2000f8e0206 */
[----:B------:R-:W-:Y:S01]  /*f9e0*/  SEL R15, R97, R96, P0 ;  /* 0x00000060610f7207 */ /* 0x000fe20000000000 */
[----:B------:R-:W-:Y:S01]  /*f9f0*/  IMAD R6, R8, UR6, RZ ;  /* 0x0000000608067c24 */ /* 0x000fe2000f8e02ff */
[----:B------:R-:W-:Y:S01]  /*fa00*/  LEA.HI R8, R25, R25, RZ, 0x1 ;  /* 0x0000001919087211 */ /* 0x000fe200078f08ff */
[----:B------:R-:W-:Y:S01]  /*fa10*/  IMAD R4, R11, 0x10, R4 ;  /* 0x000000100b047824 */ /* 0x000fe200078e0204 */
[----:B------:R-:W-:Y:S01]  /*fa20*/  SEL R22, R104, R105, P0 ;  /* 0x0000006968167207 */ /* 0x000fe20000000000 */
[----:B------:R-:W-:Y:S01]  /*fa30*/  IMAD R11, R17, UR7, R6 ;  /* 0x00000007110b7c24 */ /* 0x000fe2000f8e0206 */
[----:B------:R-:W-:Y:S01]  /*fa40*/  LOP3.LUT R6, R8, 0x1ffffffe, RZ, 0xc0, !PT ;  /* 0x1ffffffe08067812 */ /* 0x000fe200078ec0ff */
[----:B------:R-:W-:Y:S01]  /*fa50*/  IMAD R3, R3, 0x40, R4 ;  /* 0x0000004003037824 */ /* 0x000fe200078e0204 */
[----:B------:R-:W-:Y:S01]  /*fa60*/  SEL R8, R150, R151, P0 ;  /* 0x0000009796087207 */ /* 0x000fe20000000000 */
[----:B------:R-:W-:Y:S01]  /*fa70*/  IMAD.IADD R33, R33, 0x1, R7 ;  /* 0x0000000121217824 */ /* 0x000fe200078e0207 */
[----:B------:R-:W-:Y:S01]  /*fa80*/  SEL R151, R151, R150, P0 ;  /* 0x0000009697977207 */ /* 0x000fe20000000000 */
[----:B------:R-:W-:Y:S01]  /*fa90*/  IMAD.IADD R6, R25, 0x1, -R6 ;  /* 0x0000000119067824 */ /* 0x000fe200078e0a06 */
[----:B------:R-:W-:Y:S01]  /*faa0*/  SEL R23, R105, R104, P0 ;  /* 0x0000006869177207 */ /* 0x000fe20000000000 */
[--C-:B--2---:R-:W-:Y:S01]  /*fab0*/  IMAD R70, R75, 0x80, R3.reuse ;  /* 0x000000804b467824 */ /* 0x104fe200078e0203 */
[----:B------:R-:W-:Y:S01]  /*fac0*/  SEL R30, R120, R121, P0 ;  /* 0x00000079781e7207 */ /* 0x000fe20000000000 */
[----:B------:R-:W-:Y:S01]  /*fad0*/  IMAD R4, R6, 0x8, R3 ;  /* 0x0000000806047824 */ /* 0x000fe200078e0203 */
[----:B------:R-:W-:Y:S01]  /*fae0*/  SEL R31, R121, R120, P0 ;  /* 0x00000078791f7207 */ /* 0x000fe20000000000 */
[----:B------:R-:W2:Y:S01]  /*faf0*/  @P2 LDC R92, c[0x0][0xbec] ;  /* 0x0002fb00ff5c2b82 */ /* 0x000ea20000000800 */
[----:B------:R-:W-:Y:S01]  /*fb00*/  SEL R74, R100, R101, P0 ;  /* 0x00000065644a7207 */ /* 0x000fe20000000000 */
[----:B------:R-:W-:Y:S01]  /*fb10*/  IMAD R75, R75, 0x80, R4 ;  /* 0x000000804b4b7824 */ /* 0x000fe200078e0204 */
[----:B------:R-:W-:Y:S01]  /*fb20*/  SEL R24, R112, R113, P0 ;  /* 0x0000007170187207 */ /* 0x000fe20000000000 */
[----:B------:R-:W-:Y:S01]  /*fb30*/  IMAD.IADD R39, R39, 0x1, R11 ;  /* 0x0000000127277824 */ /* 0x000fe200078e020b */
[----:B------:R-:W-:Y:S01]  /*fb40*/  SEL R21, R113, R112, P0 ;  /* 0x0000007071157207 */ /* 0x000fe20000000000 */
[----:B------:R-:W-:Y:S01]  /*fb50*/  ULDC.64 UR6, c[0x0][0xb48] ;  /* 0x0002d20000067ab9 */ /* 0x000fe20000000a00 */
[----:B------:R-:W-:Y:S01]  /*fb60*/  SEL R16, R144, R145, P0 ;  /* 0x0000009190107207 */ /* 0x000fe20000000000 */
[----:B----4-:R-:W-:Y:S01]  /*fb70*/  IMAD.WIDE.U32 R38, R88, UR39, R38 ;  /* 0x0000002758267c25 */ /* 0x010fe2000f8e0026 */
[----:B------:R-:W-:-:S02]  /*fb80*/  LOP3.LUT R13, R13, 0x7ffffffc, RZ, 0xc0, !PT ;  /* 0x7ffffffc0d0d7812 */ /* 0x000fc400078ec0ff */
[----:B------:R-:W-:Y:S02]  /*fb90*/  SEL R101, R101, R100, P0 ;  /* 0x0000006465657207 */ /* 0x000fe40000000000 */
[----:B------:R-:W-:Y:S02]  /*fba0*/  SEL R18, R108, R109, P0 ;  /* 0x0000006d6c127207 */ /* 0x000fe40000000000 */
[----:B------:R-:W-:Y:S02]  /*fbb0*/  SEL R19, R109, R108, P0 ;  /* 0x0000006c6d137207 */ /* 0x000fe40000000000 */
[----:B------:R-:W-:Y:S02]  /*fbc0*/  SEL R58, R124, R125, P0 ;  /* 0x0000007d7c3a7207 */ /* 0x000fe40000000000 */
[----:B------:R-:W-:Y:S02]  /*fbd0*/  SEL R44, R128, R129, P0 ;  /* 0x00000081802c7207 */ /* 0x000fe40000000000 */
[----:B------:R-:W-:-:S02]  /*fbe0*/  SEL R72, R116, R117, P0 ;  /* 0x0000007574487207 */ /* 0x000fc40000000000 */
[----:B------:R-:W-:Y:S01]  /*fbf0*/  SEL R125, R125, R124, P0 ;  /* 0x0000007c7d7d7207 */ /* 0x000fe20000000000 */
[----:B--2---:R-:W-:Y:S01]  /*fc00*/  @P2 IMAD.HI.U32 R92, R75, R92, RZ ;  /* 0x0000005c4b5c2227 */ /* 0x004fe200078e00ff */
[----:B------:R-:W-:Y:S02]  /*fc10*/  SEL R54, R132, R133, P0 ;  /* 0x0000008584367207 */ /* 0x000fe40000000000 */
[----:B------:R-:W-:Y:S02]  /*fc20*/  SEL R55, R133, R132, P0 ;  /* 0x0000008485377207 */ /* 0x000fe40000000000 */
[----:B------:R-:W-:Y:S02]  /*fc30*/  SEL R26, R148, R149, P0 ;  /* 0x00000095941a7207 */ /* 0x000fe40000000000 */
[----:B------:R-:W-:Y:S02]  /*fc40*/  SEL R117, R117, R116, P0 ;  /* 0x0000007475757207 */ /* 0x000fe40000000000 */
[C---:B------:R-:W-:Y:S01]  /*fc50*/  LOP3.LUT P1, RZ, R68.reuse, 0x3, RZ, 0xc0, !PT ;  /* 0x0000000344ff7812 */ /* 0x040fe2000782c0ff */
[----:B------:R-:W-:Y:S01]  /*fc60*/  IMAD.IADD R68, R68, 0x1, -R13 ;  /* 0x0000000144447824 */ /* 0x000fe200078e0a0d */
[----:B------:R-:W-:-:S02]  /*fc70*/  SEL R129, R129, R128, P0 ;  /* 0x0000008081817207 */ /* 0x000fc40000000000 */
[----:B------:R-:W-:Y:S02]  /*fc80*/  SEL R62, R136, R137, P0 ;  /* 0x00000089883e7207 */ /* 0x000fe40000000000 */
[----:B------:R-:W-:Y:S02]  /*fc90*/  SEL R63, R137, R136, P0 ;  /* 0x00000088893f7207 */ /* 0x000fe40000000000 */
[----:B------:R-:W-:Y:S02]  /*fca0*/  SEL R42, R90, R91, P0 ;  /* 0x0000005b5a2a7207 */ /* 0x000fe40000000000 */
[----:B------:R-:W-:Y:S02]  /*fcb0*/  SEL R77, R91, R90, P0 ;  /* 0x0000005a5b4d7207 */ /* 0x000fe40000000000 */
[----:B------:R-:W-:Y:S01]  /*fcc0*/  SEL R48, R98, R99, P0 ;  /* 0x0000006362307207 */ /* 0x000fe20000000000 */
[----:B------:R-:W2:Y:S01]  /*fcd0*/  LDC R90, c[0x0][0xc50] ;  /* 0x00031400ff5a7b82 */ /* 0x000ea20000000800 */
        /* <DEDUP_REMOVED lines=28> */
[----:B------:R-:W-:Y:S01]  /*fea0*/  SEL R103, R103, R102, P0 ;  /* 0x0000006667677207 */ /* 0x000fe20000000000 */
[----:B-----5:R4:W-:Y:S04]  /*feb0*/  SHFL.IDX PT, R43, R12, R5, 0x1c1f ;  /* 0x001c1f050c2b7589 */ /* 0x0209e800000e0000 */
[----:B------:R-:W-:Y:S04]  /*fec0*/  SHFL.IDX PT, R3, R8, R5, 0x1c1f ;  /* 0x001c1f0508037589 */ /* 0x000fe800000e0000 */
[----:B------:R-:W-:Y:S01]  /*fed0*/  SHFL.IDX PT, R6, R76, R5, 0x1c1f ;  /* 0x001c1f054c067589 */ /* 0x000fe200000e0000 */
[----:B----4-:R-:W-:-:S03]  /*fee0*/  LOP3.LUT R12, R5, 0x2, RZ, 0x3c, !PT ;  /* 0x00000002050c7812 */ /* 0x010fc600078e3cff */
[----:B------:R-:W-:Y:S04]  /*fef0*/  SHFL.IDX PT, R49, R10, R5, 0x1c1f ;  /* 0x001c1f050a317589 */ /* 0x000fe800000e0000 */
        /* <DEDUP_REMOVED lines=14> */
[----:B------:R-:W4:Y:S04]  /*ffe0*/  SHFL.IDX PT, R16, R101, R12, 0x1c1f ;  /* 0x001c1f0c65107589 */ /* 0x000f2800000e0000 */
[----:B------:R-:W-:Y:S04]  /*fff0*/  SHFL.IDX PT, R21, R21, R12, 0x1c1f ;  /* 0x001c1f0c15157589 */ /* 0x000fe800000e0000 */
[----:B------:R-:W-:Y:S04]  /*10000*/  SHFL.IDX PT, R18, R18, R5, 0x1c1f ;  /* 0x001c1f0512127589 */ /* 0x000fe800000e0000 */
[----:B------:R-:W-:Y:S04]  /*10010*/  SHFL.IDX PT, R27, R58, R5, 0x1c1f ;  /* 0x001c1f053a1b7589 */ /* 0x000fe800000e0000 */
[----:B------:R-:W-:Y:S04]  /*10020*/  SHFL.IDX PT, R71, R26, R5, 0x1c1f ;  /* 0x001c1f051a477589 */ /* 0x000fe800000e0000 */
[----:B------:R-:W-:Y:S04]  /*10030*/  SHFL.IDX PT, R19, R19, R12, 0x1c1f ;  /* 0x001c1f0c13137589 */ /* 0x000fe800000e0000 */
[----:B------:R-:W5:Y:S01]  /*10040*/  SHFL.IDX PT, R44, R125, R12, 0x1c1f ;  /* 0x001c1f0c7d2c7589 */ /* 0x000f6200000e0000 */
[----:B----4-:R-:W-:-:S03]  /*10050*/  SEL R11, R13, R16, P0 ;  /* 0x000000100d0b7207 */ /* 0x010fc60000000000 */
[----:B------:R-:W-:Y:S04]  /*10060*/  SHFL.IDX PT, R25, R72, R5, 0x1c1f ;  /* 0x001c1f0548197589 */ /* 0x000fe800000e0000 */
[----:B------:R-:W-:Y:S04]  /*10070*/  SHFL.IDX PT, R54, R54, R5, 0x1c1f ;  /* 0x001c1f0536367589 */ /* 0x000fe800000e0000 */
[----:B------:R-:W-:Y:S04]  /*10080*/  SHFL.IDX PT, R26, R117, R12, 0x1c1f ;  /* 0x001c1f0c751a7589 */ /* 0x000fe800000e0000 */
[----:B------:R-:W4:Y:S04]  /*10090*/  SHFL.IDX PT, R55, R55, R12, 0x1c1f ;  /* 0x001c1f0c37377589 */ /* 0x000f2800000e0000 */
[----:B------:R-:W1:Y:S04]  /*100a0*/  SHFL.IDX PT, R58, R129, R12, 0x1c1f ;  /* 0x001c1f0c813a7589 */ /* 0x000e6800000e0000 */
[----:B------:R-:W-:Y:S01]  /*100b0*/  SHFL.IDX PT, R62, R62, R5, 0x1c1f ;  /* 0x001c1f053e3e7589 */ /* 0x000fe200000e0000 */
[----:B-----5:R-:W-:-:S03]  /*100c0*/  SEL R29, R27, R44, P0 ;  /* 0x0000002c1b1d7207 */ /* 0x020fc60000000000 */
[----:B------:R-:W5:Y:S04]  /*100d0*/  SHFL.IDX PT, R63, R63, R12, 0x1c1f ;  /* 0x001c1f0c3f3f7589 */ /* 0x000f6800000e0000 */
[----:B------:R3:W-:Y:S04]  /*100e0*/  SHFL.IDX PT, R59, R28, R5, 0x1c1f ;  /* 0x001c1f051c3b7589 */ /* 0x0007e800000e0000 */
[----:B------:R-:W-:Y:S04]  /*100f0*/  SHFL.IDX PT, R42, R42, R5, 0x1c1f ;  /* 0x001c1f052a2a7589 */ /* 0x000fe800000e0000 */
[----:B------:R-:W-:Y:S01]  /*10100*/  SHFL.IDX PT, R48, R48, R5, 0x1c1f ;  /* 0x001c1f0530307589 */ /* 0x000fe200000e0000 */
[----:B---3--:R-:W-:-:S03]  /*10110*/  SEL R28, R30, R31, P0 ;  /* 0x0000001f1e1c7207 */ /* 0x008fc60000000000 */
[----:B------:R-:W-:Y:S01]  /*10120*/  SHFL.IDX PT, R66, R66, R5, 0x1c1f ;  /* 0x001c1f0542427589 */ /* 0x000fe200000e0000 */
[----:B------:R-:W-:Y:S02]  /*10130*/  SEL R30, R31, R30, P0 ;  /* 0x0000001e1f1e7207 */ /* 0x000fe40000000000 */
[----:B------:R-:W-:Y:S01]  /*10140*/  SEL R31, R44, R27, P0 ;  /* 0x0000001b2c1f7207 */ /* 0x000fe20000000000 */
[----:B------:R-:W-:Y:S01]  /*10150*/  SHFL.IDX PT, R64, R64, R5, 0x1c1f ;  /* 0x001c1f0540407589 */ /* 0x000fe200000e0000 */
[----:B----4-:R-:W-:-:S03]  /*10160*/  SEL R27, R55, R54, P0 ;  /* 0x00000036371b7207 */ /* 0x010fc60000000000 */
[----:B------:R-:W-:Y:S04]  /*10170*/  SHFL.IDX PT, R60, R60, R5, 0x1c1f ;  /* 0x001c1f053c3c7589 */ /* 0x000fe800000e0000 */
[----:B------:R-:W-:Y:S04]  /*10180*/  SHFL.IDX PT, R56, R56, R5, 0x1c1f ;  /* 0x001c1f0538387589 */ /* 0x000fe800000e0000 */
[----:B------:R-:W-:Y:S04]  /*10190*/  SHFL.IDX PT, R52, R52, R5, 0x1c1f ;  /* 0x001c1f0534347589 */ /* 0x000fe800000e0000 */
[----:B------:R-:W-:Y:S04]  /*101a0*/  SHFL.IDX PT, R50, R50, R5, 0x1c1f ;  /* 0x001c1f0532327589 */ /* 0x000fe800000e0000 */
[----:B------:R-:W-:Y:S04]  /*101b0*/  SHFL.IDX PT, R46, R46, R5, 0x1c1f ;  /* 0x001c1f052e2e7589 */ /* 0x000fe800000e0000 */
[----:B------:R-:W-:Y:S04]  /*101c0*/  SHFL.IDX PT, R40, R40, R5, 0x1c1f ;  /* 0x001c1f0528287589 */ /* 0x000fe800000e0000 */
[----:B------:R-:W-:Y:S04]  /*101d0*/  SHFL.IDX PT, R36, R36, R5, 0x1c1f ;  /* 0x001c1f0524247589 */ /* 0x000fe800000e0000 */
[----:B------:R3:W-:Y:S04]  /*101e0*/  SHFL.IDX PT, R4, R20, R5, 0x1c1f ;  /* 0x001c1f0514047589 */ /* 0x0007e800000e0000 */
[----:B------:R4:W-:Y:S04]  /*101f0*/  SHFL.IDX PT, R34, R34, R5, 0x1c1f ;  /* 0x001c1f0522227589 */ /* 0x0009e800000e0000 */
[----:B------:R-:W0:Y:S01]  /*10200*/  SHFL.IDX PT, R72, R141, R12, 0x1c1f ;  /* 0x001c1f0c8d487589 */ /* 0x000e2200000e0000 */
[----:B---3--:R-:W-:-:S03]  /*10210*/  SEL R20, R24, R21, P0 ;  /* 0x0000001518147207 */ /* 0x008fc60000000000 */
[----:B------:R-:W-:Y:S01]  /*10220*/  SHFL.IDX PT, R76, R149, R12, 0x1c1f ;  /* 0x001c1f0c954c7589 */ /* 0x000fe200000e0000 */
[----:B------:R-:W-:Y:S02]  /*10230*/  SEL R24, R21, R24, P0 ;  /* 0x0000001815187207 */ /* 0x000fe40000000000 */
[----:B----4-:R-:W-:Y:S01]  /*10240*/  SEL R5, R3, R8, P0 ;  /* 0x0000000803057207 */ /* 0x010fe20000000000 */
[----:B------:R-:W3:Y:S01]  /*10250*/  SHFL.IDX PT, R74, R145, R12, 0x1c1f ;  /* 0x001c1f0c914a7589 */ /* 0x000ee200000e0000 */
[----:B------:R-:W-:Y:S02]  /*10260*/  SEL R3, R8, R3, P0 ;  /* 0x0000000308037207 */ /* 0x000fe40000000000 */
[----:B------:R-:W-:Y:S01]  /*10270*/  SEL R8, R6, R9, P0 ;  /* 0x0000000906087207 */ /* 0x000fe20000000000 */
[----:B------:R-:W-:Y:S01]  /*10280*/  SHFL.IDX PT, R78, R95, R12, 0x1c1f ;  /* 0x001c1f0c5f4e7589 */ /* 0x000fe200000e0000 */
[----:B------:R-:W-:Y:S02]  /*10290*/  SEL R6, R9, R6, P0 ;  /* 0x0000000609067207 */ /* 0x000fe40000000000 */
[----:B------:R-:W-:Y:S01]  /*102a0*/  SEL R9, R7, R10, P0 ;  /* 0x0000000a07097207 */ /* 0x000fe20000000000 */
[----:B------:R-:W4:Y:S01]  /*102b0*/  SHFL.IDX PT, R77, R77, R12, 0x1c1f ;  /* 0x001c1f0c4d4d7589 */ /* 0x000f2200000e0000 */
[----:B------:R-:W-:-:S02]  /*102c0*/  SEL R7, R10, R7, P0 ;  /* 0x000000070a077207 */ /* 0x000fc40000000000 */
[----:B------:R-:W-:Y:S01]  /*102d0*/  SEL R10, R14, R15, P0 ;  /* 0x0000000f0e0a7207 */ /* 0x000fe20000000000 */
[----:B------:R-:W-:Y:S01]  /*102e0*/  SHFL.IDX PT, R80, R103, R12, 0x1c1f ;  /* 0x001c1f0c67507589 */ /* 0x000fe200000e0000 */
[----:B------:R-:W-:Y:S02]  /*102f0*/  SEL R14, R15, R14, P0 ;  /* 0x0000000e0f0e7207 */ /* 0x000fe40000000000 */
[----:B------:R-:W-:Y:S01]  /*10300*/  SEL R15, R16, R13, P0 ;  /* 0x0000000d100f7207 */ /* 0x000fe20000000000 */
[----:B------:R-:W4:Y:S01]  /*10310*/  SHFL.IDX PT, R79, R79, R12, 0x1c1f ;  /* 0x001c1f0c4f4f7589 */ /* 0x000f2200000e0000 */
[----:B------:R-:W-:Y:S01]  /*10320*/  SEL R13, R18, R19, P0 ;  /* 0x00000013120d7207 */ /* 0x000fe20000000000 */
[----:B------:R-:W-:Y:S01]  /*10330*/  IMAD R16, R86, UR38, RZ ;  /* 0x0000002656107c24 */ /* 0x000fe2000f8e02ff */
[----:B------:R-:W-:Y:S01]  /*10340*/  SEL R21, R25, R26, P0 ;  /* 0x0000001a19157207 */ /* 0x000fe20000000000 */
[----:B------:R-:W-:Y:S01]  /*10350*/  SHFL.IDX PT, R67, R67, R12, 0x1c1f ;  /* 0x001c1f0c43437589 */ /* 0x000fe200000e0000 */
[----:B------:R-:W-:Y:S01]  /*10360*/  SEL R25, R26, R25, P0 ;  /* 0x000000191a197207 */ /* 0x000fe20000000000 */
[----:B------:R-:W-:Y:S01]  /*10370*/  IMAD R81, R87, UR39, R16 ;  /* 0x0000002757517c24 */ /* 0x000fe2000f8e0210 */
[----:B-1----:R-:W-:Y:S01]  /*10380*/  SEL R26, R58, R45, P0 ;  /* 0x0000002d3a1a7207 */ /* 0x002fe20000000000 */
[----:B------:R-:W-:Y:S01]  /*10390*/  SHFL.IDX PT, R69, R69, R12, 0x1c1f ;  /* 0x001c1f0c45457589 */ /* 0x000fe200000e0000 */
[----:B-----5:R-:W-:-:S03]  /*103a0*/  SEL R16, R62, R63, P0 ;  /* 0x0000003f3e107207 */ /* 0x020fc60000000000 */
        /* <DEDUP_REMOVED lines=8> */
[----:B------:R1:W-:Y:S02]  /*10430*/  SHFL.IDX PT, R37, R37, R12, 0x1c1f ;  /* 0x001c1f0c25257589 */ /* 0x0003e400000e0000 */
[----:B-1----:R-:W-:-:S02]  /*10440*/  SEL R12, R22, R23, P0 ;  /* 0x00000017160c7207 */ /* 0x002fc40000000000 */
[----:B------:R-:W-:Y:S02]  /*10450*/  SEL R22, R23, R22, P0 ;  /* 0x0000001617167207 */ /* 0x000fe40000000000 */
[----:B------:R-:W-:Y:S02]  /*10460*/  SEL R23, R19, R18, P0 ;  /* 0x0000001213177207 */ /* 0x000fe40000000000 */
[----:B------:R-:W-:Y:S01]  /*10470*/  SEL R19, R54, R55, P0 ;  /* 0x0000003736137207 */ /* 0x000fe20000000000 */
[----:B------:R-:W-:Y:S01]  /*10480*/  @P2 IMAD.HI.U32 R54, R75, R84, RZ ;  /* 0x000000544b362227 */ /* 0x000fe200078e00ff */
[----:B------:R-:W-:-:S03]  /*10490*/  SEL R18, R45, R58, P0 ;  /* 0x0000003a2d127207 */ /* 0x000fc60000000000 */
[----:B------:R-:W-:Y:S01]  /*104a0*/  IMAD.WIDE.U32 R44, R86, UR39, R32 ;  /* 0x00000027562c7c25 */ /* 0x000fe2000f8e0020 */
[----:B------:R-:W-:Y:S02]  /*104b0*/  SEL R32, R63, R62, P0 ;  /* 0x0000003e3f207207 */ /* 0x000fe40000000000 */
[----:B0-----:R-:W-:Y:S01]  /*104c0*/  SEL R33, R72, R59, P0 ;  /* 0x0000003b48217207 */ /* 0x001fe20000000000 */
[----:B------:R-:W-:Y:S01]  /*104d0*/  IMAD.MOV R55, RZ, RZ, -R17 ;  /* 0x000000ffff377224 */ /* 0x000fe200078e0a11 */
[----:B------:R-:W-:Y:S01]  /*104e0*/  SEL R17, R59, R72, P0 ;  /* 0x000000483b117207 */ /* 0x000fe20000000000 */
[----:B------:R-:W-:Y:S01]  /*104f0*/  IMAD.MOV.U32 R63, RZ, RZ, R75 ;  /* 0x000000ffff3f7224 */ /* 0x000fe200078e004b */
[----:B------:R-:W-:Y:S01]  /*10500*/  @P2 SHF.R.U32.HI R63, RZ, R83, R54 ;  /* 0x00000053ff3f2219 */ /* 0x000fe20000011636 */
[----:B--2---:R-:W-:Y:S01]  /*10510*/  IMAD R83, R90, R55, UR4 ;  /* 0x000000045a537e24 */ /* 0x004fe2000f8e0237 */
[----:B------:R-:W-:Y:S01]  /*10520*/  ULDC.64 UR4, c[0x0][0xbe0] ;  /* 0x0002f80000047ab9 */ /* 0x000fe20000000a00 */
[----:B------:R-:W-:-:S02]  /*10530*/  IMAD R58, R88, UR38, RZ ;  /* 0x00000026583a7c24 */ /* 0x000fc4000f8e02ff */
[----:B------:R-:W-:Y:S01]  /*10540*/  IMAD.IADD R45, R45, 0x1, R81 ;  /* 0x000000012d2d7824 */ /* 0x000fe200078e0251 */
[----:B------:R-:W-:Y:S01]  /*10550*/  SHF.R.S32.HI R62, RZ, 0x1f, R83 ;  /* 0x0000001fff3e7819 */ /* 0x000fe20000011453 */
[----:B------:R-:W-:Y:S02]  /*10560*/  IMAD R55, R89, UR39, R58 ;  /* 0x0000002759377c24 */ /* 0x000fe4000f8e023a */
[----:B------:R-:W-:Y:S02]  /*10570*/  IMAD.MOV.U32 R54, RZ, RZ, R38 ;  /* 0x000000ffff367224 */ /* 0x000fe400078e0026 */
[----:B------:R-:W-:Y:S02]  /*10580*/  IMAD.IADD R55, R39, 0x1, R55 ;  /* 0x0000000127377824 */ /* 0x000fe400078e0237 */
[----:B------:R-:W-:Y:S02]  /*10590*/  IMAD R39, R62, UR4, RZ ;  /* 0x000000043e277c24 */ /* 0x000fe4000f8e02ff */
[----:B------:R-:W-:Y:S01]  /*105a0*/  IMAD.MOV.U32 R59, RZ, RZ, R75 ;  /* 0x000000ffff3b7224 */ /* 0x000fe200078e004b */
[----:B------:R-:W-:Y:S01]  /*105b0*/  @P2 SHF.R.U32.HI R59, RZ, R85, R92 ;  /* 0x00000055ff3b2219 */ /* 0x000fe2000001165c */
[----:B------:R-:W-:-:S02]  /*105c0*/  IMAD R58, R83, UR5, R39 ;  /* 0x00000005533a7c24 */ /* 0x000fc4000f8e0227 */
[----:B------:R-:W-:Y:S01]  /*105d0*/  IMAD.WIDE.U32 R38, R83, UR4, R44 ;  /* 0x0000000453267c25 */ /* 0x000fe2000f8e002c */
[----:B------:R-:W-:-:S03]  /*105e0*/  ULDC.64 UR4, c[0x0][0xb30] ;  /* 0x0002cc0000047ab9 */ /* 0x000fc60000000a00 */
[----:B------:R-:W-:Y:S01]  /*105f0*/  IMAD R62, R62, UR6, RZ ;  /* 0x000000063e3e7c24 */ /* 0x000fe2000f8e02ff */
[----:B------:R-:W-:Y:S01]  /*10600*/  IADD3 R38, P2, R63, R38, RZ ;  /* 0x000000263f267210 */ /* 0x000fe20007f5e0ff */
[C---:B------:R-:W-:Y:S01]  /*10610*/  IMAD.WIDE.U32 R44, R83.reuse, UR6, R54 ;  /* 0x00000006532c7c25 */ /* 0x040fe2000f8e0036 */
[----:B------:R-:W-:Y:S02]  /*10620*/  SHF.R.S32.HI R55, RZ, 0x1f, R63 ;  /* 0x0000001fff377819 */ /* 0x000fe4000001143f */
[----:B------:R-:W-:Y:S01]  /*10630*/  SHF.R.S32.HI R54, RZ, 0x1f, R59 ;  /* 0x0000001fff367819 */ /* 0x000fe2000001143b */
[----:B------:R-:W-:Y:S01]  /*10640*/  IMAD R81, R83, UR7, R62 ;  /* 0x0000000753517c24 */ /* 0x000fe2000f8e023e */
[----:B------:R-:W-:Y:S01]  /*10650*/  IADD3.X R39, R55, R39, R58, P2, !PT ;  /* 0x0000002737277210 */ /* 0x000fe200017fe43a */
[----:B------:R-:W-:Y:S01]  /*10660*/  IMAD.MOV R62, RZ, RZ, -R63 ;  /* 0x000000ffff3e7224 */ /* 0x000fe200078e0a3f */
[----:B------:R-:W-:Y:S01]  /*10670*/  ULDC.64 UR6, c[0x0][0xbc8] ;  /* 0x0002f20000067ab9 */ /* 0x000fe20000000a00 */
[----:B------:R-:W-:-:S02]  /*10680*/  IMAD.MOV R63, RZ, RZ, -R59 ;  /* 0x000000ffff3f7224 */ /* 0x000fc400078e0a3b */
[----:B------:R-:W-:Y:S02]  /*10690*/  IMAD R54, R54, UR4, RZ ;  /* 0x0000000436367c24 */ /* 0x000fe4000f8e02ff */
[C-C-:B------:R-:W-:Y:S02]  /*106a0*/  IMAD R55, R82.reuse, R62, R75.reuse ;  /* 0x0000003e52377224 */ /* 0x140fe400078e024b */
        /* <DEDUP_REMOVED lines=17> */
[----:B---3--:R-:W-:Y:S01]  /*107c0*/  SEL R54, R73, R74, P0 ;  /* 0x0000004a49367207 */ /* 0x008fe20000000000 */
        /* <DEDUP_REMOVED lines=9> */
[C---:B------:R-:W-:Y:S01]  /*10860*/  VIADD R82, R70.reuse, 0x8 ;  /* 0x0000000846527836 */ /* 0x040fe20000000000 */
[----:B------:R-:W-:Y:S01]  /*10870*/  UIADD3 UR4, UR4, 0x22820, URZ ;  /* 0x0002282004047890 */ /* 0x000fe2000fffe03f */
[-C--:B------:R-:W-:Y:S01]  /*10880*/  ISETP.GE.OR P2, PT, R70, R81.reuse, P1 ;  /* 0x000000514600720c */ /* 0x080fe20000f46670 */
[----:B------:R-:W0:Y:S01]  /*10890*/  SHFL.IDX PT, R73, R45, RZ, 0x1c1f ;  /* 0x001c1fff2d497589 */ /* 0x000e2200000e0000 */
[----:B------:R-:W-:Y:S01]  /*108a0*/  ULDC.64 UR8, c[0x0][0xb00] ;  /* 0x0002c00000087ab9 */ /* 0x000fe20000000a00 */
[----:B------:R-:W-:Y:S01]  /*108b0*/  ISETP.GE.OR P1, PT, R82, R81, P1 ;  /* 0x000000515200720c */ /* 0x000fe20000f26670 */
[----:B------:R-:W-:Y:S01]  /*108c0*/  UPRMT UR4, URZ, 0x654, UR4 ;  /* 0x000006543f047896 */ /* 0x000fe20008000004 */
[----:B------:R1:W2:Y:S01]  /*108d0*/  SHFL.IDX PT, R75, R45, 0x1, 0x1c1f ;  /* 0x003c1f002d4b7f89 */ /* 0x0002a200000e0000 */
[----:B------:R-:W-:-:S02]  /*108e0*/  LEA R84, P3, R44, UR8, 0x2 ;  /* 0x000000082c547c11 */ /* 0x000fc4000f8610ff */
[----:B------:R-:W-:Y:S02]  /*108f0*/  SEL R55, R71, R76, P0 ;  /* 0x0000004c47377207 */ /* 0x000fe40000000000 */
[----:B------:R-:W-:Y:S01]  /*10900*/  LEA.HI.X R85, R44, UR9, R39, 0x2, P3 ;  /* 0x000000092c557c11 */ /* 0x000fe200098f1427 */
[----:B------:R3:W3:Y:S01]  /*10910*/  SHFL.IDX PT, R62, R84, RZ, 0x1c1f ;  /* 0x001c1fff543e7589 */ /* 0x0006e200000e0000 */
[----:B------:R-:W-:Y:S01]  /*10920*/  ISETP.GE.AND P3, PT, R70, R81, PT ;  /* 0x000000514600720c */ /* 0x000fe20003f66270 */
[----:B------:R-:W-:Y:S01]  /*10930*/  SYNCS.ARRIVE.TRANS64.RED.A1T0 RZ, [UR4], RZ ;  /* 0x000000ffffff79a7 */ /* 0x000fe20008100404 */
[----:B------:R-:W-:Y:S01]  /*10940*/  SEL R59, R76, R71, P0 ;  /* 0x000000474c3b7207 */ /* 0x000fe20000000000 */
[----:B------:R0:W3:Y:S01]  /*10950*/  SHFL.IDX PT, R63, R85, RZ, 0x1c1f ;  /* 0x001c1fff553f7589 */ /* 0x0000e200000e0000 */
[----:B----4-:R-:W-:Y:S01]  /*10960*/  SEL R38, R42, R77, P0 ;  /* 0x0000004d2a267207 */ /* 0x010fe20000000000 */
[----:B------:R-:W-:Y:S01]  /*10970*/  IMAD.SHL.U32 R71, R68, 0x2, RZ ;  /* 0x0000000244477824 */ /* 0x000fe200078e00ff */
[----:B------:R-:W-:-:S02]  /*10980*/  SEL R39, R43, R78, P0 ;  /* 0x0000004e2b277207 */ /* 0x000fc40000000000 */
[----:B------:R-:W-:Y:S02]  /*10990*/  SEL R44, R48, R79, P0 ;  /* 0x0000004f302c7207 */ /* 0x000fe40000000000 */
[----:B-1----:R-:W-:Y:S02]  /*109a0*/  SEL R45, R49, R80, P0 ;  /* 0x00000050312d7207 */ /* 0x002fe40000000000 */
[----:B------:R-:W-:Y:S01]  /*109b0*/  SEL R42, R77, R42, P0 ;  /* 0x0000002a4d2a7207 */ /* 0x000fe20000000000 */
[----:B0-----:R0:W-:Y:S01]  /*109c0*/  @!P2 ST.E desc[UR40][R72.64], R0 ;  /* 0x000000004800a985 */ /* 0x0011e2000c101928 */
[----:B------:R-:W-:Y:S02]  /*109d0*/  SEL R43, R78, R43, P0 ;  /* 0x0000002b4e2b7207 */ /* 0x000fe40000000000 */
[----:B------:R-:W-:Y:S01]  /*109e0*/  SEL R48, R79, R48, P0 ;  /* 0x000000304f307207 */ /* 0x000fe20000000000 */
[----:B--2---:R0:W-:Y:S01]  /*109f0*/  @!P1 ST.E desc[UR40][R74.64], R2 ;  /* 0x000000024a009985 */ /* 0x0041e2000c101928 */
[----:B------:R-:W-:Y:S01]  /*10a00*/  SEL R49, R80, R49, P0 ;  /* 0x0000003150317207 */ /* 0x000fe20000000000 */
        /* <DEDUP_REMOVED lines=10> */
[----:B------:R-:W-:-:S04]  /*10ab0*/  ISETP.GE.AND P1, PT, R70, UR4, PT ;  /* 0x0000000446007c0c */ /* 0x000fc8000bf26270 */
[----:B------:R-:W-:-:S03]  /*10ac0*/  ISETP.GE.AND P5, PT, R79, UR4, PT ;  /* 0x000000044f007c0c */ /* 0x000fc6000bfa6270 */
[C-C-:B---3--:R-:W-:Y:S02]  /*10ad0*/  @!P2 IMAD.WIDE R72, R71.reuse, 0x4, R62.reuse ;  /* 0x000000044748a825 */ /* 0x148fe400078e023e */
[----:B------:R-:W-:Y:S02]  /*10ae0*/  @!P3 LEA.HI R0, R0, R0, RZ, 0x1 ;  /* 0x000000000000b211 */ /* 0x000fe400078f08ff */
[----:B------:R-:W-:Y:S01]  /*10af0*/  @!P4 LEA.HI R68, R68, R68, RZ, 0x1 ;  /* 0x000000444444c211 */ /* 0x000fe200078f08ff */
[----:B------:R0:W-:Y:S01]  /*10b00*/  @!P2 ST.E.64 desc[UR40][R72.64], R8 ;  /* 0x000000084800a985 */ /* 0x0001e2000c101b28 */
[----:B------:R-:W-:Y:S01]  /*10b10*/  @!P3 LOP3.LUT R75, R0, 0xfffffffe, RZ, 0xc0, !PT ;  /* 0xfffffffe004bb812 */ /* 0x000fe200078ec0ff */
[----:B------:R-:W-:Y:S01]  /*10b20*/  VIADD R0, R71, 0x28 ;  /* 0x0000002847007836 */ /* 0x000fe20000000000 */
[----:B------:R-:W-:Y:S02]  /*10b30*/  @!P1 LEA.HI R70, R70, R70, RZ, 0x1 ;  /* 0x0000004646469211 */ /* 0x000fe400078f08ff */
[----:B------:R-:W-:Y:S01]  /*10b40*/  @!P4 LOP3.LUT R77, R68, 0xfffffffe, RZ, 0xc0, !PT ;  /* 0xfffffffe444dc812 */ /* 0x000fe200078ec0ff */
[----:B------:R-:W-:Y:S01]  /*10b50*/  @!P3 IMAD.WIDE R74, R75, 0x4, R62 ;  /* 0x000000044b4ab825 */ /* 0x000fe200078e023e */
[----:B------:R-:W-:-:S02]  /*10b60*/  ISETP.GE.AND P2, PT, R78, UR4, PT ;  /* 0x000000044e007c0c */ /* 0x000fc4000bf46270 */
[----:B------:R-:W-:Y:S01]  /*10b70*/  @!P5 LEA.HI R79, R79, R79, RZ, 0x1 ;  /* 0x0000004f4f4fd211 */ /* 0x000fe200078f08ff */
[----:B------:R-:W-:Y:S01]  /*10b80*/  VIADD R68, R71, 0x30 ;  /* 0x0000003047447836 */ /* 0x000fe20000000000 */
[----:B------:R1:W-:Y:S01]  /*10b90*/  @!P3 ST.E.64 desc[UR40][R74.64], R6 ;  /* 0x000000064a00b985 */ /* 0x0003e2000c101b28 */
[----:B------:R-:W-:Y:S01]  /*10ba0*/  @!P4 IMAD.WIDE R76, R77, 0x4, R62 ;  /* 0x000000044d4cc825 */ /* 0x000fe200078e023e */
[----:B------:R-:W-:Y:S02]  /*10bb0*/  ISETP.GE.AND P3, PT, R0, UR4, PT ;  /* 0x0000000400007c0c */ /* 0x000fe4000bf66270 */
[----:B0-----:R-:W-:Y:S01]  /*10bc0*/  @!P1 LOP3.LUT R9, R70, 0xfffffffe, RZ, 0xc0, !PT ;  /* 0xfffffffe46099812 */ /* 0x001fe200078ec0ff */
[C---:B------:R-:W-:Y:S01]  /*10bd0*/  VIADD R72, R71.reuse, 0x40 ;  /* 0x0000004047487836 */ /* 0x040fe20000000000 */
[----:B------:R-:W-:Y:S01]  /*10be0*/  ISETP.GE.AND P6, PT, R68, UR4, PT ;  /* 0x0000000444007c0c */ /* 0x000fe2000bfc6270 */
[----:B------:R-:W-:Y:S01]  /*10bf0*/  VIADD R70, R71, 0x48 ;  /* 0x0000004847467836 */ /* 0x000fe20000000000 */
[----:B------:R0:W-:Y:S01]  /*10c00*/  @!P4 ST.E.64 desc[UR40][R76.64], R10 ;  /* 0x0000000a4c00c985 */ /* 0x0001e2000c101b28 */
[----:B------:R-:W-:-:S02]  /*10c10*/  @!P2 LEA.HI R78, R78, R78, RZ, 0x1 ;  /* 0x0000004e4e4ea211 */ /* 0x000fc400078f08ff */
[----:B------:R-:W-:Y:S01]  /*10c20*/  ISETP.GE.AND P4, PT, R72, UR4, PT ;  /* 0x0000000448007c0c */ /* 0x000fe2000bf86270 */
[--C-:B-1----:R-:W-:Y:S01]  /*10c30*/  @!P1 IMAD.WIDE R6, R9, 0x4, R62.reuse ;  /* 0x0000000409069825 */ /* 0x102fe200078e023e */
[----:B------:R-:W-:Y:S02]  /*10c40*/  @!P2 LOP3.LUT R9, R78, 0xfffffffe, RZ, 0xc0, !PT ;  /* 0xfffffffe4e09a812 */ /* 0x000fe400078ec0ff */
[----:B------:R-:W-:Y:S02]  /*10c50*/  @!P3 LEA.HI R0, R0, R0, RZ, 0x1 ;  /* 0x000000000000b211 */ /* 0x000fe400078f08ff */
[----:B------:R1:W-:Y:S01]  /*10c60*/  @!P1 ST.E.64 desc[UR40][R6.64], R14 ;  /* 0x0000000e06009985 */ /* 0x0003e2000c101b28 */
[----:B------:R-:W-:Y:S01]  /*10c70*/  ISETP.GE.AND P1, PT, R70, UR4, PT ;  /* 0x0000000446007c0c */ /* 0x000fe2000bf26270 */
[--C-:B------:R-:W-:Y:S01]  /*10c80*/  @!P2 IMAD.WIDE R8, R9, 0x4, R62.reuse ;  /* 0x000000040908a825 */ /* 0x100fe200078e023e */
[----:B------:R-:W-:Y:S02]  /*10c90*/  @!P6 LEA.HI R68, R68, R68, RZ, 0x1 ;  /* 0x000000444444e211 */ /* 0x000fe400078f08ff */
[----:B0-----:R-:W-:Y:S01]  /*10ca0*/  @!P3 LOP3.LUT R11, R0, 0xfffffffe, RZ, 0xc0, !PT ;  /* 0xfffffffe000bb812 */ /* 0x001fe200078ec0ff */
[----:B------:R-:W-:Y:S01]  /*10cb0*/  VIADD R0, R71, 0x50 ;  /* 0x0000005047007836 */ /* 0x000fe20000000000 */
[----:B------:R-:W-:Y:S01]  /*10cc0*/  @!P6 LOP3.LUT R73, R68, 0xfffffffe, RZ, 0xc0, !PT ;  /* 0xfffffffe4449e812 */ /* 0x000fe200078ec0ff */
[----:B------:R0:W-:Y:S01]  /*10cd0*/  @!P2 ST.E.64 desc[UR40][R8.64], R12 ;  /* 0x0000000c0800a985 */ /* 0x0001e2000c101b28 */
[----:B------:R-:W-:Y:S01]  /*10ce0*/  @!P4 LEA.HI R72, R72, R72, RZ, 0x1 ;  /* 0x000000484848c211 */ /* 0x000fe200078f08ff */
[----:B------:R-:W-:-:S04]  /*10cf0*/  @!P3 IMAD.WIDE R10, R11, 0x4, R62 ;  /* 0x000000040b0ab825 */ /* 0x000fc800078e023e */
[----:B------:R-:W-:Y:S01]  /*10d00*/  @!P1 LEA.HI R70, R70, R70, RZ, 0x1 ;  /* 0x0000004646469211 */ /* 0x000fe200078f08ff */
[----:B-1----:R-:W-:Y:S01]  /*10d10*/  @!P6 IMAD.WIDE R6, R73, 0x4, R62 ;  /* 0x000000044906e825 */ /* 0x002fe200078e023e */
[----:B------:R-:W-:Y:S01]  /*10d20*/  @!P5 LOP3.LUT R15, R79, 0xfffffffe, RZ, 0xc0, !PT ;  /* 0xfffffffe4f0fd812 */ /* 0x000fe200078ec0ff */
[----:B------:R1:W-:Y:S01]  /*10d30*/  @!P3 ST.E.64 desc[UR40][R10.64], R22 ;  /* 0x000000160a00b985 */ /* 0x0003e2000c101b28 */
[----:B------:R-:W-:-:S03]  /*10d40*/  @!P4 LOP3.LUT R73, R72, 0xfffffffe, RZ, 0xc0, !PT ;  /* 0xfffffffe4849c812 */ /* 0x000fc600078ec0ff */
[--C-:B------:R-:W-:Y:S01]  /*10d50*/  @!P5 IMAD.WIDE R14, R15, 0x4, R62.reuse ;  /* 0x000000040f0ed825 */ /* 0x100fe200078e023e */
[----:B0-----:R-:W-:Y:S01]  /*10d60*/  @!P1 LOP3.LUT R13, R70, 0xfffffffe, RZ, 0xc0, !PT ;  /* 0xfffffffe460d9812 */ /* 0x001fe200078ec0ff */
[----:B------:R0:W-:Y:S02]  /*10d70*/  @!P6 ST.E.64 desc[UR40][R6.64], R20 ;  /* 0x000000140600e985 */ /* 0x0001e4000c101b28 */
[--C-:B------:R-:W-:Y:S02]  /*10d80*/  @!P4 IMAD.WIDE R8, R73, 0x4, R62.reuse ;  /* 0x000000044908c825 */ /* 0x100fe400078e023e */
[----:B------:R-:W-:Y:S02]  /*10d90*/  @!P5 ST.E.64 desc[UR40][R14.64], R24 ;  /* 0x000000180e00d985 */ /* 0x000fe4000c101b28 */
[----:B------:R-:W-:Y:S02]  /*10da0*/  VIADD R12, R71, 0x58 ;  /* 0x00000058470c7836 */ /* 0x000fe40000000000 */
[----:B-1----:R-:W-:Y:S01]  /*10db0*/  @!P1 IMAD.WIDE R10, R13, 0x4, R62 ;  /* 0x000000040d0a9825 */ /* 0x002fe200078e023e */
[----:B------:R1:W-:Y:S02]  /*10dc0*/  @!P4 ST.E.64 desc[UR40][R8.64], R28 ;  /* 0x0000001c0800c985 */ /* 0x0003e4000c101b28 */
[----:B------:R-:W-:Y:S01]  /*10dd0*/  ISETP.GE.AND P2, PT, R12, UR4, PT ;  /* 0x000000040c007c0c */ /* 0x000fe2000bf46270 */
[C---:B------:R-:W-:Y:S01]  /*10de0*/  VIADD R13, R71.reuse, 0x60 ;  /* 0x00000060470d7836 */ /* 0x040fe20000000000 */
[----:B------:R2:W-:Y:S01]  /*10df0*/  @!P1 ST.E.64 desc[UR40][R10.64], R30 ;  /* 0x0000001e0a009985 */ /* 0x0005e2000c101b28 */
[C---:B------:R-:W-:Y:S01]  /*10e00*/  VIADD R22, R71.reuse, 0x68 ;  /* 0x0000006847167836 */ /* 0x040fe20000000000 */
[----:B------:R-:W-:Y:S01]  /*10e10*/  ISETP.GE.AND P1, PT, R0, UR4, PT ;  /* 0x0000000400007c0c */ /* 0x000fe2000bf26270 */
[----:B0-----:R-:W-:Y:S01]  /*10e20*/  VIADD R7, R71, 0x78 ;  /* 0x0000007847077836 */ /* 0x001fe20000000000 */
[----:B------:R-:W-:Y:S01]  /*10e30*/  ISETP.GE.AND P3, PT, R13, UR4, PT ;  /* 0x000000040d007c0c */ /* 0x000fe2000bf66270 */
[----:B------:R-:W-:Y:S01]  /*10e40*/  VIADD R6, R71, 0x70 ;  /* 0x0000007047067836 */ /* 0x000fe20000000000 */
[----:B------:R-:W-:-:S02]  /*10e50*/  ISETP.GE.AND P4, PT, R22, UR4, PT ;  /* 0x0000000416007c0c */ /* 0x000fc4000bf86270 */
[----:B------:R-:W-:Y:S02]  /*10e60*/  ISETP.GE.AND P6, PT, R7, UR4, PT ;  /* 0x0000000407007c0c */ /* 0x000fe4000bfc6270 */
[----:B------:R-:W-:Y:S02]  /*10e70*/  ISETP.GE.AND P5, PT, R6, UR4, PT ;  /* 0x0000000406007c0c */ /* 0x000fe4000bfa6270 */
[----:B------:R-:W-:-:S03]  /*10e80*/  @!P2 LEA.HI R12, R12, R12, RZ, 0x1 ;  /* 0x0000000c0c0ca211 */ /* 0x000fc600078f08ff */
[----:B------:R-:W-:Y:S02]  /*10e90*/  @!P1 LEA.HI R0, R0, R0, RZ, 0x1 ;  /* 0x0000000000009211 */ /* 0x000fe400078f08ff */
[----:B------:R-:W-:Y:S02]  /*10ea0*/  @!P3 LEA.HI R13, R13, R13, RZ, 0x1 ;  /* 0x0000000d0d0db211 */ /* 0x000fe400078f08ff */
[----:B------:R-:W-:Y:S02]  /*10eb0*/  @!P4 LEA.HI R22, R22, R22, RZ, 0x1 ;  /* 0x000000161616c211 */ /* 0x000fe400078f08ff */
[----:B-1----:R-:W-:Y:S02]  /*10ec0*/  @!P6 LEA.HI R8, R7, R7, RZ, 0x1 ;  /* 0x000000070708e211 */ /* 0x002fe400078f08ff */
[----:B------:R-:W-:Y:S02]  /*10ed0*/  @!P5 LEA.HI R6, R6, R6, RZ, 0x1 ;  /* 0x000000060606d211 */ /* 0x000fe400078f08ff */
[----:B------:R-:W-:-:S02]  /*10ee0*/  @!P1 LOP3.LUT R7, R0, 0xfffffffe, RZ, 0xc0, !PT ;  /* 0xfffffffe00079812 */ /* 0x000fc400078ec0ff */
[----:B------:R-:W-:Y:S02]  /*10ef0*/  @!P2 LOP3.LUT R9, R12, 0xfffffffe, RZ, 0xc0, !PT ;  /* 0xfffffffe0c09a812 */ /* 0x000fe400078ec0ff */
[----:B--2---:R-:W-:Y:S02]  /*10f00*/  @!P3 LOP3.LUT R11, R13, 0xfffffffe, RZ, 0xc0, !PT ;  /* 0xfffffffe0d0bb812 */ /* 0x004fe400078ec0ff */
[----:B------:R-:W-:Y:S02]  /*10f10*/  @!P4 LOP3.LUT R13, R22, 0xfffffffe, RZ, 0xc0, !PT ;  /* 0xfffffffe160dc812 */ /* 0x000fe400078ec0ff */
        /* <DEDUP_REMOVED lines=14> */
.L_x_953:
[----:B------:R-:W-:Y:S05]  /*11000*/  BSYNC B0 ;  /* 0x0000000000007941 */ /* 0x000fea0003800000 */
.L_x_952:
[----:B------:R-:W-:Y:S01]  /*11010*/  ISETP.GE.AND P1, PT, R82, R81, PT ;  /* 0x000000515200720c */ /* 0x000fe20003f26270 */
[----:B-1----:R1:W2:Y:S01]  /*11020*/  SHFL.IDX PT, R27, R85, 0x1, 0x1c1f ;  /* 0x003c1f00551b7f89 */ /* 0x0022a200000e0000 */
        /* <DEDUP_REMOVED lines=22> */
[----:B0-----:R-:W-:Y:S01]  /*11190*/  SEL R2, R37, R34, P0 ;  /* 0x0000002225027207 */ /* 0x001fe20000000000 */
[----:B-12-4-:R-:W-:Y:S06]  /*111a0*/  @P1 BRA `(.L_x_868) ;  /* 0x0000004000e81947 */ /* 0x016fec0003800000 */
[C---:B------:R-:W-:Y:S01]  /*111b0*/  VIADD R0, R71.reuse, 0x8 ;  /* 0x0000000847007836 */ /* 0x040fe20000000000 */
        /* <DEDUP_REMOVED lines=10> */
[----:B------:R-:W-:Y:S01]  /*11260*/  ISETP.GE.AND P3, PT, R12, UR4, PT ;  /* 0x000000040c007c0c */ /* 0x000fe2000bf66270 */
[----:B------:R-:W-:Y:S01]  /*11270*/  VIADD R30, R71, 0x38 ;  /* 0x00000038471e7836 */ /* 0x000fe20000000000 */
[----:B------:R-:W-:-:S03]  /*11280*/  ISETP.GE.AND P5, PT, R28, UR4, PT ;  /* 0x000000041c007c0c */ /* 0x000fc6000bfa6270 */
[--C-:B------:R-:W-:Y:S02]  /*11290*/  @!P0 IMAD.WIDE R6, R71, 0x4, R26.reuse ;  /* 0x0000000447068825 */ /* 0x100fe400078e021a */
[----:B------:R-:W-:Y:S02]  /*112a0*/  @!P4 LEA.HI R0, R0, R0, RZ, 0x1 ;  /* 0x000000000000c211 */ /* 0x000fe400078f08ff */
[----:B------:R-:W-:Y:S01]  /*112b0*/  @!P1 LEA.HI R10, R10, R10, RZ, 0x1 ;  /* 0x0000000a0a0a9211 */ /* 0x000fe200078f08ff */
[----:B------:R0:W-:Y:S01]  /*112c0*/  @!P0 ST.E.64 desc[UR40][R6.64], R38 ;  /* 0x0000002606008985 */ /* 0x0001e2000c101b28 */
[----:B------:R-:W-:Y:S02]  /*112d0*/  @!P4 LOP3.LUT R9, R0, 0xfffffffe, RZ, 0xc0, !PT ;  /* 0xfffffffe0009c812 */ /* 0x000fe400078ec0ff */
[----:B------:R-:W-:Y:S02]  /*112e0*/  ISETP.GE.AND P0, PT, R30, UR4, PT ;  /* 0x000000041e007c0c */ /* 0x000fe4000bf06270 */
[----:B------:R-:W-:Y:S01]  /*112f0*/  @!P2 LEA.HI R0, R11, R11, RZ, 0x1 ;  /* 0x0000000b0b00a211 */ /* 0x000fe200078f08ff */
[----:B------:R-:W-:Y:S01]  /*11300*/  @!P4 IMAD.WIDE R8, R9, 0x4, R26 ;  /* 0x000000040908c825 */ /* 0x000fe200078e021a */
[----:B------:R-:W-:-:S02]  /*11310*/  @!P1 LOP3.LUT R11, R10, 0xfffffffe, RZ, 0xc0, !PT ;  /* 0xfffffffe0a0b9812 */ /* 0x000fc400078ec0ff */
[----:B------:R-:W-:Y:S01]  /*11320*/  @!P2 LOP3.LUT R13, R0, 0xfffffffe, RZ, 0xc0, !PT ;  /* 0xfffffffe000da812 */ /* 0x000fe200078ec0ff */
[----:B------:R-:W-:Y:S01]  /*11330*/  VIADD R0, R71, 0x40 ;  /* 0x0000004047007836 */ /* 0x000fe20000000000 */
[----:B------:R1:W-:Y:S01]  /*11340*/  @!P4 ST.E.64 desc[UR40][R8.64], R42 ;  /* 0x0000002a0800c985 */ /* 0x0003e2000c101b28 */
[----:B------:R-:W-:Y:S02]  /*11350*/  ISETP.GE.AND P4, PT, R29, UR4, PT ;  /* 0x000000041d007c0c */ /* 0x000fe4000bf86270 */
[----:B------:R-:W-:Y:S01]  /*11360*/  @!P3 LEA.HI R12, R12, R12, RZ, 0x1 ;  /* 0x0000000c0c0cb211 */ /* 0x000fe200078f08ff */
[--C-:B0-----:R-:W-:Y:S01]  /*11370*/  @!P1 IMAD.WIDE R6, R11, 0x4, R26.reuse ;  /* 0x000000040b069825 */ /* 0x101fe200078e021a */
[----:B------:R-:W-:Y:S02]  /*11380*/  @!P5 LEA.HI R28, R28, R28, RZ, 0x1 ;  /* 0x0000001c1c1cd211 */ /* 0x000fe400078f08ff */
[----:B------:R-:W-:Y:S02]  /*11390*/  @!P3 LOP3.LUT R11, R12, 0xfffffffe, RZ, 0xc0, !PT ;  /* 0xfffffffe0c0bb812 */ /* 0x000fe400078ec0ff */
[----:B------:R-:W-:Y:S01]  /*113a0*/  @!P0 LEA.HI R30, R30, R30, RZ, 0x1 ;  /* 0x0000001e1e1e8211 */ /* 0x000fe200078f08ff */
[----:B------:R0:W-:Y:S01]  /*113b0*/  @!P1 ST.E.64 desc[UR40][R6.64], R44 ;  /* 0x0000002c06009985 */ /* 0x0001e2000c101b28 */
[----:B------:R-:W-:Y:S01]  /*113c0*/  ISETP.GE.AND P1, PT, R0, UR4, PT ;  /* 0x0000000400007c0c */ /* 0x000fe2000bf26270 */
[----:B------:R-:W-:Y:S01]  /*113d0*/  @!P3 IMAD.WIDE R10, R11, 0x4, R26 ;  /* 0x000000040b0ab825 */ /* 0x000fe200078e021a */
[----:B------:R-:W-:-:S02]  /*113e0*/  @!P0 LOP3.LUT R31, R30, 0xfffffffe, RZ, 0xc0, !PT ;  /* 0xfffffffe1e1f8812 */ /* 0x000fc400078ec0ff */
[----:B------:R-:W-:Y:S01]  /*113f0*/  @!P4 LEA.HI R29, R29, R29, RZ, 0x1 ;  /* 0x0000001d1d1dc211 */ /* 0x000fe200078f08ff */
[--C-:B-1----:R-:W-:Y:S01]  /*11400*/  @!P2 IMAD.WIDE R8, R13, 0x4, R26.reuse ;  /* 0x000000040d08a825 */ /* 0x102fe200078e021a */
[----:B------:R-:W-:Y:S02]  /*11410*/  @!P5 LOP3.LUT R13, R28, 0xfffffffe, RZ, 0xc0, !PT ;  /* 0xfffffffe1c0dd812 */ /* 0x000fe400078ec0ff */
[----:B------:R-:W-:Y:S01]  /*11420*/  @!P4 LOP3.LUT R29, R29, 0xfffffffe, RZ, 0xc0, !PT ;  /* 0xfffffffe1d1dc812 */ /* 0x000fe200078ec0ff */
[----:B------:R-:W-:Y:S01]  /*11430*/  VIADD R28, R71, 0x48 ;  /* 0x00000048471c7836 */ /* 0x000fe20000000000 */
[----:B------:R1:W-:Y:S01]  /*11440*/  @!P2 ST.E.64 desc[UR40][R8.64], R48 ;  /* 0x000000300800a985 */ /* 0x0003e2000c101b28 */
[--C-:B------:R-:W-:Y:S02]  /*11450*/  @!P5 IMAD.WIDE R12, R13, 0x4, R26.reuse ;  /* 0x000000040d0cd825 */ /* 0x100fe400078e021a */
[----:B------:R-:W-:Y:S01]  /*11460*/  @!P1 LEA.HI R0, R0, R0, RZ, 0x1 ;  /* 0x0000000000009211 */ /* 0x000fe200078f08ff */
[----:B------:R2:W-:Y:S01]  /*11470*/  @!P3 ST.E.64 desc[UR40][R10.64], R14 ;  /* 0x0000000e0a00b985 */ /* 0x0005e2000c101b28 */
[----:B0-----:R-:W-:Y:S01]  /*11480*/  @!P4 IMAD.WIDE R6, R29, 0x4, R26 ;  /* 0x000000041d06c825 */ /* 0x001fe200078e021a */
[----:B------:R-:W-:-:S02]  /*11490*/  ISETP.GE.AND P2, PT, R28, UR4, PT ;  /* 0x000000041c007c0c */ /* 0x000fc4000bf46270 */
[----:B------:R0:W-:Y:S04]  /*114a0*/  @!P5 ST.E.64 desc[UR40][R12.64], R66 ;  /* 0x000000420c00d985 */ /* 0x0001e8000c101b28 */
[----:B------:R-:W-:Y:S01]  /*114b0*/  @!P4 ST.E.64 desc[UR40][R6.64], R16 ;  /* 0x000000100600c985 */ /* 0x000fe2000c101b28 */
[----:B-1----:R-:W-:-:S04]  /*114c0*/  @!P0 IMAD.WIDE R8, R31, 0x4, R26 ;  /* 0x000000041f088825 */ /* 0x002fc800078e021a */
[C---:B--2---:R-:W-:Y:S01]  /*114d0*/  VIADD R10, R71.reuse, 0x50 ;  /* 0x00000050470a7836 */ /* 0x044fe20000000000 */
        /* <DEDUP_REMOVED lines=29> */
[----:B------:R2:W-:Y:S01]  /*116b0*/  @!P3 ST.E.64 desc[UR40][R10.64], R20 ;  /* 0x000000140a00b985 */ /* 0x0005e2000c101b28 */
[----:B0-----:R-:W-:Y:S02]  /*116c0*/  @!P6 LOP3.LUT R19, R16, 0xfffffffe, RZ, 0xc0, !PT ;  /* 0xfffffffe1013e812 */ /* 0x001fe400078ec0ff */
[----:B------:R-:W-:Y:S01]  /*116d0*/  @!P4 IMAD.WIDE R6, R15, 0x4, R26 ;  /* 0x000000040f06c825 */ /* 0x000fe200078e021a */
[----:B------:R2:W-:Y:S01]  /*116e0*/  @!P0 ST.E.64 desc[UR40][R12.64], R46 ;  /* 0x0000002e0c008985 */ /* 0x0005e2000c101b28 */
[----:B------:R-:W-:-:S02]  /*116f0*/  ISETP.GE.AND P0, PT, R71, UR4, PT ;  /* 0x0000000447007c0c */ /* 0x000fc4000bf06270 */
[--C-:B-1----:R-:W-:Y:S01]  /*11700*/  @!P5 IMAD.WIDE R8, R17, 0x4, R26.reuse ;  /* 0x000000041108d825 */ /* 0x102fe200078e021a */
[----:B------:R2:W-:Y:S03]  /*11710*/  @!P4 ST.E.64 desc[UR40][R6.64], R22 ;  /* 0x000000160600c985 */ /* 0x0005e6000c101b28 */
[----:B------:R-:W-:Y:S01]  /*11720*/  @!P6 IMAD.WIDE R14, R19, 0x4, R26 ;  /* 0x00000004130ee825 */ /* 0x000fe200078e021a */
[----:B------:R2:W-:Y:S04]  /*11730*/  @!P5 ST.E.64 desc[UR40][R8.64], R24 ;  /* 0x000000180800d985 */ /* 0x0005e8000c101b28 */
[----:B------:R2:W-:Y:S02]  /*11740*/  @!P6 ST.E.64 desc[UR40][R14.64], R4 ;  /* 0x000000040e00e985 */ /* 0x0005e4000c101b28 */
[----:B------:R-:W-:Y:S05]  /*11750*/  @P0 BRA `(.L_x_868) ;  /* 0x0000003c007c0947 */ /* 0x000fea0003800000 */
[----:B------:R-:W-:-:S04]  /*11760*/  LEA.HI R71, R71, R71, RZ, 0x1 ;  /* 0x0000004747477211 */ /* 0x000fc800078f08ff */
[----:B--2---:R-:W-:-:S05]  /*11770*/  LOP3.LUT R5, R71, 0xfffffffe, RZ, 0xc0, !PT ;  /* 0xfffffffe47057812 */ /* 0x004fca00078ec0ff */
[----:B------:R-:W-:-:S05]  /*11780*/  IMAD.WIDE R4, R5, 0x4, R26 ;  /* 0x0000000405047825 */ /* 0x000fca00078e021a */
[----:B------:R0:W-:Y:S01]  /*11790*/  ST.E.64 desc[UR40][R4.64], R2 ;  /* 0x0000000204007985 */ /* 0x0001e2000c101b28 */
[----:B------:R-:W-:Y:S05]  /*117a0*/  BRA `(.L_x_868) ;  /* 0x0000003c00687947 */ /* 0x000fea0003800000 */
.L_x_951:
        /* <DEDUP_REMOVED lines=14> */
[----:B------:R-:W-:Y:S01]  /*11890*/  SHF.R.S32.HI R4, RZ, 0x1f, R17 ;  /* 0x0000001fff047819 */ /* 0x000fe20000011411 */
[----:B------:R-:W-:Y:S02]  /*118a0*/  ULDC.64 UR4, c[0x0][0xbd0] ;  /* 0x0002f40000047ab9 */ /* 0x000fe40000000a00 */
[----:B------:R-:W-:-:S04]  /*118b0*/  IMAD.WIDE.U32 R2, R17, UR4, RZ ;  /* 0x0000000411027c25 */ /* 0x000fc8000f8e00ff */
[----:B------:R-:W1:Y:S01]  /*118c0*/  S2UR UR6, SR_CTAID.Y ;  /* 0x00000000000679c3 */ /* 0x000e620000002600 */
[----:B------:R-:W-:-:S04]  /*118d0*/  IMAD R4, R4, UR4, RZ ;  /* 0x0000000404047c24 */ /* 0x000fc8000f8e02ff */
[----:B------:R-:W-:Y:S01]  /*118e0*/  IMAD R5, R17, UR5, R4 ;  /* 0x0000000511057c24 */ /* 0x000fe2000f8e0204 */
[----:B------:R-:W-:Y:S01]  /*118f0*/  ULDC.64 UR4, c[0x0][0xbe0] ;  /* 0x0002f80000047ab9 */ /* 0x000fe20000000a00 */
[----:B------:R-:W-:Y:S01]  /*11900*/  IMAD.MOV R17, RZ, RZ, -R17 ;  /* 0x000000ffff117224 */ /* 0x000fe200078e0a11 */
        /* <DEDUP_REMOVED lines=12> */
[----:B0-----:R-:W-:Y:S02]  /*119d0*/  @P0 SHF.R.U32.HI R5, RZ, R9, R4 ;  /* 0x00000009ff050219 */ /* 0x001fe40000011604 */
[----:B------:R-:W-:Y:S02]  /*119e0*/  SHF.R.S32.HI R4, RZ, 0x1f, R17 ;  /* 0x0000001fff047819 */ /* 0x000fe40000011411 */
[--C-:B------:R-:W-:Y:S01]  /*119f0*/  SHF.R.S32.HI R9, RZ, 0x1f, R5.reuse ;  /* 0x0000001fff097819 */ /* 0x100fe20000011405 */
[----:B------:R-:W-:Y:S01]  /*11a00*/  IMAD.MOV R7, RZ, RZ, -R5 ;  /* 0x000000ffff077224 */ /* 0x000fe200078e0a05 */
[----:B------:R-:W-:Y:S01]  /*11a10*/  IADD3 R2, P0, R5, R2, RZ ;  /* 0x0000000205027210 */ /* 0x000fe20007f1e0ff */
[----:B------:R-:W-:Y:S02]  /*11a20*/  IMAD R4, R4, UR4, RZ ;  /* 0x0000000404047c24 */ /* 0x000fe4000f8e02ff */
[----:B------:R-:W-:-:S02]  /*11a30*/  IMAD R7, R6, R7, R0 ;  /* 0x0000000706077224 */ /* 0x000fc400078e0200 */
[----:B------:R-:W-:Y:S01]  /*11a40*/  IMAD R4, R17, UR5, R4 ;  /* 0x0000000511047c24 */ /* 0x000fe2000f8e0204 */
[----:B------:R-:W-:Y:S02]  /*11a50*/  ULDC.64 UR4, c[0x0][0xbc8] ;  /* 0x0002f20000047ab9 */ /* 0x000fe40000000a00 */
        /* <DEDUP_REMOVED lines=12> */
.L_x_866:
        /* <DEDUP_REMOVED lines=18> */
.L_x_954:
[----:B------:R-:W-:Y:S01]  /*11c40*/  ULDC UR8, c[0x0][0xc50] ;  /* 0x0003140000087ab9 */ /* 0x000fe20000000800 */
[----:B------:R-:W-:Y:S01]  /*11c50*/  UMOV UR36, UR7 ;  /* 0x0000000700247c82 */ /* 0x000fe20008000000 */
[----:B------:R-:W-:-:S11]  /*11c60*/  UISETP.NE.AND UP0, UPT, UR8, 0x1, UPT ;  /* 0x000000010800788c */ /* 0x000fd6000bf05270 */
[----:B------:R-:W-:Y:S01]  /*11c70*/  @UP0 ULDC UR4, c[0x0][0xc54] ;  /* 0x0003150000040ab9 */ /* 0x000fe20000000800 */
[----:B------:R-:W-:Y:S01]  /*11c80*/  @UP0 ULDC UR6, c[0x0][0xc58] ;  /* 0x0003160000060ab9 */ /* 0x000fe20000000800 */
[----:B------:R-:W-:-:S04]  /*11c90*/  UIMAD.WIDE.U32 UR4, UR7, UR4, URZ ;  /* 0x00000004070472a5 */ /* 0x000fc8000f8e003f */
[----:B------:R-:W-:-:S12]  /*11ca0*/  @UP0 USHF.R.U32.HI UR36, URZ, UR6, UR5 ;  /* 0x000000063f240299 */ /* 0x000fd80008011605 */
.L_x_955:
[----:B------:R-:W-:Y:S01]  /*11cb0*/  ISETP.GE.AND P0, PT, R19, RZ, PT ;  /* 0x000000ff1300720c */ /* 0x000fe20003f06270 */
[----:B------:R-:W-:Y:S01]  /*11cc0*/  UIADD3 UR6, -UR36, URZ, URZ ;  /* 0x0000003f24067290 */ /* 0x000fe2000fffe13f */
[----:B------:R-:W-:Y:S02]  /*11cd0*/  IMAD.MOV.U32 R20, RZ, RZ, 0x1 ;  /* 0x00000001ff147424 */ /* 0x000fe400078e00ff */
[----:B------:R-:W-:Y:S01]  /*11ce0*/  IMAD.MOV.U32 R0, RZ, RZ, RZ ;  /* 0x000000ffff007224 */ /* 0x000fe200078e00ff */
[----:B------:R-:W-:Y:S01]  /*11cf0*/  UIMAD UR6, UR8, UR6, UR7 ;  /* 0x00000006080672a4 */ /* 0x000fe2000f8e0207 */
[----:B------:R-:W-:-:S07]  /*11d00*/  IMAD.MOV.U32 R2, RZ, RZ, 0x1 ;  /* 0x00000001ff027424 */ /* 0x000fce00078e00ff */
[----:B------:R-:W-:Y:S05]  /*11d10*/  @!P0 BRA `(.L_x_956) ;  /* 0x0000003400408947 */ /* 0x000fea0003800000 */
[----:B------:R-:W0:Y:S01]  /*11d20*/  S2UR UR39, SR_CTAID.X ;  /* 0x00000000002779c3 */ /* 0x000e220000002500 */
[----:B------:R-:W-:Y:S01]  /*11d30*/  ULDC.64 UR4, c[0x0][0x418] ;  /* 0x0001060000047ab9 */ /* 0x000fe20000000a00 */
[----:B------:R-:W-:Y:S01]  /*11d40*/  ULDC UR7, c[0x0][0x448] ;  /* 0x0001120000077ab9 */ /* 0x000fe20000000800 */
[----:B------:R-:W-:Y:S02]  /*11d50*/  UISETP.NE.U32.AND UP0, UPT, UR4, URZ, UPT ;  /* 0x0000003f0400728c */ /* 0x000fe4000bf05070 */
[----:B------:R-:W-:Y:S02]  /*11d60*/  UISETP.NE.AND UP1, UPT, UR7, 0x1, UPT ;  /* 0x000000010700788c */ /* 0x000fe4000bf25270 */
[----:B------:R-:W-:Y:S01]  /*11d70*/  UISETP.NE.AND.EX UP0, UPT, UR5, URZ, UPT, UP0 ;  /* 0x0000003f0500728c */ /* 0x000fe2000bf05300 */
[----:B------:R-:W-:Y:S01]  /*11d80*/  ULDC UR4, c[0x0][0x424] ;  /* 0x0001090000047ab9 */ /* 0x000fe20000000800 */
[----:B------:R-:W-:Y:S02]  /*11d90*/  ULDC UR12, c[0x0][0x288] ;  /* 0x0000a200000c7ab9 */ /* 0x000fe40000000800 */
[----:B------:R-:W-:-:S02]  /*11da0*/  USEL UR11, UR4, 0x1, UP0 ;  /* 0x00000001040b7887 */ /* 0x000fc40008000000 */
[----:B------:R-:W-:Y:S01]  /*11db0*/  UIADD3 UR10, -UR12, 0x1, URZ ;  /* 0x000000010c0a7890 */ /* 0x000fe2000fffe13f */
[----:B------:R-:W-:Y:S02]  /*11dc0*/  ULDC.64 UR4, c[0x0][0x9e0] ;  /* 0x0002780000047ab9 */ /* 0x000fe40000000a00 */
[----:B------:R-:W-:Y:S01]  /*11dd0*/  @UP1 ULDC UR8, c[0x0][0x44c] ;  /* 0x0001130000081ab9 */ /* 0x000fe20000000800 */
[----:B------:R-:W-:Y:S01]  /*11de0*/  UISETP.GE.AND UP0, UPT, UR5, 0x1, UPT ;  /* 0x000000010500788c */ /* 0x000fe2000bf06270 */
[----:B------:R-:W-:Y:S01]  /*11df0*/  ULDC UR13, c[0x0][0x2f0] ;  /* 0x0000bc00000d7ab9 */ /* 0x000fe20000000800 */
[----:B------:R-:W-:Y:S01]  /*11e00*/  @UP1 ULDC UR14, c[0x0][0x450] ;  /* 0x00011400000e1ab9 */ /* 0x000fe20000000800 */
[----:B------:R-:W-:-:S03]  /*11e10*/  UIMAD UR10, UR11, UR13, UR10 ;  /* 0x0000000d0b0a72a4 */ /* 0x000fc6000f8e020a */
[----:B------:R-:W-:Y:S01]  /*11e20*/  PLOP3.LUT P1, PT, PT, PT, UP0, 0x80, 0x0 ;  /* 0x000000000000781c */ /* 0x000fe20003f2f008 */
[----:B0-----:R-:W-:-:S04]  /*11e30*/  USHF.L.U32 UR39, UR39, 0x7, URZ ;  /* 0x0000000727277899 */ /* 0x001fc8000800063f */
[----:B------:R-:W-:-:S04]  /*11e40*/  UIADD3 UR7, UR39, 0x7f, URZ ;  /* 0x0000007f27077890 */ /* 0x000fc8000fffe03f */
[----:B------:R-:W-:-:S04]  /*11e50*/  UIMAD.WIDE.U32 UR8, UR7, UR8, URZ ;  /* 0x00000008070872a5 */ /* 0x000fc8000f8e003f */
[----:B------:R-:W-:-:S04]  /*11e60*/  @UP1 USHF.R.U32.HI UR7, URZ, UR14, UR9 ;  /* 0x0000000e3f071299 */ /* 0x000fc80008011609 */
[----:B------:R-:W-:-:S04]  /*11e70*/  UIADD3 UR8, UR10, UR7, URZ ;  /* 0x000000070a087290 */ /* 0x000fc8000fffe03f */
[----:B------:R-:W-:Y:S01]  /*11e80*/  UIADD3 UR4, UR8, UR4, URZ ;  /* 0x0000000408047290 */ /* 0x000fe2000fffe03f */
[----:B------:R-:W-:Y:S11]  /*11e90*/  @!P1 BRA `(.L_x_957) ;  /* 0x0000000000449947 */ /* 0x000ff60003800000 */
[----:B------:R-:W-:Y:S01]  /*11ea0*/  ISETP.LT.AND P0, PT, RZ, UR8, PT ;  /* 0x00000008ff007c0c */ /* 0x000fe2000bf01270 */
[----:B------:R-:W-:-:S12]  /*11eb0*/  UIADD3 UR7, UR8, -0x1, URZ ;  /* 0xffffffff08077890 */ /* 0x000fd8000fffe03f */
[----:B------:R-:W-:Y:S05]  /*11ec0*/  @P0 BRA `(.L_x_958) ;  /* 0x00000000001c0947 */ /* 0x000fea0003800000 */
[----:B------:R-:W-:Y:S02]  /*11ed0*/  UISETP.NE.AND UP0, UPT, UR5, 0x1, UPT ;  /* 0x000000010500788c */ /* 0x000fe4000bf05270 */
[----:B------:R-:W-:-:S09]  /*11ee0*/  UIADD3 UR7, -UR8, URZ, URZ ;  /* 0x0000003f08077290 */ /* 0x000fd2000fffe13f */
[----:B------:R-:W-:Y:S02]  /*11ef0*/  @UP0 ULDC.64 UR14, c[0x0][0x9e8] ;  /* 0x00027a00000e0ab9 */ /* 0x000fe40000000a00 */
[----:B------:R-:W-:-:S04]  /*11f00*/  UIMAD.WIDE.U32 UR8, UR7, UR14, URZ ;  /* 0x0000000e070872a5 */ /* 0x000fc8000f8e003f */
[----:B------:R-:W-:-:S04]  /*11f10*/  @UP0 USHF.R.U32.HI UR7, URZ, UR15, UR9 ;  /* 0x0000000f3f070299 */ /* 0x000fc80008011609 */
[----:B------:R-:W-:Y:S01]  /*11f20*/  ULOP3.LUT UR7, URZ, UR7, URZ, 0x33, !UPT ;  /* 0x000000073f077292 */ /* 0x000fe2000f8e333f */
[----:B------:R-:W-:Y:S11]  /*11f30*/  BRA `(.L_x_959) ;  /* 0x0000000000107947 */ /* 0x000ff60003800000 */
.L_x_958:
[----:B------:R-:W-:-:S11]  /*11f40*/  UISETP.NE.AND UP0, UPT, UR5, 0x1, UPT ;  /* 0x000000010500788c */ /* 0x000fd6000bf05270 */
[----:B------:R-:W-:Y:S02]  /*11f50*/  @UP0 ULDC.64 UR14, c[0x0][0x9e8] ;  /* 0x00027a00000e0ab9 */ /* 0x000fe40000000a00 */
[----:B------:R-:W-:-:S04]  /*11f60*/  UIMAD.WIDE.U32 UR8, UR7, UR14, URZ ;  /* 0x0000000e070872a5 */ /* 0x000fc8000f8e003f */
[----:B------:R-:W-:-:S12]  /*11f70*/  @UP0 USHF.R.U32.HI UR7, URZ, UR15, UR9 ;  /* 0x0000000f3f070299 */ /* 0x000fd80008011609 */
.L_x_959:
[----:B------:R-:W-:-:S04]  /*11f80*/  UIMAD UR7, UR7, UR5, UR5 ;  /* 0x00000005070772a4 */ /* 0x000fc8000f8e0205 */
[----:B------:R-:W-:-:S04]  /*11f90*/  UISETP.LT.AND UP0, UPT, UR4, UR7, UPT ;  /* 0x000000070400728c */ /* 0x000fc8000bf01270 */
[----:B------:R-:W-:-:S12]  /*11fa0*/  USEL UR4, UR4, UR7, UP0 ;  /* 0x0000000704047287 */ /* 0x000fd80008000000 */
.L_x_957:
[----:B------:R-:W-:Y:S02]  /*11fb0*/  UIMAD UR14, UR11, UR13, 0x7f ;  /* 0x0000007f0b0e74a4 */ /* 0x000fe4000f8e020d */
[----:B------:R-:W-:Y:S02]  /*11fc0*/  UIADD3 UR4, UR4, 0x7f, URZ ;  /* 0x0000007f04047890 */ /* 0x000fe4000fffe03f */
[----:B------:R-:W-:Y:S02]  /*11fd0*/  USHF.R.S32.HI UR15, URZ, 0x1f, UR14 ;  /* 0x0000001f3f0f7899 */ /* 0x000fe4000801140e */
[----:B------:R-:W-:Y:S01]  /*11fe0*/  USHF.R.S32.HI UR7, URZ, 0x1f, UR4 ;  /* 0x0000001f3f077899 */ /* 0x000fe20008011404 */
[----:B------:R-:W-:Y:S01]  /*11ff0*/  @UP1 ULDC UR8, c[0x0][0x44c] ;  /* 0x0001130000081ab9 */ /* 0x000fe20000000800 */
[----:B------:R-:W-:Y:S02]  /*12000*/  ULEA.HI UR15, UR15, UR14, URZ, 0x7 ;  /* 0x0000000e0f0f7291 */ /* 0x000fe4000f8f383f */
[----:B------:R-:W-:-:S02]  /*12010*/  ULEA.HI UR7, UR7, UR4, URZ, 0x7 ;  /* 0x0000000407077291 */ /* 0x000fc4000f8f383f */
[----:B------:R-:W-:Y:S01]  /*12020*/  UIMAD.WIDE.U32 UR8, UR39, UR8, URZ ;  /* 0x00000008270872a5 */ /* 0x000fe2000f8e003f */
[----:B------:R-:W-:Y:S01]  /*12030*/  @UP1 ULDC UR16, c[0x0][0x450] ;  /* 0x0001140000101ab9 */ /* 0x000fe20000000800 */
[----:B------:R-:W-:Y:S01]  /*12040*/  UMOV UR10, UR39 ;  /* 0x00000027000a7c82 */ /* 0x000fe20008000000 */
[----:B------:R-:W-:Y:S02]  /*12050*/  USHF.R.S32.HI UR15, URZ, 0x7, UR15 ;  /* 0x000000073f0f7899 */ /* 0x000fe4000801140f */
[----:B------:R-:W-:Y:S02]  /*12060*/  USHF.R.S32.HI UR7, URZ, 0x7, UR7 ;  /* 0x000000073f077899 */ /* 0x000fe40008011407 */
[----:B------:R-:W-:Y:S02]  /*12070*/  UIMAD UR4, UR11, UR13, -UR12 ;  /* 0x0000000d0b0472a4 */ /* 0x000fe4000f8e0a0c */
[----:B------:R-:W-:Y:S02]  /*12080*/  @UP1 USHF.R.U32.HI UR10, URZ, UR16, UR9 ;  /* 0x000000103f0a1299 */ /* 0x000fe40008011609 */
[----:B------:R-:W-:-:S02]  /*12090*/  UISETP.LT.AND UP0, UPT, UR15, UR7, UPT ;  /* 0x000000070f00728c */ /* 0x000fc4000bf01270 */
[----:B------:R-:W-:Y:S01]  /*120a0*/  UIADD3 UR4, UR4, UR10, URZ ;  /* 0x0000000a04047290 */ /* 0x000fe2000fffe03f */
[----:B------:R-:W-:Y:S01]  /*120b0*/  ULDC UR8, c[0x0][0x9dc] ;  /* 0x0002770000087ab9 */ /* 0x000fe20000000800 */
[----:B------:R-:W-:Y:S02]  /*120c0*/  USEL UR10, UR15, UR7, UP0 ;  /* 0x000000070f0a7287 */ /* 0x000fe40008000000 */
[----:B------:R-:W-:Y:S01]  /*120d0*/  UIADD3 UR7, UR4, -UR8, URZ ;  /* 0x8000000804077290 */ /* 0x000fe2000fffe03f */
[----:B------:R-:W-:Y:S11]  /*120e0*/  @!P1 BRA `(.L_x_960) ;  /* 0x0000000000449947 */ /* 0x000ff60003800000 */
[----:B------:R-:W-:-:S06]  /*120f0*/  UISETP.GT.AND UP0, UPT, UR4, -0x1, UPT ;  /* 0xffffffff0400788c */ /* 0x000fcc000bf04270 */
[----:B------:R-:W-:-:S13]  /*12100*/  PLOP3.LUT P0, PT, PT, PT, UP0, 0x80, 0x0 ;  /* 0x000000000000781c */ /* 0x000fda0003f0f008 */
[----:B------:R-:W-:Y:S05]  /*12110*/  @P0 BRA `(.L_x_961) ;  /* 0x00000000001c0947 */ /* 0x000fea0003800000 */
[----:B------:R-:W-:Y:S02]  /*12120*/  UISETP.NE.AND UP0, UPT, UR5, 0x1, UPT ;  /* 0x000000010500788c */ /* 0x000fe4000bf05270 */
[----:B------:R-:W-:-:S09]  /*12130*/  ULOP3.LUT UR4, URZ, UR4, URZ, 0x33, !UPT ;  /* 0x000000043f047292 */ /* 0x000fd2000f8e333f */
[----:B------:R-:W-:Y:S02]  /*12140*/  @UP0 ULDC.64 UR12, c[0x0][0x9e8] ;  /* 0x00027a00000c0ab9 */ /* 0x000fe40000000a00 */
[----:B------:R-:W-:-:S04]  /*12150*/  UIMAD.WIDE.U32 UR8, UR4, UR12, URZ ;  /* 0x0000000c040872a5 */ /* 0x000fc8000f8e003f */
[----:B------:R-:W-:-:S04]  /*12160*/  @UP0 USHF.R.U32.HI UR4, URZ, UR13, UR9 ;  /* 0x0000000d3f040299 */ /* 0x000fc80008011609 */
[----:B------:R-:W-:Y:S01]  /*12170*/  ULOP3.LUT UR4, URZ, UR4, URZ, 0x33, !UPT ;  /* 0x000000043f047292 */ /* 0x000fe2000f8e333f */
[----:B------:R-:W-:Y:S11]  /*12180*/  BRA `(.L_x_962) ;  /* 0x0000000000107947 */ /* 0x000ff60003800000 */
.L_x_961:
[----:B------:R-:W-:-:S11]  /*12190*/  UISETP.NE.AND UP0, UPT, UR5, 0x1, UPT ;  /* 0x000000010500788c */ /* 0x000fd6000bf05270 */
[----:B------:R-:W-:Y:S02]  /*121a0*/  @UP0 ULDC.64 UR12, c[0x0][0x9e8] ;  /* 0x00027a00000c0ab9 */ /* 0x000fe40000000a00 */
[----:B------:R-:W-:-:S04]  /*121b0*/  UIMAD.WIDE.U32 UR8, UR4, UR12, URZ ;  /* 0x0000000c040872a5 */ /* 0x000fc8000f8e003f */
[----:B------:R-:W-:-:S12]  /*121c0*/  @UP0 USHF.R.U32.HI UR4, URZ, UR13, UR9 ;  /* 0x0000000d3f040299 */ /* 0x000fd80008011609 */
.L_x_962:
[----:B------:R-:W-:-:S04]  /*121d0*/  UIMAD UR4, UR4, UR5, URZ ;  /* 0x00000005040472a4 */ /* 0x000fc8000f8e023f */
[----:B------:R-:W-:-:S04]  /*121e0*/  UISETP.LT.AND UP0, UPT, UR7, UR4, UPT ;  /* 0x000000040700728c */ /* 0x000fc8000bf01270 */
[----:B------:R-:W-:-:S12]  /*121f0*/  USEL UR7, UR7, UR4, !UP0 ;  /* 0x0000000407077287 */ /* 0x000fd8000c000000 */
.L_x_960:
[----:B------:R-:W-:Y:S01]  /*12200*/  USHF.R.S32.HI UR4, URZ, 0x1f, UR7 ;  /* 0x0000001f3f047899 */ /* 0x000fe20008011407 */
[----:B------:R-:W-:Y:S01]  /*12210*/  IMAD.MOV.U32 R17, RZ, RZ, RZ ;  /* 0x000000ffff117224 */ /* 0x000fe200078e00ff */
[----:B------:R-:W-:Y:S02]  /*12220*/  USHF.R.U32.HI UR5, URZ, 0x10, UR6 ;  /* 0x000000103f057899 */ /* 0x000fe40008011606 */
[----:B------:R-:W-:Y:S02]  /*12230*/  ULEA.HI UR4, UR4, UR7, URZ, 0x7 ;  /* 0x0000000704047291 */ /* 0x000fe4000f8f383f */
[----:B------:R-:W-:Y:S02]  /*12240*/  UISETP.NE.AND UP0, UPT, UR5, URZ, UPT ;  /* 0x0000003f0500728c */ /* 0x000fe4000bf05270 */
[----:B------:R-:W-:Y:S02]  /*12250*/  USHF.R.S32.HI UR4, URZ, 0x7, UR4 ;  /* 0x000000073f047899 */ /* 0x000fe40008011404 */
[----:B------:R-:W-:-:S04]  /*12260*/  ULOP3.LUT UR6, UR6, 0xffff, URZ, 0xc0, !UPT ;  /* 0x0000ffff06067892 */ /* 0x000fc8000f8ec03f */
[----:B------:R-:W-:-:S03]  /*12270*/  VIMNMX R0, RZ, UR4, !PT ;  /* 0x00000004ff007c48 */ /* 0x000fc6000ffe0100 */
[----:B------:R-:W-:Y:S01]  /*12280*/  @!UP0 ULDC UR5, c[0x0][0x9f0] ;  /* 0x00027c0000058ab9 */ /* 0x000fe20000000800 */
[----:B------:R-:W-:-:S13]  /*12290*/  ISETP.LT.AND P0, PT, R0, UR10, PT ;  /* 0x0000000a00007c0c */ /* 0x000fda000bf01270 */
[----:B------:R-:W-:Y:S05]  /*122a0*/  @!P0 BRA `(.L_x_963) ;  /* 0x0000000000708947 */ /* 0x000fea0003800000 */
[----:B------:R-:W-:Y:S01]  /*122b0*/  IMAD.U32 R8, RZ, RZ, UR5 ;  /* 0x00000005ff087e24 */ /* 0x000fe2000f8e00ff */
[----:B------:R-:W-:Y:S01]  /*122c0*/  UIADD3 UR4, UR5, -0x1, UR10 ;  /* 0xffffffff05047890 */ /* 0x000fe2000fffe00a */
[----:B------:R-:W-:-:S03]  /*122d0*/  IMAD.MOV.U32 R2, RZ, RZ, RZ ;  /* 0x000000ffff027224 */ /* 0x000fc600078e00ff */
[-C--:B------:R-:W-:Y:S02]  /*122e0*/  IABS R4, R8.reuse ;  /* 0x0000000800047213 */ /* 0x080fe40000000000 */
[----:B------:R-:W-:Y:S02]  /*122f0*/  IABS R8, R8 ;  /* 0x0000000800087213 */ /* 0x000fe40000000000 */
[----:B------:R-:W0:Y:S08]  /*12300*/  I2F.RP R5, R4 ;  /* 0x0000000400057306 */ /* 0x000e300000209400 */
[----:B0-----:R-:W0:Y:S02]  /*12310*/  MUFU.RCP R5, R5 ;  /* 0x0000000500057308 */ /* 0x001e240000001000 */
[----:B0-----:R-:W-:-:S02]  /*12320*/  VIADD R3, R5, 0xffffffe ;  /* 0x0ffffffe05037836 */ /* 0x001fc40000000000 */
[----:B------:R-:W-:-:S04]  /*12330*/  IMAD.MOV R5, RZ, RZ, -R8 ;  /* 0x000000ffff057224 */ /* 0x000fc800078e0a08 */
[----:B------:R-:W0:Y:S02]  /*12340*/  F2I.FTZ.U32.TRUNC.NTZ R3, R3 ;  /* 0x0000000300037305 */ /* 0x000e24000021f000 */
[----:B0-----:R-:W-:-:S04]  /*12350*/  IMAD.MOV R7, RZ, RZ, -R3 ;  /* 0x000000ffff077224 */ /* 0x001fc800078e0a03 */
[----:B------:R-:W-:-:S04]  /*12360*/  IMAD R7, R7, R4, RZ ;  /* 0x0000000407077224 */ /* 0x000fc800078e02ff */
[----:B------:R-:W-:Y:S01]  /*12370*/  IMAD.HI.U32 R6, R3, R7, R2 ;  /* 0x0000000703067227 */ /* 0x000fe200078e0002 */
[----:B------:R-:W-:-:S04]  /*12380*/  IADD3 R2, -R0, UR4, RZ ;  /* 0x0000000400027c10 */ /* 0x000fc8000fffe1ff */
[----:B------:R-:W-:Y:S02]  /*12390*/  IABS R3, R2 ;  /* 0x0000000200037213 */ /* 0x000fe40000000000 */
[----:B------:R-:W-:-:S03]  /*123a0*/  LOP3.LUT R2, R2, UR5, RZ, 0x3c, !PT ;  /* 0x0000000502027c12 */ /* 0x000fc6000f8e3cff */
[----:B------:R-:W-:Y:S01]  /*123b0*/  IMAD.HI.U32 R6, R6, R3, RZ ;  /* 0x0000000306067227 */ /* 0x000fe200078e00ff */
[----:B------:R-:W-:-:S03]  /*123c0*/  ISETP.GE.AND P2, PT, R2, RZ, PT ;  /* 0x000000ff0200720c */ /* 0x000fc60003f46270 */
        /* <DEDUP_REMOVED lines=10> */
.L_x_963:
[----:B------:R-:W-:Y:S02]  /*12470*/  IMAD R0, R17, UR6, R0 ;  /* 0x0000000611007c24 */ /* 0x000fe4000f8e0200 */
[----:B------:R-:W-:Y:S02]  /*12480*/  IMAD.MOV.U32 R20, RZ, RZ, 0x1 ;  /* 0x00000001ff147424 */ /* 0x000fe400078e00ff */
[----:B------:R-:W-:Y:S01]  /*12490*/  IMAD.MOV.U32 R2, RZ, RZ, 0x1 ;  /* 0x00000001ff027424 */ /* 0x000fe200078e00ff */
[----:B------:R-:W-:Y:S01]  /*124a0*/  VIADDMNMX R17, R0, R17, UR10, PT ;  /* 0x0000000a00117e46 */ /* 0x000fe2000b800111 */
[----:B------:R0:W-:Y:S03]  /*124b0*/  STL [R1+0x10], R0 ;  /* 0x0000100001007387 */ /* 0x0001e60000100800 */
[----:B------:R-:W-:Y:S01]  /*124c0*/  ISETP.GT.AND P0, PT, R17, R0, PT ;  /* 0x000000001100720c */ /* 0x000fe20003f04270 */
[----:B0-----:R-:W-:-:S12]  /*124d0*/  IMAD.MOV.U32 R0, RZ, RZ, RZ ;  /* 0x000000ffff007224 */ /* 0x001fd800078e00ff */
        /* <DEDUP_REMOVED lines=24> */
.L_x_964:
        /* <DEDUP_REMOVED lines=20> */
.L_x_965:
        /* <DEDUP_REMOVED lines=20> */
.L_x_966:
        /* <DEDUP_REMOVED lines=18> */
.L_x_967:
[----:B------:R-:W0:Y:S01]  /*12a00*/  LDC.64 R2, c[0x0][0x9f8] ;  /* 0x00027e00ff027b82 */ /* 0x000e220000000a00 */
[----:B------:R-:W-:Y:S01]  /*12a10*/  LOP3.LUT R8, R18, 0x7f, RZ, 0xc0, !PT ;  /* 0x0000007f12087812 */ /* 0x000fe200078ec0ff */
[----:B------:R-:W-:Y:S01]  /*12a20*/  IMAD.MOV.U32 R9, RZ, RZ, R19 ;  /* 0x000000ffff097224 */ /* 0x000fe200078e0013 */
[----:B0-----:R-:W-:-:S04]  /*12a30*/  ISETP.NE.U32.AND P0, PT, R2, RZ, PT ;  /* 0x000000ff0200720c */ /* 0x001fc80003f05070 */
[----:B------:R-:W-:-:S13]  /*12a40*/  ISETP.NE.AND.EX P0, PT, R3, RZ, PT, P0 ;  /* 0x000000ff0300720c */ /* 0x000fda0003f05300 */
[----:B------:R-:W0:Y:S01]  /*12a50*/  @P0 LDC.64 R2, c[0x0][0x9f8] ;  /* 0x00027e00ff020b82 */ /* 0x000e220000000a00 */
[----:B------:R-:W-:Y:S01]  /*12a60*/  IMAD.SHL.U32 R0, R18, 0x80, RZ ;  /* 0x0000008012007824 */ /* 0x000fe200078e00ff */
[----:B------:R-:W-:-:S04]  /*12a70*/  SHF.R.U32.HI R7, RZ, 0x5, R8 ;  /* 0x00000005ff077819 */ /* 0x000fc80000011608 */
[----:B------:R-:W-:-:S04]  /*12a80*/  LOP3.LUT R5, R0, 0x380, RZ, 0xc0, !PT ;  /* 0x0000038000057812 */ /* 0x000fc800078ec0ff */
[----:B------:R-:W-:Y:S01]  /*12a90*/  LOP3.LUT R6, R5, 0x10, R18, 0xf8, !PT ;  /* 0x0000001005067812 */ /* 0x000fe200078ef812 */
[----:B------:R-:W-:Y:S01]  /*12aa0*/  IMAD R4, R7, 0x10, R5 ;  /* 0x0000001007047824 */ /* 0x000fe200078e0205 */
[----:B------:R-:W-:-:S05]  /*12ab0*/  LOP3.LUT R5, R0, 0x400, RZ, 0xc0, !PT ;  /* 0x0000040000057812 */ /* 0x000fca00078ec0ff */
[----:B------:R-:W-:Y:S02]  /*12ac0*/  IMAD R7, R7, 0x800, R5 ;  /* 0x0000080007077824 */ /* 0x000fe400078e0205 */
[----:B0-----:R-:W-:-:S04]  /*12ad0*/  @P0 IMAD.WIDE R2, R19, 0x4, R2 ;  /* 0x0000000413020825 */ /* 0x001fc800078e0202 */
[----:B------:R-:W-:Y:S01]  /*12ae0*/  IMAD.SHL.U32 R19, R18, 0x10, RZ ;  /* 0x0000001012137824 */ /* 0x000fe200078e00ff */
[----:B------:R0:W2:Y:S04]  /*12af0*/  @P0 LDG.E R9, desc[UR40][R2.64] ;  /* 0x0000002802090981 */ /* 0x0000a8000c1e1900 */
[--C-:B------:R-:W-:Y:S02]  /*12b00*/  LOP3.LUT R5, R4, 0x70, R19.reuse, 0x78, !PT ;  /* 0x0000007004057812 */ /* 0x100fe400078e7813 */
[----:B------:R-:W-:Y:S02]  /*12b10*/  LOP3.LUT R6, R6, 0x70, R19, 0x78, !PT ;  /* 0x0000007006067812 */ /* 0x000fe400078e7813 */
[----:B------:R-:W-:Y:S02]  /*12b20*/  LOP3.LUT R4, R5, 0xc00, R0, 0xf8, !PT ;  /* 0x00000c0005047812 */ /* 0x000fe400078ef800 */
[----:B------:R-:W3:Y:S01]  /*12b30*/  LDL.LU R5, [R1] ;  /* 0x0000000001057983 */ /* 0x000ee20000300800 */
[----:B0-----:R-:W0:Y:S01]  /*12b40*/  LDC.64 R2, c[0x0][0x418] ;  /* 0x00010600ff027b82 */ /* 0x001e220000000a00 */
[----:B------:R-:W-:-:S02]  /*12b50*/  IMAD.IADD R0, R7, 0x1, R6 ;  /* 0x0000000107007824 */ /* 0x000fc400078e0206 */
[----:B------:R-:W-:Y:S04]  /*12b60*/  STL [R1+0x18], R4 ;  /* 0x0000180401007387 */ /* 0x000fe80000100800 */
[----:B------:R1:W-:Y:S01]  /*12b70*/  STL [R1+0x1c], R0 ;  /* 0x00001c0001007387 */ /* 0x0003e20000100800 */
[----:B0-----:R-:W-:-:S04]  /*12b80*/  ISETP.NE.U32.AND P0, PT, R2, RZ, PT ;  /* 0x000000ff0200720c */ /* 0x001fc80003f05070 */
[----:B------:R-:W-:Y:S02]  /*12b90*/  R2P PR, R18, 0x6 ;  /* 0x0000000612007804 */ /* 0x000fe40000000000 */
[----:B------:R-:W-:Y:S01]  /*12ba0*/  ISETP.NE.AND.EX P3, PT, R3, RZ, PT, P0 ;  /* 0x000000ff0300720c */ /* 0x000fe20003f65300 */
[----:B-1----:R-:W-:Y:S02]  /*12bb0*/  IMAD.MOV.U32 R0, RZ, RZ, 0x40 ;  /* 0x00000040ff007424 */ /* 0x002fe400078e00ff */
[----:B------:R-:W-:-:S03]  /*12bc0*/  IMAD.MOV.U32 R4, RZ, RZ, 0x20 ;  /* 0x00000020ff047424 */ /* 0x000fc600078e00ff */
[----:B------:R-:W-:-:S05]  /*12bd0*/  SEL R0, R0, 0xffffffc0, !P2 ;  /* 0xffffffc000007807 */ /* 0x000fca0005000000 */
[----:B------:R0:W-:Y:S02]  /*12be0*/  STL [R1+0xc], R0 ;  /* 0x00000c0001007387 */ /* 0x0001e40000100800 */
[----:B0-----:R-:W-:Y:S01]  /*12bf0*/  SEL R0, R4, 0xffffffe0, !P1 ;  /* 0xffffffe004007807 */ /* 0x001fe20004800000 */
[----:B------:R-:W-:Y:S01]  /*12c00*/  UMOV UR4, 0xffffffff ;  /* 0xffffffff00047882 */ /* 0x000fe20000000000 */
[----:B------:R-:W-:-:S04]  /*12c10*/  SHF.R.U32.HI R6, RZ, 0x5, R18 ;  /* 0x00000005ff067819 */ /* 0x000fc80000011612 */
[----:B------:R-:W-:Y:S02]  /*12c20*/  LOP3.LUT R6, R6, 0x3, RZ, 0xc0, !PT ;  /* 0x0000000306067812 */ /* 0x000fe400078ec0ff */
[----:B--2---:R-:W-:Y:S01]  /*12c30*/  SHF.R.S32.HI R10, RZ, 0x1f, R9 ;  /* 0x0000001fff0a7819 */ /* 0x004fe20000011409 */
[----:B------:R0:W-:Y:S01]  /*12c40*/  STL [R1+0x4], R9 ;  /* 0x0000040901007387 */ /* 0x0001e20000100800 */
[----:B---3--:R-:W-:-:S04]  /*12c50*/  LOP3.LUT R5, R5, 0xfffffffe, RZ, 0xc0, !PT ;  /* 0xfffffffe05057812 */ /* 0x008fc800078ec0ff */
[----:B------:R-:W-:-:S05]  /*12c60*/  @P3 LOP3.LUT R5, R5, 0x1, RZ, 0xfc, !PT ;  /* 0x0000000105053812 */ /* 0x000fca00078efcff */
[----:B------:R0:W-:Y:S04]  /*12c70*/  STL [R1], R5 ;  /* 0x0000000501007387 */ /* 0x0001e80000100800 */
[----:B------:R0:W-:Y:S04]  /*12c80*/  STL [R1+0x8], R0 ;  /* 0x0000080001007387 */ /* 0x0001e80000100800 */
[----:B------:R0:W-:Y:S01]  /*12c90*/  STL [R1+0x14], R10 ;  /* 0x0000140a01007387 */ /* 0x0001e20000100800 */
[----:B------:R-:W-:Y:S01]  /*12ca0*/  SEL R16, R9, RZ, !P3 ;  /* 0x000000ff09107207 */ /* 0x000fe20005800000 */
[----:B------:R-:W-:Y:S06]  /*12cb0*/  BRA.DIV UR4, `(.L_x_968) ;  /* 0x0000002e04047947 */ /* 0x000fec000b800000 */
[----:B------:R1:W2:Y:S02]  /*12cc0*/  SHFL.IDX PT, R14, R6, RZ, 0x1f ;  /* 0x00001fff060e7589 */ /* 0x0002a400000e0000 */
.L_x_1021:
        /* <DEDUP_REMOVED lines=11> */
.L_x_1024:
        /* <DEDUP_REMOVED lines=20> */
.L_x_971:
[----:B0-----:R-:W-:Y:S01]  /*12ec0*/  IMAD.MOV.U32 R2, RZ, RZ, 0x1 ;  /* 0x00000001ff027424 */ /* 0x001fe200078e00ff */
[----:B------:R-:W-:-:S04]  /*12ed0*/  ISETP.NE.AND P1, PT, R8, RZ, PT ;  /* 0x000000ff0800720c */ /* 0x000fc80003f25270 */
[----:B------:R-:W-:-:S04]  /*12ee0*/  SHF.L.U32 R2, R2, 0x1f, RZ ;  /* 0x0000001f02027819 */ /* 0x000fc800000006ff */
[----:B------:R-:W0:Y:S02]  /*12ef0*/  SYNCS.PHASECHK.TRANS64.TRYWAIT P0, [UR38+0x22880], R2 ;  /* 0x02288002ff0075a7 */ /* 0x000e240008000166 */
[----:B0-----:R-:W-:Y:S05]  /*12f00*/  @!P0 BRA `(.L_x_972) ;  /* 0x0000002800b08947 */ /* 0x001fea0003800000 */
.L_x_1025:
[----:B------:R-:W-:Y:S05]  /*12f10*/  @P1 BRA `(.L_x_973) ;  /* 0x0000000000141947 */ /* 0x000fea0003800000 */
[----:B------:R-:W-:Y:S01]  /*12f20*/  LOP3.LUT P0, RZ, R18, 0x1f, RZ, 0xc0, !PT ;  /* 0x0000001f12ff7812 */ /* 0x000fe2000780c0ff */
[----:B0-----:R-:W-:-:S04]  /*12f30*/  IMAD.MOV.U32 R3, RZ, RZ, 0x4000 ;  /* 0x00004000ff037424 */ /* 0x001fc800078e00ff */
[----:B------:R2:W-:Y:S08]  /*12f40*/  SYNCS.ARRIVE.TRANS64 RZ, [UR38+0x22870], R3 ;  /* 0x02287003ffff79a7 */ /* 0x0005f00008000026 */
[----:B--2---:R-:W-:Y:S05]  /*12f50*/  @!P0 BRA `(.L_x_973) ;  /* 0x0000000000048947 */ /* 0x004fea0003800000 */
[----:B------:R-:W-:Y:S01]  /*12f60*/  BPT.TRAP 0x1 ;  /* 0x000000040000795c */ /* 0x000fe20000300000 */
.L_x_973:
[----:B------:R-:W-:Y:S01]  /*12f70*/  IMAD.SHL.U32 R0, R0, 0x80, RZ ;  /* 0x0000008000007824 */ /* 0x000fe200078e00ff */
        /* <DEDUP_REMOVED lines=14> */
.L_x_1026:
[----:B------:R-:W-:Y:S05]  /*13060*/  @P1 BRA `(.L_x_975) ;  /* 0x0000000000141947 */ /* 0x000fea0003800000 */
[----:B------:R-:W-:Y:S01]  /*13070*/  LOP3.LUT P0, RZ, R18, 0x1f, RZ, 0xc0, !PT ;  /* 0x0000001f12ff7812 */ /* 0x000fe2000780c0ff */
[----:B0-----:R-:W-:-:S04]  /*13080*/  IMAD.MOV.U32 R2, RZ, RZ, 0x6000 ;  /* 0x00006000ff027424 */ /* 0x001fc800078e00ff */
[----:B------:R2:W-:Y:S08]  /*13090*/  SYNCS.ARRIVE.TRANS64 RZ, [UR38+0x22830], R2 ;  /* 0x02283002ffff79a7 */ /* 0x0005f00008000026 */
[----:B--2---:R-:W-:Y:S05]  /*130a0*/  @!P0 BRA `(.L_x_975) ;  /* 0x0000000000048947 */ /* 0x004fea0003800000 */
[----:B------:R-:W-:Y:S01]  /*130b0*/  BPT.TRAP 0x1 ;  /* 0x000000040000795c */ /* 0x000fe20000300000 */
.L_x_975:
        /* <DEDUP_REMOVED lines=31> */
.L_x_969:
        /* <DEDUP_REMOVED lines=11> */
[----:B------:R-:W2:Y:S01]  /*13360*/  LDC.64 R2, c[0x4][R2] ;  /* 0x0100000002027b82 */ /* 0x000ea20000000a00 */
[----:B------:R-:W-:Y:S02]  /*13370*/  IMAD.U32 R5, RZ, RZ, UR7 ;  /* 0x00000007ff057e24 */ /* 0x000fe4000f8e00ff */
[----:B-1----:R-:W-:Y:S02]  /*13380*/  IMAD.U32 R6, RZ, RZ, UR8 ;  /* 0x00000008ff067e24 */ /* 0x002fe4000f8e00ff */
[----:B------:R-:W-:-:S02]  /*13390*/  IMAD.U32 R7, RZ, RZ, UR9 ;  /* 0x00000009ff077e24 */ /* 0x000fc4000f8e00ff */
[----:B------:R-:W-:Y:S02]  /*133a0*/  IMAD.U32 R10, RZ, RZ, UR4 ;  /* 0x00000004ff0a7e24 */ /* 0x000fe4000f8e00ff */
[----:B------:R-:W-:Y:S02]  /*133b0*/  IMAD.U32 R11, RZ, RZ, UR5 ;  /* 0x00000005ff0b7e24 */ /* 0x000fe4000f8e00ff */
[----:B------:R-:W-:Y:S02]  /*133c0*/  IMAD.MOV.U32 R8, RZ, RZ, 0x70 ;  /* 0x00000070ff087424 */ /* 0x000fe400078e00ff */
[----:B------:R-:W-:Y:S02]  /*133d0*/  IMAD.MOV.U32 R12, RZ, RZ, 0x1 ;  /* 0x00000001ff0c7424 */ /* 0x000fe400078e00ff */
[----:B------:R-:W-:-:S07]  /*133e0*/  IMAD.MOV.U32 R13, RZ, RZ, RZ ;  /* 0x000000ffff0d7224 */ /* 0x000fce00078e00ff */
[----:B------:R-:W-:-:S07]  /*133f0*/  LEPC R20, `(.L_x_976) ;  /* 0x000000001014794e */ /* 0x000fce0000000000 */
[----:B0-2---:R-:W-:Y:S05]  /*13400*/  CALL.ABS.NOINC R2 ;  /* 0x0000000002007343 */ /* 0x005fea0003c00000 */
.L_x_976:
[----:B------:R-:W-:Y:S01]  /*13410*/  SHF.R.U32.HI R4, RZ, 0x3, R18 ;  /* 0x00000003ff047819 */ /* 0x000fe20000011612 */
[----:B-1----:R-:W1:Y:S01]  /*13420*/  S2R R6, SR_CTAID.Z ;  /* 0x0000000000067919 */ /* 0x002e620000002700 */
[----:B------:R-:W-:Y:S01]  /*13430*/  LOP3.LUT R3, R18, 0x7f, RZ, 0xc0, !PT ;  /* 0x0000007f12037812 */ /* 0x000fe200078ec0ff */
[----:B------:R-:W2:Y:S01]  /*13440*/  LDC R10, c[0x0][0x448] ;  /* 0x00011200ff0a7b82 */ /* 0x000ea20000000800 */
[----:B------:R-:W-:Y:S01]  /*13450*/  USHF.R.S32.HI UR4, URZ, 0x1f, UR36 ;  /* 0x0000001f3f047899 */ /* 0x000fe20008011424 */
[----:B0-----:R-:W-:Y:S01]  /*13460*/  IMAD.SHL.U32 R0, R4, 0x80, RZ ;  /* 0x0000008004007824 */ /* 0x001fe200078e00ff */
[----:B------:R-:W-:Y:S01]  /*13470*/  ULDC.64 UR8, c[0x0][0x2d8] ;  /* 0x0000b60000087ab9 */ /* 0x000fe20000000a00 */
[----:B------:R-:W-:Y:S01]  /*13480*/  LOP3.LUT R8, R18, 0x7f, RZ, 0xc0, !PT ;  /* 0x0000007f12087812 */ /* 0x000fe200078ec0ff */
[----:B------:R-:W-:Y:S02]  /*13490*/  UIMAD UR6, UR4, UR8, URZ ;  /* 0x00000008040672a4 */ /* 0x000fe4000f8e023f */
[----:B------:R-:W-:Y:S01]  /*134a0*/  LOP3.LUT R2, R0, 0x180, RZ, 0xc0, !PT ;  /* 0x0000018000027812 */ /* 0x000fe200078ec0ff */
[----:B------:R-:W-:Y:S01]  /*134b0*/  IMAD.SHL.U32 R0, R4, 0x10, RZ ;  /* 0x0000001004007824 */ /* 0x000fe200078e00ff */
[----:B------:R-:W-:Y:S01]  /*134c0*/  SHF.R.U32.HI R4, RZ, 0x5, R3 ;  /* 0x00000005ff047819 */ /* 0x000fe20000011603 */
[----:B------:R-:W-:Y:S01]  /*134d0*/  UIMAD.WIDE.U32 UR4, UR36, UR8, URZ ;  /* 0x00000008240472a5 */ /* 0x000fe2000f8e003f */
[----:B------:R-:W-:Y:S01]  /*134e0*/  LOP3.LUT R3, R2, 0x30, R19, 0xf8, !PT ;  /* 0x0000003002037812 */ /* 0x000fe200078ef813 */
[----:B------:R-:W-:Y:S01]  /*134f0*/  UIMAD UR6, UR36, UR9, UR6 ;  /* 0x00000009240672a4 */ /* 0x000fe2000f8e0206 */
[----:B------:R-:W-:-:S02]  /*13500*/  LOP3.LUT R2, R19, 0x40, RZ, 0xc0, !PT ;  /* 0x0000004013027812 */ /* 0x000fc400078ec0ff */
[----:B------:R-:W-:Y:S01]  /*13510*/  LOP3.LUT R0, R3, 0x30, R0, 0x78, !PT ;  /* 0x0000003003007812 */ /* 0x000fe200078e7800 */
[----:B------:R-:W-:Y:S01]  /*13520*/  UIADD3 UR5, UR5, UR6, URZ ;  /* 0x0000000605057290 */ /* 0x000fe2000fffe03f */
[----:B------:R-:W-:Y:S01]  /*13530*/  SHF.R.U32.HI R9, RZ, 0x2, R8 ;  /* 0x00000002ff097819 */ /* 0x000fe20000011608 */
[----:B------:R-:W-:Y:S01]  /*13540*/  IMAD R5, R4, 0x200, R2 ;  /* 0x0000020004057824 */ /* 0x000fe200078e0202 */
[----:B------:R-:W-:Y:S01]  /*13550*/  LOP3.LUT R8, R19, 0x30, RZ, 0xc0, !PT ;  /* 0x0000003013087812 */ /* 0x000fe200078ec0ff */
[----:B------:R-:W0:Y:S02]  /*13560*/  LDC.64 R2, c[0x0][0x2e0] ;  /* 0x0000b800ff027b82 */ /* 0x000e240000000a00 */
[----:B------:R-:W-:Y:S01]  /*13570*/  IMAD.IADD R0, R5, 0x1, R0 ;  /* 0x0000000105007824 */ /* 0x000fe200078e0200 */
[----:B--2---:R-:W-:Y:S02]  /*13580*/  ISETP.NE.AND P0, PT, R10, 0x1, PT ;  /* 0x000000010a00780c */ /* 0x004fe40003f05270 */
[----:B-1----:R-:W-:-:S11]  /*13590*/  SHF.R.S32.HI R5, RZ, 0x1f, R6 ;  /* 0x0000001fff057819 */ /* 0x002fd60000011406 */
[----:B------:R-:W1:Y:S01]  /*135a0*/  @P0 LDC R7, c[0x0][0x44c] ;  /* 0x00011300ff070b82 */ /* 0x000e620000000800 */
[----:B0-----:R-:W-:-:S04]  /*135b0*/  IMAD R4, R5, R2, RZ ;  /* 0x0000000205047224 */ /* 0x001fc800078e02ff */
[C---:B------:R-:W-:Y:S02]  /*135c0*/  IMAD R4, R6.reuse, R3, R4 ;  /* 0x0000000306047224 */ /* 0x040fe400078e0204 */
[----:B------:R-:W-:Y:S01]  /*135d0*/  IMAD.WIDE.U32 R2, R6, R2, UR4 ;  /* 0x0000000406027e25 */ /* 0x000fe2000f8e0002 */
[----:B------:R-:W-:-:S03]  /*135e0*/  ULDC.64 UR4, c[0x0][0x2d0] ;  /* 0x0000b40000047ab9 */ /* 0x000fc60000000a00 */
[----:B------:R-:W-:Y:S02]  /*135f0*/  IMAD.IADD R3, R3, 0x1, R4 ;  /* 0x0000000103037824 */ /* 0x000fe400078e0204 */
[----:B------:R-:W0:Y:S01]  /*13600*/  @P0 LDC R4, c[0x0][0x450] ;  /* 0x00011400ff040b82 */ /* 0x000e220000000800 */
[----:B------:R-:W-:-:S05]  /*13610*/  IMAD.SHL.U32 R6, R18, 0x20, RZ ;  /* 0x0000002012067824 */ /* 0x000fca00078e00ff */
[----:B------:R-:W-:-:S05]  /*13620*/  LOP3.LUT R6, R9, 0x60, R6, 0xf8, !PT ;  /* 0x0000006009067812 */ /* 0x000fca00078ef806 */
[----:B------:R-:W-:-:S04]  /*13630*/  VIADD R6, R6, UR39 ;  /* 0x0000002706067c36 */ /* 0x000fc80008000000 */
[----:B-1----:R-:W-:-:S04]  /*13640*/  @P0 IMAD.HI.U32 R7, R6, R7, RZ ;  /* 0x0000000706070227 */ /* 0x002fc800078e00ff */
[----:B------:R-:W-:Y:S01]  /*13650*/  IMAD.MOV.U32 R5, RZ, RZ, R6 ;  /* 0x000000ffff057224 */ /* 0x000fe200078e0006 */
[----:B0-----:R-:W-:-:S05]  /*13660*/  @P0 SHF.R.U32.HI R5, RZ, R4, R7 ;  /* 0x00000004ff050219 */ /* 0x001fca0000011607 */
[----:B------:R-:W-:Y:S02]  /*13670*/  IMAD.MOV R4, RZ, RZ, -R5 ;  /* 0x000000ffff047224 */ /* 0x000fe400078e0a05 */
[----:B------:R-:W-:-:S04]  /*13680*/  IMAD.WIDE.U32 R2, R5, UR4, R2 ;  /* 0x0000000405027c25 */ /* 0x000fc8000f8e0002 */
[----:B------:R-:W-:Y:S01]  /*13690*/  IMAD R4, R10, R4, R6 ;  /* 0x000000040a047224 */ /* 0x000fe200078e0206 */
[----:B------:R-:W-:-:S05]  /*136a0*/  SHF.R.S32.HI R6, RZ, 0x1f, R5 ;  /* 0x0000001fff067819 */ /* 0x000fca0000011405 */
[----:B------:R-:W-:-:S04]  /*136b0*/  IMAD R6, R6, UR4, RZ ;  /* 0x0000000406067c24 */ /* 0x000fc8000f8e02ff */
[----:B------:R-:W-:Y:S01]  /*136c0*/  IMAD R6, R5, UR5, R6 ;  /* 0x0000000505067c24 */ /* 0x000fe2000f8e0206 */
[----:B------:R-:W-:Y:S01]  /*136d0*/  SHF.R.S32.HI R5, RZ, 0x1f, R4 ;  /* 0x0000001fff057819 */ /* 0x000fe20000011404 */
[----:B------:R-:W-:Y:S02]  /*136e0*/  ULDC.64 UR4, c[0x0][0x2c8] ;  /* 0x0000b20000047ab9 */ /* 0x000fe40000000a00 */
[----:B------:R-:W-:Y:S02]  /*136f0*/  IMAD.IADD R3, R3, 0x1, R6 ;  /* 0x0000000103037824 */ /* 0x000fe400078e0206 */
[----:B------:R-:W-:Y:S02]  /*13700*/  IMAD R5, R5, UR4, RZ ;  /* 0x0000000405057c24 */ /* 0x000fe4000f8e02ff */
[----:B------:R-:W-:-:S04]  /*13710*/  IMAD.WIDE.U32 R2, R4, UR4, R2 ;  /* 0x0000000404027c25 */ /* 0x000fc8000f8e0002 */
[----:B------:R-:W-:Y:S01]  /*13720*/  IMAD R4, R4, UR5, R5 ;  /* 0x0000000504047c24 */ /* 0x000fe2000f8e0205 */
[----:B------:R-:W-:Y:S02]  /*13730*/  ULDC.64 UR4, c[0x0][0x280] ;  /* 0x0000a00000047ab9 */ /* 0x000fe40000000a00 */
[----:B------:R-:W-:Y:S01]  /*13740*/  IADD3 R5, P0, R2, UR4, RZ ;  /* 0x0000000402057c10 */ /* 0x000fe2000ff1e0ff */
[----:B------:R-:W-:Y:S01]  /*13750*/  ULDC UR4, c[0x0][0x2b8] ;  /* 0x0000ae0000047ab9 */ /* 0x000fe20000000800 */
[----:B------:R-:W-:Y:S02]  /*13760*/  LOP3.LUT R2, R8, 0x40, RZ, 0xfc, !PT ;  /* 0x0000004008027812 */ /* 0x000fe400078efcff */
[----:B------:R-:W-:Y:S02]  /*13770*/  IADD3.X R4, R3, UR5, R4, P0, !PT ;  /* 0x0000000503047c10 */ /* 0x000fe400087fe404 */
[----:B------:R-:W-:Y:S02]  /*13780*/  ISETP.GE.AND P0, PT, R2, UR4, PT ;  /* 0x0000000402007c0c */ /* 0x000fe4000bf06270 */
[----:B------:R-:W-:-:S02]  /*13790*/  LOP3.LUT R2, R8, 0x80, RZ, 0xfc, !PT ;  /* 0x0000008008027812 */ /* 0x000fc400078efcff */
[----:B------:R-:W-:Y:S02]  /*137a0*/  ISETP.GE.AND P2, PT, R8, UR4, PT ;  /* 0x0000000408007c0c */ /* 0x000fe4000bf46270 */
[----:B------:R-:W-:Y:S01]  /*137b0*/  ISETP.GE.AND P1, PT, R2, UR4, PT ;  /* 0x0000000402007c0c */ /* 0x000fe2000bf26270 */
[----:B------:R-:W-:-:S03]  /*137c0*/  UMOV UR4, 0xffffffff ;  /* 0xffffffff00047882 */ /* 0x000fc60000000000 */
[----:B------:R-:W-:Y:S09]  /*137d0*/  BRA.DIV UR4, `(.L_x_977) ;  /* 0x0000002204ac7947 */ /* 0x000ff2000b800000 */
[----:B------:R-:W0:Y:S01]  /*137e0*/  SHFL.IDX PT, R7, R5, RZ, 0x1c1f ;  /* 0x001c1fff05077589 */ /* 0x000e2200000e0000 */
[----:B------:R-:W-:Y:S01]  /*137f0*/  ULDC UR4, c[0x0][0x288] ;  /* 0x0000a20000047ab9 */ /* 0x000fe20000000800 */
[----:B------:R-:W-:Y:S02]  /*13800*/  VIADD R2, R9, UR39 ;  /* 0x0000002709027c36 */ /* 0x000fe40008000000 */
[----:B------:R-:W1:Y:S01]  /*13810*/  SHFL.IDX PT, R6, R4, RZ, 0x1c1f ;  /* 0x001c1fff04067589 */ /* 0x000e6200000e0000 */
[----:B------:R-:W-:Y:S02]  /*13820*/  IMAD R3, R10, UR4, RZ ;  /* 0x000000040a037c24 */ /* 0x000fe4000f8e02ff */
[C---:B------:R-:W-:Y:S01]  /*13830*/  VIADD R10, R2.reuse, 0x20 ;  /* 0x00000020020a7836 */ /* 0x040fe20000000000 */
[----:B------:R-:W-:Y:S02]  /*13840*/  SHFL.IDX PT, R14, R5, 0x3, 0x1c1f ;  /* 0x007c1f00050e7f89 */ /* 0x000fe400000e0000 */
        /* <DEDUP_REMOVED lines=13> */
[----:B------:R-:W-:-:S03]  /*13920*/  @!P3 VIADD R9, R0, UR38 ;  /* 0x000000260009bc36 */ /* 0x000fc60008000000 */
[----:B------:R-:W1:Y:S01]  /*13930*/  SHFL.IDX PT, R6, R4, 0x1, 0x1c1f ;  /* 0x003c1f0004067f89 */ /* 0x000e6200000e0000 */
[----:B0-----:R-:W-:-:S05]  /*13940*/  @!P3 IADD3 R7, P4, R8, R7, RZ ;  /* 0x000000070807b210 */ /* 0x001fca0007f9e0ff */
[----:B-1----:R-:W-:-:S05]  /*13950*/  @!P3 IMAD.X R6, RZ, RZ, R6, P4 ;  /* 0x000000ffff06b224 */ /* 0x002fca00020e0606 */
        /* <DEDUP_REMOVED lines=8> */
[----:B------:R-:W-:Y:S01]  /*139e0*/  @!P3 VIADD R19, R0, UR38 ;  /* 0x000000260013bc36 */ /* 0x000fe20008000000 */
[----:B------:R-:W1:Y:S04]  /*139f0*/  SHFL.IDX PT, R6, R4, 0x2, 0x1c1f ;  /* 0x005c1f0004067f89 */ /* 0x000e6800000e0000 */
[----:B------:R-:W2:Y:S01]  /*13a00*/  SHFL.IDX PT, R4, R4, 0x3, 0x1c1f ;  /* 0x007c1f0004047f89 */ /* 0x000ea200000e0000 */
[----:B0-----:R-:W-:-:S05]  /*13a10*/  @!P3 IADD3 R7, P4, R8, R7, RZ ;  /* 0x000000070807b210 */ /* 0x001fca0007f9e0ff */
[----:B-1----:R-:W-:-:S05]  /*13a20*/  @!P3 IMAD.X R6, RZ, RZ, R6, P4 ;  /* 0x000000ffff06b224 */ /* 0x002fca00020e0606 */
[----:B------:R-:W-:-:S04]  /*13a30*/  @!P3 LOP3.LUT R7, R7, R6, RZ, 0x3c, !PT ;  /* 0x000000060707b212 */ /* 0x000fc800078e3cff */
[----:B------:R-:W-:-:S04]  /*13a40*/  @!P3 LOP3.LUT R6, R7, R6, RZ, 0x3c, !PT ;  /* 0x000000060706b212 */ /* 0x000fc800078e3cff */
[----:B------:R-:W-:-:S05]  /*13a50*/  @!P3 LOP3.LUT R7, R7, R6, RZ, 0x3c, !PT ;  /* 0x000000060707b212 */ /* 0x000fca00078e3cff */
[----:B------:R0:W-:Y:S04]  /*13a60*/  @!P3 LDGSTS.E.BYPASS.LTC128B.128 [R19+0x11400], desc[UR40][R6.64], !P2 ;  /* 0x114000000613bfae */ /* 0x0001e8000d101d68 */
[----:B------:R0:W-:Y:S04]  /*13a70*/  @!P3 LDGSTS.E.BYPASS.LTC128B.128 [R19+0x13400], desc[UR40][R6.64+0x40], !P0 ;  /* 0x134000400613bfae */ /* 0x0001e8000c101d68 */
[----:B--2---:R0:W-:Y:S02]  /*13a80*/  @!P3 LDGSTS.E.BYPASS.LTC128B.128 [R19+0x15400], desc[UR40][R6.64+0x80], !P1 ;  /* 0x154000800613bfae */ /* 0x0041e4000c901d68 */
.L_x_1035:
[----:B------:R-:W-:Y:S01]  /*13a90*/  VIADD R2, R2, 0x60 ;  /* 0x0000006002027836 */ /* 0x000fe20000000000 */
[----:B------:R-:W-:Y:S04]  /*13aa0*/  BSSY B0, `(.L_x_978) ;  /* 0x000000c000007945 */ /* 0x000fe80003800000 */
[----:B------:R-:W-:-:S13]  /*13ab0*/  ISETP.GE.AND P3, PT, R2, R3, PT ;  /* 0x000000030200720c */ /* 0x000fda0003f66270 */
[----:B------:R-:W-:Y:S05]  /*13ac0*/  @P3 BRA `(.L_x_979) ;  /* 0x0000000000243947 */ /* 0x000fea0003800000 */
[----:B------:R-:W-:Y:S01]  /*13ad0*/  IADD3 R2, P3, R8, R14, RZ ;  /* 0x0000000e08027210 */ /* 0x000fe20007f7e0ff */
[----:B------:R-:W-:-:S04]  /*13ae0*/  VIADD R5, R0, UR38 ;  /* 0x0000002600057c36 */ /* 0x000fc80008000000 */
[----:B------:R-:W-:-:S05]  /*13af0*/  IMAD.X R3, RZ, RZ, R4, P3 ;  /* 0x000000ffff037224 */ /* 0x000fca00018e0604 */
[----:B------:R-:W-:Y:S01]  /*13b00*/  @!PT LDS RZ, [RZ] ;  /* 0x00000000fffff984 */ /* 0x000fe20000000800 */
[----:B------:R-:W-:Y:S01]  /*13b10*/  @!PT LDS RZ, [RZ] ;  /* 0x00000000fffff984 */ /* 0x000fe20000000800 */
[----:B------:R-:W-:Y:S01]  /*13b20*/  @!PT LDS RZ, [RZ] ;  /* 0x00000000fffff984 */ /* 0x000fe20000000800 */
[----:B------:R1:W-:Y:S04]  /*13b30*/  LDGSTS.E.BYPASS.LTC128B.128 [R5+0x11c00], desc[UR40][R2.64], !P2 ;  /* 0x11c0000002057fae */ /* 0x0003e8000d101d68 */
[----:B------:R1:W-:Y:S04]  /*13b40*/  LDGSTS.E.BYPASS.LTC128B.128 [R5+0x13c00], desc[UR40][R2.64+0x40], !P0 ;  /* 0x13c0004002057fae */ /* 0x0003e8000c101d68 */
[----:B------:R1:W-:Y:S02]  /*13b50*/  LDGSTS.E.BYPASS.LTC128B.128 [R5+0x15c00], desc[UR40][R2.64+0x80], !P1 ;  /* 0x15c0008002057fae */ /* 0x0003e4000c901d68 */
.L_x_979:
[----:B------:R-:W-:Y:S05]  /*13b60*/  BSYNC B0 ;  /* 0x0000000000007941 */ /* 0x000fea0003800000 */
.L_x_978:
[----:B------:R-:W-:Y:S01]  /*13b70*/  NOP ;  /* 0x0000000000007918 */ /* 0x000fe20000000000 */
[----:B------:R-:W-:Y:S01]  /*13b80*/  SYNCS.ARRIVE.TRANS64.RED.A0T1 RZ, [UR38+0x22800], RZ ;  /* 0x022800ffffff79a7 */ /* 0x000fe20008200426 */
[----:B-1----:R-:W-:Y:S01]  /*13b90*/  IMAD.MOV.U32 R2, RZ, RZ, 0x1 ;  /* 0x00000001ff027424 */ /* 0x002fe200078e00ff */
[----:B------:R-:W-:Y:S04]  /*13ba0*/  ARRIVES.LDGSTSBAR.64.TRANSCNT [UR38+0x22800] ;  /* 0x02280000ff0079b0 */ /* 0x000fe80008000aa6 */
[----:B------:R-:W-:Y:S01]  /*13bb0*/  SHF.L.U32 R2, R2, 0x1f, RZ ;  /* 0x0000001f02027819 */ /* 0x000fe200000006ff */
[----:B------:R-:W-:Y:S01]  /*13bc0*/  NOP ;  /* 0x0000000000007918 */ /* 0x000fe20000000000 */
[----:B------:R-:W2:Y:S01]  /*13bd0*/  LDL R3, [R1+0x10] ;  /* 0x0000100001037983 */ /* 0x000ea20000100800 */
[----:B------:R-:W-:Y:S01]  /*13be0*/  SYNCS.ARRIVE.TRANS64.A1T0 RZ, [UR38+0x22800], RZ ;  /* 0x022800ffffff79a7 */ /* 0x000fe20008100026 */
[----:B------:R-:W-:Y:S01]  /*13bf0*/  VIADD R0, R17, 0xfffffffe ;  /* 0xfffffffe11007836 */ /* 0x000fe20000000000 */
[----:B------:R-:W1:Y:S04]  /*13c00*/  SYNCS.PHASECHK.TRANS64.TRYWAIT P0, [UR38+0x22820], R2 ;  /* 0x02282002ff0075a7 */ /* 0x000e680008000166 */
[----:B--2---:R-:W-:Y:S01]  /*13c10*/  ISETP.GE.AND P1, PT, R0, R3, PT ;  /* 0x000000030000720c */ /* 0x004fe20003f26270 */
[----:B-1----:R-:W-:-:S12]  /*13c20*/  @!P0 BRA `(.L_x_980) ;  /* 0x0000002400008947 */ /* 0x002fd80003800000 */
.L_x_1036:
[----:B------:R-:W-:Y:S01]  /*13c30*/  IMAD.MOV.U32 R20, RZ, RZ, 0x1 ;  /* 0x00000001ff147424 */ /* 0x000fe200078e00ff */
[----:B------:R-:W-:Y:S06]  /*13c40*/  @!P1 BRA `(.L_x_981) ;  /* 0x0000000c00d89947 */ /* 0x000fec0003800000 */
[----:B-1----:R-:W2:Y:S01]  /*13c50*/  LDL R3, [R1+0x20] ;  /* 0x0000200001037983 */ /* 0x002ea20000100800 */
[----:B0-----:R-:W-:Y:S02]  /*13c60*/  IMAD.MOV.U32 R6, RZ, RZ, 0x1 ;  /* 0x00000001ff067424 */ /* 0x001fe400078e00ff */
[----:B------:R-:W-:Y:S01]  /*13c70*/  IMAD.MOV.U32 R7, RZ, RZ, RZ ;  /* 0x000000ffff077224 */ /* 0x000fe200078e00ff */
[C---:B--2---:R-:W-:Y:S02]  /*13c80*/  LOP3.LUT R4, R3.reuse, 0x1, RZ, 0xfc, !PT ;  /* 0x0000000103047812 */ /* 0x044fe400078efcff */
[----:B------:R-:W-:-:S03]  /*13c90*/  LOP3.LUT R2, R3, 0x2, RZ, 0xfc, !PT ;  /* 0x0000000203027812 */ /* 0x000fc600078efcff */
[----:B------:R0:W-:Y:S04]  /*13ca0*/  STL [R1+0x28], R4 ;  /* 0x0000280401007387 */ /* 0x0001e80000100800 */
[----:B------:R0:W-:Y:S02]  /*13cb0*/  STL [R1+0x24], R2 ;  /* 0x0000240201007387 */ /* 0x0001e40000100800 */
.L_x_1000:
[----:B0-----:R-:W2:Y:S01]  /*13cc0*/  LDL R2, [R1] ;  /* 0x0000000001027983 */ /* 0x001ea20000100800 */
[----:B------:R-:W-:Y:S01]  /*13cd0*/  VIADD R17, R7, 0x1 ;  /* 0x0000000107117836 */ /* 0x000fe20000000000 */
[----:B------:R-:W-:Y:S04]  /*13ce0*/  BSSY B0, `(.L_x_982) ;  /* 0x0000080000007945 */ /* 0x000fe80003800000 */
        /* <DEDUP_REMOVED lines=29> */
.L_x_984:
[----:B0-----:R-:W-:Y:S01]  /*13ec0*/  LEA R4, R17, UR38, 0x3 ;  /* 0x0000002611047c11 */ /* 0x001fe2000f8e18ff */
[----:B------:R-:W0:Y:S01]  /*13ed0*/  S2R R3, SR_TID.X ;  /* 0x0000000000037919 */ /* 0x000e220000002100 */
[----:B------:R-:W-:-:S04]  /*13ee0*/  SHF.L.U32 R2, R20, 0x1f, RZ ;  /* 0x0000001f14027819 */ /* 0x000fc800000006ff */
[----:B------:R-:W1:Y:S01]  /*13ef0*/  SYNCS.PHASECHK.TRANS64.TRYWAIT P0, [R4+URZ+0x22880], R2 ;  /* 0x02288002040075a7 */ /* 0x000e62000800017f */
[----:B0-----:R-:W-:-:S04]  /*13f00*/  LOP3.LUT R3, R3, 0x7f, RZ, 0xc0, !PT ;  /* 0x0000007f03037812 */ /* 0x001fc800078ec0ff */
[----:B------:R-:W-:Y:S01]  /*13f10*/  ISETP.NE.AND P1, PT, R3, RZ, PT ;  /* 0x000000ff0300720c */ /* 0x000fe20003f25270 */
[----:B-1----:R-:W-:-:S12]  /*13f20*/  @!P0 BRA `(.L_x_985) ;  /* 0x0000002000588947 */ /* 0x002fd80003800000 */
.L_x_1037:
        /* <DEDUP_REMOVED lines=9> */
.L_x_987:
[----:B------:R-:W-:Y:S05]  /*13fc0*/  BSYNC B1 ;  /* 0x0000000000017941 */ /* 0x000fea0003800000 */
.L_x_986:
[----:B------:R-:W-:Y:S01]  /*13fd0*/  IMAD.SHL.U32 R5, R8, 0x80, RZ ;  /* 0x0000008008057824 */ /* 0x000fe200078e00ff */
        /* <DEDUP_REMOVED lines=11> */
[----:B------:R-:W-:Y:S02]  /*14090*/  ULEA UR32, UR32, UR38, 0xe ;  /* 0x0000002620207291 */ /* 0x000fe4000f8e703f */
[----:B------:R-:W-:Y:S02]  /*140a0*/  UIADD3 UR33, UR33, 0x22870, URZ ;  /* 0x0002287021217890 */ /* 0x000fe4000fffe03f */
[----:B------:R-:W-:-:S12]  /*140b0*/  UIADD3 UR32, UR32, 0x8400, URZ ;  /* 0x0000840020207890 */ /* 0x000fd8000fffe03f */
.L_x_988:
        /* <DEDUP_REMOVED lines=8> */
.L_x_1038:
        /* <DEDUP_REMOVED lines=11> */
.L_x_991:
[----:B------:R-:W-:Y:S05]  /*141f0*/  BSYNC B1 ;  /* 0x0000000000017941 */ /* 0x000fea0003800000 */
.L_x_990:
        /* <DEDUP_REMOVED lines=13> */
.L_x_992:
        /* <DEDUP_REMOVED lines=13> */
.L_x_993:
        /* <DEDUP_REMOVED lines=13> */
.L_x_994:
[----:B------:R-:W-:-:S13]  /*14470*/  @P0 ELECT P1, URZ, PT ;  /* 0x00000000003f082f */ /* 0x000fda0003820000 */
[----:B------:R-:W-:Y:S01]  /*14480*/  @P1 R2UR UR13, R16 ;  /* 0x00000000100d12ca */ /* 0x000fe200000e0000 */
[----:B------:R-:W-:Y:S01]  /*14490*/  UMOV UR12, UR36 ;  /* 0x00000024000c7c82 */ /* 0x000fe20008000000 */
[----:B------:R-:W-:-:S11]  /*144a0*/  @P1 PLOP3.LUT P0, PT, P1, PT, PT, 0x8, 0x0 ;  /* 0x000000000000181c */ /* 0x000fd60000f0e170 */
[----:B------:R0:W-:Y:S01]  /*144b0*/  UTMALDG.4D [UR8], [UR6], desc[UR14] ;  /* 0x00000e08060075b4 */ /* 0x0001e20008019000 */
[----:B------:R-:W-:Y:S01]  /*144c0*/  PLOP3.LUT P1, PT, PT, PT, PT, 0x8, 0x0 ;  /* 0x000000000000781c */ /* 0x000fe20003f2e170 */
[----:B0-----:R-:W-:-:S12]  /*144d0*/  @P0 BRA.U.ANY `(.L_x_994) ;  /* 0xfffffffd00e40947 */ /* 0x001fd8000393ffff */
.L_x_983:
[----:B------:R-:W-:Y:S05]  /*144e0*/  BSYNC B0 ;  /* 0x0000000000007941 */ /* 0x000fea0003800000 */
.L_x_982:
[----:B------:R-:W2:Y:S02]  /*144f0*/  LDL R2, [R1+0x28] ;  /* 0x0000280001027983 */ /* 0x000ea40000100800 */
[----:B--2---:R-:W-:-:S13]  /*14500*/  ISETP.NE.AND P0, PT, R2, 0x3, PT ;  /* 0x000000030200780c */ /* 0x004fda0003f05270 */
[----:B------:R-:W-:Y:S05]  /*14510*/  @!P0 BRA `(.L_x_995) ;  /* 0x0000000000048947 */ /* 0x000fea0003800000 */
[----:B------:R-:W-:Y:S01]  /*14520*/  BPT.TRAP 0x1 ;  /* 0x000000040000795c */ /* 0x000fe20000300000 */
.L_x_995:
[----:B------:R-:W2:Y:S01]  /*14530*/  LDL R3, [R1+0x24] ;  /* 0x0000240001037983 */ /* 0x000ea20000100800 */
[----:B------:R-:W-:Y:S02]  /*14540*/  LOP3.LUT R2, R6, 0x1, RZ, 0x3c, !PT ;  /* 0x0000000106027812 */ /* 0x000fe400078e3cff */
[----:B------:R-:W-:Y:S02]  /*14550*/  LEA R19, R7, UR38, 0x3 ;  /* 0x0000002607137c11 */ /* 0x000fe4000f8e18ff */
[----:B------:R-:W-:-:S04]  /*14560*/  SHF.L.U32 R2, R2, 0x1f, RZ ;  /* 0x0000001f02027819 */ /* 0x000fc800000006ff */
[----:B------:R-:W0:Y:S01]  /*14570*/  SYNCS.PHASECHK.TRANS64.TRYWAIT P0, [R19+URZ+0x22870], R2 ;  /* 0x02287002130075a7 */ /* 0x000e22000800017f */
[----:B--2---:R-:W-:Y:S01]  /*14580*/  ISETP.NE.AND P1, PT, R3, 0x3, PT ;  /* 0x000000030300780c */ /* 0x004fe20003f25270 */
[----:B0-----:R-:W-:-:S12]  /*14590*/  @!P0 BRA `(.L_x_996) ;  /* 0x0000001800e48947 */ /* 0x001fd80003800000 */
.L_x_1039:
[----:B------:R-:W-:Y:S05]  /*145a0*/  @!P1 BRA `(.L_x_997) ;  /* 0x0000000000049947 */ /* 0x000fea0003800000 */
[----:B------:R-:W-:Y:S01]  /*145b0*/  BPT.TRAP 0x1 ;  /* 0x000000040000795c */ /* 0x000fe20000300000 */
.L_x_997:
[----:B0-----:R-:W-:Y:S01]  /*145c0*/  SHF.L.U32 R2, R6, 0x1f, RZ ;  /* 0x0000001f06027819 */ /* 0x001fe200000006ff */
[----:B------:R-:W-:-:S03]  /*145d0*/  IMAD.SHL.U32 R3, R7, 0x4000, RZ ;  /* 0x0000400007037824 */ /* 0x000fc600078e00ff */
[----:B------:R-:W0:Y:S02]  /*145e0*/  SYNCS.PHASECHK.TRANS64.TRYWAIT P0, [R19+URZ+0x22860], R2 ;  /* 0x02286002130075a7 */ /* 0x000e24000800017f */
[----:B0-----:R-:W-:Y:S05]  /*145f0*/  @!P0 BRA `(.L_x_998) ;  /* 0x0000001800e08947 */ /* 0x001fea0003800000 */
.L_x_1040:
[----:B------:R-:W0:Y:S04]  /*14600*/  LDL R4, [R1+0x18] ;  /* 0x0000180001047983 */ /* 0x000e280000100800 */
[----:B------:R-:W2:Y:S04]  /*14610*/  LDL R12, [R1+0xc] ;  /* 0x00000c00010c7983 */ /* 0x000ea80000100800 */
[----:B------:R-:W3:Y:S01]  /*14620*/  LDL R13, [R1+0x1c] ;  /* 0x00001c00010d7983 */ /* 0x000ee20000100800 */
[----:B------:R-:W-:Y:S05]  /*14630*/  WARPSYNC.ALL ;  /* 0x0000000000007948 */ /* 0x000fea0003800000 */
[----:B0-----:R-:W-:-:S05]  /*14640*/  LOP3.LUT R2, R3, R4, RZ, 0xfc, !PT ;  /* 0x0000000403027212 */ /* 0x001fca00078efcff */
[----:B------:R-:W0:Y:S01]  /*14650*/  LDSM.16.MT88.4 R8, [R2+UR38+0x8400] ;  /* 0x008400260208783b */ /* 0x000e220008004200 */
[----:B------:R-:W-:-:S04]  /*14660*/  VIADD R18, R2, UR38 ;  /* 0x0000002602127c36 */ /* 0x000fc80008000000 */
[----:B--2---:R-:W-:Y:S01]  /*14670*/  IMAD.IADD R18, R12, 0x1, R18 ;  /* 0x000000010c127824 */ /* 0x004fe200078e0212 */
[----:B---3--:R-:W-:Y:S02]  /*14680*/  IADD3 R3, R3, UR38, R13 ;  /* 0x0000002603037c10 */ /* 0x008fe4000fffe00d */
[C-C-:B0-----:R-:W-:Y:S02]  /*14690*/  PRMT R4, R8.reuse, 0x6420, R9.reuse ;  /* 0x0000642008047816 */ /* 0x141fe40000000009 */
[----:B------:R-:W-:Y:S02]  /*146a0*/  PRMT R5, R8, 0x7531, R9 ;  /* 0x0000753108057816 */ /* 0x000fe40000000009 */
[C-C-:B------:R-:W-:Y:S02]  /*146b0*/  PRMT R6, R10.reuse, 0x6420, R11.reuse ;  /* 0x000064200a067816 */ /* 0x140fe4000000000b */
[----:B------:R-:W-:Y:S02]  /*146c0*/  PRMT R7, R10, 0x7531, R11 ;  /* 0x000075310a077816 */ /* 0x000fe4000000000b */
[----:B------:R-:W0:Y:S04]  /*146d0*/  LDSM.16.MT88.4 R8, [R18+0x8400] ;  /* 0x008400001208783b */ /* 0x000e280000004200 */
[----:B------:R1:W-:Y:S02]  /*146e0*/  STSM.16.M88.4 [R3+0x400], R4 ;  /* 0x0004000403007844 */ /* 0x0003e40000000200 */
[----:B-1----:R-:W-:Y:S01]  /*146f0*/  IMAD.MOV.U32 R7, RZ, RZ, R12 ;  /* 0x000000ffff077224 */ /* 0x002fe200078e000c */
[----:B0-----:R-:W-:-:S02]  /*14700*/  PRMT R12, R8, 0x6420, R9 ;  /* 0x00006420080c7816 */ /* 0x001fc40000000009 */
[----:B------:R-:W-:Y:S02]  /*14710*/  PRMT R13, R8, 0x7531, R9 ;  /* 0x00007531080d7816 */ /* 0x000fe40000000009 */
[C-C-:B------:R-:W-:Y:S02]  /*14720*/  PRMT R14, R10.reuse, 0x6420, R11.reuse ;  /* 0x000064200a0e7816 */ /* 0x140fe4000000000b */
[----:B------:R-:W-:-:S05]  /*14730*/  PRMT R15, R10, 0x7531, R11 ;  /* 0x000075310a0f7816 */ /* 0x000fca000000000b */
[----:B------:R0:W-:Y:S04]  /*14740*/  STSM.16.M88.4 [R3+0x2400], R12 ;  /* 0x0024000c03007844 */ /* 0x0001e80000000200 */
[----:B------:R-:W1:Y:S04]  /*14750*/  LDSM.16.MT88.4 R8, [R2+UR38+0x9400] ;  /* 0x009400260208783b */ /* 0x000e680008004200 */
[----:B0-----:R-:W2:Y:S01]  /*14760*/  LDL R15, [R1+0x8] ;  /* 0x00000800010f7983 */ /* 0x001ea20000100800 */
[----:B------:R-:W-:Y:S01]  /*14770*/  IMAD.MOV.U32 R14, RZ, RZ, R7 ;  /* 0x000000ffff0e7224 */ /* 0x000fe200078e0007 */
[----:B-1----:R-:W-:-:S02]  /*14780*/  PRMT R4, R8, 0x6420, R9 ;  /* 0x0000642008047816 */ /* 0x002fc40000000009 */
[----:B------:R-:W-:Y:S02]  /*14790*/  PRMT R5, R8, 0x7531, R9 ;  /* 0x0000753108057816 */ /* 0x000fe40000000009 */
[C-C-:B------:R-:W-:Y:S02]  /*147a0*/  PRMT R6, R10.reuse, 0x6420, R11.reuse ;  /* 0x000064200a067816 */ /* 0x140fe4000000000b */
[----:B------:R-:W-:Y:S02]  /*147b0*/  PRMT R7, R10, 0x7531, R11 ;  /* 0x000075310a077816 */ /* 0x000fe4000000000b */
[----:B------:R-:W0:Y:S02]  /*147c0*/  LDSM.16.MT88.4 R8, [R18+0x9400] ;  /* 0x009400001208783b */ /* 0x000e240000004200 */
[C-C-:B0-----:R-:W-:Y:S02]  /*147d0*/  PRMT R12, R8.reuse, 0x6420, R9.reuse ;  /* 0x00006420080c7816 */ /* 0x141fe40000000009 */
[----:B------:R-:W-:-:S02]  /*147e0*/  PRMT R13, R8, 0x7531, R9 ;  /* 0x00007531080d7816 */ /* 0x000fc40000000009 */
[----:B--2---:R-:W-:-:S05]  /*147f0*/  IADD3 R21, R15, 0x400, R3 ;  /* 0x000004000f157810 */ /* 0x004fca0007ffe003 */
[----:B------:R0:W-:Y:S02]  /*14800*/  STSM.16.M88.4 [R21], R4 ;  /* 0x0000000415007844 */ /* 0x0001e40000000200 */
[----:B0-----:R-:W-:Y:S01]  /*14810*/  IMAD.MOV.U32 R6, RZ, RZ, R14 ;  /* 0x000000ffff067224 */ /* 0x001fe200078e000e */
[C---:B------:R-:W-:Y:S01]  /*14820*/  PRMT R14, R10.reuse, 0x6420, R11 ;  /* 0x000064200a0e7816 */ /* 0x040fe2000000000b */
[----:B------:R-:W-:Y:S01]  /*14830*/  IMAD.MOV.U32 R7, RZ, RZ, R15 ;  /* 0x000000ffff077224 */ /* 0x000fe200078e000f */
[----:B------:R-:W-:-:S05]  /*14840*/  PRMT R15, R10, 0x7531, R11 ;  /* 0x000075310a0f7816 */ /* 0x000fca000000000b */
[----:B------:R0:W-:Y:S04]  /*14850*/  STSM.16.M88.4 [R21+0x2000], R12 ;  /* 0x0020000c15007844 */ /* 0x0001e80000000200 */
[----:B------:R-:W1:Y:S01]  /*14860*/  LDSM.16.MT88.4 R8, [R2+UR38+0xa400] ;  /* 0x00a400260208783b */ /* 0x000e620008004200 */
[----:B0-----:R-:W-:Y:S02]  /*14870*/  IMAD.MOV.U32 R14, RZ, RZ, R6 ;  /* 0x000000ffff0e7224 */ /* 0x001fe400078e0006 */
[----:B------:R-:W-:Y:S01]  /*14880*/  IMAD.MOV.U32 R15, RZ, RZ, R7 ;  /* 0x000000ffff0f7224 */ /* 0x000fe200078e0007 */
[C-C-:B-1----:R-:W-:Y:S02]  /*14890*/  PRMT R4, R8.reuse, 0x6420, R9.reuse ;  /* 0x0000642008047816 */ /* 0x142fe40000000009 */
[----:B------:R-:W-:-:S02]  /*148a0*/  PRMT R5, R8, 0x7531, R9 ;  /* 0x0000753108057816 */ /* 0x000fc40000000009 */
[C-C-:B------:R-:W-:Y:S02]  /*148b0*/  PRMT R6, R10.reuse, 0x6420, R11.reuse ;  /* 0x000064200a067816 */ /* 0x140fe4000000000b */
[----:B------:R-:W-:Y:S02]  /*148c0*/  PRMT R7, R10, 0x7531, R11 ;  /* 0x000075310a077816 */ /* 0x000fe4000000000b */
[----:B------:R-:W0:Y:S01]  /*148d0*/  LDSM.16.MT88.4 R8, [R18+0xa400] ;  /* 0x00a400001208783b */ /* 0x000e220000004200 */
[----:B------:R-:W-:-:S05]  /*148e0*/  IADD3 R3, R14, 0x400, R3 ;  /* 0x000004000e037810 */ /* 0x000fca0007ffe003 */
[----:B------:R1:W-:Y:S02]  /*148f0*/  STSM.16.M88.4 [R3], R4 ;  /* 0x0000000403007844 */ /* 0x0003e40000000200 */
[----:B-1----:R-:W-:Y:S01]  /*14900*/  IMAD.MOV.U32 R7, RZ, RZ, R15 ;  /* 0x000000ffff077224 */ /* 0x002fe200078e000f */
[C-C-:B0-----:R-:W-:Y:S02]  /*14910*/  PRMT R12, R8.reuse, 0x6420, R9.reuse ;  /* 0x00006420080c7816 */ /* 0x141fe40000000009 */
[----:B------:R-:W-:Y:S02]  /*14920*/  PRMT R13, R8, 0x7531, R9 ;  /* 0x00007531080d7816 */ /* 0x000fe40000000009 */
[C-C-:B------:R-:W-:Y:S02]  /*14930*/  PRMT R14, R10.reuse, 0x6420, R11.reuse ;  /* 0x000064200a0e7816 */ /* 0x140fe4000000000b */
[----:B------:R-:W-:-:S05]  /*14940*/  PRMT R15, R10, 0x7531, R11 ;  /* 0x000075310a0f7816 */ /* 0x000fca000000000b */
[----:B------:R0:W-:Y:S04]  /*14950*/  STSM.16.M88.4 [R3+0x2000], R12 ;  /* 0x0020000c03007844 */ /* 0x0001e80000000200 */
[----:B------:R-:W1:Y:S01]  /*14960*/  LDSM.16.MT88.4 R8, [R2+UR38+0xb400] ;  /* 0x00b400260208783b */ /* 0x000e620008004200 */
[----:B0-----:R-:W-:Y:S01]  /*14970*/  IMAD.MOV.U32 R15, RZ, RZ, R7 ;  /* 0x000000ffff0f7224 */ /* 0x001fe200078e0007 */
[C-C-:B-1----:R-:W-:Y:S02]  /*14980*/  PRMT R4, R8.reuse, 0x6420, R9.reuse ;  /* 0x0000642008047816 */ /* 0x142fe40000000009 */
[----:B------:R-:W-:Y:S02]  /*14990*/  PRMT R5, R8, 0x7531, R9 ;  /* 0x0000753108057816 */ /* 0x000fe40000000009 */
[----:B------:R-:W-:-:S02]  /*149a0*/  PRMT R6, R10, 0x6420, R11 ;  /* 0x000064200a067816 */ /* 0x000fc4000000000b */
[----:B------:R-:W-:Y:S02]  /*149b0*/  PRMT R7, R10, 0x7531, R11 ;  /* 0x000075310a077816 */ /* 0x000fe4000000000b */
[----:B------:R-:W0:Y:S01]  /*149c0*/  LDSM.16.MT88.4 R8, [R18+0xb400] ;  /* 0x00b400001208783b */ /* 0x000e220000004200 */
[----:B------:R-:W-:-:S05]  /*149d0*/  IMAD.IADD R3, R15, 0x1, R3 ;  /* 0x000000010f037824 */ /* 0x000fca00078e0203 */
[----:B------:R0:W-:Y:S02]  /*149e0*/  STSM.16.M88.4 [R3], R4 ;  /* 0x0000000403007844 */ /* 0x0001e40000000200 */
[C-C-:B0-----:R-:W-:Y:S02]  /*149f0*/  PRMT R4, R8.reuse, 0x6420, R9.reuse ;  /* 0x0000642008047816 */ /* 0x141fe40000000009 */
        /* <DEDUP_REMOVED lines=12> */
.L_x_999:
[----:B------:R-:W2:Y:S01]  /*14ac0*/  LDL R2, [R1+0x10] ;  /* 0x0000100001027983 */ /* 0x000ea20000100800 */
[----:B-1----:R1:W-:Y:S01]  /*14ad0*/  SYNCS.ARRIVE.TRANS64.A1T0 RZ, [R19+URZ+0x22850], RZ ;  /* 0x022850ff13ff79a7 */ /* 0x0023e2000810003f */
[----:B0-----:R-:W0:Y:S02]  /*14ae0*/  S2R R3, SR_TID.X ;  /* 0x0000000000037919 */ /* 0x001e240000002100 */
[----:B0-----:R-:W-:Y:S01]  /*14af0*/  LOP3.LUT R3, R3, 0x7f, RZ, 0xc0, !PT ;  /* 0x0000007f03037812 */ /* 0x001fe200078ec0ff */
[----:B------:R-:W-:Y:S03]  /*14b00*/  BAR.SYNC.DEFER_BLOCKING 0x2, 0x80 ;  /* 0x0082000000007b1d */ /* 0x000fe60000010000 */
[----:B------:R-:W-:-:S13]  /*14b10*/  ISETP.NE.AND P0, PT, R3, RZ, PT ;  /* 0x000000ff0300720c */ /* 0x000fda0003f05270 */
[----:B-1----:R-:W-:-:S05]  /*14b20*/  @!P0 VIADD R19, R19, 0x22880 ;  /* 0x0002288013138836 */ /* 0x002fca0000000000 */
[----:B------:R-:W-:-:S04]  /*14b30*/  @!P0 PRMT R19, RZ, 0x654, R19 ;  /* 0x00000654ff138816 */ /* 0x000fc80000000013 */
[----:B------:R1:W-:Y:S01]  /*14b40*/  @!P0 SYNCS.ARRIVE.TRANS64.RED.A1T0 RZ, [R19+URZ], RZ ;  /* 0x000000ff13ff89a7 */ /* 0x0003e2000810043f */
[----:B------:R-:W-:Y:S02]  /*14b50*/  IMAD.MOV.U32 R7, RZ, RZ, R17 ;  /* 0x000000ffff077224 */ /* 0x000fe400078e0011 */
[----:B------:R-:W-:Y:S01]  /*14b60*/  IMAD.MOV.U32 R6, RZ, RZ, R20 ;  /* 0x000000ffff067224 */ /* 0x000fe200078e0014 */
[C---:B--2---:R-:W-:Y:S01]  /*14b70*/  ISETP.GT.AND P0, PT, R0.reuse, R2, PT ;  /* 0x000000020000720c */ /* 0x044fe20003f04270 */
[----:B------:R-:W-:-:S12]  /*14b80*/  VIADD R0, R0, 0xffffffff ;  /* 0xffffffff00007836 */ /* 0x000fd80000000000 */
[----:B-1----:R-:W-:Y:S05]  /*14b90*/  @P0 BRA `(.L_x_1000) ;  /* 0xfffffff000480947 */ /* 0x002fea000383ffff */
[----:B------:R-:W-:Y:S05]  /*14ba0*/  BRA `(.L_x_1001) ;  /* 0x0000000000047947 */ /* 0x000fea0003800000 */
.L_x_981:
[----:B------:R-:W-:-:S07]  /*14bb0*/  IMAD.MOV.U32 R17, RZ, RZ, RZ ;  /* 0x000000ffff117224 */ /* 0x000fce00078e00ff */
.L_x_1001:
[----:B-1----:R-:W2:Y:S02]  /*14bc0*/  LDL R2, [R1+0x20] ;  /* 0x0000200001027983 */ /* 0x002ea40000100800 */
[----:B--2---:R-:W-:-:S04]  /*14bd0*/  LOP3.LUT R0, R2, 0x1, RZ, 0xfc, !PT ;  /* 0x0000000102007812 */ /* 0x004fc800078efcff */
[----:B------:R-:W-:-:S13]  /*14be0*/  ISETP.NE.AND P0, PT, R0, 0x3, PT ;  /* 0x000000030000780c */ /* 0x000fda0003f05270 */
[----:B------:R-:W-:Y:S05]  /*14bf0*/  @!P0 BRA `(.L_x_1002) ;  /* 0x0000000000048947 */ /* 0x000fea0003800000 */
[----:B------:R-:W-:Y:S01]  /*14c00*/  BPT.TRAP 0x1 ;  /* 0x000000040000795c */ /* 0x000fe20000300000 */
.L_x_1002:
[----:B------:R-:W-:Y:S01]  /*14c10*/  LOP3.LUT R3, R20, 0x1, RZ, 0x3c, !PT ;  /* 0x0000000114037812 */ /* 0x000fe200078e3cff */
[----:B------:R-:W-:Y:S01]  /*14c20*/  BSSY B0, `(.L_x_1003) ;  /* 0x0000007000007945 */ /* 0x000fe20003800000 */
[----:B------:R-:W-:Y:S02]  /*14c30*/  LEA R16, R17, UR38, 0x3 ;  /* 0x0000002611107c11 */ /* 0x000fe4000f8e18ff */
[----:B------:R-:W-:Y:S02]  /*14c40*/  SHF.L.U32 R3, R3, 0x1f, RZ ;  /* 0x0000001f03037819 */ /* 0x000fe400000006ff */
[----:B------:R-:W-:Y:S02]  /*14c50*/  LOP3.LUT R0, R2, 0x2, RZ, 0xfc, !PT ;  /* 0x0000000202007812 */ /* 0x000fe400078efcff */
[----:B------:R-:W1:Y:S02]  /*14c60*/  SYNCS.PHASECHK.TRANS64.TRYWAIT P0, [R16+URZ+0x22870], R3 ;  /* 0x02287003100075a7 */ /* 0x000e64000800017f */
[----:B------:R-:W-:Y:S01]  /*14c70*/  ISETP.NE.AND P1, PT, R0, 0x3, PT ;  /* 0x000000030000780c */ /* 0x000fe20003f25270 */
[----:B-1----:R-:W-:-:S12]  /*14c80*/  @!P0 BRA `(.L_x_1004) ;  /* 0x0000001400508947 */ /* 0x002fd80003800000 */
.L_x_1041:
[----:B------:R-:W-:Y:S05]  /*14c90*/  BSYNC B0 ;  /* 0x0000000000007941 */ /* 0x000fea0003800000 */
.L_x_1003:
[----:B------:R-:W-:Y:S05]  /*14ca0*/  @!P1 BRA `(.L_x_1005) ;  /* 0x0000000000049947 */ /* 0x000fea0003800000 */
[----:B------:R-:W-:Y:S01]  /*14cb0*/  BPT.TRAP 0x1 ;  /* 0x000000040000795c */ /* 0x000fe20000300000 */
.L_x_1005:
[----:B-1----:R-:W-:-:S04]  /*14cc0*/  SHF.L.U32 R3, R20, 0x1f, RZ ;  /* 0x0000001f14037819 */ /* 0x002fc800000006ff */
[----:B------:R-:W1:Y:S02]  /*14cd0*/  SYNCS.PHASECHK.TRANS64.TRYWAIT P0, [R16+URZ+0x22860], R3 ;  /* 0x02286003100075a7 */ /* 0x000e64000800017f */
[----:B-1----:R-:W-:Y:S05]  /*14ce0*/  @!P0 BRA `(.L_x_1006) ;  /* 0x00000014004c8947 */ /* 0x002fea0003800000 */
.L_x_1042:
[----:B------:R-:W2:Y:S04]  /*14cf0*/  LDL.LU R0, [R1+0x18] ;  /* 0x0000180001007983 */ /* 0x000ea80000300800 */
[----:B------:R-:W3:Y:S04]  /*14d00*/  LDL.LU R8, [R1+0x1c] ;  /* 0x00001c0001087983 */ /* 0x000ee80000300800 */
[----:B------:R-:W4:Y:S01]  /*14d10*/  LDL.LU R18, [R1+0xc] ;  /* 0x00000c0001127983 */ /* 0x000f220000300800 */
[----:B------:R-:W-:Y:S01]  /*14d20*/  IMAD.SHL.U32 R2, R17, 0x4000, RZ ;  /* 0x0000400011027824 */ /* 0x000fe200078e00ff */
[----:B------:R-:W-:Y:S05]  /*14d30*/  WARPSYNC.ALL ;  /* 0x0000000000007948 */ /* 0x000fea0003800000 */
[----:B0-----:R-:W5:Y:S01]  /*14d40*/  LDL.LU R19, [R1+0x8] ;  /* 0x0000080001137983 */ /* 0x001f620000300800 */
[----:B--2---:R-:W-:-:S02]  /*14d50*/  LOP3.LUT R0, R2, R0, RZ, 0xfc, !PT ;  /* 0x0000000002007212 */ /* 0x004fc400078efcff */
[----:B---3--:R-:W-:-:S03]  /*14d60*/  IADD3 R2, R2, UR38, R8 ;  /* 0x0000002602027c10 */ /* 0x008fc6000fffe008 */
[----:B------:R-:W0:Y:S01]  /*14d70*/  LDSM.16.MT88.4 R4, [R0+UR38+0x8400] ;  /* 0x008400260004783b */ /* 0x000e220008004200 */
[----:B-1----:R-:W-:-:S04]  /*14d80*/  VIADD R3, R0, UR38 ;  /* 0x0000002600037c36 */ /* 0x002fc80008000000 */
[----:B----4-:R-:W-:Y:S01]  /*14d90*/  IMAD.IADD R3, R18, 0x1, R3 ;  /* 0x0000000112037824 */ /* 0x010fe200078e0203 */
        /* <DEDUP_REMOVED lines=11> */
[----:B------:R-:W0:Y:S01]  /*14e50*/  LDSM.16.MT88.4 R4, [R0+UR38+0x9400] ;  /* 0x009400260004783b */ /* 0x000e220008004200 */
[----:B------:R-:W-:Y:S02]  /*14e60*/  IADD3 R18, R18, 0x400, R2 ;  /* 0x0000040012127810 */ /* 0x000fe40007ffe002 */
[C-C-:B0-----:R-:W-:Y:S02]  /*14e70*/  PRMT R12, R4.reuse, 0x6420, R5.reuse ;  /* 0x00006420040c7816 */ /* 0x141fe40000000005 */
[----:B------:R-:W-:Y:S02]  /*14e80*/  PRMT R13, R4, 0x7531, R5 ;  /* 0x00007531040d7816 */ /* 0x000fe40000000005 */
[----:B------:R-:W-:-:S02]  /*14e90*/  PRMT R14, R6, 0x6420, R7 ;  /* 0x00006420060e7816 */ /* 0x000fc40000000007 */
[----:B------:R-:W-:Y:S02]  /*14ea0*/  PRMT R15, R6, 0x7531, R7 ;  /* 0x00007531060f7816 */ /* 0x000fe40000000007 */
[----:B------:R-:W0:Y:S01]  /*14eb0*/  LDSM.16.MT88.4 R4, [R3+0x9400] ;  /* 0x009400000304783b */ /* 0x000e220000004200 */
[----:B-----5:R-:W-:-:S05]  /*14ec0*/  IADD3 R2, R19, 0x400, R2 ;  /* 0x0000040013027810 */ /* 0x020fca0007ffe002 */
[----:B------:R-:W-:Y:S01]  /*14ed0*/  STSM.16.M88.4 [R2], R12 ;  /* 0x0000000c02007844 */ /* 0x000fe20000000200 */
[C-C-:B0-----:R-:W-:Y:S02]  /*14ee0*/  PRMT R8, R4.reuse, 0x6420, R5.reuse ;  /* 0x0000642004087816 */ /* 0x141fe40000000005 */
        /* <DEDUP_REMOVED lines=10> */
[----:B------:R-:W-:Y:S01]  /*14f90*/  STSM.16.M88.4 [R18], R12 ;  /* 0x0000000c12007844 */ /* 0x000fe20000000200 */
[C-C-:B0-----:R-:W-:Y:S02]  /*14fa0*/  PRMT R8, R4.reuse, 0x6420, R5.reuse ;  /* 0x0000642004087816 */ /* 0x141fe40000000005 */
[----:B------:R-:W-:Y:S02]  /*14fb0*/  PRMT R9, R4, 0x7531, R5 ;  /* 0x0000753104097816 */ /* 0x000fe40000000005 */
[----:B------:R-:W-:-:S02]  /*14fc0*/  PRMT R10, R6, 0x6420, R7 ;  /* 0x00006420060a7816 */ /* 0x000fc40000000007 */
[----:B------:R-:W-:-:S05]  /*14fd0*/  PRMT R11, R6, 0x7531, R7 ;  /* 0x00007531060b7816 */ /* 0x000fca0000000007 */
[----:B------:R0:W-:Y:S04]  /*14fe0*/  STSM.16.M88.4 [R18+0x2000], R8 ;  /* 0x0020000812007844 */ /* 0x0001e80000000200 */
[----:B------:R-:W1:Y:S04]  /*14ff0*/  LDSM.16.MT88.4 R8, [R0+UR38+0xb400] ;  /* 0x00b400260008783b */ /* 0x000e680008004200 */
[----:B------:R-:W2:Y:S01]  /*15000*/  LDSM.16.MT88.4 R4, [R3+0xb400] ;  /* 0x00b400000304783b */ /* 0x000ea20000004200 */
[----:B0-----:R-:W-:Y:S01]  /*15010*/  IMAD.IADD R18, R19, 0x1, R18 ;  /* 0x0000000113127824 */ /* 0x001fe200078e0212 */
[----:B-1----:R-:W-:-:S02]  /*15020*/  PRMT R12, R8, 0x6420, R9 ;  /* 0x00006420080c7816 */ /* 0x002fc40000000009 */
[----:B------:R-:W-:Y:S02]  /*15030*/  PRMT R13, R8, 0x7531, R9 ;  /* 0x00007531080d7816 */ /* 0x000fe40000000009 */
[C-C-:B------:R-:W-:Y:S02]  /*15040*/  PRMT R14, R10.reuse, 0x6420, R11.reuse ;  /* 0x000064200a0e7816 */ /* 0x140fe4000000000b */
[----:B------:R-:W-:Y:S02]  /*15050*/  PRMT R15, R10, 0x7531, R11 ;  /* 0x000075310a0f7816 */ /* 0x000fe4000000000b */
[C-C-:B--2---:R-:W-:Y:S02]  /*15060*/  PRMT R8, R4.reuse, 0x6420, R5.reuse ;  /* 0x0000642004087816 */ /* 0x144fe40000000005 */
[----:B------:R-:W-:Y:S02]  /*15070*/  PRMT R9, R4, 0x7531, R5 ;  /* 0x0000753104097816 */ /* 0x000fe40000000005 */
[----:B------:R-:W-:-:S02]  /*15080*/  PRMT R10, R6, 0x6420, R7 ;  /* 0x00006420060a7816 */ /* 0x000fc40000000007 */
[----:B------:R-:W-:Y:S01]  /*15090*/  PRMT R11, R6, 0x7531, R7 ;  /* 0x00007531060b7816 */ /* 0x000fe20000000007 */
[----:B------:R0:W-:Y:S04]  /*150a0*/  STSM.16.M88.4 [R18], R12 ;  /* 0x0000000c12007844 */ /* 0x0001e80000000200 */
        /* <DEDUP_REMOVED lines=9> */
.L_x_1007:
        /* <DEDUP_REMOVED lines=14> */
.L_x_956:
[----:B------:R-:W0:Y:S01]  /*15220*/  S2R R4, SR_CgaCtaId ;  /* 0x0000000000047919 */ /* 0x000e220000008800 */
[----:B------:R-:W-:Y:S02]  /*15230*/  MOV R3, 0x400 ;  /* 0x0000040000037802 */ /* 0x000fe40000000f00 */
[----:B------:R-:W-:Y:S02]  /*15240*/  SHF.L.U32 R2, R2, 0x1f, RZ ;  /* 0x0000001f02027819 */ /* 0x000fe400000006ff */
[----:B0-----:R-:W-:-:S04]  /*15250*/  LEA R9, R4, R3, 0x18 ;  /* 0x0000000304097211 */ /* 0x001fc800078ec0ff */
[----:B------:R-:W0:Y:S02]  /*15260*/  SYNCS.PHASECHK.TRANS64.TRYWAIT P0, [R9+URZ+0x22820], R2 ;  /* 0x02282002090075a7 */ /* 0x000e24000800017f */
[----:B0-----:R-:W-:Y:S05]  /*15270*/  @!P0 BRA `(.L_x_1008) ;  /* 0x0000000c00fc8947 */ /* 0x001fea0003800000 */
.L_x_1043:
        /* <DEDUP_REMOVED lines=13> */
.L_x_1009:
        /* <DEDUP_REMOVED lines=12> */
.L_x_1044:
[----:B------:R-:W1:Y:S02]  /*15410*/  SYNCS.PHASECHK.TRANS64.TRYWAIT P1, [R7+URZ], R2 ;  /* 0x00000002070075a7 */ /* 0x000e64000802017f */
[----:B-1----:R-:W-:Y:S05]  /*15420*/  @!P1 BRA `(.L_x_1011) ;  /* 0x0000000c00b89947 */ /* 0x002fea0003800000 */
.L_x_1045:
[----:B------:R-:W-:Y:S05]  /*15430*/  @!P0 BRA `(.L_x_1012) ;  /* 0x0000000000048947 */ /* 0x000fea0003800000 */
[----:B------:R-:W-:Y:S01]  /*15440*/  BPT.TRAP 0x1 ;  /* 0x000000040000795c */ /* 0x000fe20000300000 */
.L_x_1012:
[----:B0-----:R-:W-:-:S04]  /*15450*/  IMAD R5, R0, 0x8, R9 ;  /* 0x0000000800057824 */ /* 0x001fc800078e0209 */
[----:B------:R-:W0:Y:S02]  /*15460*/  SYNCS.PHASECHK.TRANS64.TRYWAIT P1, [R5+URZ+0x22860], R4 ;  /* 0x02286004050075a7 */ /* 0x000e24000802017f */
[----:B0-----:R-:W-:Y:S05]  /*15470*/  @!P1 BRA `(.L_x_1013) ;  /* 0x0000000c00b89947 */ /* 0x001fea0003800000 */
.L_x_1046:
[----:B------:R-:W-:Y:S05]  /*15480*/  @!P0 BRA `(.L_x_1014) ;  /* 0x0000000000048947 */ /* 0x000fea0003800000 */
[----:B------:R-:W-:Y:S01]  /*15490*/  BPT.TRAP 0x1 ;  /* 0x000000040000795c */ /* 0x000fe20000300000 */
.L_x_1014:
[----:B------:R-:W-:-:S04]  /*154a0*/  IMAD R3, R3, 0x8, R9 ;  /* 0x0000000803037824 */ /* 0x000fc800078e0209 */
[----:B------:R-:W2:Y:S02]  /*154b0*/  SYNCS.PHASECHK.TRANS64.TRYWAIT P1, [R3+URZ+0x22860], R2 ;  /* 0x02286002030075a7 */ /* 0x000ea4000802017f */
[----:B--2---:R-:W-:Y:S05]  /*154c0*/  @!P1 BRA `(.L_x_1015) ;  /* 0x0000000c00b89947 */ /* 0x004fea0003800000 */
.L_x_1047:
[----:B------:R-:W-:Y:S05]  /*154d0*/  @!P0 BRA `(.L_x_1016) ;  /* 0x0000000000048947 */ /* 0x000fea0003800000 */
[----:B------:R-:W-:Y:S01]  /*154e0*/  BPT.TRAP 0x1 ;  /* 0x000000040000795c */ /* 0x000fe20000300000 */
.L_x_1016:
[----:B------:R-:W3:Y:S02]  /*154f0*/  SYNCS.PHASECHK.TRANS64.TRYWAIT P0, [R5+URZ+0x22880], R4 ;  /* 0x02288004050075a7 */ /* 0x000ee4000800017f */
[----:B---3--:R-:W-:Y:S05]  /*15500*/  @!P0 BRA `(.L_x_1017) ;  /* 0x0000000c00bc8947 */ /* 0x008fea0003800000 */
.L_x_1018:
[----:B----4-:R4:W0:Y:S02]  /*15510*/  SYNCS.PHASECHK.TRANS64.TRYWAIT P0, [R3+URZ+0x22880], R2 ;  /* 0x02288002030075a7 */ /* 0x010824000800017f */
[----:B0-----:R-:W-:Y:S05]  /*15520*/  @!P0 NANOSLEEP.SYNCS 0x989680 ;  /* 0x009896800000895d */ /* 0x001fea0003900000 */
[----:B------:R-:W0:Y:S02]  /*15530*/  @!P0 SYNCS.PHASECHK.TRANS64 P0, [R3+URZ+0x22880], R2 ;  /* 0x02288002030085a7 */ /* 0x000e24000800007f */
[----:B0-----:R-:W-:Y:S05]  /*15540*/  @!P0 BRA `(.L_x_1018) ;  /* 0xfffffffc00f08947 */ /* 0x001fea000383ffff */
.L_x_868:
[----:B------:R-:W-:Y:S05]  /*15550*/  BSYNC B6 ;  /* 0x0000000000067941 */ /* 0x000fea0003800000 */
.L_x_865:
[----:B------:R-:W-:Y:S05]  /*15560*/  EXIT ;  /* 0x000000000000794d */ /* 0x000fea0003800000 */
.L_x_878:
[----:B0-----:R-:W-:-:S04]  /*15570*/  IMAD.U32 R2, RZ, RZ, UR36 ;  /* 0x00000024ff027e24 */ /* 0x001fc8000f8e00ff */
[----:B------:R0:W1:Y:S03]  /*15580*/  SYNCS.PHASECHK.TRANS64.TRYWAIT P1, [R2+URZ+0x22800], R7 ;  /* 0x02280007020075a7 */ /* 0x000066000802017f */
[----:B-1----:R-:W-:Y:S05]  /*15590*/  @!P1 NANOSLEEP.SYNCS 0x989680 ;  /* 0x009896800000995d */ /* 0x002fea0003900000 */
[----:B------:R-:W1:Y:S02]  /*155a0*/  @!P1 SYNCS.PHASECHK.TRANS64 P1, [R2+URZ+0x22800], R7 ;  /* 0x02280007020095a7 */ /* 0x000e64000802007f */
[----:B-1----:R-:W-:Y:S05]  /*155b0*/  @!P1 BRA `(.L_x_878) ;  /* 0xfffffffc00ec9947 */ /* 0x002fea000383ffff */
[----:B------:R-:W-:Y:S05]  /*155c0*/  BRA `(.L_x_1019) ;  /* 0xfffffec000e07947 */ /* 0x000fea000383ffff */
.L_x_882:
[----:B0-----:R-:W-:-:S04]  /*155d0*/  IMAD.U32 R2, RZ, RZ, UR36 ;  /* 0x00000024ff027e24 */ /* 0x001fc8000f8e00ff */
[----:B------:R0:W2:Y:S03]  /*155e0*/  SYNCS.PHASECHK.TRANS64.TRYWAIT P2, [R2+URZ+0x22830], R7 ;  /* 0x02283007020075a7 */ /* 0x0000a6000804017f */
[----:B--2---:R-:W-:Y:S05]  /*155f0*/  @!P2 NANOSLEEP.SYNCS 0x989680 ;  /* 0x009896800000a95d */ /* 0x004fea0003900000 */
[----:B------:R-:W2:Y:S02]  /*15600*/  @!P2 SYNCS.PHASECHK.TRANS64 P2, [R2+URZ+0x22830], R7 ;  /* 0x022830070200a5a7 */ /* 0x000ea4000804007f */
[----:B--2---:R-:W-:Y:S05]  /*15610*/  @!P2 BRA `(.L_x_882) ;  /* 0xfffffffc00eca947 */ /* 0x004fea000383ffff */
[----:B------:R-:W-:Y:S05]  /*15620*/  BRA `(.L_x_881) ;  /* 0xfffffec000fc7947 */ /* 0x000fea000383ffff */
.L_x_898:
[----:B-1----:R-:W-:-:S04]  /*15630*/  IMAD.U32 R20, RZ, RZ, UR10 ;  /* 0x0000000aff147e24 */ /* 0x002fc8000f8e00ff */
[----:B------:R1:W2:Y:S03]  /*15640*/  SYNCS.PHASECHK.TRANS64.TRYWAIT P5, [R20+URZ+0x22830], R13 ;  /* 0x0228300d140075a7 */ /* 0x0002a600080a017f */
[----:B--2---:R-:W-:Y:S05]  /*15650*/  @!P5 NANOSLEEP.SYNCS 0x989680 ;  /* 0x009896800000d95d */ /* 0x004fea0003900000 */
[----:B------:R-:W2:Y:S02]  /*15660*/  @!P5 SYNCS.PHASECHK.TRANS64 P5, [R20+URZ+0x22830], R13 ;  /* 0x0228300d1400d5a7 */ /* 0x000ea400080a007f */
[----:B--2---:R-:W-:Y:S05]  /*15670*/  @!P5 BRA `(.L_x_898) ;  /* 0xfffffffc00ecd947 */ /* 0x004fea000383ffff */
[----:B------:R-:W-:Y:S05]  /*15680*/  BRA `(.L_x_895) ;  /* 0xffffff0000447947 */ /* 0x000fea000383ffff */
.L_x_902:
[----:B-1----:R-:W-:-:S04]  /*15690*/  IMAD.U32 R14, RZ, RZ, UR10 ;  /* 0x0000000aff0e7e24 */ /* 0x002fc8000f8e00ff */
[----:B------:R1:W2:Y:S03]  /*156a0*/  SYNCS.PHASECHK.TRANS64.TRYWAIT P4, [R14+URZ+0x22850], R13 ;  /* 0x0228500d0e0075a7 */ /* 0x0002a6000808017f */
[----:B--2---:R-:W-:Y:S05]  /*156b0*/  @!P4 NANOSLEEP.SYNCS 0x989680 ;  /* 0x009896800000c95d */ /* 0x004fea0003900000 */
[----:B------:R-:W2:Y:S02]  /*156c0*/  @!P4 SYNCS.PHASECHK.TRANS64 P4, [R14+URZ+0x22850], R13 ;  /* 0x0228500d0e00c5a7 */ /* 0x000ea4000808007f */
[----:B--2---:R-:W-:Y:S05]  /*156d0*/  @!P4 BRA `(.L_x_902) ;  /* 0xfffffffc00ecc947 */ /* 0x004fea000383ffff */
[----:B------:R-:W-:Y:S05]  /*156e0*/  BRA `(.L_x_899) ;  /* 0xffffff0000e07947 */ /* 0x000fea000383ffff */
.L_x_920:
[----:B-1----:R-:W-:-:S04]  /*156f0*/  IMAD.U32 R11, RZ, RZ, UR5 ;  /* 0x00000005ff0b7e24 */ /* 0x002fc8000f8e00ff */
[----:B------:R1:W2:Y:S03]  /*15700*/  SYNCS.PHASECHK.TRANS64.TRYWAIT P3, [R11+URZ+0x22830], R10 ;  /* 0x0228300a0b0075a7 */ /* 0x0002a6000806017f */
[----:B--2---:R-:W-:Y:S05]  /*15710*/  @!P3 NANOSLEEP.SYNCS 0x989680 ;  /* 0x009896800000b95d */ /* 0x004fea0003900000 */
[----:B------:R-:W2:Y:S02]  /*15720*/  @!P3 SYNCS.PHASECHK.TRANS64 P3, [R11+URZ+0x22830], R10 ;  /* 0x0228300a0b00b5a7 */ /* 0x000ea4000806007f */
[----:B--2---:R-:W-:Y:S05]  /*15730*/  @!P3 BRA `(.L_x_920) ;  /* 0xfffffffc00ecb947 */ /* 0x004fea000383ffff */
[----:B------:R-:W-:Y:S05]  /*15740*/  BRA `(.L_x_917) ;  /* 0xffffff38005c7947 */ /* 0x000fea000383ffff */
.L_x_924:
[----:B-1----:R-:W-:-:S04]  /*15750*/  IMAD.U32 R11, RZ, RZ, UR10 ;  /* 0x0000000aff0b7e24 */ /* 0x002fc8000f8e00ff */
[----:B------:R1:W2:Y:S03]  /*15760*/  SYNCS.PHASECHK.TRANS64.TRYWAIT P2, [R11+URZ+0x22850], R10 ;  /* 0x0228500a0b0075a7 */ /* 0x0002a6000804017f */
[----:B--2---:R-:W-:Y:S05]  /*15770*/  @!P2 NANOSLEEP.SYNCS 0x989680 ;  /* 0x009896800000a95d */ /* 0x004fea0003900000 */
[----:B------:R-:W2:Y:S02]  /*15780*/  @!P2 SYNCS.PHASECHK.TRANS64 P2, [R11+URZ+0x22850], R10 ;  /* 0x0228500a0b00a5a7 */ /* 0x000ea4000804007f */
[----:B--2---:R-:W-:Y:S05]  /*15790*/  @!P2 BRA `(.L_x_924) ;  /* 0xfffffffc00eca947 */ /* 0x004fea000383ffff */
[----:B------:R-:W-:Y:S05]  /*157a0*/  BRA `(.L_x_921) ;  /* 0xffffff3c00047947 */ /* 0x000fea000383ffff */
.L_x_931:
[----:B-1----:R-:W-:-:S04]  /*157b0*/  IMAD.U32 R11, RZ, RZ, UR10 ;  /* 0x0000000aff0b7e24 */ /* 0x002fc8000f8e00ff */
[----:B------:R1:W2:Y:S03]  /*157c0*/  SYNCS.PHASECHK.TRANS64.TRYWAIT P3, [R11+URZ+0x22830], R10 ;  /* 0x0228300a0b0075a7 */ /* 0x0002a6000806017f */
[----:B--2---:R-:W-:Y:S05]  /*157d0*/  @!P3 NANOSLEEP.SYNCS 0x989680 ;  /* 0x009896800000b95d */ /* 0x004fea0003900000 */
[----:B------:R-:W2:Y:S02]  /*157e0*/  @!P3 SYNCS.PHASECHK.TRANS64 P3, [R11+URZ+0x22830], R10 ;  /* 0x0228300a0b00b5a7 */ /* 0x000ea4000806007f */
[----:B--2---:R-:W-:Y:S05]  /*157f0*/  @!P3 BRA `(.L_x_931) ;  /* 0xfffffffc00ecb947 */ /* 0x004fea000383ffff */
[----:B------:R-:W-:Y:S05]  /*15800*/  BRA `(.L_x_928) ;  /* 0xffffff5c00dc7947 */ /* 0x000fea000383ffff */
.L_x_935:
[----:B-1----:R-:W-:-:S04]  /*15810*/  IMAD.U32 R11, RZ, RZ, UR10 ;  /* 0x0000000aff0b7e24 */ /* 0x002fc8000f8e00ff */
[----:B------:R1:W2:Y:S03]  /*15820*/  SYNCS.PHASECHK.TRANS64.TRYWAIT P2, [R11+URZ+0x22850], R10 ;  /* 0x0228500a0b0075a7 */ /* 0x0002a6000804017f */
[----:B--2---:R-:W-:Y:S05]  /*15830*/  @!P2 NANOSLEEP.SYNCS 0x989680 ;  /* 0x009896800000a95d */ /* 0x004fea0003900000 */
[----:B------:R-:W2:Y:S02]  /*15840*/  @!P2 SYNCS.PHASECHK.TRANS64 P2, [R11+URZ+0x22850], R10 ;  /* 0x0228500a0b00a5a7 */ /* 0x000ea4000804007f */
[----:B--2---:R-:W-:Y:S05]  /*15850*/  @!P2 BRA `(.L_x_935) ;  /* 0xfffffffc00eca947 */ /* 0x004fea000383ffff */
[----:B------:R-:W-:Y:S05]  /*15860*/  BRA `(.L_x_932) ;  /* 0xffffff6000747947 */ /* 0x000fea000383ffff */
.L_x_949:
[----:B-1----:R-:W-:-:S04]  /*15870*/  IMAD.U32 R3, RZ, RZ, UR5 ;  /* 0x00000005ff037e24 */ /* 0x002fc8000f8e00ff */
[----:B------:R1:W2:Y:S03]  /*15880*/  SYNCS.PHASECHK.TRANS64.TRYWAIT P1, [R3+URZ+0x22850], R2 ;  /* 0x02285002030075a7 */ /* 0x0002a6000802017f */
[----:B--2---:R-:W-:Y:S05]  /*15890*/  @!P1 NANOSLEEP.SYNCS 0x989680 ;  /* 0x009896800000995d */ /* 0x004fea0003900000 */
[----:B------:R-:W2:Y:S02]  /*158a0*/  @!P1 SYNCS.PHASECHK.TRANS64 P1, [R3+URZ+0x22850], R2 ;  /* 0x02285002030095a7 */ /* 0x000ea4000802007f */
[----:B--2---:R-:W-:Y:S05]  /*158b0*/  @!P1 BRA `(.L_x_949) ;  /* 0xfffffffc00ec9947 */ /* 0x004fea000383ffff */
[----:B------:R-:W-:Y:S05]  /*158c0*/  BRA `(.L_x_948) ;  /* 0xffffff9400207947 */ /* 0x000fea000383ffff */
.L_x_968:
[----:B------:R-:W-:Y:S02]  /*158d0*/  IMAD.MOV.U32 R13, RZ, RZ, R6 ;  /* 0x000000ffff0d7224 */ /* 0x000fe400078e0006 */
[----:B------:R-:W-:Y:S02]  /*158e0*/  IMAD.MOV.U32 R12, RZ, RZ, RZ ;  /* 0x000000ffff0c7224 */ /* 0x000fe400078e00ff */
[----:B------:R-:W-:Y:S02]  /*158f0*/  IMAD.MOV.U32 R11, RZ, RZ, 0x1f ;  /* 0x0000001fff0b7424 */ /* 0x000fe400078e00ff */
[----:B------:R-:W-:-:S07]  /*15900*/  IMAD.MOV.U32 R15, RZ, RZ, -0x1 ;  /* 0xffffffffff0f7424 */ /* 0x000fce00078e00ff */
[----:B0-----:R-:W-:Y:S05]  /*15910*/  WARPSYNC.COLLECTIVE R15, `(.L_x_1020) ;  /* 0x000000000f087348 */ /* 0x001fea0003c00000 */
[----:B------:R1:W2:Y:S02]  /*15920*/  SHFL.IDX P6, R14, R13, R12, R11 ;  /* 0x0000000c0d0e7389 */ /* 0x0002a400000c000b */
[----:B012---:R-:W-:Y:S01]  /*15930*/  ENDCOLLECTIVE ;  /* 0x000000000000791b */ /* 0x007fe20003800000 */
.L_x_1020:
[----:B------:R-:W-:Y:S05]  /*15940*/  BRA `(.L_x_1021) ;  /* 0xffffffd000e07947 */ /* 0x000fea000383ffff */
.L_x_970:
[----:B------:R-:W-:Y:S01]  /*15950*/  BSSY B0, `(.L_x_1022) ;  /* 0x0000006000007945 */ /* 0x000fe20003800000 */
[----:B------:R-:W-:-:S07]  /*15960*/  IMAD.MOV.U32 R15, RZ, RZ, -0x1 ;  /* 0xffffffffff0f7424 */ /* 0x000fce00078e00ff */
[----:B-1----:R-:W-:Y:S05]  /*15970*/  WARPSYNC.COLLECTIVE R15, `(.L_x_1023) ;  /* 0x000000000f0c7348 */ /* 0x002fea0003c00000 */
[----:B------:R-:W-:Y:S02]  /*15980*/  ELECT P6, UR62, PT ;  /* 0x00000000003e782f */ /* 0x000fe400038c0000 */
[----:B------:R-:W-:Y:S01]  /*15990*/  MOV R14, UR62 ;  /* 0x0000003e000e7c02 */ /* 0x000fe20008000f00 */
[----:B-1----:R-:W-:Y:S10]  /*159a0*/  ENDCOLLECTIVE ;  /* 0x000000000000791b */ /* 0x002ff40003800000 */
.L_x_1023:
[----:B------:R-:W-:Y:S05]  /*159b0*/  BSYNC B0 ;  /* 0x0000000000007941 */ /* 0x000fea0003800000 */
.L_x_1022:
[----:B------:R-:W-:Y:S05]  /*159c0*/  BRA `(.L_x_1024) ;  /* 0xffffffd000ec7947 */ /* 0x000fea000383ffff */
.L_x_972:
[----:B0-----:R-:W-:-:S04]  /*159d0*/  IMAD.U32 R3, RZ, RZ, UR38 ;  /* 0x00000026ff037e24 */ /* 0x001fc8000f8e00ff */
[----:B------:R0:W2:Y:S03]  /*159e0*/  SYNCS.PHASECHK.TRANS64.TRYWAIT P0, [R3+URZ+0x22880], R2 ;  /* 0x02288002030075a7 */ /* 0x0000a6000800017f */
[----:B--2---:R-:W-:Y:S05]  /*159f0*/  @!P0 NANOSLEEP.SYNCS 0x989680 ;  /* 0x009896800000895d */ /* 0x004fea0003900000 */
[----:B------:R-:W2:Y:S02]  /*15a00*/  @!P0 SYNCS.PHASECHK.TRANS64 P0, [R3+URZ+0x22880], R2 ;  /* 0x02288002030085a7 */ /* 0x000ea4000800007f */
[----:B--2---:R-:W-:Y:S05]  /*15a10*/  @!P0 BRA `(.L_x_972) ;  /* 0xfffffffc00ec8947 */ /* 0x004fea000383ffff */
[----:B------:R-:W-:Y:S05]  /*15a20*/  BRA `(.L_x_1025) ;  /* 0xffffffd400387947 */ /* 0x000fea000383ffff */
.L_x_974:
[----:B0-----:R-:W-:-:S04]  /*15a30*/  IMAD.U32 R3, RZ, RZ, UR38 ;  /* 0x00000026ff037e24 */ /* 0x001fc8000f8e00ff */
[----:B------:R0:W2:Y:S03]  /*15a40*/  SYNCS.PHASECHK.TRANS64.TRYWAIT P0, [R3+URZ+0x22840], R2 ;  /* 0x02284002030075a7 */ /* 0x0000a6000800017f */
[----:B--2---:R-:W-:Y:S05]  /*15a50*/  @!P0 NANOSLEEP.SYNCS 0x989680 ;  /* 0x009896800000895d */ /* 0x004fea0003900000 */
[----:B------:R-:W2:Y:S02]  /*15a60*/  @!P0 SYNCS.PHASECHK.TRANS64 P0, [R3+URZ+0x22840], R2 ;  /* 0x02284002030085a7 */ /* 0x000ea4000800007f */
[----:B--2---:R-:W-:Y:S05]  /*15a70*/  @!P0 BRA `(.L_x_974) ;  /* 0xfffffffc00ec8947 */ /* 0x004fea000383ffff */
[----:B------:R-:W-:Y:S05]  /*15a80*/  BRA `(.L_x_1026) ;  /* 0xffffffd400747947 */ /* 0x000fea000383ffff */
.L_x_977:
[----:B------:R-:W-:Y:S02]  /*15a90*/  IMAD.MOV.U32 R13, RZ, RZ, R4 ;  /* 0x000000ffff0d7224 */ /* 0x000fe400078e0004 */
[----:B------:R-:W-:Y:S02]  /*15aa0*/  IMAD.MOV.U32 R12, RZ, RZ, RZ ;  /* 0x000000ffff0c7224 */ /* 0x000fe400078e00ff */
[----:B------:R-:W-:Y:S02]  /*15ab0*/  IMAD.MOV.U32 R11, RZ, RZ, 0x1c1f ;  /* 0x00001c1fff0b7424 */ /* 0x000fe400078e00ff */
[----:B------:R-:W-:Y:S02]  /*15ac0*/  IMAD.MOV.U32 R15, RZ, RZ, -0x1 ;  /* 0xffffffffff0f7424 */ /* 0x000fe400078e00ff */
[----:B------:R-:W-:-:S07]  /*15ad0*/  VIADD R2, R9, UR39 ;  /* 0x0000002709027c36 */ /* 0x000fce0008000000 */
[----:B------:R-:W-:Y:S05]  /*15ae0*/  WARPSYNC.COLLECTIVE R15, `(.L_x_1027) ;  /* 0x000000000f087348 */ /* 0x000fea0003c00000 */
[----:B------:R0:W1:Y:S02]  /*15af0*/  SHFL.IDX P6, R14, R13, R12, R11 ;  /* 0x0000000c0d0e7389 */ /* 0x00006400000c000b */
[----:B01----:R-:W-:Y:S01]  /*15b00*/  ENDCOLLECTIVE ;  /* 0x000000000000791b */ /* 0x003fe20003800000 */
.L_x_1027:
[----:B------:R-:W-:Y:S02]  /*15b10*/  IMAD.MOV.U32 R13, RZ, RZ, R5 ;  /* 0x000000ffff0d7224 */ /* 0x000fe400078e0005 */
[----:B------:R-:W-:-:S07]  /*15b20*/  IMAD.MOV.U32 R6, RZ, RZ, R14 ;  /* 0x000000ffff067224 */ /* 0x000fce00078e000e */
[----:B------:R-:W-:Y:S05]  /*15b30*/  WARPSYNC.COLLECTIVE R15, `(.L_x_1028) ;  /* 0x000000000f087348 */ /* 0x000fea0003c00000 */
[----:B------:R0:W1:Y:S02]  /*15b40*/  SHFL.IDX P6, R14, R13, R12, R11 ;  /* 0x0000000c0d0e7389 */ /* 0x00006400000c000b */
[----:B01----:R-:W-:Y:S01]  /*15b50*/  ENDCOLLECTIVE ;  /* 0x000000000000791b */ /* 0x003fe20003800000 */
.L_x_1028:
[----:B------:R-:W-:Y:S02]  /*15b60*/  ULDC UR4, c[0x0][0x288] ;  /* 0x0000a20000047ab9 */ /* 0x000fe40000000800 */
[----:B------:R-:W-:Y:S02]  /*15b70*/  IMAD R3, R10, UR4, RZ ;  /* 0x000000040a037c24 */ /* 0x000fe4000f8e02ff */
[----:B------:R-:W-:-:S03]  /*15b80*/  VIADD R10, R2, 0x20 ;  /* 0x00000020020a7836 */ /* 0x000fc60000000000 */
[----:B------:R-:W-:Y:S01]  /*15b90*/  ISETP.GE.AND P4, PT, R2, R3, PT ;  /* 0x000000030200720c */ /* 0x000fe20003f86270 */
[----:B------:R-:W-:Y:S02]  /*15ba0*/  IMAD.MOV.U32 R13, RZ, RZ, R4 ;  /* 0x000000ffff0d7224 */ /* 0x000fe400078e0004 */
[----:B------:R-:W-:-:S10]  /*15bb0*/  IMAD.MOV.U32 R12, RZ, RZ, 0x1 ;  /* 0x00000001ff0c7424 */ /* 0x000fd400078e00ff */
[----:B------:R-:W-:Y:S02]  /*15bc0*/  @!P4 VIADD R9, R0, UR38 ;  /* 0x000000260009cc36 */ /* 0x000fe40008000000 */
[----:B------:R-:W-:-:S07]  /*15bd0*/  IMAD.MOV.U32 R7, RZ, RZ, R14 ;  /* 0x000000ffff077224 */ /* 0x000fce00078e000e */
[----:B------:R-:W-:Y:S05]  /*15be0*/  WARPSYNC.COLLECTIVE R15, `(.L_x_1029) ;  /* 0x000000000f087348 */ /* 0x000fea0003c00000 */
[----:B------:R0:W1:Y:S02]  /*15bf0*/  SHFL.IDX P6, R14, R13, R12, R11 ;  /* 0x0000000c0d0e7389 */ /* 0x00006400000c000b */
[----:B01----:R-:W-:Y:S01]  /*15c00*/  ENDCOLLECTIVE ;  /* 0x000000000000791b */ /* 0x003fe20003800000 */
.L_x_1029:
[----:B------:R-:W-:-:S05]  /*15c10*/  @!P4 IADD3 R7, P3, R8, R7, RZ ;  /* 0x000000070807c210 */ /* 0x000fca0007f7e0ff */
[----:B------:R-:W-:Y:S01]  /*15c20*/  @!P4 IMAD.X R6, RZ, RZ, R6, P3 ;  /* 0x000000ffff06c224 */ /* 0x000fe200018e0606 */
[----:B------:R-:W-:Y:S01]  /*15c30*/  ISETP.GE.AND P3, PT, R10, R3, PT ;  /* 0x000000030a00720c */ /* 0x000fe20003f66270 */
[----:B------:R-:W-:-:S03]  /*15c40*/  VIADD R10, R2, 0x40 ;  /* 0x00000040020a7836 */ /* 0x000fc60000000000 */
        /* <DEDUP_REMOVED lines=14> */
.L_x_1030:
[----:B------:R-:W-:Y:S02]  /*15d30*/  @!P3 VIADD R9, R0, UR38 ;  /* 0x000000260009bc36 */ /* 0x000fe40008000000 */
[----:B------:R-:W-:Y:S02]  /*15d40*/  IMAD.MOV.U32 R13, RZ, RZ, R4 ;  /* 0x000000ffff0d7224 */ /* 0x000fe400078e0004 */
[----:B------:R-:W-:Y:S02]  /*15d50*/  IMAD.MOV.U32 R12, RZ, RZ, 0x2 ;  /* 0x00000002ff0c7424 */ /* 0x000fe400078e00ff */
[----:B------:R-:W-:-:S07]  /*15d60*/  IMAD.MOV.U32 R7, RZ, RZ, R14 ;  /* 0x000000ffff077224 */ /* 0x000fce00078e000e */
[----:B------:R-:W-:Y:S05]  /*15d70*/  WARPSYNC.COLLECTIVE R15, `(.L_x_1031) ;  /* 0x000000000f087348 */ /* 0x000fea0003c00000 */
[----:B------:R0:W1:Y:S02]  /*15d80*/  SHFL.IDX P6, R14, R13, R12, R11 ;  /* 0x0000000c0d0e7389 */ /* 0x00006400000c000b */
[----:B01----:R-:W-:Y:S01]  /*15d90*/  ENDCOLLECTIVE ;  /* 0x000000000000791b */ /* 0x003fe20003800000 */
.L_x_1031:
[----:B------:R-:W-:-:S05]  /*15da0*/  @!P3 IADD3 R7, P4, R8, R7, RZ ;  /* 0x000000070807b210 */ /* 0x000fca0007f9e0ff */
[----:B------:R-:W-:-:S05]  /*15db0*/  @!P3 IMAD.X R6, RZ, RZ, R6, P4 ;  /* 0x000000ffff06b224 */ /* 0x000fca00020e0606 */
        /* <DEDUP_REMOVED lines=15> */
.L_x_1032:
[----:B------:R-:W-:Y:S02]  /*15eb0*/  @!P3 VIADD R19, R0, UR38 ;  /* 0x000000260013bc36 */ /* 0x000fe40008000000 */
[----:B------:R-:W-:Y:S02]  /*15ec0*/  IMAD.MOV.U32 R13, RZ, RZ, R4 ;  /* 0x000000ffff0d7224 */ /* 0x000fe400078e0004 */
[----:B------:R-:W-:Y:S02]  /*15ed0*/  IMAD.MOV.U32 R12, RZ, RZ, 0x3 ;  /* 0x00000003ff0c7424 */ /* 0x000fe400078e00ff */
[----:B------:R-:W-:-:S07]  /*15ee0*/  IMAD.MOV.U32 R7, RZ, RZ, R14 ;  /* 0x000000ffff077224 */ /* 0x000fce00078e000e */
[----:B------:R-:W-:Y:S05]  /*15ef0*/  WARPSYNC.COLLECTIVE R15, `(.L_x_1033) ;  /* 0x000000000f087348 */ /* 0x000fea0003c00000 */
[----:B------:R0:W1:Y:S02]  /*15f00*/  SHFL.IDX P6, R14, R13, R12, R11 ;  /* 0x0000000c0d0e7389 */ /* 0x00006400000c000b */
[----:B01----:R-:W-:Y:S01]  /*15f10*/  ENDCOLLECTIVE ;  /* 0x000000000000791b */ /* 0x003fe20003800000 */
.L_x_1033:
[----:B------:R-:W-:-:S05]  /*15f20*/  @!P3 IADD3 R7, P4, R8, R7, RZ ;  /* 0x000000070807b210 */ /* 0x000fca0007f9e0ff */
[----:B------:R-:W-:-:S05]  /*15f30*/  @!P3 IMAD.X R6, RZ, RZ, R6, P4 ;  /* 0x000000ffff06b224 */ /* 0x000fca00020e0606 */
[----:B------:R-:W-:Y:S01]  /*15f40*/  @!P3 LOP3.LUT R7, R7, R6, RZ, 0x3c, !PT ;  /* 0x000000060707b212 */ /* 0x000fe200078e3cff */
[----:B------:R-:W-:-:S03]  /*15f50*/  IMAD.MOV.U32 R13, RZ, RZ, R5 ;  /* 0x000000ffff0d7224 */ /* 0x000fc600078e0005 */
[----:B------:R-:W-:-:S04]  /*15f60*/  @!P3 LOP3.LUT R6, R7, R6, RZ, 0x3c, !PT ;  /* 0x000000060706b212 */ /* 0x000fc800078e3cff */
[----:B------:R-:W-:Y:S01]  /*15f70*/  @!P3 LOP3.LUT R7, R7, R6, RZ, 0x3c, !PT ;  /* 0x000000060707b212 */ /* 0x000fe200078e3cff */
[----:B------:R-:W-:-:S04]  /*15f80*/  IMAD.MOV.U32 R4, RZ, RZ, R14 ;  /* 0x000000ffff047224 */ /* 0x000fc800078e000e */
[----:B------:R-:W-:Y:S01]  /*15f90*/  @!PT LDS RZ, [RZ] ;  /* 0x00000000fffff984 */ /* 0x000fe20000000800 */
[----:B------:R-:W-:Y:S01]  /*15fa0*/  @!PT LDS RZ, [RZ] ;  /* 0x00000000fffff984 */ /* 0x000fe20000000800 */
[----:B------:R-:W-:Y:S01]  /*15fb0*/  @!PT LDS RZ, [RZ] ;  /* 0x00000000fffff984 */ /* 0x000fe20000000800 */
[----:B------:R0:W-:Y:S04]  /*15fc0*/  @!P3 LDGSTS.E.BYPASS.LTC128B.128 [R19+0x11400], desc[UR40][R6.64], !P2 ;  /* 0x114000000613bfae */ /* 0x0001e8000d101d68 */
[----:B------:R0:W-:Y:S04]  /*15fd0*/  @!P3 LDGSTS.E.BYPASS.LTC128B.128 [R19+0x13400], desc[UR40][R6.64+0x40], !P0 ;  /* 0x134000400613bfae */ /* 0x0001e8000c101d68 */
[----:B------:R0:W-:Y:S02]  /*15fe0*/  @!P3 LDGSTS.E.BYPASS.LTC128B.128 [R19+0x15400], desc[UR40][R6.64+0x80], !P1 ;  /* 0x154000800613bfae */ /* 0x0001e4000c901d68 */
[----:B0-----:R-:W-:Y:S05]  /*15ff0*/  WARPSYNC.COLLECTIVE R15, `(.L_x_1034) ;  /* 0x000000000f087348 */ /* 0x001fea0003c00000 */
[----:B------:R1:W2:Y:S02]  /*16000*/  SHFL.IDX P6, R14, R13, R12, R11 ;  /* 0x0000000c0d0e7389 */ /* 0x0002a400000c000b */
[----:B012---:R-:W-:Y:S01]  /*16010*/  ENDCOLLECTIVE ;  /* 0x000000000000791b */ /* 0x007fe20003800000 */
.L_x_1034:
[----:B------:R-:W-:Y:S05]  /*16020*/  BRA `(.L_x_1035) ;  /* 0xffffffd800987947 */ /* 0x000fea000383ffff */
.L_x_980:
[----:B-1----:R-:W-:-:S04]  /*16030*/  IMAD.U32 R3, RZ, RZ, UR38 ;  /* 0x00000026ff037e24 */ /* 0x002fc8000f8e00ff */
[----:B------:R1:W2:Y:S03]  /*16040*/  SYNCS.PHASECHK.TRANS64.TRYWAIT P0, [R3+URZ+0x22820], R2 ;  /* 0x02282002030075a7 */ /* 0x0002a6000800017f */
[----:B--2---:R-:W-:Y:S05]  /*16050*/  @!P0 NANOSLEEP.SYNCS 0x989680 ;  /* 0x009896800000895d */ /* 0x004fea0003900000 */
[----:B------:R-:W2:Y:S02]  /*16060*/  @!P0 SYNCS.PHASECHK.TRANS64 P0, [R3+URZ+0x22820], R2 ;  /* 0x02282002030085a7 */ /* 0x000ea4000800007f */
[----:B--2---:R-:W-:Y:S05]  /*16070*/  @!P0 BRA `(.L_x_980) ;  /* 0xfffffffc00ec8947 */ /* 0x004fea000383ffff */
[----:B------:R-:W-:Y:S05]  /*16080*/  BRA `(.L_x_1036) ;  /* 0xffffffd800e87947 */ /* 0x000fea000383ffff */
.L_x_985:
[----:B0-----:R0:W1:Y:S02]  /*16090*/  SYNCS.PHASECHK.TRANS64.TRYWAIT P0, [R4+URZ+0x22880], R2 ;  /* 0x02288002040075a7 */ /* 0x001064000800017f */
[----:B-1----:R-:W-:Y:S05]  /*160a0*/  @!P0 NANOSLEEP.SYNCS 0x989680 ;  /* 0x009896800000895d */ /* 0x002fea0003900000 */
[----:B------:R-:W1:Y:S02]  /*160b0*/  @!P0 SYNCS.PHASECHK.TRANS64 P0, [R4+URZ+0x22880], R2 ;  /* 0x02288002040085a7 */ /* 0x000e64000800007f */
[----:B-1----:R-:W-:Y:S05]  /*160c0*/  @!P0 BRA `(.L_x_985) ;  /* 0xfffffffc00f08947 */ /* 0x002fea000383ffff */
[----:B------:R-:W-:Y:S05]  /*160d0*/  BRA `(.L_x_1037) ;  /* 0xffffffdc00947947 */ /* 0x000fea000383ffff */
.L_x_989:
[----:B-1----:R1:W2:Y:S02]  /*160e0*/  SYNCS.PHASECHK.TRANS64.TRYWAIT P0, [R4+URZ+0x22840], R2 ;  /* 0x02284002040075a7 */ /* 0x0022a4000800017f */
[----:B--2---:R-:W-:Y:S05]  /*160f0*/  @!P0 NANOSLEEP.SYNCS 0x989680 ;  /* 0x009896800000895d */ /* 0x004fea0003900000 */
[----:B------:R-:W2:Y:S02]  /*16100*/  @!P0 SYNCS.PHASECHK.TRANS64 P0, [R4+URZ+0x22840], R2 ;  /* 0x02284002040085a7 */ /* 0x000ea4000800007f */
[----:B--2---:R-:W-:Y:S05]  /*16110*/  @!P0 BRA `(.L_x_989) ;  /* 0xfffffffc00f08947 */ /* 0x004fea000383ffff */
[----:B------:R-:W-:Y:S05]  /*16120*/  BRA `(.L_x_1038) ;  /* 0xffffffe000047947 */ /* 0x000fea000383ffff */
.L_x_996:
[----:B0-----:R0:W1:Y:S02]  /*16130*/  SYNCS.PHASECHK.TRANS64.TRYWAIT P0, [R19+URZ+0x22870], R2 ;  /* 0x02287002130075a7 */ /* 0x001064000800017f */
[----:B-1----:R-:W-:Y:S05]  /*16140*/  @!P0 NANOSLEEP.SYNCS 0x989680 ;  /* 0x009896800000895d */ /* 0x002fea0003900000 */
[----:B------:R-:W1:Y:S02]  /*16150*/  @!P0 SYNCS.PHASECHK.TRANS64 P0, [R19+URZ+0x22870], R2 ;  /* 0x02287002130085a7 */ /* 0x000e64000800007f */
[----:B-1----:R-:W-:Y:S05]  /*16160*/  @!P0 BRA `(.L_x_996) ;  /* 0xfffffffc00f08947 */ /* 0x002fea000383ffff */
[----:B------:R-:W-:Y:S05]  /*16170*/  BRA `(.L_x_1039) ;  /* 0xffffffe400087947 */ /* 0x000fea000383ffff */
.L_x_998:
[----:B0-----:R0:W1:Y:S02]  /*16180*/  SYNCS.PHASECHK.TRANS64.TRYWAIT P0, [R19+URZ+0x22860], R2 ;  /* 0x02286002130075a7 */ /* 0x001064000800017f */
[----:B-1----:R-:W-:Y:S05]  /*16190*/  @!P0 NANOSLEEP.SYNCS 0x989680 ;  /* 0x009896800000895d */ /* 0x002fea0003900000 */
[----:B------:R-:W1:Y:S02]  /*161a0*/  @!P0 SYNCS.PHASECHK.TRANS64 P0, [R19+URZ+0x22860], R2 ;  /* 0x02286002130085a7 */ /* 0x000e64000800007f */
[----:B-1----:R-:W-:Y:S05]  /*161b0*/  @!P0 BRA `(.L_x_998) ;  /* 0xfffffffc00f08947 */ /* 0x002fea000383ffff */
[----:B------:R-:W-:Y:S05]  /*161c0*/  BRA `(.L_x_1040) ;  /* 0xffffffe4000c7947 */ /* 0x000fea000383ffff */
.L_x_1004:
[----:B-1----:R1:W2:Y:S02]  /*161d0*/  SYNCS.PHASECHK.TRANS64.TRYWAIT P0, [R16+URZ+0x22870], R3 ;  /* 0x02287003100075a7 */ /* 0x0022a4000800017f */
[----:B--2---:R-:W-:Y:S05]  /*161e0*/  @!P0 NANOSLEEP.SYNCS 0x989680 ;  /* 0x009896800000895d */ /* 0x004fea0003900000 */
[----:B------:R-:W2:Y:S02]  /*161f0*/  @!P0 SYNCS.PHASECHK.TRANS64 P0, [R16+URZ+0x22870], R3 ;  /* 0x02287003100085a7 */ /* 0x000ea4000800007f */
[----:B--2---:R-:W-:Y:S05]  /*16200*/  @!P0 BRA `(.L_x_1004) ;  /* 0xfffffffc00f08947 */ /* 0x004fea000383ffff */
[----:B------:R-:W-:Y:S05]  /*16210*/  BRA `(.L_x_1041) ;  /* 0xffffffe8009c7947 */ /* 0x000fea000383ffff */
.L_x_1006:
[----:B-1----:R1:W2:Y:S02]  /*16220*/  SYNCS.PHASECHK.TRANS64.TRYWAIT P0, [R16+URZ+0x22860], R3 ;  /* 0x02286003100075a7 */ /* 0x0022a4000800017f */
[----:B--2---:R-:W-:Y:S05]  /*16230*/  @!P0 NANOSLEEP.SYNCS 0x989680 ;  /* 0x009896800000895d */ /* 0x004fea0003900000 */
[----:B------:R-:W2:Y:S02]  /*16240*/  @!P0 SYNCS.PHASECHK.TRANS64 P0, [R16+URZ+0x22860], R3 ;  /* 0x02286003100085a7 */ /* 0x000ea4000800007f */
[----:B--2---:R-:W-:Y:S05]  /*16250*/  @!P0 BRA `(.L_x_1006) ;  /* 0xfffffffc00f08947 */ /* 0x004fea000383ffff */
[----:B------:R-:W-:Y:S05]  /*16260*/  BRA `(.L_x_1042) ;  /* 0xffffffe800a07947 */ /* 0x000fea000383ffff */
.L_x_1008:
[----:B0-----:R0:W1:Y:S02]  /*16270*/  SYNCS.PHASECHK.TRANS64.TRYWAIT P0, [R9+URZ+0x22820], R2 ;  /* 0x02282002090075a7 */ /* 0x001064000800017f */
[----:B-1----:R-:W-:Y:S05]  /*16280*/  @!P0 NANOSLEEP.SYNCS 0x989680 ;  /* 0x009896800000895d */ /* 0x002fea0003900000 */
[----:B------:R-:W1:Y:S02]  /*16290*/  @!P0 SYNCS.PHASECHK.TRANS64 P0, [R9+URZ+0x22820], R2 ;  /* 0x02282002090085a7 */ /* 0x000e64000800007f */
[----:B-1----:R-:W-:Y:S05]  /*162a0*/  @!P0 BRA `(.L_x_1008) ;  /* 0xfffffffc00f08947 */ /* 0x002fea000383ffff */
[----:B------:R-:W-:Y:S05]  /*162b0*/  BRA `(.L_x_1043) ;  /* 0xffffffec00f07947 */ /* 0x000fea000383ffff */
.L_x_1010:
[----:B0-----:R0:W1:Y:S02]  /*162c0*/  SYNCS.PHASECHK.TRANS64.TRYWAIT P1, [R5+URZ], R4 ;  /* 0x00000004050075a7 */ /* 0x001064000802017f */
[----:B-1----:R-:W-:Y:S05]  /*162d0*/  @!P1 NANOSLEEP.SYNCS 0x989680 ;  /* 0x009896800000995d */ /* 0x002fea0003900000 */
[----:B------:R-:W1:Y:S02]  /*162e0*/  @!P1 SYNCS.PHASECHK.TRANS64 P1, [R5+URZ], R4 ;  /* 0x00000004050095a7 */ /* 0x000e64000802007f */
[----:B-1----:R-:W-:Y:S05]  /*162f0*/  @!P1 BRA `(.L_x_1010) ;  /* 0xfffffffc00f09947 */ /* 0x002fea000383ffff */
[----:B------:R-:W-:Y:S05]  /*16300*/  BRA `(.L_x_1044) ;  /* 0xfffffff000407947 */ /* 0x000fea000383ffff */
.L_x_1011:
[----:B-1----:R1:W2:Y:S02]  /*16310*/  SYNCS.PHASECHK.TRANS64.TRYWAIT P1, [R7+URZ], R2 ;  /* 0x00000002070075a7 */ /* 0x0022a4000802017f */
[----:B--2---:R-:W-:Y:S05]  /*16320*/  @!P1 NANOSLEEP.SYNCS 0x989680 ;  /* 0x009896800000995d */ /* 0x004fea0003900000 */
[----:B------:R-:W2:Y:S02]  /*16330*/  @!P1 SYNCS.PHASECHK.TRANS64 P1, [R7+URZ], R2 ;  /* 0x00000002070095a7 */ /* 0x000ea4000802007f */
[----:B--2---:R-:W-:Y:S05]  /*16340*/  @!P1 BRA `(.L_x_1011) ;  /* 0xfffffffc00f09947 */ /* 0x004fea000383ffff */
[----:B------:R-:W-:Y:S05]  /*16350*/  BRA `(.L_x_1045) ;  /* 0xfffffff000347947 */ /* 0x000fea000383ffff */
.L_x_1013:
[----:B0-----:R0:W2:Y:S02]  /*16360*/  SYNCS.PHASECHK.TRANS64.TRYWAIT P1, [R5+URZ+0x22860], R4 ;  /* 0x02286004050075a7 */ /* 0x0010a4000802017f */
[----:B--2---:R-:W-:Y:S05]  /*16370*/  @!P1 NANOSLEEP.SYNCS 0x989680 ;  /* 0x009896800000995d */ /* 0x004fea0003900000 */
[----:B------:R-:W2:Y:S02]  /*16380*/  @!P1 SYNCS.PHASECHK.TRANS64 P1, [R5+URZ+0x22860], R4 ;  /* 0x02286004050095a7 */ /* 0x000ea4000802007f */
[----:B--2---:R-:W-:Y:S05]  /*16390*/  @!P1 BRA `(.L_x_1013) ;  /* 0xfffffffc00f09947 */ /* 0x004fea000383ffff */
[----:B------:R-:W-:Y:S05]  /*163a0*/  BRA `(.L_x_1046) ;  /* 0xfffffff000347947 */ /* 0x000fea000383ffff */
.L_x_1015:
[----:B--2---:R2:W3:Y:S02]  /*163b0*/  SYNCS.PHASECHK.TRANS64.TRYWAIT P1, [R3+URZ+0x22860], R2 ;  /* 0x02286002030075a7 */ /* 0x0044e4000802017f */
[----:B---3--:R-:W-:Y:S05]  /*163c0*/  @!P1 NANOSLEEP.SYNCS 0x989680 ;  /* 0x009896800000995d */ /* 0x008fea0003900000 */
[----:B------:R-:W3:Y:S02]  /*163d0*/  @!P1 SYNCS.PHASECHK.TRANS64 P1, [R3+URZ+0x22860], R2 ;  /* 0x02286002030095a7 */ /* 0x000ee4000802007f */
[----:B---3--:R-:W-:Y:S05]  /*163e0*/  @!P1 BRA `(.L_x_1015) ;  /* 0xfffffffc00f09947 */ /* 0x008fea000383ffff */
[----:B------:R-:W-:Y:S05]  /*163f0*/  BRA `(.L_x_1047) ;  /* 0xfffffff000347947 */ /* 0x000fea000383ffff */
.L_x_1017:
[----:B---3--:R3:W4:Y:S02]  /*16400*/  SYNCS.PHASECHK.TRANS64.TRYWAIT P0, [R5+URZ+0x22880], R4 ;  /* 0x02288004050075a7 */ /* 0x008724000800017f */
[----:B----4-:R-:W-:Y:S05]  /*16410*/  @!P0 NANOSLEEP.SYNCS 0x989680 ;  /* 0x009896800000895d */ /* 0x010fea0003900000 */
[----:B------:R-:W4:Y:S02]  /*16420*/  @!P0 SYNCS.PHASECHK.TRANS64 P0, [R5+URZ+0x22880], R4 ;  /* 0x02288004050085a7 */ /* 0x000f24000800007f */
[----:B----4-:R-:W-:Y:S05]  /*16430*/  @!P0 BRA `(.L_x_1017) ;  /* 0xfffffffc00f08947 */ /* 0x010fea000383ffff */
[----:B------:R-:W-:Y:S05]  /*16440*/  BRA `(.L_x_1018) ;  /* 0xfffffff000307947 */ /* 0x000fea000383ffff */
.L_x_1048:
        /* <DEDUP_REMOVED lines=11> */
.L_x_2803:


//--------------------- .text._ZN7cutlass13device_kernelIN5flash11enable_sm90INS1_16FlashAttnFwdSm90INS1_25CollectiveMainloopFwdSm90ILi2EN4cute5tupleIJNS5_1CILi1EEES8_S8_EEENS6_IJNS7_ILi128EEESA_NS7_ILi192EEEEEELi128ENS_12float_e4m3_tEfNS_4arch4Sm90ELb0ELb1ELb1ELb1ELb0ELb0ELb0ELb1ELb1ELb1ELb1ELb0EEENS1_21CollectiveEpilogueFwdINS6_IJSA_SA_SA_EEES9_NS_10bfloat16_tESF_Li256ELb1ELb1ELb1ELb1EEENS1_36VarlenDynamicPersistentTileSchedulerILi128ELi128ELi256ELi128ELb1ELb1ELb1ELb1ELb0ELb1EEEEEEEEEvNT_6ParamsE --------------------------
	.section	.text._ZN7cutlass13device_kernelIN5flash11enable_sm90INS1_16FlashAttnFwdSm90INS1_25CollectiveMainloopFwdSm90ILi2EN4cute5tupleIJNS5_1CILi1EEES8_S8_EEENS6_IJNS7_ILi128EEESA_NS7_ILi192EEEEEELi128ENS_12float_e4m3_tEfNS_4arch4Sm90ELb0ELb1ELb1ELb1ELb0ELb0ELb0ELb1ELb1ELb1ELb1ELb0EEENS1_21CollectiveEpilogueFwdINS6_IJSA_SA_SA_EEES9_NS_10bfloat16_tESF_Li256ELb1ELb1ELb1ELb1EEENS1_36VarlenDynamicPersistentTileSchedulerILi128ELi128ELi256ELi128ELb1ELb1ELb1ELb1ELb0ELb1EEEEEEEEEvNT_6ParamsE,"ax",@progbits
	.align	128
.text._ZN7cutlass13device_kernelIN5flash11enable_sm90INS1_16FlashAttnFwdSm90INS1_25CollectiveMainloopFwdSm90ILi2EN4cute5tupleIJNS5_1CILi1EEES8_S8_EEENS6_IJNS7_ILi128EEESA_NS7_ILi192EEEEEELi128ENS_12float_e4m3_tEfNS_4arch4Sm90ELb0ELb1ELb1ELb1ELb0ELb0ELb0ELb1ELb1ELb1ELb1ELb0EEENS1_21CollectiveEpilogueFwdINS6_IJSA_SA_SA_EEES9_NS_10bfloat16_tESF_Li256ELb1ELb1ELb1ELb1EEENS1_36VarlenDynamicPersistentTileSchedulerILi128ELi128ELi256ELi128ELb1ELb1ELb1ELb1ELb0ELb1EEEEEEEEEvNT_6ParamsE:
        .type           _ZN7cutlass13device_kernelIN5flash11enable_sm90INS1_16FlashAttnFwdSm90INS1_25CollectiveMainloopFwdSm90ILi2EN4cute5tupleIJNS5_1CILi1EEES8_S8_EEENS6_IJNS7_ILi128EEESA_NS7_ILi192EEEEEELi128ENS_12float_e4m3_tEfNS_4arch4Sm90ELb0ELb1ELb1ELb1ELb0ELb0ELb0ELb1ELb1ELb1ELb1ELb0EEENS1_21CollectiveEpilogueFwdINS6_IJSA_SA_SA_EEES9_NS_10bfloat16_tESF_Li256ELb1ELb1ELb1ELb1EEENS1_36VarlenDynamicPersistentTileSchedulerILi128ELi128ELi256ELi128ELb1ELb1ELb1ELb1ELb0ELb1EEEEEEEEEvNT_6ParamsE,@function
        .size           _ZN7cutlass13device_kernelIN5flash11enable_sm90INS1_16FlashAttnFwdSm90INS1_25CollectiveMainloopFwdSm90ILi2EN4cute5tupleIJNS5_1CILi1EEES8_S8_EEENS6_IJNS7_ILi128EEESA_NS7_ILi192EEEEEELi128ENS_12float_e4m3_tEfNS_4arch4Sm90ELb0ELb1ELb1ELb1ELb0ELb0ELb0ELb1ELb1ELb1ELb1ELb0EEENS1_21CollectiveEpilogueFwdINS6_IJSA_SA_SA_EEES9_NS_10bfloat16_tESF_Li256ELb1ELb1ELb1ELb1EEENS1_36VarlenDynamicPersistentTileSchedulerILi128ELi128ELi256ELi128ELb1ELb1ELb1ELb1ELb0ELb1EEEEEEEEEvNT_6ParamsE,(.L_x_2804 - _ZN7cutlass13device_kernelIN5flash11enable_sm90INS1_16FlashAttnFwdSm90INS1_25CollectiveMainloopFwdSm90ILi2EN4cute5tupleIJNS5_1CILi1EEES8_S8_EEENS6_IJNS7_ILi128EEESA_NS7_ILi192EEEEEELi128ENS_12float_e4m3_tEfNS_4arch4Sm90ELb0ELb1ELb1ELb1ELb0ELb0ELb0ELb1ELb1ELb1ELb1ELb0EEENS1_21CollectiveEpilogueFwdINS6_IJSA_SA_SA_EEES9_NS_10bfloat16_tESF_Li256ELb1ELb1ELb1ELb1EEENS1_36VarlenDynamicPersistentTileSchedulerILi128ELi128ELi256ELi128ELb1ELb1ELb1ELb1ELb0ELb1EEEEEEEEEvNT_6ParamsE)
        .other          _ZN7cutlass13device_kernelIN5flash11enable_sm90INS1_16FlashAttnFwdSm90INS1_25CollectiveMainloopFwdSm90ILi2EN4cute5tupleIJNS5_1CILi1EEES8_S8_EEENS6_IJNS7_ILi128EEESA_NS7_ILi192EEEEEELi128ENS_12float_e4m3_tEfNS_4arch4Sm90ELb0ELb1ELb1ELb1ELb0ELb0ELb0ELb1ELb1ELb1ELb1ELb0EEENS1_21CollectiveEpilogueFwdINS6_IJSA_SA_SA_EEES9_NS_10bfloat16_tESF_Li256ELb1ELb1ELb1ELb1EEENS1_36VarlenDynamicPersistentTileSchedulerILi128ELi128ELi256ELi128ELb1ELb1ELb1ELb1ELb0ELb1EEEEEEEEEvNT_6ParamsE,@"STO_CUDA_ENTRY STV_DEFAULT"
_ZN7cutlass13device_kernelIN5flash11enable_sm90INS1_16FlashAttnFwdSm90INS1_25CollectiveMainloopFwdSm90ILi2EN4cute5tupleIJNS5_1CILi1EEES8_S8_EEENS6_IJNS7_ILi128EEESA_NS7_ILi192EEEEEELi128ENS_12float_e4m3_tEfNS_4arch4Sm90ELb0ELb1ELb1ELb1ELb0ELb0ELb0ELb1ELb1ELb1ELb1ELb0EEENS1_21CollectiveEpilogueFwdINS6_IJSA_SA_SA_EEES9_NS_10bfloat16_tESF_Li256ELb1ELb1ELb1ELb1EEENS1_36VarlenDynamicPersistentTileSchedulerILi128ELi128ELi256ELi128ELb1ELb1ELb1ELb1ELb0ELb1EEEEEEEEEvNT_6ParamsE:
        /* <DEDUP_REMOVED lines=18> */
.L_x_1050:
[----:B------:R-:W-:Y:S05]  /*0120*/  BSYNC B0 ;  /* 0x0000000000007941 */ /* 0x000fea0003800000 */
.L_x_1049:
        /* <DEDUP_REMOVED lines=41> */
.L_x_1051:
        /* <DEDUP_REMOVED lines=22> */
.L_x_1052:
        /* <DEDUP_REMOVED lines=18> */
.L_x_1053:
        /* <DEDUP_REMOVED lines=22> */
.L_x_1054:
        /* <DEDUP_REMOVED lines=22> */
.L_x_1055:
[----:B------:R-:W-:Y:S01]  /*0900*/  PLOP3.LUT P0, PT, PT, PT, UP0, 0x80, 0x0 ;  /* 0x000000000000781c */ /* 0x000fe20003f0f008 */
[----:B------:R-:W-:Y:S01]  /*0910*/  UMOV UR38, 0x1 ;  /* 0x0000000100267882 */ /* 0x000fe20000000000 */
[----:B------:R-:W-:Y:S01]  /*0920*/  NOP ;  /* 0x0000000000007918 */ /* 0x000fe20000000000 */
[----:B------:R-:W-:Y:S01]  /*0930*/  USEL UR38, UR38, 0x2, !UP0 ;  /* 0x0000000226267887 */ /* 0x000fe2000c000000 */
[----:B------:R-:W-:Y:S01]  /*0940*/  ULDC.64 UR52, c[0x0][0x208] ;  /* 0x0000820000347ab9 */ /* 0x000fe20000000a00 */
[----:B012-4-:R-:W-:Y:S08]  /*0950*/  BAR.SYNC.DEFER_BLOCKING 0x0 ;  /* 0x0000000000007b1d */ /* 0x017ff00000010000 */
[----:B------:R-:W-:Y:S05]  /*0960*/  @!P0 BRA `(.L_x_1056) ;  /* 0x0000013000f48947 */ /* 0x000fea0003800000 */
.L_x_1057:
        /* <DEDUP_REMOVED lines=25> */
[----:B------:R-:W-:Y:S01]  /*0b00*/  R2UR UR50, R15 ;  /* 0x000000000f3272ca */ /* 0x000fe200000e0000 */
[----:B------:R-:W-:Y:S01]  /*0b10*/  UMOV UR54, URZ ;  /* 0x0000003f00367c82 */ /* 0x000fe20008000000 */
[CC--:B------:R-:W-:Y:S02]  /*0b20*/  LEA.HI R3, R0.reuse, R205.reuse, RZ, 0x7 ;  /* 0x000000cd00037211 */ /* 0x0c0fe400078f38ff */
[----:B------:R-:W-:-:S02]  /*0b30*/  LEA.HI R4, R0, R205, RZ, 0x5 ;  /* 0x000000cd00047211 */ /* 0x000fc400078f28ff */
[----:B------:R-:W-:Y:S02]  /*0b40*/  LOP3.LUT R2, R3, 0xffffff80, RZ, 0xc0, !PT ;  /* 0xffffff8003027812 */ /* 0x000fe400078ec0ff */
[----:B------:R-:W-:Y:S01]  /*0b50*/  SHF.R.S32.HI R200, RZ, 0x7, R3 ;  /* 0x00000007ffc87819 */ /* 0x000fe20000011403 */
[----:B------:R-:W-:Y:S02]  /*0b60*/  IMAD.SHL.U32 R6, R4, 0x20, RZ ;  /* 0x0000002004067824 */ /* 0x000fe400078e00ff */
[----:B------:R-:W-:Y:S01]  /*0b70*/  IMAD.IADD R183, R205, 0x1, -R2 ;  /* 0x00000001cdb77824 */ /* 0x000fe200078e0a02 */
[----:B------:R-:W-:Y:S02]  /*0b80*/  LEA.HI R2, R0, R205, RZ, 0x4 ;  /* 0x000000cd00027211 */ /* 0x000fe400078f20ff */
[----:B------:R-:W-:Y:S02]  /*0b90*/  LOP3.LUT R7, R6, 0xfffffc00, RZ, 0xc0, !PT ;  /* 0xfffffc0006077812 */ /* 0x000fe400078ec0ff */
[----:B------:R-:W-:-:S02]  /*0ba0*/  LOP3.LUT R4, R2, 0x3fffff0, RZ, 0xc0, !PT ;  /* 0x03fffff002047812 */ /* 0x000fc400078ec0ff */
[----:B------:R-:W-:Y:S02]  /*0bb0*/  SHF.R.S32.HI R5, RZ, 0x4, R2 ;  /* 0x00000004ff057819 */ /* 0x000fe40000011402 */
[----:B------:R-:W-:Y:S01]  /*0bc0*/  SHF.R.S32.HI R8, RZ, 0x1f, R183 ;  /* 0x0000001fff087819 */ /* 0x000fe200000114b7 */
[----:B------:R-:W-:Y:S01]  /*0bd0*/  IMAD.IADD R4, R205, 0x1, -R4 ;  /* 0x00000001cd047824 */ /* 0x000fe200078e0a04 */
[----:B------:R-:W-:Y:S02]  /*0be0*/  LEA.HI R2, R2, R5, RZ, 0x1 ;  /* 0x0000000502027211 */ /* 0x000fe400078f08ff */
[----:B------:R-:W-:Y:S01]  /*0bf0*/  LEA.HI R9, R8, R183, RZ, 0x2 ;  /* 0x000000b708097211 */ /* 0x000fe200078f10ff */
[----:B------:R-:W-:Y:S01]  /*0c00*/  IMAD R7, R4, 0x40, R7 ;  /* 0x0000004004077824 */ /* 0x000fe200078e0207 */
[----:B------:R-:W-:Y:S02]  /*0c10*/  LEA.HI R4, R0, R205, RZ, 0x2 ;  /* 0x000000cd00047211 */ /* 0x000fe400078f10ff */
[----:B------:R-:W-:-:S02]  /*0c20*/  LOP3.LUT R2, R2, 0x1ffffffe, RZ, 0xc0, !PT ;  /* 0x1ffffffe02027812 */ /* 0x000fc400078ec0ff */
[----:B------:R-:W-:Y:S02]  /*0c30*/  LOP3.LUT R4, R4, 0xfffffffc, RZ, 0xc0, !PT ;  /* 0xfffffffc04047812 */ /* 0x000fe400078ec0ff */
[--C-:B------:R-:W-:Y:S01]  /*0c40*/  SHF.R.S32.HI R6, RZ, 0x2, R9.reuse ;  /* 0x00000002ff067819 */ /* 0x100fe20000011409 */
[----:B------:R-:W-:Y:S01]  /*0c50*/  IMAD.IADD R2, R5, 0x1, -R2 ;  /* 0x0000000105027824 */ /* 0x000fe200078e0a02 */
[----:B------:R-:W-:Y:S01]  /*0c60*/  SHF.R.S32.HI R11, RZ, 0x1f, R9 ;  /* 0x0000001fff0b7819 */ /* 0x000fe20000011409 */
[----:B------:R-:W-:Y:S01]  /*0c70*/  IMAD.IADD R4, R205, 0x1, -R4 ;  /* 0x00000001cd047824 */ /* 0x000fe200078e0a04 */
[----:B------:R-:W-:Y:S01]  /*0c80*/  LEA.HI R0, R0, R205, RZ, 0x3 ;  /* 0x000000cd00007211 */ /* 0x000fe200078f18ff */
[----:B------:R-:W-:Y:S01]  /*0c90*/  IMAD R202, R2, 0x8, R7 ;  /* 0x0000000802ca7824 */ /* 0x000fe200078e0207 */
[----:B------:R-:W-:Y:S02]  /*0ca0*/  LEA.HI R11, R11, R6, RZ, 0x3 ;  /* 0x000000060b0b7211 */ /* 0x000fe400078f18ff */
[----:B------:R-:W-:-:S02]  /*0cb0*/  LEA.HI R2, R4, R4, RZ, 0x1 ;  /* 0x0000000404027211 */ /* 0x000fc400078f08ff */
[----:B------:R-:W-:Y:S02]  /*0cc0*/  LOP3.LUT R22, R0, 0xfffffff8, RZ, 0xc0, !PT ;  /* 0xfffffff800167812 */ /* 0x000fe400078ec0ff */
[----:B------:R-:W-:Y:S02]  /*0cd0*/  LOP3.LUT R5, R2, 0x1ffffffe, RZ, 0xc0, !PT ;  /* 0x1ffffffe02057812 */ /* 0x000fe400078ec0ff */
[----:B------:R-:W-:Y:S01]  /*0ce0*/  LOP3.LUT R2, R9, 0x7ffffffc, RZ, 0xc0, !PT ;  /* 0x7ffffffc09027812 */ /* 0x000fe200078ec0ff */
[----:B------:R-:W-:Y:S01]  /*0cf0*/  IMAD.IADD R22, R205, 0x1, -R22 ;  /* 0x00000001cd167824 */ /* 0x000fe200078e0a16 */
[----:B------:R-:W-:Y:S01]  /*0d00*/  LOP3.LUT R11, R11, 0xfffffff8, RZ, 0xc0, !PT ;  /* 0xfffffff80b0b7812 */ /* 0x000fe200078ec0ff */
[----:B------:R-:W-:Y:S01]  /*0d10*/  IMAD.IADD R4, R4, 0x1, -R5 ;  /* 0x0000000104047824 */ /* 0x000fe200078e0a05 */
[----:B------:R-:W-:Y:S01]  /*0d20*/  LEA.HI R8, R8, R183, RZ, 0x5 ;  /* 0x000000b708087211 */ /* 0x000fe200078f28ff */
[----:B------:R-:W-:Y:S01]  /*0d30*/  IMAD.IADD R2, R183, 0x1, -R2 ;  /* 0x00000001b7027824 */ /* 0x000fe200078e0a02 */
[----:B------:R-:W-:Y:S01]  /*0d40*/  LEA.HI R3, R3, R200, RZ, 0x1 ;  /* 0x000000c803037211 */ /* 0x000fe200078f08ff */
[----:B------:R-:W-:Y:S01]  /*0d50*/  IMAD.IADD R11, R6, 0x1, -R11 ;  /* 0x00000001060b7824 */ /* 0x000fe200078e0a0b */
[----:B------:R-:W-:Y:S01]  /*0d60*/  SHF.R.S32.HI R8, RZ, 0x5, R8 ;  /* 0x00000005ff087819 */ /* 0x000fe20000011408 */
[----:B------:R-:W-:Y:S01]  /*0d70*/  IMAD.SHL.U32 R18, R22, 0x8, RZ ;  /* 0x0000000816127824 */ /* 0x000fe200078e00ff */
[----:B------:R-:W-:Y:S01]  /*0d80*/  LOP3.LUT R3, R3, 0x3fffffe, RZ, 0xc0, !PT ;  /* 0x03fffffe03037812 */ /* 0x000fe200078ec0ff */
[----:B------:R-:W-:Y:S01]  /*0d90*/  IMAD.SHL.U32 R16, R2, 0x2, RZ ;  /* 0x0000000202107824 */ /* 0x000fe200078e00ff */
[----:B------:R-:W-:Y:S01]  /*0da0*/  SHF.R.S32.HI R182, RZ, 0x3, R0 ;  /* 0x00000003ffb67819 */ /* 0x000fe20000011400 */
[----:B------:R-:W-:Y:S01]  /*0db0*/  IMAD R8, R8, 0x10, R11 ;  /* 0x0000001008087824 */ /* 0x000fe200078e020b */
[----:B------:R-:W-:Y:S01]  /*0dc0*/  SHF.R.S32.HI R204, RZ, 0x1f, R18 ;  /* 0x0000001fffcc7819 */ /* 0x000fe20000011412 */
[----:B------:R-:W-:Y:S01]  /*0dd0*/  IMAD.IADD R3, R200, 0x1, -R3 ;  /* 0x00000001c8037824 */ /* 0x000fe200078e0a03 */
[----:B------:R-:W-:Y:S01]  /*0de0*/  SHF.R.S32.HI R199, RZ, 0x1f, R16 ;  /* 0x0000001fffc77819 */ /* 0x000fe20000011410 */
[----:B------:R-:W-:-:S02]  /*0df0*/  VIADD R19, R18, 0x40 ;  /* 0x0000004012137836 */ /* 0x000fc40000000000 */
        /* <DEDUP_REMOVED lines=33> */
.L_x_1165:
[----:B------:R-:W-:Y:S01]  /*1010*/  ULDC.64 UR8, c[0x0][0xa28] ;  /* 0x00028a0000087ab9 */ /* 0x000fe20000000a00 */
[----:B------:R-:W-:Y:S02]  /*1020*/  ULOP3.LUT UR4, UR6, 0xff000000, URZ, 0xc0, !UPT ;  /* 0xff00000006047892 */ /* 0x000fe4000f8ec03f */
[----:B------:R-:W-:Y:S01]  /*1030*/  UISETP.NE.U32.AND UP0, UPT, UR8, URZ, UPT ;  /* 0x0000003f0800728c */ /* 0x000fe2000bf05070 */
[----:B------:R-:W-:-:S03]  /*1040*/  ULDC UR7, c[0x0][0x424] ;  /* 0x0001090000077ab9 */ /* 0x000fc60000000800 */
[----:B------:R-:W-:-:S03]  /*1050*/  UISETP.NE.AND.EX UP0, UPT, UR9, URZ, UPT, UP0 ;  /* 0x0000003f0900728c */ /* 0x000fc6000bf05300 */
[----:B------:R-:W-:Y:S02]  /*1060*/  ULDC.64 UR8, c[0x0][0xa18] ;  /* 0x0002860000087ab9 */ /* 0x000fe40000000a00 */
[----:B------:R-:W-:Y:S01]  /*1070*/  UISETP.NE.U32.AND UP1, UPT, UR8, URZ, UPT ;  /* 0x0000003f0800728c */ /* 0x000fe2000bf25070 */
[----:B------:R-:W-:-:S03]  /*1080*/  PLOP3.LUT P0, PT, PT, PT, UP0, 0x80, 0x0 ;  /* 0x000000000000781c */ /* 0x000fc60003f0f008 */
[----:B------:R-:W-:-:S03]  /*1090*/  UISETP.NE.AND.EX UP1, UPT, UR9, URZ, UPT, UP1 ;  /* 0x0000003f0900728c */ /* 0x000fc6000bf25310 */
[----:B------:R-:W-:Y:S02]  /*10a0*/  @UP0 ULDC.64 UR8, c[0x0][0xa28] ;  /* 0x00028a0000080ab9 */ /* 0x000fe40000000a00 */
[----:B------:R-:W-:Y:S01]  /*10b0*/  @UP0 UIMAD.WIDE UR8, UR50, 0x4, UR8 ;  /* 0x00000004320808a5 */ /* 0x000fe2000f8e0208 */
[----:B------:R-:W-:-:S05]  /*10c0*/  PLOP3.LUT P2, PT, PT, PT, UP1, 0x80, 0x0 ;  /* 0x000000000000781c */ /* 0x000fca0003f4f018 */
[----:B------:R-:W-:Y:S01]  /*10d0*/  @UP1 ULDC.64 UR10, c[0x0][0xa18] ;  /* 0x00028600000a1ab9 */ /* 0x000fe20000000a00 */
[----:B0-23--:R-:W-:Y:S02]  /*10e0*/  IMAD.U32 R2, RZ, RZ, UR8 ;  /* 0x00000008ff027e24 */ /* 0x00dfe4000f8e00ff */
[----:B------:R-:W-:Y:S01]  /*10f0*/  IMAD.U32 R3, RZ, RZ, UR9 ;  /* 0x00000009ff037e24 */ /* 0x000fe2000f8e00ff */
[----:B------:R-:W-:Y:S02]  /*1100*/  @UP1 UIMAD.WIDE UR8, UR50, 0x4, UR10 ;  /* 0x00000004320818a5 */ /* 0x000fe4000f8e020a */
[----:B------:R-:W-:Y:S02]  /*1110*/  ULOP3.LUT UR46, UR6, 0xff0000, URZ, 0xc0, !UPT ;  /* 0x00ff0000062e7892 */ /* 0x000fe4000f8ec03f */
[----:B------:R-:W2:Y:S01]  /*1120*/  @P0 LDG.E R2, desc[UR52][R2.64] ;  /* 0x0000003402020981 */ /* 0x000ea2000c1e1900 */
[----:B------:R-:W-:Y:S01]  /*1130*/  ULDC.64 UR10, c[0x0][0xa20] ;  /* 0x00028800000a7ab9 */ /* 0x000fe20000000a00 */
[----:B------:R-:W-:-:S02]  /*1140*/  IMAD.U32 R4, RZ, RZ, UR8 ;  /* 0x00000008ff047e24 */ /* 0x000fc4000f8e00ff */
[----:B----4-:R-:W-:Y:S01]  /*1150*/  IMAD.U32 R5, RZ, RZ, UR9 ;  /* 0x00000009ff057e24 */ /* 0x010fe2000f8e00ff */
[----:B------:R-:W-:-:S04]  /*1160*/  ULDC.64 UR8, c[0x0][0x418] ;  /* 0x0001060000087ab9 */ /* 0x000fc80000000a00 */
[----:B------:R-:W3:Y:S01]  /*1170*/  @P2 LDG.E R4, desc[UR52][R4.64] ;  /* 0x0000003404042981 */ /* 0x000ee2000c1e1900 */
[----:B------:R-:W-:Y:S01]  /*1180*/  UISETP.NE.U32.AND UP0, UPT, UR8, URZ, UPT ;  /* 0x0000003f0800728c */ /* 0x000fe2000bf05070 */
[----:B------:R-:W-:Y:S01]  /*1190*/  ISETP.NE.U32.AND P1, PT, RZ, UR10, PT ;  /* 0x0000000aff007c0c */ /* 0x000fe2000bf25070 */
[----:B------:R-:W-:Y:S02]  /*11a0*/  USHF.R.U32.HI UR4, URZ, 0x8, UR4 ;  /* 0x000000083f047899 */ /* 0x000fe40008011604 */
[----:B------:R-:W-:Y:S01]  /*11b0*/  UISETP.NE.AND.EX UP0, UPT, UR9, URZ, UPT, UP0 ;  /* 0x0000003f0900728c */ /* 0x000fe2000bf05300 */
[----:B------:R-:W-:Y:S01]  /*11c0*/  ISETP.NE.AND.EX P1, PT, RZ, UR11, PT, P1 ;  /* 0x0000000bff007c0c */ /* 0x000fe2000bf25310 */
[----:B------:R-:W-:Y:S01]  /*11d0*/  ULDC UR8, c[0x0][0x2f0] ;  /* 0x0000bc0000087ab9 */ /* 0x000fe20000000800 */
[----:B------:R-:W-:Y:S01]  /*11e0*/  UMOV UR41, URZ ;  /* 0x0000003f00297c82 */ /* 0x000fe20008000000 */
[----:B------:R-:W-:Y:S02]  /*11f0*/  USEL UR7, UR7, 0x1, UP0 ;  /* 0x0000000107077887 */ /* 0x000fe40008000000 */
[----:B------:R-:W-:Y:S01]  /*1200*/  ULEA.HI UR46, UR46, UR4, URZ, 0x10 ;  /* 0x000000042e2e7291 */ /* 0x000fe2000f8f803f */
[----:B------:R-:W-:Y:S01]  /*1210*/  ULDC UR47, c[0x0][0x288] ;  /* 0x0000a200002f7ab9 */ /* 0x000fe20000000800 */
[----:B------:R-:W-:-:S02]  /*1220*/  UIMAD UR4, UR7, UR8, URZ ;  /* 0x00000008070472a4 */ /* 0x000fc4000f8e023f */
[----:B------:R-:W-:Y:S01]  /*1230*/  ULOP3.LUT UR43, UR6, 0xffff, URZ, 0xc0, !UPT ;  /* 0x0000ffff062b7892 */ /* 0x000fe2000f8ec03f */
[----:B--2---:R-:W-:Y:S02]  /*1240*/  @P0 R2UR UR41, R2 ;  /* 0x00000000022902ca */ /* 0x004fe400000e0000 */
[----:B---3--:R-:W-:Y:S01]  /*1250*/  @P2 R2UR UR47, R4 ;  /* 0x00000000042f22ca */ /* 0x008fe200000e0000 */
[----:B-1---5:R-:W-:-:S14]  /*1260*/  @P2 BRA `(.L_x_1058) ;  /* 0x0000000000342947 */ /* 0x022fdc0003800000 */
        /* <DEDUP_REMOVED lines=13> */
.L_x_1058:
[----:B------:R-:W-:Y:S01]  /*1340*/  UMOV UR44, UR50 ;  /* 0x00000032002c7c82 */ /* 0x000fe20008000000 */
[----:B------:R-:W-:Y:S05]  /*1350*/  @!P1 BRA `(.L_x_1059) ;  /* 0x00000000001c9947 */ /* 0x000fea0003800000 */
[----:B------:R-:W-:Y:S02]  /*1360*/  ULDC.64 UR6, c[0x0][0xa20] ;  /* 0x0002880000067ab9 */ /* 0x000fe40000000a00 */
[----:B------:R-:W-:-:S06]  /*1370*/  UIMAD.WIDE UR6, UR50, 0x4, UR6 ;  /* 0x00000004320678a5 */ /* 0x000fcc000f8e0206 */
[----:B------:R-:W-:Y:S02]  /*1380*/  IMAD.U32 R2, RZ, RZ, UR6 ;  /* 0x00000006ff027e24 */ /* 0x000fe4000f8e00ff */
[----:B------:R-:W-:-:S05]  /*1390*/  IMAD.U32 R3, RZ, RZ, UR7 ;  /* 0x00000007ff037e24 */ /* 0x000fca000f8e00ff */
[----:B------:R-:W2:Y:S02]  /*13a0*/  LDG.E R2, desc[UR52][R2.64] ;  /* 0x0000003402027981 */ /* 0x000ea4000c1e1900 */
[----:B--2---:R-:W-:Y:S01]  /*13b0*/  R2UR UR4, R2 ;  /* 0x00000000020472ca */ /* 0x004fe200000e0000 */
[----:B------:R-:W-:-:S14]  /*13c0*/  BRA `(.L_x_1060) ;  /* 0x0000000000347947 */ /* 0x000fdc0003800000 */
.L_x_1059:
        /* <DEDUP_REMOVED lines=13> */
.L_x_1060:
[----:B------:R-:W-:Y:S01]  /*14a0*/  ULDC UR6, c[0x0][0x448] ;  /* 0x0001120000067ab9 */ /* 0x000fe20000000800 */
[----:B------:R-:W-:Y:S02]  /*14b0*/  USHF.L.U32 UR42, UR5, 0x7, URZ ;  /* 0x00000007052a7899 */ /* 0x000fe4000800063f */
[----:B------:R-:W-:Y:S02]  /*14c0*/  UISETP.NE.AND UP0, UPT, UR6, 0x1, UPT ;  /* 0x000000010600788c */ /* 0x000fe4000bf05270 */
[----:B------:R-:W-:Y:S02]  /*14d0*/  UIADD3 UR41, -UR41, UR4, URZ ;  /* 0x0000000429297290 */ /* 0x000fe4000fffe13f */
[----:B------:R-:W-:Y:S01]  /*14e0*/  UIADD3 UR8, UR42, 0x7f, URZ ;  /* 0x0000007f2a087890 */ /* 0x000fe2000fffe03f */
[----:B------:R-:W-:Y:S01]  /*14f0*/  ULDC.64 UR4, c[0x0][0x9e0] ;  /* 0x0002780000047ab9 */ /* 0x000fe20000000a00 */
[----:B------:R-:W-:Y:S02]  /*1500*/  UIADD3 UR9, UR41, 0x1, -UR47 ;  /* 0x0000000129097890 */ /* 0x000fe4000fffe82f */
[----:B------:R-:W-:-:S03]  /*1510*/  UISETP.GE.AND UP1, UPT, UR5, 0x1, UPT ;  /* 0x000000010500788c */ /* 0x000fc6000bf26270 */
[----:B------:R-:W-:Y:S01]  /*1520*/  @UP0 ULDC UR6, c[0x0][0x44c] ;  /* 0x0001130000060ab9 */ /* 0x000fe20000000800 */
[----:B------:R-:W-:Y:S01]  /*1530*/  @UP0 ULDC UR10, c[0x0][0x450] ;  /* 0x00011400000a0ab9 */ /* 0x000fe20000000800 */
[----:B------:R-:W-:Y:S01]  /*1540*/  UIMAD.WIDE.U32 UR6, UR8, UR6, URZ ;  /* 0x00000006080672a5 */ /* 0x000fe2000f8e003f */
[----:B------:R-:W-:-:S03]  /*1550*/  PLOP3.LUT P1, PT, PT, PT, UP1, 0x80, 0x0 ;  /* 0x000000000000781c */ /* 0x000fc60003f2f018 */
[----:B------:R-:W-:-:S04]  /*1560*/  @UP0 USHF.R.U32.HI UR8, URZ, UR10, UR7 ;  /* 0x0000000a3f080299 */ /* 0x000fc80008011607 */
[----:B------:R-:W-:-:S04]  /*1570*/  UIADD3 UR9, UR9, UR8, URZ ;  /* 0x0000000809097290 */ /* 0x000fc8000fffe03f */
[----:B------:R-:W-:Y:S02]  /*1580*/  UIADD3 UR4, UR9, UR4, URZ ;  /* 0x0000000409047290 */ /* 0x000fe4000fffe03f */
[----:B------:R-:W-:Y:S10]  /*1590*/  @!P1 BRA `(.L_x_1061) ;  /* 0x0000000000449947 */ /* 0x000ff40003800000 */
        /* <DEDUP_REMOVED lines=10> */
.L_x_1062:
[----:B------:R-:W-:-:S11]  /*1640*/  UISETP.NE.AND UP1, UPT, UR5, 0x1, UPT ;  /* 0x000000010500788c */ /* 0x000fd6000bf25270 */
[----:B------:R-:W-:Y:S02]  /*1650*/  @UP1 ULDC.64 UR10, c[0x0][0x9e8] ;  /* 0x00027a00000a1ab9 */ /* 0x000fe40000000a00 */
[----:B------:R-:W-:-:S04]  /*1660*/  UIMAD.WIDE.U32 UR6, UR8, UR10, URZ ;  /* 0x0000000a080672a5 */ /* 0x000fc8000f8e003f */
[----:B------:R-:W-:-:S12]  /*1670*/  @UP1 USHF.R.U32.HI UR8, URZ, UR11, UR7 ;  /* 0x0000000b3f081299 */ /* 0x000fd80008011607 */
.L_x_1063:
[----:B------:R-:W-:-:S04]  /*1680*/  UIMAD UR8, UR8, UR5, UR5 ;  /* 0x00000005080872a4 */ /* 0x000fc8000f8e0205 */
[----:B------:R-:W-:-:S04]  /*1690*/  UISETP.LT.AND UP1, UPT, UR4, UR8, UPT ;  /* 0x000000080400728c */ /* 0x000fc8000bf21270 */
[----:B------:R-:W-:-:S12]  /*16a0*/  USEL UR4, UR4, UR8, UP1 ;  /* 0x0000000804047287 */ /* 0x000fd80008800000 */
.L_x_1061:
[----:B------:R-:W-:Y:S02]  /*16b0*/  UIADD3 UR8, UR41, 0x7f, URZ ;  /* 0x0000007f29087890 */ /* 0x000fe4000fffe03f */
        /* <DEDUP_REMOVED lines=11> */
[----:B------:R-:W-:Y:S02]  /*1770*/  UIADD3 UR55, UR41, -UR47, URZ ;  /* 0x8000002f29377290 */ /* 0x000fe4000fffe03f */
        /* <DEDUP_REMOVED lines=17> */
.L_x_1065:
[----:B------:R-:W-:-:S11]  /*1890*/  UISETP.NE.AND UP0, UPT, UR5, 0x1, UPT ;  /* 0x000000010500788c */ /* 0x000fd6000bf05270 */
[----:B------:R-:W-:Y:S02]  /*18a0*/  @UP0 ULDC.64 UR10, c[0x0][0x9e8] ;  /* 0x00027a00000a0ab9 */ /* 0x000fe40000000a00 */
[----:B------:R-:W-:-:S04]  /*18b0*/  UIMAD.WIDE.U32 UR8, UR7, UR10, URZ ;  /* 0x0000000a070872a5 */ /* 0x000fc8000f8e003f */
[----:B------:R-:W-:-:S12]  /*18c0*/  @UP0 USHF.R.U32.HI UR7, URZ, UR11, UR9 ;  /* 0x0000000b3f070299 */ /* 0x000fd80008011609 */
.L_x_1066:
[----:B------:R-:W-:-:S04]  /*18d0*/  UIMAD UR5, UR7, UR5, URZ ;  /* 0x00000005070572a4 */ /* 0x000fc8000f8e023f */
[----:B------:R-:W-:-:S04]  /*18e0*/  UISETP.LT.AND UP0, UPT, UR4, UR5, UPT ;  /* 0x000000050400728c */ /* 0x000fc8000bf01270 */
[----:B------:R-:W-:-:S12]  /*18f0*/  USEL UR4, UR4, UR5, !UP0 ;  /* 0x0000000504047287 */ /* 0x000fd8000c000000 */
.L_x_1064:
[----:B------:R-:W-:Y:S02]  /*1900*/  USHF.R.S32.HI UR5, URZ, 0x1f, UR4 ;  /* 0x0000001f3f057899 */ /* 0x000fe40008011404 */
[----:B------:R-:W-:Y:S02]  /*1910*/  ULOP3.LUT UR40, UR46, 0xff, URZ, 0xc0, !UPT ;  /* 0x000000ff2e287892 */ /* 0x000fe4000f8ec03f */
[----:B------:R-:W-:Y:S02]  /*1920*/  ULEA.HI UR5, UR5, UR4, URZ, 0x7 ;  /* 0x0000000405057291 */ /* 0x000fe4000f8f383f */
[----:B------:R-:W-:Y:S02]  /*1930*/  USHF.R.U32.HI UR46, URZ, 0x10, UR46 ;  /* 0x000000103f2e7899 */ /* 0x000fe4000801162e */
[----:B------:R-:W-:Y:S01]  /*1940*/  USHF.R.S32.HI UR5, URZ, 0x7, UR5 ;  /* 0x000000073f057899 */ /* 0x000fe20008011405 */
[----:B------:R-:W-:-:S03]  /*1950*/  UMOV UR4, URZ ;  /* 0x0000003f00047c82 */ /* 0x000fc60008000000 */
[----:B------:R-:W-:-:S04]  /*1960*/  UISETP.LT.AND UP0, UPT, URZ, UR5, UPT ;  /* 0x000000053f00728c */ /* 0x000fc8000bf01270 */
[----:B------:R-:W-:-:S04]  /*1970*/  USEL UR39, URZ, UR5, !UP0 ;  /* 0x000000053f277287 */ /* 0x000fc8000c000000 */
[----:B------:R-:W-:-:S06]  /*1980*/  UISETP.GT.AND UP0, UPT, UR6, UR39, UPT ;  /* 0x000000270600728c */ /* 0x000fcc000bf04270 */
[----:B------:R-:W-:-:S13]  /*1990*/  PLOP3.LUT P0, PT, PT, PT, UP0, 0x80, 0x0 ;  /* 0x000000000000781c */ /* 0x000fda0003f0f008 */
[----:B------:R-:W-:Y:S05]  /*19a0*/  @!P0 BRA `(.L_x_1067) ;  /* 0x0000000000948947 */ /* 0x000fea0003800000 */
[----:B------:R-:W-:Y:S01]  /*19b0*/  UISETP.NE.AND UP0, UPT, UR46, URZ, UPT ;  /* 0x0000003f2e00728c */ /* 0x000fe2000bf05270 */
[----:B------:R-:W-:-:S03]  /*19c0*/  ULDC UR4, c[0x0][0x9f0] ;  /* 0x00027c0000047ab9 */ /* 0x000fc60000000800 */
[----:B------:R-:W-:-:S04]  /*19d0*/  USEL UR10, UR46, UR4, UP0 ;  /* 0x000000042e0a7287 */ /* 0x000fc80008000000 */
[----:B------:R-:W-:Y:S02]  /*19e0*/  UIADD3 UR4, UR10, -0x1, UR6 ;  /* 0xffffffff0a047890 */ /* 0x000fe4000fffe006 */
[----:B------:R-:W-:Y:S02]  /*19f0*/  IMAD.U32 R3, RZ, RZ, UR10 ;  /* 0x0000000aff037e24 */ /* 0x000fe4000f8e00ff */
[----:B------:R-:W-:-:S03]  /*1a00*/  UIADD3 UR7, -UR39, UR4, URZ ;  /* 0x0000000427077290 */ /* 0x000fc6000fffe13f */
[-C--:B------:R-:W-:Y:S01]  /*1a10*/  IABS R0, R3.reuse ;  /* 0x0000000300007213 */ /* 0x080fe20000000000 */
[----:B------:R-:W-:Y:S01]  /*1a20*/  UMOV UR4, URZ ;  /* 0x0000003f00047c82 */ /* 0x000fe20008000000 */
[----:B------:R-:W-:Y:S01]  /*1a30*/  IABS R5, R3 ;  /* 0x0000000300057213 */ /* 0x000fe20000000000 */
[----:B------:R-:W-:Y:S01]  /*1a40*/  IMAD.U32 R4, RZ, RZ, UR7 ;  /* 0x00000007ff047e24 */ /* 0x000fe2000f8e00ff */
[----:B------:R-:W-:Y:S01]  /*1a50*/  R2UR UR11, R0 ;  /* 0x00000000000b72ca */ /* 0x000fe200000e0000 */
[----:B------:R-:W-:-:S03]  /*1a60*/  ULOP3.LUT UR7, UR7, UR10, URZ, 0x3c, !UPT ;  /* 0x0000000a07077292 */ /* 0x000fc6000f8e3c3f */
[----:B------:R-:W-:-:S05]  /*1a70*/  IABS R4, R4 ;  /* 0x0000000400047213 */ /* 0x000fca0000000000 */
[----:B------:R-:W-:-:S04]  /*1a80*/  IMAD.MOV.U32 R3, RZ, RZ, R4 ;  /* 0x000000ffff037224 */ /* 0x000fc800078e0004 */
[----:B------:R-:W0:Y:S01]  /*1a90*/  I2F.RP R0, UR11 ;  /* 0x0000000b00007d06 */ /* 0x000e220008209400 */
[----:B------:R-:W-:-:S07]  /*1aa0*/  R2UR UR9, R3 ;  /* 0x00000000030972ca */ /* 0x000fce00000e0000 */
[----:B0-----:R-:W0:Y:S02]  /*1ab0*/  MUFU.RCP R0, R0 ;  /* 0x0000000000007308 */ /* 0x001e240000001000 */
[----:B0-----:R-:W-:Y:S02]  /*1ac0*/  VIADD R2, R0, 0xffffffe ;  /* 0x0ffffffe00027836 */ /* 0x001fe40000000000 */
        /* <DEDUP_REMOVED lines=19> */
.L_x_1067:
[----:B------:R-:W-:Y:S01]  /*1c00*/  UIMAD UR39, UR40, UR4, UR39 ;  /* 0x00000004282772a4 */ /* 0x000fe2000f8e0227 */
[----:B------:R-:W-:Y:S01]  /*1c10*/  IMAD.U32 R88, RZ, RZ, UR6 ;  /* 0x00000006ff587e24 */ /* 0x000fe2000f8e00ff */
[----:B------:R-:W-:Y:S01]  /*1c20*/  PLOP3.LUT P0, PT, PT, PT, PT, 0x80, 0x0 ;  /* 0x000000000000781c */ /* 0x000fe20003f0f070 */
[----:B------:R-:W-:Y:S01]  /*1c30*/  IMAD.U32 R3, RZ, RZ, UR4 ;  /* 0x00000004ff037e24 */ /* 0x000fe2000f8e00ff */
[----:B------:R-:W-:Y:S01]  /*1c40*/  CS2R R26, SRZ ;  /* 0x00000000001a7805 */ /* 0x000fe2000001ff00 */
[----:B------:R-:W-:Y:S01]  /*1c50*/  IMAD.MOV.U32 R0, RZ, RZ, RZ ;  /* 0x000000ffff007224 */ /* 0x000fe200078e00ff */
[----:B------:R-:W-:Y:S01]  /*1c60*/  CS2R R42, SRZ ;  /* 0x00000000002a7805 */ /* 0x000fe2000001ff00 */
[----:B------:R-:W-:Y:S01]  /*1c70*/  IMAD.MOV.U32 R2, RZ, RZ, RZ ;  /* 0x000000ffff027224 */ /* 0x000fe200078e00ff */
[----:B------:R-:W-:Y:S01]  /*1c80*/  VIADDMNMX R88, R3, UR39, R88, PT ;  /* 0x0000002703587c46 */ /* 0x000fe2000b800158 */
[----:B------:R-:W-:Y:S01]  /*1c90*/  IMAD.MOV.U32 R25, RZ, RZ, RZ ;  /* 0x000000ffff197224 */ /* 0x000fe200078e00ff */
[----:B------:R-:W-:Y:S01]  /*1ca0*/  CS2R R28, SRZ ;  /* 0x00000000001c7805 */ /* 0x000fe2000001ff00 */
[----:B------:R-:W-:Y:S01]  /*1cb0*/  IMAD.MOV.U32 R6, RZ, RZ, RZ ;  /* 0x000000ffff067224 */ /* 0x000fe200078e00ff */
[----:B------:R-:W-:Y:S01]  /*1cc0*/  ISETP.GT.AND P1, PT, R88, UR39, PT ;  /* 0x0000002758007c0c */ /* 0x000fe2000bf24270 */
        /* <DEDUP_REMOVED lines=17> */
[----:B------:R-:W-:Y:S01]  /*1de0*/  CS2R R126, SRZ ;  /* 0x00000000007e7805 */ /* 0x000fe2000001ff00 */
[----:B------:R-:W-:Y:S01]  /*1df0*/  IMAD.MOV.U32 R113, RZ, RZ, RZ ;  /* 0x000000ffff717224 */ /* 0x000fe200078e00ff */
[----:B------:R-:W-:Y:S01]  /*1e00*/  CS2R R122, SRZ ;  /* 0x00000000007a7805 */ /* 0x000fe2000001ff00 */
[----:B------:R-:W-:Y:S01]  /*1e10*/  IMAD.MOV.U32 R50, RZ, RZ, RZ ;  /* 0x000000ffff327224 */ /* 0x000fe200078e00ff */
        /* <DEDUP_REMOVED lines=8> */
[----:B------:R-:W-:Y:S01]  /*1ea0*/  IMAD.MOV.U32 R52, RZ, RZ, RZ ;  /* 0x000000ffff347224 */ /* 0x000fe200078e00ff */
[----:B------:R-:W-:-:S02]  /*1eb0*/  CS2R R148, SRZ ;  /* 0x0000000000947805 */ /* 0x000fc4000001ff00 */
[----:B------:R-:W-:Y:S02]  /*1ec0*/  CS2R R150, SRZ ;  /* 0x0000000000967805 */ /* 0x000fe4000001ff00 */
[----:B------:R-:W-:Y:S01]  /*1ed0*/  CS2R R146, SRZ ;  /* 0x0000000000927805 */ /* 0x000fe2000001ff00 */
[----:B------:R-:W-:Y:S01]  /*1ee0*/  IMAD.MOV.U32 R54, RZ, RZ, RZ ;  /* 0x000000ffff367224 */ /* 0x000fe200078e00ff */
        /* <DEDUP_REMOVED lines=32> */
.L_x_1069:
[----:B------:R-:W-:Y:S01]  /*20f0*/  ULDC.64 UR6, c[0x0][0x990] ;  /* 0x0002640000067ab9 */ /* 0x000fe20000000a00 */
[----:B------:R-:W-:Y:S01]  /*2100*/  ULDC.64 UR4, c[0x0][0x998] ;  /* 0x0002660000047ab9 */ /* 0x000fe20000000a00 */
[----:B------:R-:W-:Y:S01]  /*2110*/  UISETP.NE.U32.AND UP0, UPT, UR6, URZ, UPT ;  /* 0x0000003f0600728c */ /* 0x000fe2000bf05070 */
[----:B------:R-:W-:Y:S01]  /*2120*/  IMAD.MOV.U32 R7, RZ, RZ, 0x3f800000 ;  /* 0x3f800000ff077424 */ /* 0x000fe200078e00ff */
[----:B------:R-:W-:Y:S01]  /*2130*/  UISETP.NE.U32.AND UP1, UPT, UR4, URZ, UPT ;  /* 0x0000003f0400728c */ /* 0x000fe2000bf25070 */
[----:B------:R-:W-:Y:S01]  /*2140*/  IMAD.MOV.U32 R0, RZ, RZ, 0x3f800000 ;  /* 0x3f800000ff007424 */ /* 0x000fe200078e00ff */
[----:B------:R-:W-:Y:S02]  /*2150*/  UISETP.NE.AND.EX UP0, UPT, UR7, URZ, UPT, UP0 ;  /* 0x0000003f0700728c */ /* 0x000fe4000bf05300 */
[----:B------:R-:W-:-:S04]  /*2160*/  UISETP.NE.AND.EX UP1, UPT, UR5, URZ, UPT, UP1 ;  /* 0x0000003f0500728c */ /* 0x000fc8000bf25310 */
[----:B------:R-:W-:Y:S02]  /*2170*/  PLOP3.LUT P0, PT, PT, PT, UP0, 0x80, 0x0 ;  /* 0x000000000000781c */ /* 0x000fe40003f0f008 */
[----:B------:R-:W-:-:S03]  /*2180*/  PLOP3.LUT P1, PT, PT, PT, UP1, 0x80, 0x0 ;  /* 0x000000000000781c */ /* 0x000fc60003f2f018 */
[----:B------:R-:W-:Y:S02]  /*2190*/  @UP0 USHF.R.S32.HI UR10, URZ, 0x1f, UR50 ;  /* 0x0000001f3f0a0899 */ /* 0x000fe40008011432 */
[----:B------:R-:W-:Y:S01]  /*21a0*/  @UP1 USHF.R.S32.HI UR11, URZ, 0x1f, UR50 ;  /* 0x0000001f3f0b1899 */ /* 0x000fe20008011432 */
[----:B------:R-:W-:Y:S01]  /*21b0*/  @UP0 ULDC.64 UR14, c[0x0][0x9a8] ;  /* 0x00026a00000e0ab9 */ /* 0x000fe20000000a00 */
[----:B------:R-:W-:Y:S01]  /*21c0*/  @UP1 ULDC.64 UR8, c[0x0][0x9b8] ;  /* 0x00026e0000081ab9 */ /* 0x000fe20000000a00 */
[----:B------:R-:W-:Y:S02]  /*21d0*/  @UP0 UIMAD UR10, UR10, UR14, URZ ;  /* 0x0000000e0a0a02a4 */ /* 0x000fe4000f8e023f */
[----:B------:R-:W-:Y:S02]  /*21e0*/  @UP1 UIMAD UR11, UR11, UR8, URZ ;  /* 0x000000080b0b12a4 */ /* 0x000fe4000f8e023f */
[----:B------:R-:W-:Y:S02]  /*21f0*/  @UP0 UIMAD.WIDE.U32 UR12, UR50, UR14, URZ ;  /* 0x0000000e320c02a5 */ /* 0x000fe4000f8e003f */
[----:B------:R-:W-:-:S02]  /*2200*/  @UP0 UIMAD UR10, UR50, UR15, UR10 ;  /* 0x0000000f320a02a4 */ /* 0x000fc4000f8e020a */
[----:B------:R-:W-:Y:S02]  /*2210*/  @UP1 UIMAD UR9, UR50, UR9, UR11 ;  /* 0x00000009320912a4 */ /* 0x000fe4000f8e020b */
[----:B------:R-:W-:Y:S02]  /*2220*/  @UP1 UIMAD.WIDE.U32 UR14, UR50, UR8, URZ ;  /* 0x00000008320e12a5 */ /* 0x000fe4000f8e003f */
[----:B------:R-:W-:Y:S02]  /*2230*/  @UP0 UIADD3 UR13, UR13, UR10, URZ ;  /* 0x0000000a0d0d0290 */ /* 0x000fe4000fffe03f */
[----:B------:R-:W-:Y:S01]  /*2240*/  @UP1 UIADD3 UR15, UR15, UR9, URZ ;  /* 0x000000090f0f1290 */ /* 0x000fe2000fffe03f */
[----:B------:R-:W-:Y:S02]  /*2250*/  @UP1 ULDC.64 UR10, c[0x0][0x9c0] ;  /* 0x00027000000a1ab9 */ /* 0x000fe40000000a00 */
[----:B------:R-:W-:Y:S01]  /*2260*/  @UP0 ULDC.64 UR8, c[0x0][0x9b0] ;  /* 0x00026c0000080ab9 */ /* 0x000fe20000000a00 */
[----:B------:R-:W-:-:S02]  /*2270*/  @UP1 UIMAD.WIDE.U32 UR14, UR43, UR10, UR14 ;  /* 0x0000000a2b0e12a5 */ /* 0x000fc4000f8e000e */
[----:B------:R-:W-:Y:S02]  /*2280*/  @UP0 UIMAD.WIDE.U32 UR12, UR43, UR8, UR12 ;  /* 0x000000082b0c02a5 */ /* 0x000fe4000f8e000c */
[----:B------:R-:W-:Y:S02]  /*2290*/  @UP1 UIMAD UR11, UR43, UR11, UR15 ;  /* 0x0000000b2b0b12a4 */ /* 0x000fe4000f8e020f */
[----:B------:R-:W-:Y:S02]  /*22a0*/  @UP0 UIMAD UR9, UR43, UR9, UR13 ;  /* 0x000000092b0902a4 */ /* 0x000fe4000f8e020d */
[----:B------:R-:W-:Y:S02]  /*22b0*/  @UP0 ULEA UR6, UP2, UR12, UR6, 0x2 ;  /* 0x000000060c060291 */ /* 0x000fe4000f84103f */
[----:B------:R-:W-:Y:S02]  /*22c0*/  @UP1 ULEA UR4, UP3, UR14, UR4, 0x2 ;  /* 0x000000040e041291 */ /* 0x000fe4000f86103f */
[----:B------:R-:W-:-:S02]  /*22d0*/  @UP0 ULEA.HI.X UR7, UR12, UR7, UR9, 0x2, UP2 ;  /* 0x000000070c070291 */ /* 0x000fc400090f1409 */
[----:B------:R-:W-:Y:S01]  /*22e0*/  @UP1 ULEA.HI.X UR5, UR14, UR5, UR11, 0x2, UP3 ;  /* 0x000000050e051291 */ /* 0x000fe200098f140b */
[----:B------:R-:W-:Y:S02]  /*22f0*/  IMAD.U32 R2, RZ, RZ, UR6 ;  /* 0x00000006ff027e24 */ /* 0x000fe4000f8e00ff */
[----:B------:R-:W-:Y:S02]  /*2300*/  IMAD.U32 R4, RZ, RZ, UR4 ;  /* 0x00000004ff047e24 */ /* 0x000fe4000f8e00ff */
[----:B------:R-:W-:Y:S02]  /*2310*/  IMAD.U32 R3, RZ, RZ, UR7 ;  /* 0x00000007ff037e24 */ /* 0x000fe4000f8e00ff */
[----:B------:R-:W-:-:S03]  /*2320*/  IMAD.U32 R5, RZ, RZ, UR5 ;  /* 0x00000005ff057e24 */ /* 0x000fc6000f8e00ff */
[----:B------:R-:W2:Y:S04]  /*2330*/  @P0 LDG.E R7, desc[UR52][R2.64] ;  /* 0x0000003402070981 */ /* 0x000ea8000c1e1900 */
[----:B------:R-:W2:Y:S01]  /*2340*/  @P1 LDG.E R0, desc[UR52][R4.64] ;  /* 0x0000003404001981 */ /* 0x000ea2000c1e1900 */
[----:B------:R-:W-:Y:S01]  /*2350*/  ULEA.HI UR4, UR48, UR48, URZ, 0x1 ;  /* 0x0000003030047291 */ /* 0x000fe2000f8f083f */
[----:B------:R-:W-:-:S03]  /*2360*/  IMAD.U32 R8, RZ, RZ, UR49 ;  /* 0x00000031ff087e24 */ /* 0x000fc6000f8e00ff */
[----:B------:R-:W-:Y:S02]  /*2370*/  ULOP3.LUT UR4, UR4, 0xfffffffe, URZ, 0xc0, !UPT ;  /* 0xfffffffe04047892 */ /* 0x000fe4000f8ec03f */
[----:B------:R-:W-:Y:S02]  /*2380*/  ISETP.NE.AND P0, PT, R8, 0x3, PT ;  /* 0x000000030800780c */ /* 0x000fe40003f05270 */
[----:B------:R-:W-:-:S06]  /*2390*/  UIADD3 UR4, UR48, -UR4, URZ ;  /* 0x8000000430047290 */ /* 0x000fcc000fffe03f */
[----:B------:R-:W-:Y:S01]  /*23a0*/  IMAD.U32 R6, RZ, RZ, UR4 ;  /* 0x00000004ff067e24 */ /* 0x000fe2000f8e00ff */
[----:B------:R-:W-:-:S04]  /*23b0*/  ULDC UR4, c[0x0][0x9d8] ;  /* 0x0002760000047ab9 */ /* 0x000fc80000000800 */
[----:B------:R-:W-:-:S04]  /*23c0*/  SHF.L.U32 R6, R6, 0x1f, RZ ;  /* 0x0000001f06067819 */ /* 0x000fc800000006ff */
[----:B------:R-:W0:Y:S01]  /*23d0*/  SYNCS.PHASECHK.TRANS64.TRYWAIT P1, [UR36+0x22800], R6 ;  /* 0x02280006ff0075a7 */ /* 0x000e220008020164 */
[----:B--2---:R-:W-:-:S04]  /*23e0*/  FMUL.FTZ R0, R7, R0 ;  /* 0x0000000007007220 */ /* 0x004fc80000410000 */
[----:B------:R-:W-:Y:S01]  /*23f0*/  FMUL.FTZ R0, R0, UR4 ;  /* 0x0000000400007c20 */ /* 0x000fe20008410000 */
[----:B0-----:R-:W-:Y:S06]  /*2400*/  @!P1 BRA `(.L_x_1070) ;  /* 0x0000017c00dc9947 */ /* 0x001fec0003800000 */
.L_x_1270:
[----:B------:R-:W-:Y:S05]  /*2410*/  @!P0 BRA `(.L_x_1071) ;  /* 0x0000000000048947 */ /* 0x000fea0003800000 */
[----:B------:R-:W-:Y:S01]  /*2420*/  BPT.TRAP 0x1 ;  /* 0x000000040000795c */ /* 0x000fe20000300000 */
.L_x_1071:
[----:B------:R-:W-:Y:S02]  /*2430*/  IMAD.U32 R20, RZ, RZ, UR54 ;  /* 0x00000036ff147e24 */ /* 0x000fe4000f8e00ff */
[----:B0-----:R-:W-:-:S03]  /*2440*/  IMAD.U32 R3, RZ, RZ, UR51 ;  /* 0x00000033ff037e24 */ /* 0x001fc6000f8e00ff */
[----:B------:R-:W-:Y:S02]  /*2450*/  LEA R20, R20, UR36, 0x3 ;  /* 0x0000002414147c11 */ /* 0x000fe4000f8e18ff */
[----:B------:R-:W-:-:S04]  /*2460*/  SHF.L.U32 R3, R3, 0x1f, RZ ;  /* 0x0000001f03037819 */ /* 0x000fc800000006ff */
[----:B------:R0:W1:Y:S01]  /*2470*/  SYNCS.PHASECHK.TRANS64.TRYWAIT P2, [R20+URZ+0x22830], R3 ;  /* 0x02283003140075a7 */ /* 0x000062000804017f */
[----:B------:R-:W-:Y:S05]  /*2480*/  @!P0 BRA `(.L_x_1072) ;  /* 0x0000000000048947 */ /* 0x000fea0003800000 */
[----:B------:R-:W-:Y:S01]  /*2490*/  BPT.TRAP 0x1 ;  /* 0x000000040000795c */ /* 0x000fe20000300000 */
.L_x_1072:
[----:B------:R-:W2:Y:S02]  /*24a0*/  S2R R2, SR_TID.X ;  /* 0x0000000000027919 */ /* 0x000ea40000002100 */
[----:B--2---:R-:W-:Y:S01]  /*24b0*/  LOP3.LUT P1, RZ, R2, 0x7f, RZ, 0xc0, !PT ;  /* 0x0000007f02ff7812 */ /* 0x004fe2000782c0ff */
[----:B-1----:R-:W-:-:S12]  /*24c0*/  @P2 BRA `(.L_x_1073) ;  /* 0x0000000000082947 */ /* 0x002fd80003800000 */
[----:B------:R-:W1:Y:S02]  /*24d0*/  SYNCS.PHASECHK.TRANS64.TRYWAIT P2, [R20+URZ+0x22830], R3 ;  /* 0x02283003140075a7 */ /* 0x000e64000804017f */
[----:B-1----:R-:W-:Y:S05]  /*24e0*/  @!P2 BRA `(.L_x_1074) ;  /* 0x0000017c00bca947 */ /* 0x002fea0003800000 */
.L_x_1073:
[----:B------:R-:W-:Y:S05]  /*24f0*/  WARPSYNC.ALL ;  /* 0x0000000000007948 */ /* 0x000fea0003800000 */
[----:B------:R-:W-:Y:S01]  /*2500*/  UIADD3 UR4, UR36, 0x16400, URZ ;  /* 0x0001640024047890 */ /* 0x000fe2000fffe03f */
[----:B------:R-:W-:Y:S01]  /*2510*/  WARPGROUP.ARRIVE ;  /* 0x00000000000079c5 */ /* 0x000fe20000000000 */
[----:B------:R-:W-:Y:S01]  /*2520*/  ULOP3.LUT UR24, UR56, 0x10000, URZ, 0xfc, !UPT ;  /* 0x0001000038187892 */ /* 0x000fe2000f8efc3f */
[----:B------:R-:W-:Y:S01]  /*2530*/  VIADD R21, R17, UR42 ;  /* 0x0000002a11157c36 */ /* 0x000fe20008000000 */
[----:B------:R-:W-:Y:S01]  /*2540*/  USHF.R.U32.HI UR4, URZ, 0x4, UR4 ;  /* 0x000000043f047899 */ /* 0x000fe20008011604 */
[----:B01----:R-:W-:Y:S01]  /*2550*/  @!P1 VIADD R20, R20, 0x22840 ;  /* 0x0002284014149836 */ /* 0x003fe20000000000 */
[----:B------:R-:W-:Y:S01]  /*2560*/  UMOV UR25, 0x80000020 ;  /* 0x8000002000197882 */ /* 0x000fe20000000000 */
[----:B------:R-:W-:Y:S01]  /*2570*/  UMOV UR27, 0x80000020 ;  /* 0x80000020001b7882 */ /* 0x000fe20000000000 */
[----:B------:R-:W-:Y:S01]  /*2580*/  ULOP3.LUT UR4, UR4, 0x3fff, URZ, 0xc0, !UPT ;  /* 0x00003fff04047892 */ /* 0x000fe2000f8ec03f */
[----:B------:R-:W-:Y:S01]  /*2590*/  UMOV UR5, 0x80000020 ;  /* 0x8000002000057882 */ /* 0x000fe20000000000 */
[----:B------:R-:W-:-:S02]  /*25a0*/  UMOV UR7, 0x80000020 ;  /* 0x8000002000077882 */ /* 0x000fc40000000000 */
[----:B------:R-:W-:Y:S01]  /*25b0*/  ULOP3.LUT UR28, UR4, 0x10000, URZ, 0xfc, !UPT ;  /* 0x00010000041c7892 */ /* 0x000fe2000f8efc3f */
[----:B------:R-:W-:Y:S01]  /*25c0*/  @!P1 PRMT R20, RZ, 0x654, R20 ;  /* 0x00000654ff149816 */ /* 0x000fe20000000014 */
[----:B------:R-:W-:Y:S02]  /*25d0*/  UIADD3 UR4, UR24, 0x2, URZ ;  /* 0x0000000218047890 */ /* 0x000fe4000fffe03f */
[----:B------:R-:W-:Y:S02]  /*25e0*/  UIMAD UR26, UR54, 0x600, UR28 ;  /* 0x00000600361a78a4 */ /* 0x000fe4000f8e021c */
[----:B------:R-:W-:Y:S02]  /*25f0*/  UIADD3 UR8, UR24, 0x200, URZ ;  /* 0x0000020018087890 */ /* 0x000fe4000fffe03f */
[----:B------:R-:W-:Y:S02]  /*2600*/  UIADD3 UR6, UR26, 0x2, URZ ;  /* 0x000000021a067890 */ /* 0x000fe4000fffe03f */
[----:B------:R-:W-:Y:S01]  /*2610*/  UIADD3 UR10, UR26, 0x200, URZ ;  /* 0x000002001a0a7890 */ /* 0x000fe2000fffe03f */
[----:B------:R-:W-:-:S02]  /*2620*/  UMOV UR9, 0x80000020 ;  /* 0x8000002000097882 */ /* 0x000fc40000000000 */
[----:B------:R-:W-:Y:S01]  /*2630*/  QGMMA.64x128x32.F32.E4M3.E4M3 R24, gdesc[UR24], RZ, !UPT, gsb0 ;  /* 0x01e00000181879f3 */ /* 0x000fe2000c0008ff */
[----:B------:R-:W-:Y:S01]  /*2640*/  UMOV UR11, 0x80000020 ;  /* 0x80000020000b7882 */ /* 0x000fe20000000000 */
[----:B------:R-:W-:Y:S02]  /*2650*/  UIADD3 UR12, UR24, 0x202, URZ ;  /* 0x00000202180c7890 */ /* 0x000fe4000fffe03f */
[----:B------:R-:W-:Y:S01]  /*2660*/  UIADD3 UR14, UR26, 0x202, URZ ;  /* 0x000002021a0e7890 */ /* 0x000fe2000fffe03f */
[----:B------:R-:W-:Y:S01]  /*2670*/  UMOV UR13, 0x80000020 ;  /* 0x80000020000d7882 */ /* 0x000fe20000000000 */
[----:B------:R-:W-:Y:S01]  /*2680*/  UMOV UR15, 0x80000020 ;  /* 0x80000020000f7882 */ /* 0x000fe20000000000 */
[----:B------:R-:W-:Y:S02]  /*2690*/  UIADD3 UR16, UR24, 0x400, URZ ;  /* 0x0000040018107890 */ /* 0x000fe4000fffe03f */
[----:B------:R-:W-:Y:S01]  /*26a0*/  UIADD3 UR18, UR26, 0x400, URZ ;  /* 0x000004001a127890 */ /* 0x000fe2000fffe03f */
[----:B------:R-:W-:Y:S01]  /*26b0*/  UMOV UR17, 0x80000020 ;  /* 0x8000002000117882 */ /* 0x000fe20000000000 */
[----:B------:R-:W-:Y:S01]  /*26c0*/  UMOV UR19, 0x80000020 ;  /* 0x8000002000137882 */ /* 0x000fe20000000000 */
[----:B------:R-:W-:-:S02]  /*26d0*/  UIADD3 UR20, UR24, 0x402, URZ ;  /* 0x0000040218147890 */ /* 0x000fc4000fffe03f */
[----:B------:R-:W-:Y:S01]  /*26e0*/  UIADD3 UR22, UR26, 0x402, URZ ;  /* 0x000004021a167890 */ /* 0x000fe2000fffe03f */
[----:B------:R-:W-:Y:S01]  /*26f0*/  UMOV UR21, 0x80000020 ;  /* 0x8000002000157882 */ /* 0x000fe20000000000 */
[----:B------:R-:W-:Y:S01]  /*2700*/  UMOV UR23, 0x80000020 ;  /* 0x8000002000177882 */ /* 0x000fe20000000000 */
[----:B------:R-:W-:Y:S02]  /*2710*/  ULDC UR29, c[0x0][0x9dc] ;  /* 0x00027700001d7ab9 */ /* 0x000fe40000000800 */
[----:B------:R-:W-:Y:S01]  /*2720*/  ULOP3.LUT UR29, URZ, UR29, URZ, 0x33, !UPT ;  /* 0x0000001d3f1d7292 */ /* 0x000fe2000f8e333f */
[----:B------:R-:W-:Y:S02]  /*2730*/  WARPGROUP.DEPBAR.LE gsb0, 0x0 ;  /* 0x00008000000079c5 */ /* 0x000fe40000010000 */
[----:B------:R-:W-:-:S06]  /*2740*/  WARPGROUP.ARRIVE ;  /* 0x00000000000079c5 */ /* 0x000fcc0000000000 */
[----:B------:R-:W-:Y:S01]  /*2750*/  QGMMA.64x128x32.F32.E4M3.E4M3 R24, gdesc[UR4], R24, gsb0 ;  /* 0x01e00000041879f3 */ /* 0x000fe20008000818 */
[----:B------:R-:W-:Y:S02]  /*2760*/  ULDC UR6, c[0x0][0x448] ;  /* 0x0001120000067ab9 */ /* 0x000fe40000000800 */
[----:B------:R-:W-:-:S06]  /*2770*/  UISETP.NE.AND UP0, UPT, UR6, 0x1, UPT ;  /* 0x000000010600788c */ /* 0x000fcc000bf05270 */
[----:B------:R-:W-:Y:S02]  /*2780*/  PLOP3.LUT P2, PT, PT, PT, UP0, 0x80, 0x0 ;  /* 0x000000000000781c */ /* 0x000fe40003f4f008 */
[----:B------:R-:W-:-:S03]  /*2790*/  PLOP3.LUT P3, PT, PT, PT, UP0, 0x80, 0x0 ;  /* 0x000000000000781c */ /* 0x000fc60003f6f008 */
[----:B------:R-:W-:Y:S01]  /*27a0*/  @UP0 ULDC UR6, c[0x0][0x44c] ;  /* 0x0001130000060ab9 */ /* 0x000fe20000000800 */
        /* <DEDUP_REMOVED lines=15> */
[----:B------:R-:W-:Y:S01]  /*28a0*/  @P2 IMAD.HI.U32 R35, R21, UR6, RZ ;  /* 0x0000000615232c27 */ /* 0x000fe2000f8e00ff */
[----:B------:R-:W-:Y:S01]  /*28b0*/  @UP0 ULDC UR6, c[0x0][0x450] ;  /* 0x0001140000060ab9 */ /* 0x000fe20000000800 */
[----:B------:R0:W1:Y:S02]  /*28c0*/  MUFU.TANH R89, R57 ;  /* 0x0000003900597308 */ /* 0x0000640000002400 */
        /* <DEDUP_REMOVED lines=8> */
[C---:B0-----:R-:W-:Y:S01]  /*2950*/  FMUL.FTZ R57, R0.reuse, R75 ;  /* 0x0000004b00397220 */ /* 0x041fe20000410000 */
[----:B------:R-:W-:Y:S01]  /*2960*/  IMAD.MOV.U32 R75, RZ, RZ, R21 ;  /* 0x000000ffff4b7224 */ /* 0x000fe200078e0015 */
[----:B------:R-:W-:Y:S01]  /*2970*/  @P3 SHF.R.U32.HI R75, RZ, UR6, R35 ;  /* 0x00000006ff4b3c19 */ /* 0x000fe20008011623 */
[C---:B------:R-:W-:Y:S01]  /*2980*/  FMUL.FTZ R56, R0.reuse, R56 ;  /* 0x0000003800387220 */ /* 0x040fe20000410000 */
[----:B------:R-:W-:Y:S01]  /*2990*/  IMAD.MOV.U32 R35, RZ, RZ, -0x80 ;  /* 0xffffff80ff237424 */ /* 0x000fe200078e00ff */
[----:B------:R-:W-:Y:S01]  /*29a0*/  ULDC.64 UR6, c[0x0][0x9e0] ;  /* 0x0002780000067ab9 */ /* 0x000fe20000000a00 */
[C---:B------:R-:W-:Y:S01]  /*29b0*/  FMUL.FTZ R2, R0.reuse, R26 ;  /* 0x0000001a00027220 */ /* 0x040fe20000410000 */
[----:B------:R-:W0:Y:S01]  /*29c0*/  SHFL.IDX PT, R59, R75, RZ, 0x1c1f ;  /* 0x001c1fff4b3b7589 */ /* 0x000e2200000e0000 */
[C---:B------:R-:W-:Y:S01]  /*29d0*/  FMUL.FTZ R4, R0.reuse, R27 ;  /* 0x0000001b00047220 */ /* 0x040fe20000410000 */
[C---:B------:R-:W-:Y:S01]  /*29e0*/  FMUL.FTZ R28, R0.reuse, R33 ;  /* 0x00000021001c7220 */ /* 0x040fe20000410000 */
[C---:B------:R-:W-:Y:S01]  /*29f0*/  FMUL.FTZ R26, R0.reuse, R29 ;  /* 0x0000001d001a7220 */ /* 0x040fe20000410000 */
[C---:B------:R-:W-:Y:S01]  /*2a00*/  FMUL.FTZ R6, R0.reuse, R31 ;  /* 0x0000001f00067220 */ /* 0x040fe20000410000 */
[C---:B------:R-:W-:Y:S01]  /*2a10*/  FMUL.FTZ R27, R0.reuse, R32 ;  /* 0x00000020001b7220 */ /* 0x040fe20000410000 */
[C---:B------:R-:W-:Y:S01]  /*2a20*/  FMUL.FTZ R7, R0.reuse, R34 ;  /* 0x0000002200077220 */ /* 0x040fe20000410000 */
[C---:B------:R-:W-:Y:S01]  /*2a30*/  FMUL.FTZ R33, R0.reuse, R44 ;  /* 0x0000002c00217220 */ /* 0x040fe20000410000 */
[----:B------:R-:W-:Y:S01]  /*2a40*/  UISETP.GE.AND UP1, UPT, UR7, 0x1, UPT ;  /* 0x000000010700788c */ /* 0x000fe2000bf26270 */
        /* <DEDUP_REMOVED lines=12> */
[----:B------:R2:W3:Y:S01]  /*2b10*/  MUFU.TANH R36, R49 ;  /* 0x0000003100247308 */ /* 0x0004e20000002400 */
[C---:B------:R-:W-:Y:S01]  /*2b20*/  FMUL.FTZ R40, R0.reuse, R50 ;  /* 0x0000003200287220 */ /* 0x040fe20000410000 */
[C---:B------:R-:W-:Y:S01]  /*2b30*/  FMUL.FTZ R41, R0.reuse, R51 ;  /* 0x0000003300297220 */ /* 0x040fe20000410000 */
[C---:B------:R-:W-:Y:S01]  /*2b40*/  FMUL.FTZ R43, R0.reuse, R54 ;  /* 0x00000036002b7220 */ /* 0x040fe20000410000 */
[----:B------:R-:W-:Y:S01]  /*2b50*/  FMUL.FTZ R45, R0, R58 ;  /* 0x0000003a002d7220 */ /* 0x000fe20000410000 */
[----:B------:R4:W-:Y:S01]  /*2b60*/  @!P1 SYNCS.ARRIVE.TRANS64.RED.A1T0 RZ, [R20+URZ], RZ ;  /* 0x000000ff14ff99a7 */ /* 0x0009e2000810043f */
[----:B------:R-:W-:-:S02]  /*2b70*/  IMAD R79, R88, R35, 0x80 ;  /* 0x00000080584f7424 */ /* 0x000fc400078e0223 */
[C---:B------:R-:W-:Y:S01]  /*2b80*/  FMUL.FTZ R30, R0.reuse, R37 ;  /* 0x00000025001e7220 */ /* 0x040fe20000410000 */
[----:B------:R5:W0:Y:S01]  /*2b90*/  MUFU.TANH R42, R53 ;  /* 0x00000035002a7308 */ /* 0x000a220000002400 */
[C---:B------:R-:W-:Y:S01]  /*2ba0*/  FMUL.FTZ R48, R0.reuse, R48 ;  /* 0x0000003000307220 */ /* 0x040fe20000410000 */
[C---:B------:R-:W-:Y:S01]  /*2bb0*/  FMUL.FTZ R47, R0.reuse, R62 ;  /* 0x0000003e002f7220 */ /* 0x040fe20000410000 */
[C---:B--2---:R-:W-:Y:S01]  /*2bc0*/  FMUL.FTZ R49, R0.reuse, R63 ;  /* 0x0000003f00317220 */ /* 0x044fe20000410000 */
[C---:B------:R-:W-:Y:S01]  /*2bd0*/  FMUL.FTZ R50, R0.reuse, R66 ;  /* 0x0000004200327220 */ /* 0x040fe20000410000 */
[C---:B------:R-:W-:Y:S01]  /*2be0*/  FMUL.FTZ R51, R0.reuse, R67 ;  /* 0x0000004300337220 */ /* 0x040fe20000410000 */
[C---:B------:R-:W-:Y:S01]  /*2bf0*/  FMUL.FTZ R54, R0.reuse, R71 ;  /* 0x0000004700367220 */ /* 0x040fe20000410000 */
[C---:B------:R-:W-:Y:S01]  /*2c00*/  FMUL.FTZ R76, R0.reuse, R76 ;  /* 0x0000004c004c7220 */ /* 0x040fe20000410000 */
[----:B------:R2:W0:Y:S01]  /*2c10*/  MUFU.TANH R55, R56 ;  /* 0x0000003800377308 */ /* 0x0004220000002400 */
[C---:B-----5:R-:W-:Y:S01]  /*2c20*/  FMUL.FTZ R53, R0.reuse, R70 ;  /* 0x0000004600357220 */ /* 0x060fe20000410000 */
[C---:B------:R-:W-:Y:S01]  /*2c30*/  FMUL.FTZ R77, R0.reuse, R77 ;  /* 0x0000004d004d7220 */ /* 0x040fe20000410000 */
[C---:B------:R-:W-:Y:S01]  /*2c40*/  FMUL.FTZ R58, R0.reuse, R78 ;  /* 0x0000004e003a7220 */ /* 0x040fe20000410000 */
[C---:B------:R-:W-:Y:S01]  /*2c50*/  FMUL.FTZ R80, R0.reuse, R80 ;  /* 0x0000005000507220 */ /* 0x040fe20000410000 */
[C---:B------:R-:W-:Y:S01]  /*2c60*/  FMUL.FTZ R81, R0.reuse, R81 ;  /* 0x0000005100517220 */ /* 0x040fe20000410000 */
[C---:B------:R-:W-:Y:S01]  /*2c70*/  FMUL.FTZ R15, R0.reuse, R82 ;  /* 0x00000052000f7220 */ /* 0x040fe20000410000 */
[C---:B------:R-:W-:Y:S01]  /*2c80*/  FMUL.FTZ R14, R0.reuse, R83 ;  /* 0x00000053000e7220 */ /* 0x040fe20000410000 */
[C---:B------:R-:W-:Y:S01]  /*2c90*/  FMUL.FTZ R84, R0.reuse, R84 ;  /* 0x0000005400547220 */ /* 0x040fe20000410000 */
[C---:B--2---:R-:W-:Y:S01]  /*2ca0*/  FMUL.FTZ R56, R0.reuse, R74 ;  /* 0x0000004a00387220 */ /* 0x044fe20000410000 */
[C---:B------:R-:W-:Y:S01]  /*2cb0*/  FMUL.FTZ R85, R0.reuse, R85 ;  /* 0x0000005500557220 */ /* 0x040fe20000410000 */
[C---:B------:R-:W-:Y:S01]  /*2cc0*/  FMUL.FTZ R21, R0.reuse, R86 ;  /* 0x0000005600157220 */ /* 0x040fe20000410000 */
[C---:B----4-:R-:W-:Y:S01]  /*2cd0*/  FMUL.FTZ R20, R0.reuse, R87 ;  /* 0x0000005700147220 */ /* 0x050fe20000410000 */
[----:B------:R2:W4:Y:S01]  /*2ce0*/  MUFU.TANH R37, R52 ;  /* 0x0000003400257308 */ /* 0x0005220000002400 */
        /* <DEDUP_REMOVED lines=8> */
[----:B--2---:R-:W-:Y:S01]  /*2d70*/  IMAD.U32 R52, RZ, RZ, UR47 ;  /* 0x0000002fff347e24 */ /* 0x004fe2000f8e00ff */
[----:B------:R-:W-:Y:S01]  /*2d80*/  PLOP3.LUT P2, PT, PT, PT, UP1, 0x40, 0x0 ;  /* 0x000000000000781c */ /* 0x000fe20003f4e818 */
[----:B------:R-:W2:Y:S01]  /*2d90*/  MUFU.TANH R3, R3 ;  /* 0x0000000300037308 */ /* 0x000ea20000002400 */
[----:B------:R-:W-:-:S02]  /*2da0*/  IADD3 R35, -R16, 0x1, R79 ;  /* 0x0000000110237810 */ /* 0x000fc40007ffe14f */
[----:B------:R-:W-:Y:S02]  /*2db0*/  IADD3 R82, -R16, UR41, R79 ;  /* 0x0000002910527c10 */ /* 0x000fe4000fffe14f */
[----:B------:R-:W-:Y:S02]  /*2dc0*/  IADD3 R35, -R52, UR41, R35 ;  /* 0x0000002934237c10 */ /* 0x000fe4000fffe123 */
[----:B------:R-:W-:Y:S01]  /*2dd0*/  LEA R78, R88, 0xffffff80, 0x7 ;  /* 0xffffff80584e7811 */ /* 0x000fe200078e38ff */
[----:B------:R-:W1:Y:S02]  /*2de0*/  MUFU.TANH R24, R24 ;  /* 0x0000001800187308 */ /* 0x000e640000002400 */
[C---:B------:R-:W-:Y:S02]  /*2df0*/  VIADD R83, R35.reuse, UR6 ;  /* 0x0000000623537c36 */ /* 0x040fe40008000000 */
[----:B------:R-:W-:-:S03]  /*2e00*/  VIADD R86, R35, UR29 ;  /* 0x0000001d23567c36 */ /* 0x000fc60008000000 */
[----:B0-----:R-:W-:Y:S01]  /*2e10*/  VIADDMNMX R52, R59, R83, R82, PT ;  /* 0x000000533b347246 */ /* 0x001fe20003800152 */
[----:B------:R-:W0:Y:S01]  /*2e20*/  MUFU.TANH R2, R2 ;  /* 0x0000000200027308 */ /* 0x000e220000002400 */
[----:B------:R-:W-:-:S07]  /*2e30*/  IMAD.IADD R74, R86, 0x1, R59 ;  /* 0x00000001564a7824 */ /* 0x000fce00078e023b */
        /* <DEDUP_REMOVED lines=29> */
[----:B------:R0:W0:Y:S08]  /*3010*/  MUFU.TANH R91, R61 ;  /* 0x0000003d005b7308 */ /* 0x0000300000002400 */
        /* <DEDUP_REMOVED lines=26> */
[----:B-1234-:R-:W-:Y:S05]  /*31c0*/  @P2 BRA `(.L_x_1075) ;  /* 0x00000000005c2947 */ /* 0x01efea0003800000 */
[----:B0-----:R-:W-:Y:S01]  /*31d0*/  IMAD.U32 R60, RZ, RZ, UR47 ;  /* 0x0000002fff3c7e24 */ /* 0x001fe2000f8e00ff */
[----:B------:R-:W-:Y:S04]  /*31e0*/  BSSY B0, `(.L_x_1076) ;  /* 0x0000011000007945 */ /* 0x000fe80003800000 */
[----:B------:R-:W-:-:S04]  /*31f0*/  IADD3 R35, -R60, UR41, R59 ;  /* 0x000000293c237c10 */ /* 0x000fc8000fffe13b */
[----:B------:R-:W-:-:S13]  /*3200*/  ISETP.GT.AND P2, PT, R35, -0x1, PT ;  /* 0xffffffff2300780c */ /* 0x000fda0003f44270 */
[----:B------:R-:W-:Y:S05]  /*3210*/  @P2 BRA `(.L_x_1077) ;  /* 0x0000000000202947 */ /* 0x000fea0003800000 */
[----:B------:R-:W-:Y:S01]  /*3220*/  UISETP.NE.AND UP2, UPT, UR7, 0x1, UPT ;  /* 0x000000010700788c */ /* 0x000fe2000bf45270 */
[----:B------:R-:W-:-:S05]  /*3230*/  LOP3.LUT R35, RZ, R35, RZ, 0x33, !PT ;  /* 0x00000023ff237212 */ /* 0x000fca00078e33ff */
[----:B------:R-:W-:-:S05]  /*3240*/  PLOP3.LUT P2, PT, PT, PT, UP2, 0x80, 0x0 ;  /* 0x000000000000781c */ /* 0x000fca0003f4f028 */
[----:B------:R-:W-:-:S08]  /*3250*/  @UP2 ULDC.64 UR10, c[0x0][0x9e8] ;  /* 0x00027a00000a2ab9 */ /* 0x000fd00000000a00 */
[----:B------:R-:W-:-:S05]  /*3260*/  @P2 IMAD.HI.U32 R59, R35, UR10, RZ ;  /* 0x0000000a233b2c27 */ /* 0x000fca000f8e00ff */
[----:B------:R-:W-:-:S04]  /*3270*/  @P2 SHF.R.U32.HI R35, RZ, UR11, R59 ;  /* 0x0000000bff232c19 */ /* 0x000fc8000801163b */
[----:B------:R-:W-:Y:S01]  /*3280*/  LOP3.LUT R35, RZ, R35, RZ, 0x33, !PT ;  /* 0x00000023ff237212 */ /* 0x000fe200078e33ff */
[----:B------:R-:W-:Y:S06]  /*3290*/  BRA `(.L_x_1078) ;  /* 0x0000000000147947 */ /* 0x000fec0003800000 */
.L_x_1077:
[----:B------:R-:W-:-:S06]  /*32a0*/  UISETP.NE.AND UP2, UPT, UR7, 0x1, UPT ;  /* 0x000000010700788c */ /* 0x000fcc000bf45270 */
[----:B------:R-:W-:-:S05]  /*32b0*/  PLOP3.LUT P2, PT, PT, PT, UP2, 0x80, 0x0 ;  /* 0x000000000000781c */ /* 0x000fca0003f4f028 */
[----:B------:R-:W-:-:S08]  /*32c0*/  @UP2 ULDC.64 UR10, c[0x0][0x9e8] ;  /* 0x00027a00000a2ab9 */ /* 0x000fd00000000a00 */
[----:B------:R-:W-:-:S05]  /*32d0*/  @P2 IMAD.HI.U32 R59, R35, UR10, RZ ;  /* 0x0000000a233b2c27 */ /* 0x000fca000f8e00ff */
[----:B------:R-:W-:-:S07]  /*32e0*/  @P2 SHF.R.U32.HI R35, RZ, UR11, R59 ;  /* 0x0000000bff232c19 */ /* 0x000fce000801163b */
.L_x_1078:
[----:B------:R-:W-:Y:S05]  /*32f0*/  BSYNC B0 ;  /* 0x0000000000007941 */ /* 0x000fea0003800000 */
.L_x_1076:
[----:B------:R-:W-:-:S04]  /*3300*/  IMAD R35, R35, UR7, -R78 ;  /* 0x0000000723237c24 */ /* 0x000fc8000f8e0a4e */
[----:B------:R-:W-:-:S05]  /*3310*/  IMAD.IADD R35, R35, 0x1, -R16 ;  /* 0x0000000123237824 */ /* 0x000fca00078e0a10 */
[----:B------:R-:W-:Y:S02]  /*3320*/  VIMNMX R74, R74, R35, !PT ;  /* 0x000000234a4a7248 */ /* 0x000fe40007fe0100 */
[----:B------:R-:W-:-:S07]  /*3330*/  VIADDMNMX R52, R35, UR7, R52, PT ;  /* 0x0000000723347c46 */ /* 0x000fce000b800134 */
.L_x_1075:
[C---:B------:R-:W-:Y:S02]  /*3340*/  ISETP.GE.AND P2, PT, R79.reuse, 0x2, PT ;  /* 0x000000024f00780c */ /* 0x040fe40003f46270 */
[C---:B------:R-:W-:Y:S02]  /*3350*/  ISETP.GE.AND P5, PT, R79.reuse, 0xa, PT ;  /* 0x0000000a4f00780c */ /* 0x040fe40003fa6270 */
[----:B------:R-:W-:Y:S02]  /*3360*/  ISETP.GT.AND P3, PT, R74, 0x1, !P2 ;  /* 0x000000014a00780c */ /* 0x000fe40005764270 */
[----:B------:R-:W-:Y:S02]  /*3370*/  ISETP.GE.AND P4, PT, R79, 0x9, PT ;  /* 0x000000094f00780c */ /* 0x000fe40003f86270 */
[----:B------:R-:W-:Y:S02]  /*3380*/  ISETP.LT.OR P3, PT, R52, 0x2, P3 ;  /* 0x000000023400780c */ /* 0x000fe40001f61670 */
[----:B------:R-:W-:-:S02]  /*3390*/  P2R R87, PR, RZ, 0x10 ;  /* 0x00000010ff577803 */ /* 0x000fc40000000000 */
[----:B0-----:R-:W-:Y:S02]  /*33a0*/  FSEL R61, R24, -INF , !P3 ;  /* 0xff800000183d7808 */ /* 0x001fe40005800000 */
[----:B------:R-:W-:Y:S02]  /*33b0*/  ISETP.GT.AND P3, PT, R74, 0x9, !P5 ;  /* 0x000000094a00780c */ /* 0x000fe40006f64270 */
[----:B------:R-:W-:Y:S02]  /*33c0*/  P2R R98, PR, RZ, 0x20 ;  /* 0x00000020ff627803 */ /* 0x000fe40000000000 */
[----:B------:R-:W-:Y:S02]  /*33d0*/  ISETP.LT.OR P3, PT, R52, 0xa, P3 ;  /* 0x0000000a3400780c */ /* 0x000fe40001f61670 */
[----:B------:R-:W-:Y:S02]  /*33e0*/  ISETP.GT.AND P4, PT, R74, 0x8, !P4 ;  /* 0x000000084a00780c */ /* 0x000fe40006784270 */
[----:B------:R-:W-:-:S02]  /*33f0*/  ISETP.GE.AND P5, PT, R79, 0x11, PT ;  /* 0x000000114f00780c */ /* 0x000fc40003fa6270 */
[----:B------:R-:W-:Y:S02]  /*3400*/  FSEL R63, R26, -INF , !P3 ;  /* 0xff8000001a3f7808 */ /* 0x000fe40005800000 */
[----:B------:R-:W-:Y:S02]  /*3410*/  ISETP.LT.OR P4, PT, R52, 0x9, P4 ;  /* 0x000000093400780c */ /* 0x000fe40002781670 */
[----:B------:R-:W-:Y:S02]  /*3420*/  ISETP.GT.AND P3, PT, R74, 0x10, !P5 ;  /* 0x000000104a00780c */ /* 0x000fe40006f64270 */
[----:B------:R-:W-:Y:S02]  /*3430*/  FSEL R60, R25, -INF , !P4 ;  /* 0xff800000193c7808 */ /* 0x000fe40006000000 */
        /* <DEDUP_REMOVED lines=23> */
[----:B------:R-:W-:Y:S01]  /*35b0*/  ISETP.GT.AND P3, PT, R74, 0x21, !P4 ;  /* 0x000000214a00780c */ /* 0x000fe20006764270 */
[----:B------:R-:W0:Y:S01]  /*35c0*/  SHFL.IDX PT, R31, R75, 0x1, 0x1c1f ;  /* 0x003c1f004b1f7f89 */ /* 0x000e2200000e0000 */
        /* <DEDUP_REMOVED lines=92> */
[----:B------:R-:W-:Y:S02]  /*3b90*/  P2R R99, PR, RZ, 0x20 ;  /* 0x00000020ff637803 */ /* 0x000fe40000000000 */
[----:B------:R-:W-:Y:S02]  /*3ba0*/  FSEL R27, R77, -INF , !P3 ;  /* 0xff8000004d1b7808 */ /* 0x000fe40005800000 */
[----:B------:R-:W-:-:S04]  /*3bb0*/  ISETP.GE.AND P3, PT, R79, 0x71, PT ;  /* 0x000000714f00780c */ /* 0x000fc80003f66270 */
[----:B------:R-:W-:-:S04]  /*3bc0*/  ISETP.GT.AND P4, PT, R74, 0x70, !P3 ;  /* 0x000000704a00780c */ /* 0x000fc80005f84270 */
[----:B------:R-:W-:-:S04]  /*3bd0*/  ISETP.LT.OR P4, PT, R52, 0x71, P4 ;  /* 0x000000713400780c */ /* 0x000fc80002781670 */
        /* <DEDUP_REMOVED lines=14> */
[----:B------:R-:W-:-:S04]  /*3cc0*/  ISETP.GE.AND P6, PT, R79, 0x7a, PT ;  /* 0x0000007a4f00780c */ /* 0x000fc80003fc6270 */
[----:B------:R-:W-:Y:S02]  /*3cd0*/  P2R R79, PR, RZ, 0x40 ;  /* 0x00000040ff4f7803 */ /* 0x000fe40000000000 */
[----:B------:R-:W-:Y:S01]  /*3ce0*/  ISETP.GT.AND P6, PT, R74, 0x79, !P6 ;  /* 0x000000794a00780c */ /* 0x000fe200077c4270 */
[----:B0-----:R-:W-:-:S03]  /*3cf0*/  IMAD.IADD R74, R86, 0x1, R31 ;  /* 0x00000001564a7824 */ /* 0x001fc600078e021f */
[----:B------:R-:W-:Y:S02]  /*3d00*/  ISETP.LT.OR P6, PT, R52, 0x7a, P6 ;  /* 0x0000007a3400780c */ /* 0x000fe400037c1670 */
[----:B------:R-:W-:Y:S02]  /*3d10*/  VIADDMNMX R52, R31, R83, R82, PT ;  /* 0x000000531f347246 */ /* 0x000fe40003800152 */
[----:B------:R-:W-:Y:S02]  /*3d20*/  FSEL R3, R85, -INF , !P6 ;  /* 0xff80000055037808 */ /* 0x000fe40007000000 */
[----:B------:R-:W-:-:S13]  /*3d30*/  PLOP3.LUT P6, PT, PT, PT, UP1, 0x40, 0x0 ;  /* 0x000000000000781c */ /* 0x000fda0003fce818 */
[----:B------:R-:W-:Y:S05]  /*3d40*/  @P6 BRA `(.L_x_1079) ;  /* 0x0000000000646947 */ /* 0x000fea0003800000 */
[----:B------:R-:W-:Y:S01]  /*3d50*/  IMAD.U32 R32, RZ, RZ, UR47 ;  /* 0x0000002fff207e24 */ /* 0x000fe2000f8e00ff */
        /* <DEDUP_REMOVED lines=8> */
[----:B------:R-:W-:Y:S01]  /*3de0*/  @P6 IMAD.HI.U32 R32, R31, UR10, RZ ;  /* 0x0000000a1f206c27 */ /* 0x000fe2000f8e00ff */
[----:B------:R-:W-:-:S13]  /*3df0*/  PLOP3.LUT P6, PT, PT, PT, UP2, 0x80, 0x0 ;  /* 0x000000000000781c */ /* 0x000fda0003fcf028 */
[----:B------:R-:W-:-:S04]  /*3e00*/  @P6 SHF.R.U32.HI R31, RZ, UR11, R32 ;  /* 0x0000000bff1f6c19 */ /* 0x000fc80008011620 */
[----:B------:R-:W-:Y:S01]  /*3e10*/  LOP3.LUT R31, RZ, R31, RZ, 0x33, !PT ;  /* 0x0000001fff1f7212 */ /* 0x000fe200078e33ff */
[----:B------:R-:W-:Y:S06]  /*3e20*/  BRA `(.L_x_1082) ;  /* 0x0000000000187947 */ /* 0x000fec0003800000 */
.L_x_1081:
[----:B------:R-:W-:-:S06]  /*3e30*/  UISETP.NE.AND UP2, UPT, UR7, 0x1, UPT ;  /* 0x000000010700788c */ /* 0x000fcc000bf45270 */
[----:B------:R-:W-:-:S05]  /*3e40*/  PLOP3.LUT P6, PT, PT, PT, UP2, 0x80, 0x0 ;  /* 0x000000000000781c */ /* 0x000fca0003fcf028 */
[----:B------:R-:W-:-:S08]  /*3e50*/  @UP2 ULDC.64 UR10, c[0x0][0x9e8] ;  /* 0x00027a00000a2ab9 */ /* 0x000fd00000000a00 */
[----:B------:R-:W-:Y:S01]  /*3e60*/  @P6 IMAD.HI.U32 R32, R31, UR10, RZ ;  /* 0x0000000a1f206c27 */ /* 0x000fe2000f8e00ff */
[----:B------:R-:W-:-:S13]  /*3e70*/  PLOP3.LUT P6, PT, PT, PT, UP2, 0x80, 0x0 ;  /* 0x000000000000781c */ /* 0x000fda0003fcf028 */
[----:B------:R-:W-:-:S07]  /*3e80*/  @P6 SHF.R.U32.HI R31, RZ, UR11, R32 ;  /* 0x0000000bff1f6c19 */ /* 0x000fce0008011620 */
.L_x_1082:
[----:B------:R-:W-:Y:S05]  /*3e90*/  BSYNC B0 ;  /* 0x0000000000007941 */ /* 0x000fea0003800000 */
.L_x_1080:
[----:B------:R-:W-:-:S04]  /*3ea0*/  IMAD R31, R31, UR7, -R78 ;  /* 0x000000071f1f7c24 */ /* 0x000fc8000f8e0a4e */
[----:B------:R-:W-:-:S05]  /*3eb0*/  IMAD.IADD R31, R31, 0x1, -R16 ;  /* 0x000000011f1f7824 */ /* 0x000fca00078e0a10 */
[----:B------:R-:W-:Y:S02]  /*3ec0*/  VIMNMX R74, R74, R31, !PT ;  /* 0x0000001f4a4a7248 */ /* 0x000fe40007fe0100 */
[----:B------:R-:W-:-:S07]  /*3ed0*/  VIADDMNMX R52, R31, UR7, R52, PT ;  /* 0x000000071f347c46 */ /* 0x000fce000b800134 */
.L_x_1079:
[----:B------:R-:W-:Y:S01]  /*3ee0*/  ISETP.GT.AND P2, PT, R74, 0x1, !P2 ;  /* 0x000000014a00780c */ /* 0x000fe20005744270 */
[----:B------:R-:W-:Y:S01]  /*3ef0*/  ULDC UR10, c[0x0][0x988] ;  /* 0x00026200000a7ab9 */ /* 0x000fe20000000800 */
[----:B------:R-:W-:Y:S01]  /*3f00*/  ISETP.NE.AND P6, PT, R99, RZ, PT ;  /* 0x000000ff6300720c */ /* 0x000fe20003fc5270 */
[----:B------:R-:W-:Y:S01]  /*3f10*/  @UP0 ULDC UR14, c[0x0][0x44c] ;  /* 0x00011300000e0ab9 */ /* 0x000fe20000000800 */
[----:B------:R-:W-:Y:S01]  /*3f20*/  ISETP.LT.OR P2, PT, R52, 0x2, P2 ;  /* 0x000000023400780c */ /* 0x000fe20001741670 */
[----:B------:R-:W-:Y:S01]  /*3f30*/  UIMAD.WIDE.U32 UR14, UR42, UR14, URZ ;  /* 0x0000000e2a0e72a5 */ /* 0x000fe2000f8e003f */
[----:B------:R-:W-:Y:S01]  /*3f40*/  ISETP.GT.AND P3, PT, R74, 0x70, !P3 ;  /* 0x000000704a00780c */ /* 0x000fe20005f64270 */
[----:B------:R-:W-:Y:S01]  /*3f50*/  @UP0 ULDC UR18, c[0x0][0x450] ;  /* 0x0001140000120ab9 */ /* 0x000fe20000000800 */
[----:B------:R-:W-:Y:S01]  /*3f60*/  FSEL R4, R4, -INF , !P2 ;  /* 0xff80000004047808 */ /* 0x000fe20005000000 */
[----:B------:R-:W-:Y:S01]  /*3f70*/  UMOV UR11, UR42 ;  /* 0x0000002a000b7c82 */ /* 0x000fe20008000000 */
[----:B------:R-:W-:Y:S01]  /*3f80*/  ISETP.NE.AND P2, PT, R87, RZ, PT ;  /* 0x000000ff5700720c */ /* 0x000fe20003f45270 */
[----:B------:R-:W-:Y:S01]  /*3f90*/  @UP0 USHF.R.U32.HI UR11, URZ, UR18, UR15 ;  /* 0x000000123f0b0299 */ /* 0x000fe2000801160f */
[----:B------:R-:W-:-:S02]  /*3fa0*/  ISETP.GT.AND P4, PT, R74, 0x71, !P4 ;  /* 0x000000714a00780c */ /* 0x000fc40006784270 */
[C---:B------:R-:W-:Y:S01]  /*3fb0*/  ISETP.GT.AND P2, PT, R74.reuse, 0x8, !P2 ;  /* 0x000000084a00780c */ /* 0x040fe20005744270 */
[----:B------:R-:W-:Y:S01]  /*3fc0*/  UIADD3 UR55, UR55, UR11, URZ ;  /* 0x0000000b37377290 */ /* 0x000fe2000fffe03f */
[----:B------:R-:W-:Y:S02]  /*3fd0*/  ISETP.GT.AND P5, PT, R74, 0x78, !P5 ;  /* 0x000000784a00780c */ /* 0x000fe40006fa4270 */
[C---:B------:R-:W-:Y:S01]  /*3fe0*/  ISETP.LT.OR P2, PT, R52.reuse, 0x9, P2 ;  /* 0x000000093400780c */ /* 0x040fe20001741670 */
[----:B------:R-:W-:Y:S01]  /*3ff0*/  UIADD3 UR6, UR55, UR6, URZ ;  /* 0x0000000637067290 */ /* 0x000fe2000fffe03f */
[----:B------:R-:W-:Y:S02]  /*4000*/  ISETP.LT.OR P3, PT, R52, 0x71, P3 ;  /* 0x000000713400780c */ /* 0x000fe40001f61670 */
[----:B------:R-:W-:Y:S02]  /*4010*/  FSEL R31, R5, -INF , !P2 ;  /* 0xff800000051f7808 */ /* 0x000fe40005000000 */
[----:B------:R-:W-:-:S02]  /*4020*/  ISETP.NE.AND P2, PT, R98, RZ, PT ;  /* 0x000000ff6200720c */ /* 0x000fc40003f45270 */
[----:B------:R-:W-:Y:S02]  /*4030*/  FMNMX.FTZ R5, R77, R61, !PT ;  /* 0x0000003d4d057209 */ /* 0x000fe40007810000 */
[----:B------:R-:W-:Y:S02]  /*4040*/  ISETP.GT.AND P2, PT, R74, 0x9, !P2 ;  /* 0x000000094a00780c */ /* 0x000fe40005744270 */
[C---:B------:R-:W-:Y:S02]  /*4050*/  ISETP.LT.OR P4, PT, R52.reuse, 0x72, P4 ;  /* 0x000000723400780c */ /* 0x040fe40002781670 */
[----:B------:R-:W-:Y:S02]  /*4060*/  ISETP.LT.OR P2, PT, R52, 0xa, P2 ;  /* 0x0000000a3400780c */ /* 0x000fe40001741670 */
[----:B------:R-:W-:Y:S02]  /*4070*/  FSEL R15, R15, -INF , !P3 ;  /* 0xff8000000f0f7808 */ /* 0x000fe40005800000 */
[----:B------:R-:W-:-:S02]  /*4080*/  FSEL R32, R6, -INF , !P2 ;  /* 0xff80000006207808 */ /* 0x000fc40005000000 */
[----:B------:R-:W-:Y:S02]  /*4090*/  ISETP.GT.AND P2, PT, R74, 0x10, !P6 ;  /* 0x000000104a00780c */ /* 0x000fe40007744270 */
[----:B------:R-:W-:Y:S02]  /*40a0*/  ISETP.NE.AND P6, PT, R110, RZ, PT ;  /* 0x000000ff6e00720c */ /* 0x000fe40003fc5270 */
        /* <DEDUP_REMOVED lines=70> */
[C---:B------:R-:W-:Y:S02]  /*4510*/  ISETP.LT.OR P2, PT, R52.reuse, 0x39, P2 ;  /* 0x000000393400780c */ /* 0x040fe40001741670 */
[----:B------:R-:W-:Y:S01]  /*4520*/  ISETP.LT.OR P5, PT, R52, 0x79, P5 ;  /* 0x000000793400780c */ /* 0x000fe20002fa1670 */
[----:B------:R-:W0:Y:S01]  /*4530*/  SHFL.BFLY PT, R6, R5, 0x2, 0x1f ;  /* 0x0c401f0005067f89 */ /* 0x000e2200000e0000 */
[----:B------:R-:W-:Y:S02]  /*4540*/  FSEL R43, R43, -INF , !P2 ;  /* 0xff8000002b2b7808 */ /* 0x000fe40005000000 */
[----:B------:R-:W-:Y:S02]  /*4550*/  ISETP.GT.AND P2, PT, R74, 0x39, !P6 ;  /* 0x000000394a00780c */ /* 0x000fe40007744270 */
[----:B------:R-:W-:Y:S02]  /*4560*/  ISETP.NE.AND P6, PT, R97, RZ, PT ;  /* 0x000000ff6100720c */ /* 0x000fe40003fc5270 */
[----:B------:R-:W-:-:S02]  /*4570*/  ISETP.LT.OR P2, PT, R52, 0x3a, P2 ;  /* 0x0000003a3400780c */ /* 0x000fc40001741670 */
[----:B------:R-:W-:Y:S02]  /*4580*/  FSEL R14, R14, -INF , !P4 ;  /* 0xff8000000e0e7808 */ /* 0x000fe40006000000 */
[----:B------:R-:W-:Y:S02]  /*4590*/  FSEL R44, R44, -INF , !P2 ;  /* 0xff8000002c2c7808 */ /* 0x000fe40005000000 */
[----:B------:R-:W-:Y:S02]  /*45a0*/  ISETP.NE.AND P2, PT, R111, RZ, PT ;  /* 0x000000ff6f00720c */ /* 0x000fe40003f45270 */
[----:B------:R-:W-:Y:S02]  /*45b0*/  FSEL R21, R21, -INF , !P5 ;  /* 0xff80000015157808 */ /* 0x000fe40006800000 */
        /* <DEDUP_REMOVED lines=41> */
[----:B0-----:R-:W-:Y:S02]  /*4850*/  FMNMX.FTZ R76, R5, R6, !PT ;  /* 0x00000006054c7209 */ /* 0x001fe40007810000 */
[----:B------:R-:W-:-:S03]  /*4860*/  ISETP.LT.OR P2, PT, R52, 0x69, P2 ;  /* 0x000000693400780c */ /* 0x000fc60001741670 */
[----:B------:R-:W0:Y:S01]  /*4870*/  SHFL.BFLY PT, R75, R76, 0x1, 0x1f ;  /* 0x0c201f004c4b7f89 */ /* 0x000e2200000e0000 */
[----:B------:R-:W-:Y:S02]  /*4880*/  FSEL R58, R58, -INF , !P2 ;  /* 0xff8000003a3a7808 */ /* 0x000fe40005000000 */
[----:B0-----:R-:W-:Y:S01]  /*4890*/  FMNMX.FTZ R6, R76, R75, !PT ;  /* 0x0000004b4c067209 */ /* 0x001fe20007810000 */
[----:B------:R-:W-:-:S03]  /*48a0*/  IMAD.U32 R75, RZ, RZ, UR10 ;  /* 0x0000000aff4b7e24 */ /* 0x000fc6000f8e00ff */
[C---:B------:R-:W-:Y:S01]  /*48b0*/  FSETP.NEU.FTZ.AND P2, PT, R6.reuse, -INF , PT ;  /* 0xff8000000600780b */ /* 0x040fe20003f5d000 */
[----:B------:R-:W-:-:S05]  /*48c0*/  FFMA.FTZ R75, R6, R75, -8 ;  /* 0xc1000000064b7423 */ /* 0x000fca000001004b */
[----:B------:R-:W-:Y:S02]  /*48d0*/  FSEL R78, R75, RZ, P2 ;  /* 0x000000ff4b4e7208 */ /* 0x000fe40001000000 */
[----:B------:R-:W-:Y:S02]  /*48e0*/  ISETP.GT.AND P2, PT, R74, RZ, !P6 ;  /* 0x000000ff4a00720c */ /* 0x000fe40007744270 */
[----:B------:R-:W-:Y:S01]  /*48f0*/  ISETP.NE.AND P6, PT, R79, RZ, PT ;  /* 0x000000ff4f00720c */ /* 0x000fe20003fc5270 */
[----:B------:R-:W-:-:S01]  /*4900*/  FFMA.FTZ R61, R61, UR10, -R78 ;  /* 0x0000000a3d3d7c23 */ /* 0x000fc2000801084e */
[----:B------:R-:W-:Y:S01]  /*4910*/  ISETP.LT.OR P2, PT, R52, 0x1, P2 ;  /* 0x000000013400780c */ /* 0x000fe20001741670 */
[----:B------:R-:W-:-:S01]  /*4920*/  FFMA.FTZ R60, R60, UR10, -R78 ;  /* 0x0000000a3c3c7c23 */ /* 0x000fc2000801084e */
[----:B------:R-:W-:Y:S01]  /*4930*/  ISETP.GT.AND P6, PT, R74, 0x79, !P6 ;  /* 0x000000794a00780c */ /* 0x000fe200077c4270 */
[----:B------:R-:W-:-:S01]  /*4940*/  FFMA.FTZ R63, R63, UR10, -R78 ;  /* 0x0000000a3f3f7c23 */ /* 0x000fc2000801084e */
[----:B------:R-:W-:Y:S01]  /*4950*/  FSEL R75, R2, -INF , !P2 ;  /* 0xff800000024b7808 */ /* 0x000fe20005000000 */
[----:B------:R-:W-:-:S01]  /*4960*/  FFMA.FTZ R2, R77, UR10, -R78 ;  /* 0x0000000a4d027c23 */ /* 0x000fc2000801084e */
[----:B------:R-:W-:Y:S01]  /*4970*/  ISETP.NE.AND P2, PT, R113, RZ, PT ;  /* 0x000000ff7100720c */ /* 0x000fe20003f45270 */
[----:B------:R-:W-:Y:S01]  /*4980*/  MUFU.EX2 R61, R61 ;  /* 0x0000003d003d7308 */ /* 0x000fe20000000800 */
[----:B------:R-:W-:Y:S01]  /*4990*/  FMNMX.FTZ R76, R75, R4, !PT ;  /* 0x000000044b4c7209 */ /* 0x000fe20007810000 */
[--C-:B------:R-:W-:Y:S01]  /*49a0*/  FFMA.FTZ R62, R62, UR10, -R78.reuse ;  /* 0x0000000a3e3e7c23 */ /* 0x100fe2000801084e */
[----:B------:R-:W-:Y:S01]  /*49b0*/  ISETP.GT.AND P2, PT, R74, 0x69, !P2 ;  /* 0x000000694a00780c */ /* 0x000fe20005744270 */
[--C-:B------:R-:W-:Y:S01]  /*49c0*/  FFMA.FTZ R65, R65, UR10, -R78.reuse ;  /* 0x0000000a41417c23 */ /* 0x100fe2000801084e */
[----:B------:R-:W-:Y:S01]  /*49d0*/  FMNMX.FTZ R5, R31, R76, !PT ;  /* 0x0000004c1f057209 */ /* 0x000fe20007810000 */
[--C-:B------:R-:W-:Y:S01]  /*49e0*/  FFMA.FTZ R64, R64, UR10, -R78.reuse ;  /* 0x0000000a40407c23 */ /* 0x100fe2000801084e */
[----:B------:R-:W-:Y:S01]  /*49f0*/  ISETP.LT.OR P2, PT, R52, 0x6a, P2 ;  /* 0x0000006a3400780c */ /* 0x000fe20001741670 */
[----:B------:R-:W0:Y:S01]  /*4a00*/  MUFU.EX2 R2, R2 ;  /* 0x0000000200027308 */ /* 0x000e220000000800 */
[----:B------:R-:W-:Y:S01]  /*4a10*/  FMNMX.FTZ R76, R32, R5, !PT ;  /* 0x00000005204c7209 */ /* 0x000fe20007810000 */
[--C-:B------:R-:W-:Y:S01]  /*4a20*/  FFMA.FTZ R67, R67, UR10, -R78.reuse ;  /* 0x0000000a43437c23 */ /* 0x100fe2000801084e */
[----:B------:R-:W-:Y:S01]  /*4a30*/  FSEL R13, R13, -INF , !P2 ;  /* 0xff8000000d0d7808 */ /* 0x000fe20005000000 */
[--C-:B------:R-:W-:Y:S01]  /*4a40*/  FFMA.FTZ R66, R66, UR10, -R78.reuse ;  /* 0x0000000a42427c23 */ /* 0x100fe2000801084e */
[----:B------:R-:W-:Y:S01]  /*4a50*/  FMNMX.FTZ R5, R7, R76, !PT ;  /* 0x0000004c07057209 */ /* 0x000fe20007810000 */
[--C-:B------:R-:W-:Y:S01]  /*4a60*/  FFMA.FTZ R69, R69, UR10, -R78.reuse ;  /* 0x0000000a45457c23 */ /* 0x100fe2000801084e */
[----:B------:R-:W-:Y:S01]  /*4a70*/  ISETP.LT.OR P6, PT, R52, 0x7a, P6 ;  /* 0x0000007a3400780c */ /* 0x000fe200037c1670 */
[----:B------:R-:W1:Y:S01]  /*4a80*/  MUFU.EX2 R60, R60 ;  /* 0x0000003c003c7308 */ /* 0x000e620000000800 */
[----:B------:R-:W-:Y:S01]  /*4a90*/  FMNMX.FTZ R76, R8, R5, !PT ;  /* 0x00000005084c7209 */ /* 0x000fe20007810000 */
[--C-:B------:R-:W-:Y:S01]  /*4aa0*/  FFMA.FTZ R68, R68, UR10, -R78.reuse ;  /* 0x0000000a44447c23 */ /* 0x100fe2000801084e */
[----:B------:R-:W-:Y:S01]  /*4ab0*/  FSEL R20, R20, -INF , !P6 ;  /* 0xff80000014147808 */ /* 0x000fe20007000000 */
[--C-:B------:R-:W-:Y:S01]  /*4ac0*/  FFMA.FTZ R71, R71, UR10, -R78.reuse ;  /* 0x0000000a47477c23 */ /* 0x100fe2000801084e */
[----:B------:R-:W-:Y:S01]  /*4ad0*/  FMNMX.FTZ R5, R9, R76, !PT ;  /* 0x0000004c09057209 */ /* 0x000fe20007810000 */
[--C-:B------:R-:W-:Y:S01]  /*4ae0*/  FFMA.FTZ R70, R70, UR10, -R78.reuse ;  /* 0x0000000a46467c23 */ /* 0x100fe2000801084e */
[----:B------:R-:W-:-:S01]  /*4af0*/  FFMA.FTZ R73, R73, UR10, -R78 ;  /* 0x0000000a49497c23 */ /* 0x000fc2000801084e */
[----:B------:R-:W2:Y:S01]  /*4b00*/  MUFU.EX2 R63, R63 ;  /* 0x0000003f003f7308 */ /* 0x000ea20000000800 */
[----:B------:R-:W-:Y:S01]  /*4b10*/  FMNMX.FTZ R76, R10, R5, !PT ;  /* 0x000000050a4c7209 */ /* 0x000fe20007810000 */
[----:B0-----:R-:W-:Y:S01]  /*4b20*/  FADD.FTZ R77, R2, R61 ;  /* 0x0000003d024d7221 */ /* 0x001fe20000010000 */
[----:B------:R-:W-:-:S01]  /*4b30*/  FFMA.FTZ R72, R72, UR10, -R78 ;  /* 0x0000000a48487c23 */ /* 0x000fc2000801084e */
[--C-:B------:R-:W-:Y:S01]  /*4b40*/  FFMA.FTZ R59, R59, UR10, -R78.reuse ;  /* 0x0000000a3b3b7c23 */ /* 0x100fe2000801084e */
[----:B------:R-:W-:Y:S01]  /*4b50*/  FMNMX.FTZ R5, R11, R76, !PT ;  /* 0x0000004c0b057209 */ /* 0x000fe20007810000 */
[--C-:B------:R-:W-:Y:S01]  /*4b60*/  FFMA.FTZ R55, R55, UR10, -R78.reuse ;  /* 0x0000000a37377c23 */ /* 0x100fe2000801084e */
[----:B------:R-:W-:-:S01]  /*4b70*/  FFMA.FTZ R48, R48, UR10, -R78 ;  /* 0x0000000a30307c23 */ /* 0x000fc2000801084e */
[----:B------:R-:W0:Y:S01]  /*4b80*/  MUFU.EX2 R62, R62 ;  /* 0x0000003e003e7308 */ /* 0x000e220000000800 */
[----:B------:R-:W-:Y:S01]  /*4b90*/  FMNMX.FTZ R5, R12, R5, !PT ;  /* 0x000000050c057209 */ /* 0x000fe20007810000 */
[--C-:B------:R-:W-:Y:S01]  /*4ba0*/  FFMA.FTZ R42, R42, UR10, -R78.reuse ;  /* 0x0000000a2a2a7c23 */ /* 0x100fe2000801084e */
[----:B------:R-:W-:-:S01]  /*4bb0*/  FFMA.FTZ R37, R37, UR10, -R78 ;  /* 0x0000000a25257c23 */ /* 0x000fc2000801084e */
[--C-:B------:R-:W-:Y:S01]  /*4bc0*/  FFMA.FTZ R36, R36, UR10, -R78.reuse ;  /* 0x0000000a24247c23 */ /* 0x100fe2000801084e */
[----:B------:R-:W-:Y:S01]  /*4bd0*/  FMNMX.FTZ R76, R38, R5, !PT ;  /* 0x00000005264c7209 */ /* 0x000fe20007810000 */
[--C-:B------:R-:W-:Y:S01]  /*4be0*/  FFMA.FTZ R35, R35, UR10, -R78.reuse ;  /* 0x0000000a23237c23 */ /* 0x100fe2000801084e */
[----:B------:R-:W-:-:S01]  /*4bf0*/  FFMA.FTZ R34, R34, UR10, -R78 ;  /* 0x0000000a22227c23 */ /* 0x000fc2000801084e */
[----:B------:R-:W-:Y:S01]  /*4c00*/  MUFU.EX2 R65, R65 ;  /* 0x0000004100417308 */ /* 0x000fe20000000800 */
        /* <DEDUP_REMOVED lines=13> */
[----:B------:R-:W-:-:S02]  /*4ce0*/  FFMA.FTZ R3, R3, UR10, -R78 ;  /* 0x0000000a03037c23 */ /* 0x000fc4000801084e */
[----:B------:R-:W-:Y:S01]  /*4cf0*/  MUFU.EX2 R67, R67 ;  /* 0x0000004300437308 */ /* 0x000fe20000000800 */
[----:B------:R-:W-:-:S04]  /*4d00*/  FMNMX.FTZ R76, R44, R5, !PT ;  /* 0x000000052c4c7209 */ /* 0x000fc80007810000 */
[----:B------:R-:W-:-:S03]  /*4d10*/  FMNMX.FTZ R5, R45, R76, !PT ;  /* 0x0000004c2d057209 */ /* 0x000fc60007810000 */
        /* <DEDUP_REMOVED lines=22> */
[----:B------:R-:W-:-:S05]  /*4e80*/  FMNMX.FTZ R5, R20, R5, !PT ;  /* 0x0000000514057209 */ /* 0x000fca0007810000 */
[----:B------:R-:W3:Y:S02]  /*4e90*/  SHFL.BFLY PT, R52, R5, 0x2, 0x1f ;  /* 0x0c401f0005347f89 */ /* 0x000ee400000e0000 */
[----:B------:R-:W-:Y:S08]  /*4ea0*/  MUFU.EX2 R55, R55 ;  /* 0x0000003700377308 */ /* 0x000ff00000000800 */
[----:B------:R-:W-:Y:S08]  /*4eb0*/  MUFU.EX2 R48, R48 ;  /* 0x0000003000307308 */ /* 0x000ff00000000800 */
[----:B------:R-:W-:Y:S01]  /*4ec0*/  MUFU.EX2 R42, R42 ;  /* 0x0000002a002a7308 */ /* 0x000fe20000000800 */
[----:B---3--:R-:W-:-:S07]  /*4ed0*/  FMNMX.FTZ R52, R5, R52, !PT ;  /* 0x0000003405347209 */ /* 0x008fce0007810000 */
[----:B------:R-:W-:Y:S01]  /*4ee0*/  MUFU.EX2 R37, R37 ;  /* 0x0000002500257308 */ /* 0x000fe20000000800 */
[----:B------:R-:W3:Y:S07]  /*4ef0*/  SHFL.BFLY PT, R5, R52, 0x1, 0x1f ;  /* 0x0c201f0034057f89 */ /* 0x000eee00000e0000 */
[----:B------:R-:W-:Y:S08]  /*4f00*/  MUFU.EX2 R34, R34 ;  /* 0x0000002200227308 */ /* 0x000ff00000000800 */
[----:B------:R-:W-:Y:S08]  /*4f10*/  MUFU.EX2 R33, R33 ;  /* 0x0000002100217308 */ /* 0x000ff00000000800 */
[----:B------:R-:W-:Y:S01]  /*4f20*/  MUFU.EX2 R36, R36 ;  /* 0x0000002400247308 */ /* 0x000fe20000000800 */
[----:B---3--:R-:W-:Y:S01]  /*4f30*/  FMNMX.FTZ R5, R52, R5, !PT ;  /* 0x0000000534057209 */ /* 0x008fe20007810000 */
[----:B------:R-:W-:-:S03]  /*4f40*/  IMAD.U32 R52, RZ, RZ, UR10 ;  /* 0x0000000aff347e24 */ /* 0x000fc6000f8e00ff */
[C---:B------:R-:W-:Y:S01]  /*4f50*/  FSETP.NEU.FTZ.AND P2, PT, R5.reuse, -INF , PT ;  /* 0xff8000000500780b */ /* 0x040fe20003f5d000 */
[----:B------:R-:W-:-:S02]  /*4f60*/  FFMA.FTZ R52, R5, R52, -8 ;  /* 0xc100000005347423 */ /* 0x000fc40000010034 */
[----:B------:R-:W-:Y:S03]  /*4f70*/  MUFU.EX2 R35, R35 ;  /* 0x0000002300237308 */ /* 0x000fe60000000800 */
[----:B------:R-:W-:Y:S02]  /*4f80*/  FSEL R74, R52, RZ, P2 ;  /* 0x000000ff344a7208 */ /* 0x000fe40001000000 */
[----:B------:R-:W-:-:S03]  /*4f90*/  PLOP3.LUT P2, PT, PT, PT, UP1, 0x40, 0x0 ;  /* 0x000000000000781c */ /* 0x000fc60003f4e818 */
        /* <DEDUP_REMOVED lines=16> */
[----:B------:R1:W3:Y:S01]  /*50a0*/  MUFU.EX2 R75, R4 ;  /* 0x00000004004b7308 */ /* 0x0002e20000000800 */
[----:B------:R-:W-:-:S01]  /*50b0*/  FFMA.FTZ R41, R41, UR10, -R74 ;  /* 0x0000000a29297c23 */ /* 0x000fc2000801084a */
[--C-:B------:R-:W-:Y:S01]  /*50c0*/  FFMA.FTZ R43, R43, UR10, -R74.reuse ;  /* 0x0000000a2b2b7c23 */ /* 0x100fe2000801084a */
[----:B------:R-:W-:-:S01]  /*50d0*/  FFMA.FTZ R44, R44, UR10, -R74 ;  /* 0x0000000a2c2c7c23 */ /* 0x000fc2000801084a */
[--C-:B------:R-:W-:Y:S01]  /*50e0*/  FFMA.FTZ R45, R45, UR10, -R74.reuse ;  /* 0x0000000a2d2d7c23 */ /* 0x100fe2000801084a */
[----:B------:R-:W-:-:S01]  /*50f0*/  FFMA.FTZ R46, R46, UR10, -R74 ;  /* 0x0000000a2e2e7c23 */ /* 0x000fc2000801084a */
[--C-:B------:R-:W-:Y:S01]  /*5100*/  FFMA.FTZ R47, R47, UR10, -R74.reuse ;  /* 0x0000000a2f2f7c23 */ /* 0x100fe2000801084a */
[----:B------:R-:W-:-:S01]  /*5110*/  FFMA.FTZ R50, R50, UR10, -R74 ;  /* 0x0000000a32327c23 */ /* 0x000fc2000801084a */
[----:B------:R-:W4:Y:S01]  /*5120*/  MUFU.EX2 R31, R31 ;  /* 0x0000001f001f7308 */ /* 0x000f220000000800 */
[----:B-1----:R-:W-:-:S01]  /*5130*/  FADD.FTZ R4, R60, R77 ;  /* 0x0000004d3c047221 */ /* 0x002fc20000010000 */
[--C-:B------:R-:W-:Y:S01]  /*5140*/  FFMA.FTZ R51, R51, UR10, -R74.reuse ;  /* 0x0000000a33337c23 */ /* 0x100fe2000801084a */
[----:B------:R-:W-:-:S01]  /*5150*/  FFMA.FTZ R53, R53, UR10, -R74 ;  /* 0x0000000a35357c23 */ /* 0x000fc2000801084a */
[----:B------:R-:W-:Y:S01]  /*5160*/  FFMA.FTZ R54, R54, UR10, -R74 ;  /* 0x0000000a36367c23 */ /* 0x000fe2000801084a */
[----:B--2---:R-:W-:-:S01]  /*5170*/  FADD.FTZ R77, R63, R4 ;  /* 0x000000043f4d7221 */ /* 0x004fc20000010000 */
[--C-:B------:R-:W-:Y:S01]  /*5180*/  FFMA.FTZ R56, R56, UR10, -R74.reuse ;  /* 0x0000000a38387c23 */ /* 0x100fe2000801084a */
[----:B------:R-:W-:-:S01]  /*5190*/  FFMA.FTZ R57, R57, UR10, -R74 ;  /* 0x0000000a39397c23 */ /* 0x000fc2000801084a */
[----:B------:R-:W1:Y:S01]  /*51a0*/  MUFU.EX2 R32, R32 ;  /* 0x0000002000207308 */ /* 0x000e620000000800 */
[----:B0-----:R-:W-:-:S01]  /*51b0*/  FADD.FTZ R4, R62, R77 ;  /* 0x0000004d3e047221 */ /* 0x001fc20000010000 */
[----:B---3--:R-:W-:Y:S01]  /*51c0*/  FADD.FTZ R76, R52, R75 ;  /* 0x0000004b344c7221 */ /* 0x008fe20000010000 */
[----:B------:R-:W-:-:S01]  /*51d0*/  FFMA.FTZ R58, R58, UR10, -R74 ;  /* 0x0000000a3a3a7c23 */ /* 0x000fc2000801084a */
[----:B------:R-:W-:Y:S01]  /*51e0*/  FFMA.FTZ R13, R13, UR10, -R74 ;  /* 0x0000000a0d0d7c23 */ /* 0x000fe2000801084a */
[----:B------:R-:W-:-:S01]  /*51f0*/  FADD.FTZ R77, R65, R4 ;  /* 0x00000004414d7221 */ /* 0x000fc20000010000 */
[--C-:B------:R-:W-:Y:S01]  /*5200*/  FFMA.FTZ R15, R15, UR10, -R74.reuse ;  /* 0x0000000a0f0f7c23 */ /* 0x100fe2000801084a */
[----:B------:R-:W-:-:S01]  /*5210*/  FFMA.FTZ R14, R14, UR10, -R74 ;  /* 0x0000000a0e0e7c23 */ /* 0x000fc2000801084a */
[----:B------:R-:W0:Y:S01]  /*5220*/  MUFU.EX2 R7, R7 ;  /* 0x0000000700077308 */ /* 0x000e220000000800 */
[----:B------:R-:W-:-:S01]  /*5230*/  FADD.FTZ R78, R64, R77 ;  /* 0x0000004d404e7221 */ /* 0x000fc20000010000 */
[----:B----4-:R-:W-:Y:S01]  /*5240*/  FADD.FTZ R77, R31, R76 ;  /* 0x0000004c1f4d7221 */ /* 0x010fe20000010000 */
[----:B------:R-:W-:-:S01]  /*5250*/  FFMA.FTZ R21, R21, UR10, -R74 ;  /* 0x0000000a15157c23 */ /* 0x000fc2000801084a */
[----:B------:R-:W-:Y:S01]  /*5260*/  FFMA.FTZ R20, R20, UR10, -R74 ;  /* 0x0000000a14147c23 */ /* 0x000fe2000801084a */
[----:B------:R-:W-:-:S01]  /*5270*/  FADD.FTZ R79, R67, R78 ;  /* 0x0000004e434f7221 */ /* 0x000fc20000010000 */
[----:B------:R-:W-:-:S02]  /*5280*/  F2FP.SATFINITE.E4M3.F32.PACK_AB_MERGE_C R78, R63, R60, RZ ;  /* 0x0000003c3f4e723e */ /* 0x000fc400048070ff */
[----:B------:R-:W2:Y:S01]  /*5290*/  MUFU.EX2 R8, R8 ;  /* 0x0000000800087308 */ /* 0x000ea20000000800 */
[----:B-1----:R-:W-:-:S01]  /*52a0*/  FADD.FTZ R60, R32, R77 ;  /* 0x0000004d203c7221 */ /* 0x002fc20000010000 */
[----:B------:R-:W-:Y:S01]  /*52b0*/  F2FP.SATFINITE.E4M3.F32.PACK_AB_MERGE_C R164, R61, R2, R78 ;  /* 0x000000023da4723e */ /* 0x000fe2000480704e */
[----:B------:R-:W-:-:S01]  /*52c0*/  FADD.FTZ R76, R66, R79 ;  /* 0x0000004f424c7221 */ /* 0x000fc20000010000 */
[----:B------:R-:W-:Y:S02]  /*52d0*/  F2FP.SATFINITE.E4M3.F32.PACK_AB_MERGE_C R32, R32, R31, RZ ;  /* 0x0000001f2020723e */ /* 0x000fe400048070ff */
[----:B------:R-:W-:Y:S01]  /*52e0*/  F2FP.SATFINITE.E4M3.F32.PACK_AB_MERGE_C R64, R67, R64, RZ ;  /* 0x000000404340723e */ /* 0x000fe200048070ff */
[----:B------:R-:W-:Y:S01]  /*52f0*/  FADD.FTZ R63, R69, R76 ;  /* 0x0000004c453f7221 */ /* 0x000fe20000010000 */
[----:B------:R-:W1:Y:S01]  /*5300*/  MUFU.EX2 R9, R9 ;  /* 0x0000000900097308 */ /* 0x000e620000000800 */
[----:B------:R-:W-:Y:S02]  /*5310*/  F2FP.SATFINITE.E4M3.F32.PACK_AB_MERGE_C R165, R75, R52, R32 ;  /* 0x000000344ba5723e */ /* 0x000fe40004807020 */
[----:B------:R-:W-:-:S05]  /*5320*/  F2FP.SATFINITE.E4M3.F32.PACK_AB_MERGE_C R166, R65, R62, R64 ;  /* 0x0000003e41a6723e */ /* 0x000fca0004807040 */
[----:B------:R-:W3:Y:S08]  /*5330*/  MUFU.EX2 R10, R10 ;  /* 0x0000000a000a7308 */ /* 0x000ef00000000800 */
[----:B------:R-:W4:Y:S08]  /*5340*/  MUFU.EX2 R11, R11 ;  /* 0x0000000b000b7308 */ /* 0x000f300000000800 */
[----:B------:R0:W-:Y:S08]  /*5350*/  MUFU.EX2 R4, R49 ;  /* 0x0000003100047308 */ /* 0x0001f00000000800 */
[----:B------:R-:W5:Y:S01]  /*5360*/  MUFU.EX2 R12, R12 ;  /* 0x0000000c000c7308 */ /* 0x000f620000000800 */
[----:B0-----:R-:W-:-:S01]  /*5370*/  FADD.FTZ R49, R7, R60 ;  /* 0x0000003c07317221 */ /* 0x001fc20000010000 */
[----:B------:R-:W-:Y:S01]  /*5380*/  FADD.FTZ R60, R68, R63 ;  /* 0x0000003f443c7221 */ /* 0x000fe20000010000 */
[----:B------:R-:W-:-:S02]  /*5390*/  F2FP.SATFINITE.E4M3.F32.PACK_AB_MERGE_C R68, R71, R68, RZ ;  /* 0x000000444744723e */ /* 0x000fc400048070ff */
[----:B--2---:R-:W-:Y:S01]  /*53a0*/  FADD.FTZ R2, R8, R49 ;  /* 0x0000003108027221 */ /* 0x004fe20000010000 */
[----:B------:R-:W-:-:S01]  /*53b0*/  FADD.FTZ R71, R71, R60 ;  /* 0x0000003c47477221 */ /* 0x000fc20000010000 */
[----:B------:R-:W-:Y:S01]  /*53c0*/  F2FP.SATFINITE.E4M3.F32.PACK_AB_MERGE_C R160, R69, R66, R68 ;  /* 0x0000004245a0723e */ /* 0x000fe20004807044 */
[----:B------:R-:W0:Y:S01]  /*53d0*/  MUFU.EX2 R38, R38 ;  /* 0x0000002600267308 */ /* 0x000e220000000800 */
[----:B-1----:R-:W-:-:S01]  /*53e0*/  FADD.FTZ R49, R9, R2 ;  /* 0x0000000209317221 */ /* 0x002fc20000010000 */
[----:B------:R-:W-:-:S03]  /*53f0*/  FADD.FTZ R60, R70, R71 ;  /* 0x00000047463c7221 */ /* 0x000fc60000010000 */
[----:B---3--:R-:W-:Y:S01]  /*5400*/  FADD.FTZ R2, R10, R49 ;  /* 0x000000310a027221 */ /* 0x008fe20000010000 */
[----:B------:R-:W-:-:S01]  /*5410*/  FADD.FTZ R61, R73, R60 ;  /* 0x0000003c493d7221 */ /* 0x000fc20000010000 */
[----:B------:R-:W-:Y:S01]  /*5420*/  F2FP.SATFINITE.E4M3.F32.PACK_AB_MERGE_C R60, R37, R42, RZ ;  /* 0x0000002a253c723e */ /* 0x000fe200048070ff */
[----:B------:R-:W1:Y:S01]  /*5430*/  MUFU.EX2 R39, R39 ;  /* 0x0000002700277308 */ /* 0x000e620000000800 */
[----:B----4-:R-:W-:-:S01]  /*5440*/  FADD.FTZ R49, R11, R2 ;  /* 0x000000020b317221 */ /* 0x010fc20000010000 */
[----:B------:R-:W-:Y:S01]  /*5450*/  F2FP.SATFINITE.E4M3.F32.PACK_AB_MERGE_C R2, R59, R72, RZ ;  /* 0x000000483b02723e */ /* 0x000fe200048070ff */
[----:B------:R-:W-:-:S01]  /*5460*/  FADD.FTZ R72, R72, R61 ;  /* 0x0000003d48487221 */ /* 0x000fc20000010000 */
[----:B------:R-:W-:Y:S01]  /*5470*/  F2FP.SATFINITE.E4M3.F32.PACK_AB_MERGE_C R10, R10, R9, RZ ;  /* 0x000000090a0a723e */ /* 0x000fe200048070ff */
[----:B-----5:R-:W-:-:S01]  /*5480*/  FADD.FTZ R49, R12, R49 ;  /* 0x000000310c317221 */ /* 0x020fc20000010000 */
[----:B------:R-:W-:Y:S01]  /*5490*/  F2FP.SATFINITE.E4M3.F32.PACK_AB_MERGE_C R162, R73, R70, R2 ;  /* 0x0000004649a2723e */ /* 0x000fe20004807002 */
[----:B------:R-:W-:-:S01]  /*54a0*/  FADD.FTZ R72, R59, R72 ;  /* 0x000000483b487221 */ /* 0x000fc20000010000 */
[----:B------:R-:W2:Y:S01]  /*54b0*/  MUFU.EX2 R40, R40 ;  /* 0x0000002800287308 */ /* 0x000ea20000000800 */
[----:B0-----:R-:W-:-:S01]  /*54c0*/  FADD.FTZ R2, R38, R49 ;  /* 0x0000003126027221 */ /* 0x001fc20000010000 */
[----:B------:R-:W-:Y:S01]  /*54d0*/  F2FP.SATFINITE.E4M3.F32.PACK_AB_MERGE_C R156, R48, R55, R60 ;  /* 0x00000037309c723e */ /* 0x000fe2000480703c */
[----:B------:R-:W-:-:S01]  /*54e0*/  FADD.FTZ R59, R55, R72 ;  /* 0x00000048373b7221 */ /* 0x000fc20000010000 */
[----:B------:R-:W-:-:S03]  /*54f0*/  F2FP.SATFINITE.E4M3.F32.PACK_AB_MERGE_C R167, R8, R7, R10 ;  /* 0x0000000708a7723e */ /* 0x000fc6000480700a */
[----:B------:R-:W-:Y:S01]  /*5500*/  FADD.FTZ R59, R48, R59 ;  /* 0x0000003b303b7221 */ /* 0x000fe20000010000 */
[----:B------:R-:W0:Y:S01]  /*5510*/  MUFU.EX2 R41, R41 ;  /* 0x0000002900297308 */ /* 0x000e220000000800 */
[----:B-1----:R-:W-:-:S01]  /*5520*/  FADD.FTZ R49, R39, R2 ;  /* 0x0000000227317221 */ /* 0x002fc20000010000 */
[----:B------:R-:W-:Y:S01]  /*5530*/  F2FP.SATFINITE.E4M3.F32.PACK_AB_MERGE_C R48, R33, R34, RZ ;  /* 0x000000222130723e */ /* 0x000fe200048070ff */
[----:B------:R-:W-:-:S01]  /*5540*/  FADD.FTZ R42, R42, R59 ;  /* 0x0000003b2a2a7221 */ /* 0x000fc20000010000 */
[----:B------:R-:W-:Y:S02]  /*5550*/  F2FP.SATFINITE.E4M3.F32.PACK_AB_MERGE_C R38, R39, R38, RZ ;  /* 0x000000262726723e */ /* 0x000fe400048070ff */
[----:B------:R-:W-:Y:S01]  /*5560*/  F2FP.SATFINITE.E4M3.F32.PACK_AB_MERGE_C R158, R35, R36, R48 ;  /* 0x00000024239e723e */ /* 0x000fe20004807030 */
[----:B------:R-:W-:Y:S01]  /*5570*/  FADD.FTZ R37, R37, R42 ;  /* 0x0000002a25257221 */ /* 0x000fe20000010000 */
[----:B------:R-:W1:Y:S01]  /*5580*/  MUFU.EX2 R43, R43 ;  /* 0x0000002b002b7308 */ /* 0x000e620000000800 */
[----:B--2---:R-:W-:-:S01]  /*5590*/  FADD.FTZ R2, R40, R49 ;  /* 0x0000003128027221 */ /* 0x004fc20000010000 */
[----:B------:R-:W-:Y:S01]  /*55a0*/  F2FP.SATFINITE.E4M3.F32.PACK_AB_MERGE_C R161, R12, R11, R38 ;  /* 0x0000000b0ca1723e */ /* 0x000fe20004807026 */
[----:B------:R-:W-:-:S04]  /*55b0*/  FADD.FTZ R36, R36, R37 ;  /* 0x0000002524247221 */ /* 0x000fc80000010000 */
[----:B------:R-:W-:Y:S01]  /*55c0*/  FADD.FTZ R35, R35, R36 ;  /* 0x0000002423237221 */ /* 0x000fe20000010000 */
[----:B------:R-:W2:Y:S01]  /*55d0*/  MUFU.EX2 R44, R44 ;  /* 0x0000002c002c7308 */ /* 0x000ea20000000800 */
[----:B0-----:R-:W-:-:S02]  /*55e0*/  FADD.FTZ R2, R41, R2 ;  /* 0x0000000229027221 */ /* 0x001fc40000010000 */
[----:B------:R-:W-:-:S04]  /*55f0*/  FADD.FTZ R34, R34, R35 ;  /* 0x0000002322227221 */ /* 0x000fc80000010000 */
[----:B------:R-:W-:Y:S01]  /*5600*/  FADD.FTZ R33, R33, R34 ;  /* 0x0000002221217221 */ /* 0x000fe20000010000 */
[----:B------:R-:W0:Y:S01]  /*5610*/  MUFU.EX2 R45, R45 ;  /* 0x0000002d002d7308 */ /* 0x000e220000000800 */
[----:B-1----:R-:W-:-:S07]  /*5620*/  FADD.FTZ R49, R43, R2 ;  /* 0x000000022b317221 */ /* 0x002fce0000010000 */
[----:B------:R-:W1:Y:S01]  /*5630*/  MUFU.EX2 R46, R46 ;  /* 0x0000002e002e7308 */ /* 0x000e620000000800 */
[----:B--2---:R-:W-:-:S01]  /*5640*/  FADD.FTZ R2, R44, R49 ;  /* 0x000000312c027221 */ /* 0x004fc20000010000 */
[----:B------:R-:W-:-:S04]  /*5650*/  F2FP.SATFINITE.E4M3.F32.PACK_AB_MERGE_C R43, R44, R43, RZ ;  /* 0x0000002b2c2b723e */ /* 0x000fc800048070ff */
[----:B------:R-:W-:Y:S02]  /*5660*/  F2FP.SATFINITE.E4M3.F32.PACK_AB_MERGE_C R163, R41, R40, R43 ;  /* 0x0000002829a3723e */ /* 0x000fe4000480702b */
[----:B------:R-:W2:Y:S01]  /*5670*/  MUFU.EX2 R47, R47 ;  /* 0x0000002f002f7308 */ /* 0x000ea20000000800 */
[----:B0-----:R-:W-:-:S07]  /*5680*/  FADD.FTZ R31, R45, R2 ;  /* 0x000000022d1f7221 */ /* 0x001fce0000010000 */
[----:B------:R-:W0:Y:S01]  /*5690*/  MUFU.EX2 R50, R50 ;  /* 0x0000003200327308 */ /* 0x000e220000000800 */
[----:B-1----:R-:W-:-:S07]  /*56a0*/  FADD.FTZ R2, R46, R31 ;  /* 0x0000001f2e027221 */ /* 0x002fce0000010000 */
[----:B------:R-:W1:Y:S01]  /*56b0*/  MUFU.EX2 R51, R51 ;  /* 0x0000003300337308 */ /* 0x000e620000000800 */
[----:B--2---:R-:W-:-:S04]  /*56c0*/  FADD.FTZ R9, R47, R2 ;  /* 0x000000022f097221 */ /* 0x004fc80000010000 */
[C---:B------:R-:W-:Y:S01]  /*56d0*/  FADD.FTZ R9, R4.reuse, R9 ;  /* 0x0000000904097221 */ /* 0x040fe20000010000 */
[----:B------:R-:W-:Y:S02]  /*56e0*/  F2FP.SATFINITE.E4M3.F32.PACK_AB_MERGE_C R4, R4, R47, RZ ;  /* 0x0000002f0404723e */ /* 0x000fe400048070ff */
[----:B------:R-:W2:Y:S01]  /*56f0*/  MUFU.EX2 R53, R53 ;  /* 0x0000003500357308 */ /* 0x000ea20000000800 */
[----:B0-----:R-:W-:-:S01]  /*5700*/  FADD.FTZ R2, R50, R9 ;  /* 0x0000000932027221 */ /* 0x001fc20000010000 */
[----:B------:R-:W-:-:S06]  /*5710*/  F2FP.SATFINITE.E4M3.F32.PACK_AB_MERGE_C R157, R46, R45, R4 ;  /* 0x0000002d2e9d723e */ /* 0x000fcc0004807004 */
[----:B------:R-:W0:Y:S01]  /*5720*/  MUFU.EX2 R27, R27 ;  /* 0x0000001b001b7308 */ /* 0x000e220000000800 */
[----:B-1----:R-:W-:-:S07]  /*5730*/  FADD.FTZ R2, R51, R2 ;  /* 0x0000000233027221 */ /* 0x002fce0000010000 */
[----:B------:R-:W1:Y:S01]  /*5740*/  MUFU.EX2 R54, R54 ;  /* 0x0000003600367308 */ /* 0x000e620000000800 */
[----:B--2---:R-:W-:-:S07]  /*5750*/  FADD.FTZ R7, R53, R2 ;  /* 0x0000000235077221 */ /* 0x004fce0000010000 */
[----:B------:R-:W-:Y:S01]  /*5760*/  MUFU.EX2 R30, R30 ;  /* 0x0000001e001e7308 */ /* 0x000fe20000000800 */
[----:B0-----:R-:W-:-:S07]  /*5770*/  F2FP.SATFINITE.E4M3.F32.PACK_AB_MERGE_C R31, R27, R28, RZ ;  /* 0x0000001c1b1f723e */ /* 0x001fce00048070ff */
[----:B------:R-:W0:Y:S01]  /*5780*/  MUFU.EX2 R29, R29 ;  /* 0x0000001d001d7308 */ /* 0x000e220000000800 */
[----:B-1----:R-:W-:-:S01]  /*5790*/  FADD.FTZ R7, R54, R7 ;  /* 0x0000000736077221 */ /* 0x002fc20000010000 */
[----:B------:R-:W-:-:S04]  /*57a0*/  F2FP.SATFINITE.E4M3.F32.PACK_AB_MERGE_C R53, R54, R53, RZ ;  /* 0x000000353635723e */ /* 0x000fc800048070ff */
[----:B------:R-:W-:Y:S02]  /*57b0*/  F2FP.SATFINITE.E4M3.F32.PACK_AB_MERGE_C R159, R51, R50, R53 ;  /* 0x00000032339f723e */ /* 0x000fe40004807035 */
[----:B------:R-:W1:Y:S08]  /*57c0*/  MUFU.EX2 R56, R56 ;  /* 0x0000003800387308 */ /* 0x000e700000000800 */
[----:B------:R-:W2:Y:S01]  /*57d0*/  MUFU.EX2 R57, R57 ;  /* 0x0000003900397308 */ /* 0x000ea20000000800 */
[----:B0-----:R-:W-:Y:S01]  /*57e0*/  F2FP.SATFINITE.E4M3.F32.PACK_AB_MERGE_C R152, R29, R30, R31 ;  /* 0x0000001e1d98723e */ /* 0x001fe2000480701f */
[----:B------:R-:W-:-:S04]  /*57f0*/  FADD.FTZ R30, R30, R33 ;  /* 0x000000211e1e7221 */ /* 0x000fc80000010000 */
[----:B------:R-:W-:Y:S02]  /*5800*/  FADD.FTZ R29, R29, R30 ;  /* 0x0000001e1d1d7221 */ /* 0x000fe40000010000 */
[----:B------:R-:W0:Y:S01]  /*5810*/  MUFU.EX2 R58, R58 ;  /* 0x0000003a003a7308 */ /* 0x000e220000000800 */
[----:B-1----:R-:W-:-:S01]  /*5820*/  FADD.FTZ R2, R56, R7 ;  /* 0x0000000738027221 */ /* 0x002fc20000010000 */
[----:B------:R-:W-:-:S04]  /*5830*/  FADD.FTZ R28, R28, R29 ;  /* 0x0000001d1c1c7221 */ /* 0x000fc80000010000 */
[----:B------:R-:W-:Y:S02]  /*5840*/  FADD.FTZ R27, R27, R28 ;  /* 0x0000001c1b1b7221 */ /* 0x000fe40000010000 */
[----:B------:R-:W-:Y:S01]  /*5850*/  MUFU.EX2 R24, R24 ;  /* 0x0000001800187308 */ /* 0x000fe20000000800 */
[----:B--2---:R-:W-:-:S07]  /*5860*/  FADD.FTZ R7, R57, R2 ;  /* 0x0000000239077221 */ /* 0x004fce0000010000 */
[----:B------:R-:W1:Y:S01]  /*5870*/  MUFU.EX2 R3, R3 ;  /* 0x0000000300037308 */ /* 0x000e620000000800 */
[----:B0-----:R-:W-:-:S07]  /*5880*/  FADD.FTZ R2, R58, R7 ;  /* 0x000000073a027221 */ /* 0x001fce0000010000 */
[----:B------:R-:W0:Y:S08]  /*5890*/  MUFU.EX2 R13, R13 ;  /* 0x0000000d000d7308 */ /* 0x000e300000000800 */
[----:B------:R-:W-:Y:S01]  /*58a0*/  MUFU.EX2 R26, R26 ;  /* 0x0000001a001a7308 */ /* 0x000fe20000000800 */
[----:B-1----:R-:W-:-:S07]  /*58b0*/  F2FP.SATFINITE.E4M3.F32.PACK_AB_MERGE_C R8, R3, R24, RZ ;  /* 0x000000180308723e */ /* 0x002fce00048070ff */
[----:B------:R-:W1:Y:S01]  /*58c0*/  MUFU.EX2 R25, R25 ;  /* 0x0000001900197308 */ /* 0x000e620000000800 */
[----:B0-----:R-:W-:-:S01]  /*58d0*/  FADD.FTZ R2, R13, R2 ;  /* 0x000000020d027221 */ /* 0x001fc20000010000 */
[----:B------:R-:W-:-:S04]  /*58e0*/  F2FP.SATFINITE.E4M3.F32.PACK_AB_MERGE_C R58, R13, R58, RZ ;  /* 0x0000003a0d3a723e */ /* 0x000fc800048070ff */
[----:B------:R-:W-:Y:S02]  /*58f0*/  F2FP.SATFINITE.E4M3.F32.PACK_AB_MERGE_C R153, R57, R56, R58 ;  /* 0x000000383999723e */ /* 0x000fe4000480703a */
[----:B------:R-:W0:Y:S08]  /*5900*/  MUFU.EX2 R15, R15 ;  /* 0x0000000f000f7308 */ /* 0x000e300000000800 */
[----:B------:R-:W2:Y:S01]  /*5910*/  MUFU.EX2 R14, R14 ;  /* 0x0000000e000e7308 */ /* 0x000ea20000000800 */
[----:B-1----:R-:W-:Y:S01]  /*5920*/  F2FP.SATFINITE.E4M3.F32.PACK_AB_MERGE_C R154, R25, R26, R8 ;  /* 0x0000001a199a723e */ /* 0x002fe20004807008 */
[----:B------:R-:W-:-:S04]  /*5930*/  FADD.FTZ R26, R26, R27 ;  /* 0x0000001b1a1a7221 */ /* 0x000fc80000010000 */
[----:B------:R-:W-:Y:S02]  /*5940*/  FADD.FTZ R25, R25, R26 ;  /* 0x0000001a19197221 */ /* 0x000fe40000010000 */
[----:B------:R-:W-:Y:S01]  /*5950*/  MUFU.EX2 R21, R21 ;  /* 0x0000001500157308 */ /* 0x000fe20000000800 */
[----:B0-----:R-:W-:-:S01]  /*5960*/  FADD.FTZ R7, R15, R2 ;  /* 0x000000020f077221 */ /* 0x001fc20000010000 */
[----:B------:R-:W-:-:S04]  /*5970*/  FADD.FTZ R24, R24, R25 ;  /* 0x0000001918187221 */ /* 0x000fc80000010000 */
[----:B------:R-:W-:Y:S02]  /*5980*/  FADD.FTZ R3, R3, R24 ;  /* 0x0000001803037221 */ /* 0x000fe40000010000 */
[----:B------:R-:W0:Y:S01]  /*5990*/  MUFU.EX2 R20, R20 ;  /* 0x0000001400147308 */ /* 0x000e220000000800 */
[----:B--2---:R-:W-:-:S01]  /*59a0*/  FADD.FTZ R2, R14, R7 ;  /* 0x000000070e027221 */ /* 0x004fc20000010000 */
[----:B0-----:R-:W-:-:S03]  /*59b0*/  F2FP.SATFINITE.E4M3.F32.PACK_AB_MERGE_C R4, R20, R21, RZ ;  /* 0x000000151404723e */ /* 0x001fc600048070ff */
[----:B------:R-:W-:Y:S01]  /*59c0*/  FADD.FTZ R21, R21, R2 ;  /* 0x0000000215157221 */ /* 0x000fe20000010000 */
[----:B------:R-:W-:-:S03]  /*59d0*/  F2FP.SATFINITE.E4M3.F32.PACK_AB_MERGE_C R155, R14, R15, R4 ;  /* 0x0000000f0e9b723e */ /* 0x000fc60004807004 */
[----:B------:R-:W-:Y:S01]  /*59e0*/  FADD.FTZ R2, R20, R21 ;  /* 0x0000001514027221 */ /* 0x000fe20000010000 */
[----:B------:R-:W-:Y:S01]  /*59f0*/  VIADD R4, R88, 0xfffffffe ;  /* 0xfffffffe58047836 */ /* 0x000fe20000000000 */
[----:B------:R-:W-:Y:S06]  /*5a00*/  @P2 BRA `(.L_x_1083) ;  /* 0x0000000000442947 */ /* 0x000fec0003800000 */
        /* <DEDUP_REMOVED lines=10> */
.L_x_1084:
[----:B------:R-:W-:-:S11]  /*5ab0*/  UISETP.NE.AND UP2, UPT, UR7, 0x1, UPT ;  /* 0x000000010700788c */ /* 0x000fd6000bf45270 */
[----:B------:R-:W-:Y:S02]  /*5ac0*/  @UP2 ULDC.64 UR14, c[0x0][0x9e8] ;  /* 0x00027a00000e2ab9 */ /* 0x000fe40000000a00 */
[----:B------:R-:W-:-:S04]  /*5ad0*/  UIMAD.WIDE.U32 UR18, UR11, UR14, URZ ;  /* 0x0000000e0b1272a5 */ /* 0x000fc8000f8e003f */
[----:B------:R-:W-:-:S12]  /*5ae0*/  @UP2 USHF.R.U32.HI UR11, URZ, UR15, UR19 ;  /* 0x0000000f3f0b2299 */ /* 0x000fd80008011613 */
.L_x_1085:
[----:B------:R-:W-:-:S04]  /*5af0*/  UIMAD UR7, UR11, UR7, UR7 ;  /* 0x000000070b0772a4 */ /* 0x000fc8000f8e0207 */
[----:B------:R-:W-:-:S04]  /*5b00*/  UISETP.LT.AND UP2, UPT, UR6, UR7, UPT ;  /* 0x000000070600728c */ /* 0x000fc8000bf41270 */
[----:B------:R-:W-:-:S12]  /*5b10*/  USEL UR6, UR6, UR7, UP2 ;  /* 0x0000000706067287 */ /* 0x000fd80009000000 */
.L_x_1083:
[----:B------:R-:W-:Y:S01]  /*5b20*/  USHF.R.S32.HI UR7, URZ, 0x1f, UR6 ;  /* 0x0000001f3f077899 */ /* 0x000fe20008011406 */
[----:B------:R-:W-:Y:S02]  /*5b30*/  CS2R R88, SRZ ;  /* 0x0000000000587805 */ /* 0x000fe4000001ff00 */
[----:B------:R-:W-:Y:S02]  /*5b40*/  CS2R R90, SRZ ;  /* 0x00000000005a7805 */ /* 0x000fe4000001ff00 */
[----:B------:R-:W-:Y:S01]  /*5b50*/  CS2R R92, SRZ ;  /* 0x00000000005c7805 */ /* 0x000fe2000001ff00 */
[----:B------:R-:W-:Y:S01]  /*5b60*/  ULEA.HI UR7, UR7, UR6, URZ, 0x7 ;  /* 0x0000000607077291 */ /* 0x000fe2000f8f383f */
[----:B------:R-:W-:Y:S02]  /*5b70*/  CS2R R94, SRZ ;  /* 0x00000000005e7805 */ /* 0x000fe4000001ff00 */
[----:B------:R-:W-:Y:S02]  /*5b80*/  CS2R R96, SRZ ;  /* 0x0000000000607805 */ /* 0x000fe4000001ff00 */
[----:B------:R-:W-:Y:S01]  /*5b90*/  CS2R R98, SRZ ;  /* 0x0000000000627805 */ /* 0x000fe2000001ff00 */
[----:B------:R-:W-:Y:S01]  /*5ba0*/  USHF.R.S32.HI UR7, URZ, 0x7, UR7 ;  /* 0x000000073f077899 */ /* 0x000fe20008011407 */
[----:B------:R-:W-:-:S02]  /*5bb0*/  CS2R R100, SRZ ;  /* 0x0000000000647805 */ /* 0x000fc4000001ff00 */
[----:B------:R-:W-:Y:S02]  /*5bc0*/  CS2R R102, SRZ ;  /* 0x0000000000667805 */ /* 0x000fe4000001ff00 */
[----:B------:R-:W-:Y:S01]  /*5bd0*/  CS2R R104, SRZ ;  /* 0x0000000000687805 */ /* 0x000fe2000001ff00 */
[----:B------:R-:W-:Y:S01]  /*5be0*/  UISETP.LT.AND UP2, UPT, UR39, UR7, UPT ;  /* 0x000000072700728c */ /* 0x000fe2000bf41270 */
[----:B------:R-:W-:Y:S02]  /*5bf0*/  CS2R R106, SRZ ;  /* 0x00000000006a7805 */ /* 0x000fe4000001ff00 */
[----:B------:R-:W-:Y:S02]  /*5c00*/  CS2R R108, SRZ ;  /* 0x00000000006c7805 */ /* 0x000fe4000001ff00 */
[----:B------:R-:W-:Y:S01]  /*5c10*/  CS2R R110, SRZ ;  /* 0x00000000006e7805 */ /* 0x000fe2000001ff00 */
[----:B------:R-:W-:Y:S01]  /*5c20*/  USEL UR35, UR39, UR7, !UP2 ;  /* 0x0000000727237287 */ /* 0x000fe2000d000000 */
[----:B------:R-:W-:-:S02]  /*5c30*/  CS2R R112, SRZ ;  /* 0x0000000000707805 */ /* 0x000fc4000001ff00 */
[----:B------:R-:W-:Y:S02]  /*5c40*/  CS2R R114, SRZ ;  /* 0x0000000000727805 */ /* 0x000fe4000001ff00 */
[----:B------:R-:W-:Y:S02]  /*5c50*/  CS2R R116, SRZ ;  /* 0x0000000000747805 */ /* 0x000fe4000001ff00 */
[----:B------:R-:W-:Y:S02]  /*5c60*/  CS2R R118, SRZ ;  /* 0x0000000000767805 */ /* 0x000fe4000001ff00 */
[----:B------:R-:W-:Y:S02]  /*5c70*/  CS2R R120, SRZ ;  /* 0x0000000000787805 */ /* 0x000fe4000001ff00 */
[----:B------:R-:W-:Y:S02]  /*5c80*/  ISETP.GE.AND P2, PT, R4, UR35, PT ;  /* 0x0000002304007c0c */ /* 0x000fe4000bf46270 */
        /* <DEDUP_REMOVED lines=15> */
[----:B------:R-:W-:Y:S06]  /*5d80*/  @!P2 BRA `(.L_x_1086) ;  /* 0x000000380054a947 */ /* 0x000fec0003800000 */
        /* <DEDUP_REMOVED lines=32> */
[----:B------:R-:W-:Y:S01]  /*5f90*/  ULDC UR31, c[0x0][0x9e4] ;  /* 0x00027900001f7ab9 */ /* 0x000fe20000000800 */
[----:B------:R-:W-:Y:S01]  /*5fa0*/  ULDC UR30, c[0x0][0x988] ;  /* 0x00026200001e7ab9 */ /* 0x000fe20000000800 */
[----:B------:R-:W-:-:S05]  /*5fb0*/  ULDC UR32, c[0x0][0x9e0] ;  /* 0x0002780000207ab9 */ /* 0x000fca0000000800 */
.L_x_1104:
[----:B------:R-:W-:Y:S01]  /*5fc0*/  UIADD3 UR34, UR54, 0x1, URZ ;  /* 0x0000000136227890 */ /* 0x000fe2000fffe03f */
[----:B------:R-:W-:-:S03]  /*5fd0*/  ISETP.NE.AND P3, PT, RZ, UR45, PT ;  /* 0x0000002dff007c0c */ /* 0x000fc6000bf65270 */
[----:B------:R-:W-:-:S04]  /*5fe0*/  UISETP.NE.AND UP2, UPT, UR34, 0x2, UPT ;  /* 0x000000022200788c */ /* 0x000fc8000bf45270 */
[----:B------:R-:W-:Y:S02]  /*5ff0*/  USEL UR33, URZ, 0x1, UP2 ;  /* 0x000000013f217887 */ /* 0x000fe40009000000 */
[----:B------:R-:W-:Y:S02]  /*6000*/  USEL UR34, UR34, URZ, UP2 ;  /* 0x0000003f22227287 */ /* 0x000fe40009000000 */
[----:B------:R-:W-:Y:S02]  /*6010*/  ULOP3.LUT UR33, UR51, UR33, URZ, 0x3c, !UPT ;  /* 0x0000002133217292 */ /* 0x000fe4000f8e3c3f */
[----:B------:R-:W-:Y:S10]  /*6020*/  @P3 BRA `(.L_x_1087) ;  /* 0x00000000002c3947 */ /* 0x000ff40003800000 */
[----:B------:R-:W-:Y:S05]  /*6030*/  @!P0 BRA `(.L_x_1088) ;  /* 0x0000000000048947 */ /* 0x000fea0003800000 */
[----:B------:R-:W-:Y:S01]  /*6040*/  BPT.TRAP 0x1 ;  /* 0x000000040000795c */ /* 0x000fe20000300000 */
.L_x_1088:
[----:B------:R-:W-:Y:S01]  /*6050*/  ULEA UR6, UR34, UR36, 0x3 ;  /* 0x0000002422067291 */ /* 0x000fe2000f8e183f */
[----:B------:R-:W-:-:S05]  /*6060*/  IMAD.U32 R7, RZ, RZ, UR33 ;  /* 0x00000021ff077e24 */ /* 0x000fca000f8e00ff */
[----:B------:R-:W-:-:S04]  /*6070*/  SHF.L.U32 R7, R7, 0x1f, RZ ;  /* 0x0000001f07077819 */ /* 0x000fc800000006ff */
[----:B------:R0:W1:Y:S01]  /*6080*/  SYNCS.PHASECHK.TRANS64.TRYWAIT P2, [UR6+0x22830], R7 ;  /* 0x02283007ff0075a7 */ /* 0x0000620008040146 */
[----:B------:R-:W-:Y:S05]  /*6090*/  @!P0 BRA `(.L_x_1089) ;  /* 0x0000000000048947 */ /* 0x000fea0003800000 */
[----:B------:R-:W-:Y:S01]  /*60a0*/  BPT.TRAP 0x1 ;  /* 0x000000040000795c */ /* 0x000fe20000300000 */
.L_x_1089:
[----:B-1----:R-:W-:Y:S05]  /*60b0*/  @P2 BRA `(.L_x_1087) ;  /* 0x0000000000082947 */ /* 0x002fea0003800000 */
[----:B------:R-:W1:Y:S02]  /*60c0*/  SYNCS.PHASECHK.TRANS64.TRYWAIT P2, [UR6+0x22830], R7 ;  /* 0x02283007ff0075a7 */ /* 0x000e640008040146 */
[----:B-1----:R-:W-:Y:S05]  /*60d0*/  @!P2 BRA `(.L_x_1090) ;  /* 0x0000014000d4a947 */ /* 0x002fea0003800000 */
.L_x_1087:
[----:B-1----:R-:W1:Y:S01]  /*60e0*/  S2R R8, SR_TID.X ;  /* 0x0000000000087919 */ /* 0x002e620000002100 */
[----:B------:R-:W-:Y:S01]  /*60f0*/  UIMAD UR26, UR34, 0x600, UR28 ;  /* 0x00000600221a78a4 */ /* 0x000fe2000f8e021c */
[----:B------:R-:W-:Y:S01]  /*6100*/  UMOV UR27, 0x80000020 ;  /* 0x80000020001b7882 */ /* 0x000fe20000000000 */
[----:B------:R-:W-:Y:S02]  /*6110*/  UMOV UR7, 0x80000020 ;  /* 0x8000002000077882 */ /* 0x000fe40000000000 */
[----:B------:R-:W-:Y:S02]  /*6120*/  UIADD3 UR6, UR26, 0x2, URZ ;  /* 0x000000021a067890 */ /* 0x000fe4000fffe03f */
        /* <DEDUP_REMOVED lines=8> */
[----:B-1----:R-:W-:-:S05]  /*61b0*/  SHF.R.U32.HI R8, RZ, 0x7, R8 ;  /* 0x00000007ff087819 */ /* 0x002fca0000011608 */
[----:B0-----:R-:W-:-:S05]  /*61c0*/  VIADD R7, R8, 0x8 ;  /* 0x0000000808077836 */ /* 0x001fca0000000000 */
[----:B------:R0:W-:Y:S06]  /*61d0*/  BAR.SYNC.DEFER_BLOCKING R7, 0x100 ;  /* 0x000400070000751d */ /* 0x0001ec0000010000 */
        /* <DEDUP_REMOVED lines=21> */
.L_x_1092:
[----:B------:R-:W-:Y:S01]  /*6330*/  ULEA UR6, UR54, UR36, 0x3 ;  /* 0x0000002436067291 */ /* 0x000fe2000f8e183f */
[----:B------:R-:W-:-:S05]  /*6340*/  IMAD.U32 R7, RZ, RZ, UR51 ;  /* 0x00000033ff077e24 */ /* 0x000fca000f8e00ff */
[----:B------:R-:W-:-:S04]  /*6350*/  SHF.L.U32 R7, R7, 0x1f, RZ ;  /* 0x0000001f07077819 */ /* 0x000fc800000006ff */
[----:B------:R0:W1:Y:S01]  /*6360*/  SYNCS.PHASECHK.TRANS64.TRYWAIT P2, [UR6+0x22850], R7 ;  /* 0x02285007ff0075a7 */ /* 0x0000620008040146 */
[----:B------:R-:W-:Y:S05]  /*6370*/  @!P0 BRA `(.L_x_1093) ;  /* 0x0000000000048947 */ /* 0x000fea0003800000 */
[----:B------:R-:W-:Y:S01]  /*6380*/  BPT.TRAP 0x1 ;  /* 0x000000040000795c */ /* 0x000fe20000300000 */
.L_x_1093:
[----:B-1----:R-:W-:Y:S05]  /*6390*/  @P2 BRA `(.L_x_1091) ;  /* 0x0000000000082947 */ /* 0x002fea0003800000 */
[----:B------:R-:W1:Y:S02]  /*63a0*/  SYNCS.PHASECHK.TRANS64.TRYWAIT P2, [UR6+0x22850], R7 ;  /* 0x02285007ff0075a7 */ /* 0x000e640008040146 */
[----:B-1----:R-:W-:Y:S05]  /*63b0*/  @!P2 BRA `(.L_x_1094) ;  /* 0x000001400034a947 */ /* 0x002fea0003800000 */
.L_x_1091:
[----:B------:R-:W-:Y:S01]  /*63c0*/  UIADD3 UR6, UR36, 0x400, URZ ;  /* 0x0000040024067890 */ /* 0x000fe2000fffe03f */
[----:B------:R-:W-:Y:S01]  /*63d0*/  WARPGROUP.ARRIVE ;  /* 0x00000000000079c5 */ /* 0x000fe20000000000 */
[----:B------:R-:W-:-:S05]  /*63e0*/  UMOV UR7, 0x40000040 ;  /* 0x4000004000077882 */ /* 0x000fca0000000000 */
[----:B------:R-:W2:Y:S01]  /*63f0*/  S2R R208, SR_TID.X ;  /* 0x0000000000d07919 */ /* 0x000ea20000002100 */
[----:B------:R-:W-:Y:S01]  /*6400*/  USHF.R.U32.HI UR6, URZ, 0x4, UR6 ;  /* 0x000000043f067899 */ /* 0x000fe20008011606 */
[----:B------:R-:W-:Y:S01]  /*6410*/  PLOP3.LUT P2, PT, PT, PT, UP0, 0x80, 0x0 ;  /* 0x000000000000781c */ /* 0x000fe20003f4f008 */
[C---:B------:R-:W-:Y:S01]  /*6420*/  FMUL.FTZ R21, R0.reuse, R34 ;  /* 0x0000002200157220 */ /* 0x040fe20000410000 */
[----:B------:R-:W-:Y:S01]  /*6430*/  PLOP3.LUT P3, PT, PT, PT, UP0, 0x80, 0x0 ;  /* 0x000000000000781c */ /* 0x000fe20003f6f008 */
[----:B------:R-:W-:Y:S01]  /*6440*/  ULOP3.LUT UR6, UR6, 0x3fff, URZ, 0xc0, !UPT ;  /* 0x00003fff06067892 */ /* 0x000fe2000f8ec03f */
[C---:B------:R-:W-:Y:S01]  /*6450*/  FMUL.FTZ R34, R0.reuse, R55 ;  /* 0x0000003700227220 */ /* 0x040fe20000410000 */
[C---:B------:R-:W-:Y:S01]  /*6460*/  FMUL.FTZ R55, R0.reuse, R60 ;  /* 0x0000003c00377220 */ /* 0x040fe20000410000 */
[----:B------:R-:W-:Y:S01]  /*6470*/  FMUL.FTZ R60, R0, R69 ;  /* 0x00000045003c7220 */ /* 0x000fe20000410000 */
[----:B------:R-:W-:Y:S01]  /*6480*/  ULOP3.LUT UR6, UR6, 0x10000, URZ, 0xfc, !UPT ;  /* 0x0001000006067892 */ /* 0x000fe2000f8efc3f */
[----:B------:R-:W-:-:S02]  /*6490*/  VIADD R69, R17, UR42 ;  /* 0x0000002a11457c36 */ /* 0x000fc40008000000 */
[C---:B------:R-:W-:Y:S01]  /*64a0*/  FMUL.FTZ R10, R0.reuse, R27 ;  /* 0x0000001b000a7220 */ /* 0x040fe20000410000 */
[----:B------:R-:W-:Y:S01]  /*64b0*/  IMAD.U32 R9, RZ, RZ, UR34 ;  /* 0x00000022ff097e24 */ /* 0x000fe2000f8e00ff */
[----:B------:R-:W-:Y:S01]  /*64c0*/  ULEA UR10, UR54, UR6, 0xa ;  /* 0x00000006360a7291 */ /* 0x000fe2000f8e503f */
[C---:B------:R-:W-:Y:S01]  /*64d0*/  FMUL.FTZ R27, R0.reuse, R42 ;  /* 0x0000002a001b7220 */ /* 0x040fe20000410000 */
[C---:B------:R-:W-:Y:S01]  /*64e0*/  FMUL.FTZ R42, R0.reuse, R71 ;  /* 0x00000047002a7220 */ /* 0x040fe20000410000 */
[C---:B------:R-:W-:Y:S01]  /*64f0*/  FMUL.FTZ R11, R0.reuse, R24 ;  /* 0x00000018000b7220 */ /* 0x040fe20000410000 */
[----:B------:R-:W-:Y:S01]  /*6500*/  @!P1 LEA R9, R9, UR36, 0x3 ;  /* 0x0000002409099c11 */ /* 0x000fe2000f8e18ff */
[C---:B------:R-:W-:Y:S01]  /*6510*/  FMUL.FTZ R12, R0.reuse, R25 ;  /* 0x00000019000c7220 */ /* 0x040fe20000410000 */
[C---:B01----:R-:W-:Y:S01]  /*6520*/  FMUL.FTZ R7, R0.reuse, R26 ;  /* 0x0000001a00077220 */ /* 0x043fe20000410000 */
[----:B------:R-:W-:Y:S01]  /*6530*/  UMOV UR6, UR10 ;  /* 0x0000000a00067c82 */ /* 0x000fe20008000000 */
[C---:B------:R-:W-:Y:S01]  /*6540*/  FMUL.FTZ R24, R0.reuse, R35 ;  /* 0x0000002300187220 */ /* 0x040fe20000410000 */
[----:B------:R-:W-:Y:S01]  /*6550*/  QGMMA.64x128x32.F32.E4M3.E4M3 R88, R164, gdesc[UR4], R88, gsb0 ;  /* 0x01e00004a4587df3 */ /* 0x000fe20008000858 */
[----:B------:R-:W-:Y:S01]  /*6560*/  UIADD3 UR6, UR10, 0x2, URZ ;  /* 0x000000020a067890 */ /* 0x000fe2000fffe03f */
[----:B------:R-:W-:Y:S01]  /*6570*/  @!P1 VIADD R9, R9, 0x22840 ;  /* 0x0002284009099836 */ /* 0x000fe20000000000 */
[----:B------:R-:W-:Y:S01]  /*6580*/  UMOV UR7, 0x40000040 ;  /* 0x4000004000077882 */ /* 0x000fe20000000000 */
[C---:B------:R-:W-:Y:S01]  /*6590*/  FMUL.FTZ R15, R0.reuse, R28 ;  /* 0x0000001c000f7220 */ /* 0x040fe20000410000 */
[C---:B------:R-:W-:Y:S01]  /*65a0*/  FMUL.FTZ R20, R0.reuse, R29 ;  /* 0x0000001d00147220 */ /* 0x040fe20000410000 */
[C---:B------:R-:W-:Y:S01]  /*65b0*/  FMUL.FTZ R13, R0.reuse, R30 ;  /* 0x0000001e000d7220 */ /* 0x040fe20000410000 */
[C---:B------:R-:W-:Y:S01]  /*65c0*/  FMUL.FTZ R14, R0.reuse, R31 ;  /* 0x0000001f000e7220 */ /* 0x040fe20000410000 */
[C---:B------:R-:W-:Y:S01]  /*65d0*/  FMUL.FTZ R25, R0.reuse, R38 ;  /* 0x0000002600197220 */ /* 0x040fe20000410000 */
[C---:B------:R-:W-:Y:S01]  /*65e0*/  FMUL.FTZ R26, R0.reuse, R39 ;  /* 0x00000027001a7220 */ /* 0x040fe20000410000 */
[----:B--2---:R-:W-:Y:S01]  /*65f0*/  SHF.R.U32.HI R208, RZ, 0x7, R208 ;  /* 0x00000007ffd07819 */ /* 0x004fe200000116d0 */
        /* <DEDUP_REMOVED lines=19> */
[----:B------:R-:W-:Y:S01]  /*6730*/  @!P1 PRMT R9, RZ, 0x654, R9 ;  /* 0x00000654ff099816 */ /* 0x000fe20000000009 */
[----:B------:R-:W-:Y:S01]  /*6740*/  FMUL.FTZ R50, R0, R87 ;  /* 0x0000005700327220 */ /* 0x000fe20000410000 */
[----:B------:R-:W0:Y:S08]  /*6750*/  MUFU.TANH R11, R11 ;  /* 0x0000000b000b7308 */ /* 0x000e300000002400 */
[----:B------:R-:W1:Y:S08]  /*6760*/  MUFU.TANH R12, R12 ;  /* 0x0000000c000c7308 */ /* 0x000e700000002400 */
        /* <DEDUP_REMOVED lines=34> */
[----:B------:R-:W-:Y:S01]  /*6990*/  IMAD.U32 R72, RZ, RZ, UR47 ;  /* 0x0000002fff487e24 */ /* 0x000fe2000f8e00ff */
        /* <DEDUP_REMOVED lines=30> */
[----:B------:R-:W-:Y:S01]  /*6b80*/  FMUL.FTZ R70, R0, R85 ;  /* 0x0000005500467220 */ /* 0x000fe20000410000 */
[----:B------:R-:W-:Y:S01]  /*6b90*/  IMAD.SHL.U32 R67, R4, 0x80, RZ ;  /* 0x0000008004437824 */ /* 0x000fe200078e00ff */
        /* <DEDUP_REMOVED lines=20> */
[----:B------:R-:W-:Y:S01]  /*6ce0*/  QGMMA.64x128x32.F32.E4M3.E4M3 R88, R152, gdesc[UR4], R88, gsb0 ;  /* 0x01e0000498587df3 */ /* 0x000fe20008000858 */
[----:B------:R-:W-:Y:S01]  /*6cf0*/  @UP0 ULDC UR6, c[0x0][0x44c] ;  /* 0x0001130000060ab9 */ /* 0x000fe20000000800 */
[----:B------:R-:W-:Y:S01]  /*6d00*/  @UP0 ULDC UR7, c[0x0][0x450] ;  /* 0x0001140000070ab9 */ /* 0x000fe20000000800 */
[----:B------:R-:W-:Y:S01]  /*6d10*/  @P2 IMAD.HI.U32 R8, R69, UR6, RZ ;  /* 0x0000000645082c27 */ /* 0x000fe2000f8e00ff */
[----:B------:R-:W-:-:S03]  /*6d20*/  PLOP3.LUT P2, PT, PT, PT, UP1, 0x40, 0x0 ;  /* 0x000000000000781c */ /* 0x000fc60003f4e818 */
[----:B------:R-:W0:Y:S01]  /*6d30*/  MUFU.TANH R61, R61 ;  /* 0x0000003d003d7308 */ /* 0x000e220000002400 */
[----:B------:R-:W-:Y:S02]  /*6d40*/  @P3 SHF.R.U32.HI R69, RZ, UR7, R8 ;  /* 0x00000007ff453c19 */ /* 0x000fe40008011608 */
[----:B------:R-:W-:-:S03]  /*6d50*/  IADD3 R8, -R208, 0xb, RZ ;  /* 0x0000000bd0087810 */ /* 0x000fc60007ffe1ff */
[----:B------:R-:W5:Y:S02]  /*6d60*/  SHFL.IDX PT, R71, R69, RZ, 0x1c1f ;  /* 0x001c1fff45477589 */ /* 0x000f6400000e0000 */
        /* <DEDUP_REMOVED lines=16> */
[----:B------:R0:W-:Y:S06]  /*6e70*/  BAR.ARV R8, 0x100 ;  /* 0x000400080000751d */ /* 0x0001ec0000002000 */
[----:B------:R1:W-:Y:S02]  /*6e80*/  @!P1 SYNCS.ARRIVE.TRANS64.RED.A1T0 RZ, [R9+URZ], RZ ;  /* 0x000000ff09ff99a7 */ /* 0x0003e4000810043f */
[----:B-1----:R-:W-:-:S04]  /*6e90*/  IADD3 R9, -R16, 0x1, -R67 ;  /* 0x0000000110097810 */ /* 0x002fc80007ffe943 */
[----:B------:R-:W-:-:S05]  /*6ea0*/  IADD3 R9, -R72, UR41, R9 ;  /* 0x0000002948097c10 */ /* 0x000fca000fffe109 */
[C---:B------:R-:W-:Y:S02]  /*6eb0*/  VIADD R76, R9.reuse, UR32 ;  /* 0x00000020094c7c36 */ /* 0x040fe40008000000 */
[----:B------:R-:W-:Y:S02]  /*6ec0*/  VIADD R78, R9, UR29 ;  /* 0x0000001d094e7c36 */ /* 0x000fe40008000000 */
[--C-:B-----5:R-:W-:Y:S02]  /*6ed0*/  IMAD.IADD R72, R76, 0x1, R71.reuse ;  /* 0x000000014c487824 */ /* 0x120fe400078e0247 */
[----:B------:R-:W-:Y:S01]  /*6ee0*/  IMAD.IADD R74, R78, 0x1, R71 ;  /* 0x000000014e4a7824 */ /* 0x000fe200078e0247 */
[----:B0-234-:R-:W-:Y:S06]  /*6ef0*/  @P2 BRA `(.L_x_1095) ;  /* 0x00000000005c2947 */ /* 0x01dfec0003800000 */
[----:B------:R-:W-:Y:S01]  /*6f00*/  IMAD.U32 R8, RZ, RZ, UR47 ;  /* 0x0000002fff087e24 */ /* 0x000fe2000f8e00ff */
[----:B------:R-:W-:Y:S04]  /*6f10*/  BSSY B0, `(.L_x_1096) ;  /* 0x0000011000007945 */ /* 0x000fe80003800000 */
[----:B------:R-:W-:-:S04]  /*6f20*/  IADD3 R71, -R8, UR41, R71 ;  /* 0x0000002908477c10 */ /* 0x000fc8000fffe147 */
        /* <DEDUP_REMOVED lines=10> */
.L_x_1097:
[----:B------:R-:W-:-:S05]  /*6fd0*/  IMAD.U32 R80, RZ, RZ, UR31 ;  /* 0x0000001fff507e24 */ /* 0x000fca000f8e00ff */
[----:B------:R-:W-:-:S13]  /*6fe0*/  ISETP.NE.AND P2, PT, R80, 0x1, PT ;  /* 0x000000015000780c */ /* 0x000fda0003f45270 */
[----:B------:R-:W0:Y:S02]  /*6ff0*/  @P2 LDC.64 R8, c[0x0][0x9e8] ;  /* 0x00027a00ff082b82 */ /* 0x000e240000000a00 */
[----:B0-----:R-:W-:-:S05]  /*7000*/  @P2 IMAD.HI.U32 R8, R71, R8, RZ ;  /* 0x0000000847082227 */ /* 0x001fca00078e00ff */
[----:B------:R-:W-:-:S07]  /*7010*/  @P2 SHF.R.U32.HI R71, RZ, R9, R8 ;  /* 0x00000009ff472219 */ /* 0x000fce0000011608 */
.L_x_1098:
[----:B------:R-:W-:Y:S05]  /*7020*/  BSYNC B0 ;  /* 0x0000000000007941 */ /* 0x000fea0003800000 */
.L_x_1096:
[----:B------:R-:W-:-:S04]  /*7030*/  IMAD R71, R71, R80, -R67 ;  /* 0x0000005047477224 */ /* 0x000fc800078e0a43 */
[----:B------:R-:W-:-:S05]  /*7040*/  IMAD.IADD R71, R71, 0x1, -R16 ;  /* 0x0000000147477824 */ /* 0x000fca00078e0a10 */
[----:B------:R-:W-:Y:S02]  /*7050*/  VIADDMNMX R72, R71, R80, R72, PT ;  /* 0x0000005047487246 */ /* 0x000fe40003800148 */
[----:B------:R-:W-:-:S07]  /*7060*/  VIMNMX R74, R74, R71, !PT ;  /* 0x000000474a4a7248 */ /* 0x000fce0007fe0100 */
.L_x_1095:
[----:B------:R-:W-:Y:S01]  /*7070*/  ISETP.GT.AND P2, PT, R4, -0x1, PT ;  /* 0xffffffff0400780c */ /* 0x000fe20003f44270 */
[----:B------:R-:W0:Y:S03]  /*7080*/  SHFL.IDX PT, R9, R69, 0x1, 0x1c1f ;  /* 0x003c1f0045097f89 */ /* 0x000e2600000e0000 */
[C---:B------:R-:W-:Y:S02]  /*7090*/  ISETP.GT.AND P5, PT, R74.reuse, RZ, P2 ;  /* 0x000000ff4a00720c */ /* 0x040fe400017a4270 */
[----:B------:R-:W-:Y:S02]  /*70a0*/  ISETP.GT.AND P4, PT, R74, 0x1, P2 ;  /* 0x000000014a00780c */ /* 0x000fe40001784270 */
[C---:B------:R-:W-:Y:S02]  /*70b0*/  ISETP.LT.OR P5, PT, R72.reuse, 0x1, P5 ;  /* 0x000000014800780c */ /* 0x040fe40002fa1670 */
[----:B------:R-:W-:-:S02]  /*70c0*/  ISETP.LT.OR P4, PT, R72, 0x2, P4 ;  /* 0x000000024800780c */ /* 0x000fc40002781670 */
[----:B------:R-:W-:Y:S02]  /*70d0*/  FSEL R83, R11, -INF , !P5 ;  /* 0xff8000000b537808 */ /* 0x000fe40006800000 */
[C---:B------:R-:W-:Y:S02]  /*70e0*/  ISETP.GT.AND P5, PT, R74.reuse, 0x10, P2 ;  /* 0x000000104a00780c */ /* 0x040fe400017a4270 */
[----:B------:R-:W-:Y:S02]  /*70f0*/  ISETP.GT.AND P6, PT, R74, 0x8, P2 ;  /* 0x000000084a00780c */ /* 0x000fe400017c4270 */
[----:B------:R-:W-:Y:S02]  /*7100*/  ISETP.LT.OR P5, PT, R72, 0x11, P5 ;  /* 0x000000114800780c */ /* 0x000fe40002fa1670 */
[----:B------:R-:W-:Y:S02]  /*7110*/  ISETP.GT.AND P3, PT, R74, 0x9, P2 ;  /* 0x000000094a00780c */ /* 0x000fe40001764270 */
[----:B------:R-:W-:-:S02]  /*7120*/  FSEL R81, R12, -INF , !P4 ;  /* 0xff8000000c517808 */ /* 0x000fc40006000000 */
[----:B------:R-:W-:Y:S01]  /*7130*/  ISETP.GT.AND P4, PT, R74, 0x11, P2 ;  /* 0x000000114a00780c */ /* 0x000fe20001784270 */
[----:B0-----:R-:W-:Y:S01]  /*7140*/  IMAD.IADD R78, R78, 0x1, R9 ;  /* 0x000000014e4e7824 */ /* 0x001fe200078e0209 */
[----:B------:R-:W-:Y:S02]  /*7150*/  FSEL R77, R164, -INF , !P5 ;  /* 0xff800000a44d7808 */ /* 0x000fe40006800000 */
[----:B------:R-:W-:Y:S02]  /*7160*/  ISETP.GT.AND P5, PT, R74, 0x20, P2 ;  /* 0x000000204a00780c */ /* 0x000fe400017a4270 */
[C---:B------:R-:W-:Y:S02]  /*7170*/  ISETP.LT.OR P6, PT, R72.reuse, 0x9, P6 ;  /* 0x000000094800780c */ /* 0x040fe400037c1670 */
[C---:B------:R-:W-:Y:S02]  /*7180*/  ISETP.LT.OR P3, PT, R72.reuse, 0xa, P3 ;  /* 0x0000000a4800780c */ /* 0x040fe40001f61670 */
[----:B------:R-:W-:-:S02]  /*7190*/  ISETP.LT.OR P4, PT, R72, 0x12, P4 ;  /* 0x000000124800780c */ /* 0x000fc40002781670 */
[----:B------:R-:W-:Y:S02]  /*71a0*/  ISETP.LT.OR P5, PT, R72, 0x21, P5 ;  /* 0x000000214800780c */ /* 0x000fe40002fa1670 */
[----:B------:R-:W-:Y:S02]  /*71b0*/  FSEL R79, R15, -INF , !P6 ;  /* 0xff8000000f4f7808 */ /* 0x000fe40007000000 */
[----:B------:R-:W-:Y:S02]  /*71c0*/  FSEL R69, R20, -INF , !P3 ;  /* 0xff80000014457808 */ /* 0x000fe40005800000 */
[C---:B------:R-:W-:Y:S02]  /*71d0*/  ISETP.GT.AND P6, PT, R74.reuse, 0x18, P2 ;  /* 0x000000184a00780c */ /* 0x040fe400017c4270 */
[----:B------:R-:W-:Y:S02]  /*71e0*/  ISETP.GT.AND P3, PT, R74, 0x19, P2 ;  /* 0x000000194a00780c */ /* 0x000fe40001764270 */
[----:B------:R-:W-:-:S02]  /*71f0*/  FSEL R165, R165, -INF , !P4 ;  /* 0xff800000a5a57808 */ /* 0x000fc40006000000 */
[----:B------:R-:W-:Y:S02]  /*7200*/  ISETP.GT.AND P4, PT, R74, 0x21, P2 ;  /* 0x000000214a00780c */ /* 0x000fe40001784270 */
        /* <DEDUP_REMOVED lines=11> */
[C---:B------:R-:W-:Y:S02]  /*72c0*/  ISETP.GT.AND P4, PT, R74.reuse, 0x31, P2 ;  /* 0x000000314a00780c */ /* 0x040fe40001784270 */
        /* <DEDUP_REMOVED lines=36> */
[----:B------:R-:W-:Y:S01]  /*7510*/  FSEL R57, R61, -INF , !P5 ;  /* 0xff8000003d397808 */ /* 0x000fe20006800000 */
[----:B------:R-:W-:Y:S01]  /*7520*/  IMAD.IADD R61, R76, 0x1, R9 ;  /* 0x000000014c3d7824 */ /* 0x000fe200078e0209 */
        /* <DEDUP_REMOVED lines=10> */
[----:B------:R-:W-:Y:S02]  /*75d0*/  FSEL R62, R66, -INF , !P5 ;  /* 0xff800000423e7808 */ /* 0x000fe40006800000 */
[----:B------:R-:W-:Y:S02]  /*75e0*/  PLOP3.LUT P5, PT, PT, PT, UP1, 0x40, 0x0 ;  /* 0x000000000000781c */ /* 0x000fe40003fae818 */
[C---:B------:R-:W-:Y:S02]  /*75f0*/  ISETP.LT.OR P6, PT, R72.reuse, 0x69, P6 ;  /* 0x000000694800780c */ /* 0x040fe400037c1670 */
[----:B------:R-:W-:Y:S02]  /*7600*/  ISETP.LT.OR P3, PT, R72, 0x6a, P3 ;  /* 0x0000006a4800780c */ /* 0x000fe40001f61670 */
[----:B------:R-:W-:Y:S02]  /*7610*/  ISETP.GT.AND P4, PT, R74, 0x71, P2 ;  /* 0x000000714a00780c */ /* 0x000fe40001784270 */
[----:B------:R-:W-:-:S02]  /*7620*/  FSEL R59, R63, -INF , !P6 ;  /* 0xff8000003f3b7808 */ /* 0x000fc40007000000 */
[----:B------:R-:W-:Y:S02]  /*7630*/  FSEL R60, R64, -INF , !P3 ;  /* 0xff800000403c7808 */ /* 0x000fe40005800000 */
[C---:B------:R-:W-:Y:S02]  /*7640*/  ISETP.GT.AND P6, PT, R74.reuse, 0x78, P2 ;  /* 0x000000784a00780c */ /* 0x040fe400017c4270 */
[----:B------:R-:W-:Y:S02]  /*7650*/  ISETP.GT.AND P3, PT, R74, 0x79, P2 ;  /* 0x000000794a00780c */ /* 0x000fe40001764270 */
[C---:B------:R-:W-:Y:S02]  /*7660*/  ISETP.LT.OR P4, PT, R72.reuse, 0x72, P4 ;  /* 0x000000724800780c */ /* 0x040fe40002781670 */
[C---:B------:R-:W-:Y:S02]  /*7670*/  ISETP.LT.OR P6, PT, R72.reuse, 0x79, P6 ;  /* 0x000000794800780c */ /* 0x040fe400037c1670 */
[----:B------:R-:W-:-:S02]  /*7680*/  ISETP.LT.OR P3, PT, R72, 0x7a, P3 ;  /* 0x0000007a4800780c */ /* 0x000fc40001f61670 */
[----:B------:R-:W-:Y:S02]  /*7690*/  FSEL R64, R65, -INF , !P4 ;  /* 0xff80000041407808 */ /* 0x000fe40006000000 */
[----:B------:R-:W-:Y:S02]  /*76a0*/  FSEL R65, R68, -INF , !P6 ;  /* 0xff80000044417808 */ /* 0x000fe40007000000 */
[----:B------:R-:W-:Y:S01]  /*76b0*/  FSEL R63, R70, -INF , !P3 ;  /* 0xff800000463f7808 */ /* 0x000fe20005800000 */
[----:B------:R-:W-:Y:S06]  /*76c0*/  @P5 BRA `(.L_x_1099) ;  /* 0x00000000005c5947 */ /* 0x000fec0003800000 */
        /* <DEDUP_REMOVED lines=13> */
.L_x_1101:
[----:B------:R-:W-:-:S05]  /*77a0*/  IMAD.U32 R68, RZ, RZ, UR31 ;  /* 0x0000001fff447e24 */ /* 0x000fca000f8e00ff */
[----:B------:R-:W-:-:S13]  /*77b0*/  ISETP.NE.AND P3, PT, R68, 0x1, PT ;  /* 0x000000014400780c */ /* 0x000fda0003f65270 */
[----:B------:R-:W0:Y:S02]  /*77c0*/  @P3 LDC.64 R8, c[0x0][0x9e8] ;  /* 0x00027a00ff083b82 */ /* 0x000e240000000a00 */
[----:B0-----:R-:W-:-:S05]  /*77d0*/  @P3 IMAD.HI.U32 R8, R66, R8, RZ ;  /* 0x0000000842083227 */ /* 0x001fca00078e00ff */
[----:B------:R-:W-:-:S07]  /*77e0*/  @P3 SHF.R.U32.HI R66, RZ, R9, R8 ;  /* 0x00000009ff423219 */ /* 0x000fce0000011608 */
.L_x_1102:
[----:B------:R-:W-:Y:S05]  /*77f0*/  BSYNC B0 ;  /* 0x0000000000007941 */ /* 0x000fea0003800000 */
.L_x_1100:
[----:B------:R-:W-:-:S04]  /*7800*/  IMAD R67, R66, R68, -R67 ;  /* 0x0000004442437224 */ /* 0x000fc800078e0a43 */
[----:B------:R-:W-:-:S05]  /*7810*/  IMAD.IADD R67, R67, 0x1, -R16 ;  /* 0x0000000143437824 */ /* 0x000fca00078e0a10 */
[----:B------:R-:W-:Y:S02]  /*7820*/  VIADDMNMX R61, R67, R68, R61, PT ;  /* 0x00000044433d7246 */ /* 0x000fe4000380013d */
[----:B------:R-:W-:-:S07]  /*7830*/  VIMNMX R78, R78, R67, !PT ;  /* 0x000000434e4e7248 */ /* 0x000fce0007fe0100 */
.L_x_1099:
[----:B------:R-:W-:Y:S01]  /*7840*/  FMNMX.FTZ R8, R83, R6, !PT ;  /* 0x0000000653087209 */ /* 0x000fe20007810000 */
[----:B------:R-:W-:Y:S01]  /*7850*/  UMOV UR10, UR30 ;  /* 0x0000001e000a7c82 */ /* 0x000fe20008000000 */
[----:B------:R-:W-:Y:S01]  /*7860*/  ISETP.GT.AND P5, PT, R78, 0x8, P2 ;  /* 0x000000084e00780c */ /* 0x000fe200017a4270 */
[----:B------:R-:W-:Y:S01]  /*7870*/  IMAD.U32 R85, RZ, RZ, UR10 ;  /* 0x0000000aff557e24 */ /* 0x000fe2000f8e00ff */
        /* <DEDUP_REMOVED lines=17> */
[C---:B------:R-:W-:Y:S02]  /*7990*/  ISETP.GT.AND P5, PT, R78.reuse, RZ, P2 ;  /* 0x000000ff4e00720c */ /* 0x040fe400017a4270 */
[----:B------:R-:W-:Y:S02]  /*79a0*/  FMNMX.FTZ R8, R167, R8, !PT ;  /* 0x00000008a7087209 */ /* 0x000fe40007810000 */
[----:B------:R-:W-:Y:S02]  /*79b0*/  ISETP.GT.AND P4, PT, R78, 0x1, P2 ;  /* 0x000000014e00780c */ /* 0x000fe40001784270 */
[----:B------:R-:W-:Y:S02]  /*79c0*/  FMNMX.FTZ R8, R163, R8, !PT ;  /* 0x00000008a3087209 */ /* 0x000fe40007810000 */
[----:B------:R-:W-:-:S02]  /*79d0*/  ISETP.LT.OR P5, PT, R61, 0x1, P5 ;  /* 0x000000013d00780c */ /* 0x000fc40002fa1670 */
[----:B------:R-:W-:Y:S02]  /*79e0*/  FMNMX.FTZ R9, R207, R8, !PT ;  /* 0x00000008cf097209 */ /* 0x000fe40007810000 */
[----:B------:R-:W-:Y:S02]  /*79f0*/  ISETP.GT.AND P3, PT, R78, 0x9, P2 ;  /* 0x000000094e00780c */ /* 0x000fe40001764270 */
[----:B------:R-:W-:Y:S02]  /*7a00*/  FMNMX.FTZ R9, R206, R9, !PT ;  /* 0x00000009ce097209 */ /* 0x000fe40007810000 */
[----:B------:R-:W-:Y:S02]  /*7a10*/  ISETP.LT.OR P4, PT, R61, 0x2, P4 ;  /* 0x000000023d00780c */ /* 0x000fe40002781670 */
[----:B------:R-:W-:Y:S02]  /*7a20*/  FMNMX.FTZ R8, R52, R9, !PT ;  /* 0x0000000934087209 */ /* 0x000fe40007810000 */
[----:B------:R-:W-:-:S02]  /*7a30*/  FSEL R80, R7, -INF , !P5 ;  /* 0xff80000007507808 */ /* 0x000fc40006800000 */
        /* <DEDUP_REMOVED lines=35> */
[----:B------:R-:W0:Y:S03]  /*7c70*/  SHFL.BFLY PT, R8, R9, 0x2, 0x1f ;  /* 0x0c401f0009087f89 */ /* 0x000e2600000e0000 */
[----:B------:R-:W-:-:S02]  /*7c80*/  ISETP.LT.OR P4, PT, R61, 0x49, P4 ;  /* 0x000000493d00780c */ /* 0x000fc40002781670 */
[----:B0-----:R-:W-:Y:S02]  /*7c90*/  FMNMX.FTZ R66, R9, R8, !PT ;  /* 0x0000000809427209 */ /* 0x001fe40007810000 */
[----:B------:R-:W-:Y:S02]  /*7ca0*/  FSEL R9, R14, -INF , !P3 ;  /* 0xff8000000e097808 */ /* 0x000fe40005800000 */
[----:B------:R-:W-:Y:S01]  /*7cb0*/  ISETP.GT.AND P3, PT, R78, 0x18, P2 ;  /* 0x000000184e00780c */ /* 0x000fe20001764270 */
[----:B------:R-:W0:Y:S03]  /*7cc0*/  SHFL.BFLY PT, R67, R66, 0x1, 0x1f ;  /* 0x0c201f0042437f89 */ /* 0x000e2600000e0000 */
[----:B------:R-:W-:-:S04]  /*7cd0*/  ISETP.LT.OR P3, PT, R61, 0x19, P3 ;  /* 0x000000193d00780c */ /* 0x000fc80001f61670 */
[----:B------:R-:W-:Y:S02]  /*7ce0*/  FSEL R25, R25, -INF , !P3 ;  /* 0xff80000019197808 */ /* 0x000fe40005800000 */
[----:B------:R-:W-:-:S04]  /*7cf0*/  ISETP.GT.AND P3, PT, R78, 0x21, P2 ;  /* 0x000000214e00780c */ /* 0x000fc80001764270 */
[----:B------:R-:W-:-:S04]  /*7d00*/  ISETP.LT.OR P3, PT, R61, 0x22, P3 ;  /* 0x000000223d00780c */ /* 0x000fc80001f61670 */
[----:B------:R-:W-:Y:S02]  /*7d10*/  FSEL R28, R28, -INF , !P3 ;  /* 0xff8000001c1c7808 */ /* 0x000fe40005800000 */
[----:B------:R-:W-:-:S04]  /*7d20*/  ISETP.GT.AND P3, PT, R78, 0x29, P2 ;  /* 0x000000294e00780c */ /* 0x000fc80001764270 */
[----:B------:R-:W-:Y:S02]  /*7d30*/  ISETP.LT.OR P5, PT, R61, 0x2a, P3 ;  /* 0x0000002a3d00780c */ /* 0x000fe40001fa1670 */
[----:B0-----:R-:W-:Y:S02]  /*7d40*/  FMNMX.FTZ R8, R66, R67, !PT ;  /* 0x0000004342087209 */ /* 0x001fe40007810000 */
[----:B------:R-:W-:Y:S02]  /*7d50*/  ISETP.GT.AND P3, PT, R78, 0x31, P2 ;  /* 0x000000314e00780c */ /* 0x000fe40001764270 */
[C---:B------:R-:W-:Y:S01]  /*7d60*/  FSETP.NEU.FTZ.AND P6, PT, R8.reuse, -INF , PT ;  /* 0xff8000000800780b */ /* 0x040fe20003fdd000 */
[----:B------:R-:W-:-:S01]  /*7d70*/  FFMA.FTZ R67, R8, R85, -8 ;  /* 0xc100000008437423 */ /* 0x000fc20000010055 */
[----:B------:R-:W-:Y:S02]  /*7d80*/  ISETP.LT.OR P3, PT, R61, 0x32, P3 ;  /* 0x000000323d00780c */ /* 0x000fe40001f61670 */
[----:B------:R-:W-:-:S02]  /*7d90*/  FSEL R30, R30, -INF , !P5 ;  /* 0xff8000001e1e7808 */ /* 0x000fc40006800000 */
[----:B------:R-:W-:Y:S02]  /*7da0*/  FSEL R66, R67, RZ, P6 ;  /* 0x000000ff43427208 */ /* 0x000fe40003000000 */
[----:B------:R-:W-:-:S03]  /*7db0*/  ISETP.GT.AND P5, PT, R78, 0x38, P2 ;  /* 0x000000384e00780c */ /* 0x000fc600017a4270 */
[--C-:B------:R-:W-:Y:S01]  /*7dc0*/  FFMA.FTZ R74, R77, UR10, -R66.reuse ;  /* 0x0000000a4d4a7c23 */ /* 0x100fe20008010842 */
[----:B------:R-:W-:Y:S01]  /*7dd0*/  FMNMX.FTZ R77, R80, R5, !PT ;  /* 0x00000005504d7209 */ /* 0x000fe20007810000 */
[--C-:B------:R-:W-:Y:S01]  /*7de0*/  FFMA.FTZ R79, R79, UR10, -R66.reuse ;  /* 0x0000000a4f4f7c23 */ /* 0x100fe20008010842 */
[----:B------:R-:W-:-:S01]  /*7df0*/  FFMA.FTZ R76, R71, UR10, -R66 ;  /* 0x0000000a474c7c23 */ /* 0x000fc20008010842 */
[----:B------:R0:W-:Y:S01]  /*7e00*/  MUFU.EX2 R7, R74 ;  /* 0x0000004a00077308 */ /* 0x0001e20000000800 */
[----:B------:R-:W-:Y:S01]  /*7e10*/  FMNMX.FTZ R72, R10, R77, !PT ;  /* 0x0000004d0a487209 */ /* 0x000fe20007810000 */
[--C-:B------:R-:W-:Y:S01]  /*7e20*/  FFMA.FTZ R83, R83, UR10, -R66.reuse ;  /* 0x0000000a53537c23 */ /* 0x100fe20008010842 */
[----:B------:R-:W-:Y:S01]  /*7e30*/  FSEL R71, R32, -INF , !P3 ;  /* 0xff80000020477808 */ /* 0x000fe20005800000 */
[--C-:B------:R-:W-:Y:S01]  /*7e40*/  FFMA.FTZ R67, R81, UR10, -R66.reuse ;  /* 0x0000000a51437c23 */ /* 0x100fe20008010842 */
[----:B------:R-:W-:Y:S01]  /*7e50*/  FMNMX.FTZ R72, R13, R72, !PT ;  /* 0x000000480d487209 */ /* 0x000fe20007810000 */
[--C-:B------:R-:W-:Y:S01]  /*7e60*/  FFMA.FTZ R69, R69, UR10, -R66.reuse ;  /* 0x0000000a45457c23 */ /* 0x100fe20008010842 */
[----:B------:R-:W-:Y:S01]  /*7e70*/  ISETP.LT.OR P5, PT, R61, 0x39, P5 ;  /* 0x000000393d00780c */ /* 0x000fe20002fa1670 */
[----:B------:R1:W-:Y:S01]  /*7e80*/  MUFU.EX2 R26, R79 ;  /* 0x0000004f001a7308 */ /* 0x0003e20000000800 */
[----:B------:R-:W-:Y:S01]  /*7e90*/  FMNMX.FTZ R72, R9, R72, !PT ;  /* 0x0000004809487209 */ /* 0x000fe20007810000 */
[--C-:B------:R-:W-:Y:S01]  /*7ea0*/  FFMA.FTZ R70, R165, UR10, -R66.reuse ;  /* 0x0000000aa5467c23 */ /* 0x100fe20008010842 */
[----:B------:R-:W-:Y:S01]  /*7eb0*/  ISETP.GT.AND P3, PT, R78, 0x40, P2 ;  /* 0x000000404e00780c */ /* 0x000fe20001764270 */
[--C-:B------:R-:W-:Y:S01]  /*7ec0*/  FFMA.FTZ R73, R73, UR10, -R66.reuse ;  /* 0x0000000a49497c23 */ /* 0x100fe20008010842 */
[----:B------:R-:W-:Y:S01]  /*7ed0*/  FMNMX.FTZ R77, R21, R72, !PT ;  /* 0x00000048154d7209 */ /* 0x000fe20007810000 */
[--C-:B------:R-:W-:Y:S01]  /*7ee0*/  FFMA.FTZ R161, R161, UR10, -R66.reuse ;  /* 0x0000000aa1a17c23 */ /* 0x100fe20008010842 */
[----:B------:R-:W-:Y:S01]  /*7ef0*/  FSEL R72, R33, -INF , !P5 ;  /* 0xff80000021487808 */ /* 0x000fe20006800000 */
[----:B------:R2:W-:Y:S01]  /*7f00*/  MUFU.EX2 R32, R76 ;  /* 0x0000004c00207308 */ /* 0x0005e20000000800 */
[----:B0-----:R-:W-:Y:S01]  /*7f10*/  FMNMX.FTZ R74, R24, R77, !PT ;  /* 0x0000004d184a7209 */ /* 0x001fe20007810000 */
[--C-:B-1----:R-:W-:Y:S01]  /*7f20*/  FFMA.FTZ R79, R75, UR10, -R66.reuse ;  /* 0x0000000a4b4f7c23 */ /* 0x102fe20008010842 */
[----:B------:R-:W-:Y:S01]  /*7f30*/  ISETP.GT.AND P5, PT, R78, 0x41, P2 ;  /* 0x000000414e00780c */ /* 0x000fe200017a4270 */
[--C-:B------:R-:W-:Y:S01]  /*7f40*/  FFMA.FTZ R167, R167, UR10, -R66.reuse ;  /* 0x0000000aa7a77c23 */ /* 0x100fe20008010842 */
[----:B------:R-:W-:Y:S01]  /*7f50*/  FMNMX.FTZ R75, R25, R74, !PT ;  /* 0x0000004a194b7209 */ /* 0x000fe20007810000 */
[--C-:B------:R-:W-:Y:S01]  /*7f60*/  FFMA.FTZ R163, R163, UR10, -R66.reuse ;  /* 0x0000000aa3a37c23 */ /* 0x100fe20008010842 */
[----:B------:R-:W-:Y:S01]  /*7f70*/  ISETP.LT.OR P5, PT, R61, 0x42, P5 ;  /* 0x000000423d00780c */ /* 0x000fe20002fa1670 */
[----:B------:R0:W-:Y:S01]  /*7f80*/  MUFU.EX2 R33, R79 ;  /* 0x0000004f00217308 */ /* 0x0001e20000000800 */
[----:B------:R-:W-:Y:S01]  /*7f90*/  FMNMX.FTZ R74, R68, R75, !PT ;  /* 0x0000004b444a7209 */ /* 0x000fe20007810000 */
[--C-:B------:R-:W-:Y:S01]  /*7fa0*/  FFMA.FTZ R207, R207, UR10, -R66.reuse ;  /* 0x0000000acfcf7c23 */ /* 0x100fe20008010842 */
[----:B------:R-:W-:Y:S01]  /*7fb0*/  ISETP.LT.OR P3, PT, R61, 0x41, P3 ;  /* 0x000000413d00780c */ /* 0x000fe20001f61670 */
[--C-:B------:R-:W-:Y:S01]  /*7fc0*/  FFMA.FTZ R206, R206, UR10, -R66.reuse ;  /* 0x0000000acece7c23 */ /* 0x100fe20008010842 */
[----:B------:R-:W-:Y:S01]  /*7fd0*/  FMNMX.FTZ R75, R27, R74, !PT ;  /* 0x0000004a1b4b7209 */ /* 0x000fe20007810000 */
[--C-:B------:R-:W-:Y:S01]  /*7fe0*/  FFMA.FTZ R11, R11, UR10, -R66.reuse ;  /* 0x0000000a0b0b7c23 */ /* 0x100fe20008010842 */
[----:B------:R-:W-:Y:S01]  /*7ff0*/  FSEL R74, R36, -INF , !P5 ;  /* 0xff800000244a7808 */ /* 0x000fe20006800000 */
[----:B------:R1:W-:Y:S01]  /*8000*/  MUFU.EX2 R14, R83 ;  /* 0x00000053000e7308 */ /* 0x0003e20000000800 */
[----:B--2---:R-:W-:Y:S01]  /*8010*/  FMNMX.FTZ R76, R28, R75, !PT ;  /* 0x0000004b1c4c7209 */ /* 0x004fe20007810000 */
[--C-:B------:R-:W-:Y:S01]  /*8020*/  FFMA.FTZ R12, R12, UR10, -R66.reuse ;  /* 0x0000000a0c0c7c23 */ /* 0x100fe20008010842 */
[----:B------:R-:W-:Y:S01]  /*8030*/  ISETP.GT.AND P5, PT, R78, 0x50, P2 ;  /* 0x000000504e00780c */ /* 0x000fe200017a4270 */
[--C-:B------:R-:W-:Y:S01]  /*8040*/  FFMA.FTZ R15, R15, UR10, -R66.reuse ;  /* 0x0000000a0f0f7c23 */ /* 0x100fe20008010842 */
[----:B------:R-:W-:Y:S01]  /*8050*/  FMNMX.FTZ R75, R29, R76, !PT ;  /* 0x0000004c1d4b7209 */ /* 0x000fe20007810000 */
[--C-:B------:R-:W-:Y:S01]  /*8060*/  FFMA.FTZ R20, R20, UR10, -R66.reuse ;  /* 0x0000000a14147c23 */ /* 0x100fe20008010842 */
[----:B------:R-:W-:Y:S01]  /*8070*/  FSEL R35, R35, -INF , !P3 ;  /* 0xff80000023237808 */ /* 0x000fe20005800000 */
[--C-:B------:R-:W-:Y:S01]  /*8080*/  FFMA.FTZ R54, R54, UR10, -R66.reuse ;  /* 0x0000000a36367c23 */ /* 0x100fe20008010842 */
[----:B------:R-:W-:Y:S01]  /*8090*/  FMNMX.FTZ R76, R30, R75, !PT ;  /* 0x0000004b1e4c7209 */ /* 0x000fe20007810000 */
[--C-:B------:R-:W-:Y:S01]  /*80a0*/  FFMA.FTZ R56, R56, UR10, -R66.reuse ;  /* 0x0000000a38387c23 */ /* 0x100fe20008010842 */
[----:B------:R-:W-:Y:S01]  /*80b0*/  ISETP.LT.OR P5, PT, R61, 0x51, P5 ;  /* 0x000000513d00780c */ /* 0x000fe20002fa1670 */
[--C-:B------:R-:W-:Y:S01]  /*80c0*/  FFMA.FTZ R58, R58, UR10, -R66.reuse ;  /* 0x0000000a3a3a7c23 */ /* 0x100fe20008010842 */
[----:B------:R-:W-:Y:S01]  /*80d0*/  FMNMX.FTZ R76, R31, R76, !PT ;  /* 0x0000004c1f4c7209 */ /* 0x000fe20007810000 */
[--C-:B------:R-:W-:Y:S01]  /*80e0*/  FFMA.FTZ R59, R59, UR10, -R66.reuse ;  /* 0x0000000a3b3b7c23 */ /* 0x100fe20008010842 */
[----:B------:R-:W-:Y:S01]  /*80f0*/  ISETP.GT.AND P3, PT, R78, 0x49, P2 ;  /* 0x000000494e00780c */ /* 0x000fe20001764270 */
[----:B------:R-:W-:Y:S01]  /*8100*/  FFMA.FTZ R60, R60, UR10, -R66 ;  /* 0x0000000a3c3c7c23 */ /* 0x000fe20008010842 */
[----:B------:R-:W-:Y:S01]  /*8110*/  FMNMX.FTZ R77, R71, R76, !PT ;  /* 0x0000004c474d7209 */ /* 0x000fe20007810000 */
[----:B------:R-:W-:Y:S01]  /*8120*/  MUFU.EX2 R67, R67 ;  /* 0x0000004300437308 */ /* 0x000fe20000000800 */
[----:B------:R-:W-:-:S02]  /*8130*/  FSEL R39, R39, -INF , !P5 ;  /* 0xff80000027277808 */ /* 0x000fc40006800000 */
[----:B------:R-:W-:Y:S02]  /*8140*/  FMNMX.FTZ R77, R72, R77, !PT ;  /* 0x0000004d484d7209 */ /* 0x000fe40007810000 */
[----:B------:R-:W-:Y:S02]  /*8150*/  ISETP.GT.AND P5, PT, R78, 0x59, P2 ;  /* 0x000000594e00780c */ /* 0x000fe400017a4270 */
[----:B------:R-:W-:Y:S01]  /*8160*/  FMNMX.FTZ R82, R34, R77, !PT ;  /* 0x0000004d22527209 */ /* 0x000fe20007810000 */
[----:B------:R-:W-:Y:S01]  /*8170*/  MUFU.EX2 R69, R69 ;  /* 0x0000004500457308 */ /* 0x000fe20000000800 */
[----:B------:R-:W-:Y:S02]  /*8180*/  ISETP.LT.OR P3, PT, R61, 0x4a, P3 ;  /* 0x0000004a3d00780c */ /* 0x000fe40001f61670 */
[----:B0-----:R-:W-:Y:S02]  /*8190*/  FMNMX.FTZ R79, R35, R82, !PT ;  /* 0x00000052234f7209 */ /* 0x001fe40007810000 */
[----:B------:R-:W-:-:S02]  /*81a0*/  FSEL R75, R37, -INF , !P4 ;  /* 0xff800000254b7808 */ /* 0x000fc40006000000 */
[----:B------:R-:W-:Y:S01]  /*81b0*/  FMNMX.FTZ R82, R74, R79, !PT ;  /* 0x0000004f4a527209 */ /* 0x000fe20007810000 */
[----:B------:R-:W-:Y:S01]  /*81c0*/  MUFU.EX2 R70, R70 ;  /* 0x0000004600467308 */ /* 0x000fe20000000800 */
[----:B------:R-:W-:Y:S02]  /*81d0*/  ISETP.LT.OR P5, PT, R61, 0x5a, P5 ;  /* 0x0000005a3d00780c */ /* 0x000fe40002fa1670 */
[----:B------:R-:W-:Y:S02]  /*81e0*/  ISETP.GT.AND P4, PT, R78, 0x51, P2 ;  /* 0x000000514e00780c */ /* 0x000fe40001784270 */
[----:B------:R-:W-:Y:S02]  /*81f0*/  FSEL R38, R38, -INF , !P3 ;  /* 0xff80000026267808 */ /* 0x000fe40005800000 */
[----:B-1----:R-:W-:Y:S01]  /*8200*/  FMNMX.FTZ R83, R75, R82, !PT ;  /* 0x000000524b537209 */ /* 0x002fe20007810000 */
[----:B------:R-:W-:Y:S01]  /*8210*/  MUFU.EX2 R73, R73 ;  /* 0x0000004900497308 */ /* 0x000fe20000000800 */
[----:B------:R-:W-:Y:S01]  /*8220*/  FSEL R81, R42, -INF , !P5 ;  /* 0xff8000002a517808 */ /* 0x000fe20006800000 */
[----:B------:R-:W-:Y:S01]  /*8230*/  FFMA.FTZ R42, R52, UR10, -R66 ;  /* 0x0000000a342a7c23 */ /* 0x000fe20008010842 */
[----:B------:R-:W-:-:S02]  /*8240*/  ISETP.GT.AND P3, PT, R78, 0x58, P2 ;  /* 0x000000584e00780c */ /* 0x000fc40001764270 */
[C---:B------:R-:W-:Y:S02]  /*8250*/  ISETP.LT.OR P4, PT, R61.reuse, 0x52, P4 ;  /* 0x000000523d00780c */ /* 0x040fe40002781670 */
[----:B------:R-:W-:Y:S01]  /*8260*/  FMNMX.FTZ R52, R38, R83, !PT ;  /* 0x0000005326347209 */ /* 0x000fe20007810000 */
[----:B------:R-:W-:Y:S01]  /*8270*/  MUFU.EX2 R36, R161 ;  /* 0x000000a100247308 */ /* 0x000fe20000000800 */
[----:B------:R-:W-:Y:S02]  /*8280*/  FSEL R77, R40, -INF , !P4 ;  /* 0xff800000284d7808 */ /* 0x000fe40006000000 */
[----:B------:R-:W-:Y:S02]  /*8290*/  ISETP.LT.OR P3, PT, R61, 0x59, P3 ;  /* 0x000000593d00780c */ /* 0x000fe40001f61670 */
[----:B------:R-:W-:Y:S02]  /*82a0*/  FMNMX.FTZ R82, R39, R52, !PT ;  /* 0x0000003427527209 */ /* 0x000fe40007810000 */
[----:B------:R-:W-:Y:S01]  /*82b0*/  ISETP.GT.AND P4, PT, R78, 0x60, P2 ;  /* 0x000000604e00780c */ /* 0x000fe20001784270 */
[----:B------:R-:W-:Y:S01]  /*82c0*/  MUFU.EX2 R37, R167 ;  /* 0x000000a700257308 */ /* 0x000fe20000000800 */
[----:B------:R-:W-:-:S02]  /*82d0*/  FSEL R79, R41, -INF , !P3 ;  /* 0xff800000294f7808 */ /* 0x000fc40005800000 */
[----:B------:R-:W-:Y:S02]  /*82e0*/  FMNMX.FTZ R82, R77, R82, !PT ;  /* 0x000000524d527209 */ /* 0x000fe40007810000 */
[----:B------:R-:W-:Y:S02]  /*82f0*/  ISETP.LT.OR P4, PT, R61, 0x61, P4 ;  /* 0x000000613d00780c */ /* 0x000fe40002781670 */
[----:B------:R-:W-:Y:S01]  /*8300*/  ISETP.GT.AND P3, PT, R78, 0x61, P2 ;  /* 0x000000614e00780c */ /* 0x000fe20001764270 */
[----:B------:R-:W-:Y:S01]  /*8310*/  MUFU.EX2 R76, R163 ;  /* 0x000000a3004c7308 */ /* 0x000fe20000000800 */
[----:B------:R-:W-:Y:S02]  /*8320*/  FMNMX.FTZ R82, R79, R82, !PT ;  /* 0x000000524f527209 */ /* 0x000fe40007810000 */
[----:B------:R-:W-:Y:S01]  /*8330*/  FSEL R52, R43, -INF , !P4 ;  /* 0xff8000002b347808 */ /* 0x000fe20006000000 */
[----:B------:R-:W-:-:S01]  /*8340*/  FFMA.FTZ R43, R51, UR10, -R66 ;  /* 0x0000000a332b7c23 */ /* 0x000fc20008010842 */
[----:B------:R-:W-:-:S02]  /*8350*/  ISETP.GT.AND P5, PT, R78, 0x68, P2 ;  /* 0x000000684e00780c */ /* 0x000fc400017a4270 */
[----:B------:R-:W-:Y:S01]  /*8360*/  ISETP.LT.OR P3, PT, R61, 0x62, P3 ;  /* 0x000000623d00780c */ /* 0x000fe20001f61670 */
[----:B------:R-:W-:Y:S01]  /*8370*/  MUFU.EX2 R40, R207 ;  /* 0x000000cf00287308 */ /* 0x000fe20000000800 */
[----:B------:R-:W-:Y:S02]  /*8380*/  FMNMX.FTZ R51, R81, R82, !PT ;  /* 0x0000005251337209 */ /* 0x000fe40007810000 */
[----:B------:R-:W-:Y:S02]  /*8390*/  ISETP.GT.AND P4, PT, R78, 0x69, P2 ;  /* 0x000000694e00780c */ /* 0x000fe40001784270 */
[----:B------:R-:W-:Y:S02]  /*83a0*/  FSEL R44, R44, -INF , !P3 ;  /* 0xff8000002c2c7808 */ /* 0x000fe40005800000 */
[----:B------:R-:W-:Y:S01]  /*83b0*/  ISETP.LT.OR P5, PT, R61, 0x69, P5 ;  /* 0x000000693d00780c */ /* 0x000fe20002fa1670 */
[----:B------:R-:W-:Y:S01]  /*83c0*/  MUFU.EX2 R41, R206 ;  /* 0x000000ce00297308 */ /* 0x000fe20000000800 */
[----:B------:R-:W-:-:S02]  /*83d0*/  FMNMX.FTZ R51, R52, R51, !PT ;  /* 0x0000003334337209 */ /* 0x000fc40007810000 */
[----:B------:R-:W-:Y:S02]  /*83e0*/  ISETP.GT.AND P3, PT, R78, 0x70, P2 ;  /* 0x000000704e00780c */ /* 0x000fe40001764270 */
[----:B------:R-:W-:Y:S02]  /*83f0*/  ISETP.LT.OR P4, PT, R61, 0x6a, P4 ;  /* 0x0000006a3d00780c */ /* 0x000fe40002781670 */
[----:B------:R-:W-:Y:S01]  /*8400*/  FSEL R45, R45, -INF , !P5 ;  /* 0xff8000002d2d7808 */ /* 0x000fe20006800000 */
[----:B------:R-:W-:Y:S01]  /*8410*/  MUFU.EX2 R42, R42 ;  /* 0x0000002a002a7308 */ /* 0x000fe20000000800 */
[----:B------:R-:W-:Y:S02]  /*8420*/  FMNMX.FTZ R82, R44, R51, !PT ;  /* 0x000000332c527209 */ /* 0x000fe40007810000 */
[----:B------:R-:W-:Y:S02]  /*8430*/  ISETP.GT.AND P5, PT, R78, 0x71, P2 ;  /* 0x000000714e00780c */ /* 0x000fe400017a4270 */
[----:B------:R-:W-:-:S02]  /*8440*/  FSEL R46, R46, -INF , !P4 ;  /* 0xff8000002e2e7808 */ /* 0x000fc40006000000 */
[----:B------:R-:W-:Y:S01]  /*8450*/  ISETP.LT.OR P3, PT, R61, 0x71, P3 ;  /* 0x000000713d00780c */ /* 0x000fe20001f61670 */
[----:B------:R-:W-:Y:S01]  /*8460*/  MUFU.EX2 R43, R43 ;  /* 0x0000002b002b7308 */ /* 0x000fe20000000800 */
[----:B------:R-:W-:Y:S01]  /*8470*/  FMNMX.FTZ R51, R45, R82, !PT ;  /* 0x000000522d337209 */ /* 0x000fe20007810000 */
[--C-:B------:R-:W-:Y:S01]  /*8480*/  FFMA.FTZ R82, R53, UR10, -R66.reuse ;  /* 0x0000000a35527c23 */ /* 0x100fe20008010842 */
[C---:B------:R-:W-:Y:S01]  /*8490*/  ISETP.GT.AND P4, PT, R78.reuse, 0x78, P2 ;  /* 0x000000784e00780c */ /* 0x040fe20001784270 */
[--C-:B------:R-:W-:Y:S01]  /*84a0*/  FFMA.FTZ R53, R55, UR10, -R66.reuse ;  /* 0x0000000a37357c23 */ /* 0x100fe20008010842 */
[----:B------:R-:W-:Y:S01]  /*84b0*/  ISETP.GT.AND P2, PT, R78, 0x79, P2 ;  /* 0x000000794e00780c */ /* 0x000fe20001744270 */
[----:B------:R-:W-:Y:S01]  /*84c0*/  FFMA.FTZ R55, R57, UR10, -R66 ;  /* 0x0000000a39377c23 */ /* 0x000fe20008010842 */
[----:B------:R-:W-:Y:S01]  /*84d0*/  ISETP.LT.OR P5, PT, R61, 0x72, P5 ;  /* 0x000000723d00780c */ /* 0x000fe20002fa1670 */
[----:B------:R-:W-:Y:S01]  /*84e0*/  MUFU.EX2 R11, R11 ;  /* 0x0000000b000b7308 */ /* 0x000fe20000000800 */
[----:B------:R-:W-:-:S02]  /*84f0*/  FSEL R47, R47, -INF , !P3 ;  /* 0xff8000002f2f7808 */ /* 0x000fc40005800000 */
[----:B------:R-:W-:Y:S02]  /*8500*/  FMNMX.FTZ R78, R46, R51, !PT ;  /* 0x000000332e4e7209 */ /* 0x000fe40007810000 */
[----:B------:R-:W-:Y:S02]  /*8510*/  ISETP.LT.OR P4, PT, R61, 0x79, P4 ;  /* 0x000000793d00780c */ /* 0x000fe40002781670 */
[----:B------:R-:W-:Y:S01]  /*8520*/  FSEL R48, R48, -INF , !P5 ;  /* 0xff80000030307808 */ /* 0x000fe20006800000 */
[----:B------:R-:W-:Y:S01]  /*8530*/  MUFU.EX2 R12, R12 ;  /* 0x0000000c000c7308 */ /* 0x000fe20000000800 */
[----:B------:R-:W-:Y:S02]  /*8540*/  FMNMX.FTZ R51, R47, R78, !PT ;  /* 0x0000004e2f337209 */ /* 0x000fe40007810000 */
[----:B------:R-:W-:Y:S02]  /*8550*/  ISETP.LT.OR P2, PT, R61, 0x7a, P2 ;  /* 0x0000007a3d00780c */ /* 0x000fe40001741670 */
[----:B------:R-:W-:-:S02]  /*8560*/  FSEL R49, R49, -INF , !P4 ;  /* 0xff80000031317808 */ /* 0x000fc40006000000 */
[----:B------:R-:W-:Y:S01]  /*8570*/  FMNMX.FTZ R78, R48, R51, !PT ;  /* 0x00000033304e7209 */ /* 0x000fe20007810000 */
[----:B------:R-:W-:Y:S01]  /*8580*/  MUFU.EX2 R15, R15 ;  /* 0x0000000f000f7308 */ /* 0x000fe20000000800 */
[----:B------:R-:W-:Y:S02]  /*8590*/  FSEL R50, R50, -INF , !P2 ;  /* 0xff80000032327808 */ /* 0x000fe40005000000 */
[----:B------:R-:W-:-:S04]  /*85a0*/  FMNMX.FTZ R51, R49, R78, !PT ;  /* 0x0000004e31337209 */ /* 0x000fc80007810000 */
[----:B------:R-:W-:Y:S01]  /*85b0*/  FMNMX.FTZ R61, R50, R51, !PT ;  /* 0x00000033323d7209 */ /* 0x000fe20007810000 */
[----:B------:R-:W-:Y:S04]  /*85c0*/  MUFU.EX2 R20, R20 ;  /* 0x0000001400147308 */ /* 0x000fe80000000800 */
[----:B------:R-:W0:Y:S04]  /*85d0*/  SHFL.BFLY PT, R78, R61, 0x2, 0x1f ;  /* 0x0c401f003d4e7f89 */ /* 0x000e2800000e0000 */
[----:B------:R-:W-:Y:S08]  /*85e0*/  MUFU.EX2 R51, R82 ;  /* 0x0000005200337308 */ /* 0x000ff00000000800 */
[----:B------:R-:W-:Y:S08]  /*85f0*/  MUFU.EX2 R54, R54 ;  /* 0x0000003600367308 */ /* 0x000ff00000000800 */
[----:B------:R-:W-:Y:S01]  /*8600*/  MUFU.EX2 R53, R53 ;  /* 0x0000003500357308 */ /* 0x000fe20000000800 */
[----:B0-----:R-:W-:Y:S01]  /*8610*/  FMNMX.FTZ R78, R61, R78, !PT ;  /* 0x0000004e3d4e7209 */ /* 0x001fe20007810000 */
[--C-:B------:R-:W-:Y:S01]  /*8620*/  FFMA.FTZ R61, R62, UR10, -R66.reuse ;  /* 0x0000000a3e3d7c23 */ /* 0x100fe20008010842 */
[----:B------:R-:W-:-:S01]  /*8630*/  FFMA.FTZ R62, R64, UR10, -R66 ;  /* 0x0000000a403e7c23 */ /* 0x000fc20008010842 */
[--C-:B------:R-:W-:Y:S01]  /*8640*/  FFMA.FTZ R64, R65, UR10, -R66.reuse ;  /* 0x0000000a41407c23 */ /* 0x100fe20008010842 */
[----:B------:R-:W-:-:S01]  /*8650*/  FFMA.FTZ R66, R63, UR10, -R66 ;  /* 0x0000000a3f427c23 */ /* 0x000fc20008010842 */
[----:B------:R-:W0:Y:S01]  /*8660*/  SHFL.BFLY PT, R57, R78, 0x1, 0x1f ;  /* 0x0c201f004e397f89 */ /* 0x000e2200000e0000 */
[----:B------:R-:W-:Y:S01]  /*8670*/  FSEL R63, R8, RZ, P6 ;  /* 0x000000ff083f7208 */ /* 0x000fe20003000000 */
[----:B------:R-:W-:Y:S04]  /*8680*/  MUFU.EX2 R56, R56 ;  /* 0x0000003800387308 */ /* 0x000fe80000000800 */
[----:B------:R-:W-:-:S04]  /*8690*/  FADD.FTZ R6, -R63, R6 ;  /* 0x000000063f067221 */ /* 0x000fc80000010100 */
[----:B------:R-:W-:Y:S01]  /*86a0*/  FMUL.FTZ R65, R6, UR10 ;  /* 0x0000000a06417c20 */ /* 0x000fe20008410000 */
[----:B------:R1:W-:Y:S08]  /*86b0*/  MUFU.EX2 R63, R66 ;  /* 0x00000042003f7308 */ /* 0x0003f00000000800 */
[----:B------:R-:W2:Y:S01]  /*86c0*/  MUFU.EX2 R65, R65 ;  /* 0x0000004100417308 */ /* 0x000ea20000000800 */
[----:B0-----:R-:W-:Y:S01]  /*86d0*/  FMNMX.FTZ R57, R78, R57, !PT ;  /* 0x000000394e397209 */ /* 0x001fe20007810000 */
[----:B------:R-:W-:-:S06]  /*86e0*/  IMAD.U32 R78, RZ, RZ, UR10 ;  /* 0x0000000aff4e7e24 */ /* 0x000fcc000f8e00ff */
[----:B------:R-:W-:Y:S01]  /*86f0*/  MUFU.EX2 R55, R55 ;  /* 0x0000003700377308 */ /* 0x000fe20000000800 */
[C---:B------:R-:W-:Y:S01]  /*8700*/  FSETP.NEU.FTZ.AND P2, PT, R57.reuse, -INF , PT ;  /* 0xff8000003900780b */ /* 0x040fe20003f5d000 */
[----:B------:R-:W-:-:S05]  /*8710*/  FFMA.FTZ R78, R57, R78, -8 ;  /* 0xc1000000394e7423 */ /* 0x000fca000001004e */
[----:B------:R-:W-:Y:S01]  /*8720*/  FSEL R6, R78, RZ, P2 ;  /* 0x000000ff4e067208 */ /* 0x000fe20001000000 */
[----:B------:R-:W-:Y:S04]  /*8730*/  MUFU.EX2 R58, R58 ;  /* 0x0000003a003a7308 */ /* 0x000fe80000000800 */
[----:B------:R-:W-:-:S01]  /*8740*/  FFMA.FTZ R83, R80, UR10, -R6 ;  /* 0x0000000a50537c23 */ /* 0x000fc20008010806 */
[----:B------:R-:W-:Y:S01]  /*8750*/  FSEL R80, R57, RZ, P2 ;  /* 0x000000ff39507208 */ /* 0x000fe20001000000 */
[----:B------:R-:W-:-:S01]  /*8760*/  FFMA.FTZ R78, R71, UR10, -R6 ;  /* 0x0000000a474e7c23 */ /* 0x000fc20008010806 */
[--C-:B------:R-:W-:Y:S01]  /*8770*/  FFMA.FTZ R71, R72, UR10, -R6.reuse ;  /* 0x0000000a48477c23 */ /* 0x100fe20008010806 */
[----:B------:R-:W-:-:S01]  /*8780*/  FFMA.FTZ R10, R10, UR10, -R6 ;  /* 0x0000000a0a0a7c23 */ /* 0x000fc20008010806 */
[----:B------:R-:W-:Y:S01]  /*8790*/  FFMA.FTZ R13, R13, UR10, -R6 ;  /* 0x0000000a0d0d7c23 */ /* 0x000fe20008010806 */
[----:B------:R-:W-:-:S01]  /*87a0*/  FADD.FTZ R80, -R80, R5 ;  /* 0x0000000550507221 */ /* 0x000fc20000010100 */
[----:B------:R-:W-:Y:S01]  /*87b0*/  MUFU.EX2 R83, R83 ;  /* 0x0000005300537308 */ /* 0x000fe20000000800 */
[----:B-1----:R-:W-:-:S01]  /*87c0*/  FFMA.FTZ R66, R9, UR10, -R6 ;  /* 0x0000000a09427c23 */ /* 0x002fc20008010806 */
[--C-:B------:R-:W-:Y:S01]  /*87d0*/  FFMA.FTZ R9, R21, UR10, -R6.reuse ;  /* 0x0000000a15097c23 */ /* 0x100fe20008010806 */
[----:B------:R-:W-:Y:S01]  /*87e0*/  FMUL.FTZ R72, R80, UR10 ;  /* 0x0000000a50487c20 */ /* 0x000fe20008410000 */
[----:B------:R-:W-:Y:S01]  /*87f0*/  FFMA.FTZ R24, R24, UR10, -R6 ;  /* 0x0000000a18187c23 */ /* 0x000fe20008010806 */
[----:B--2---:R-:W-:-:S01]  /*8800*/  FFMA.FTZ R80, R65, R3, R14 ;  /* 0x0000000341507223 */ /* 0x004fc2000001000e */
        /* <DEDUP_REMOVED lines=19> */
[----:B------:R-:W-:-:S01]  /*8940*/  FFMA.FTZ R48, R48, UR10, -R6 ;  /* 0x0000000a30307c23 */ /* 0x000fc20008010806 */
[----:B------:R-:W-:-:S06]  /*8950*/  FFMA.FTZ R49, R49, UR10, -R6 ;  /* 0x0000000a31317c23 */ /* 0x000fcc0008010806 */
[----:B------:R-:W2:Y:S01]  /*8960*/  MUFU.EX2 R66, R66 ;  /* 0x0000004200427308 */ /* 0x000ea20000000800 */
[----:B0-----:R-:W-:-:S04]  /*8970*/  FFMA.FTZ R3, R72, R2, R83 ;  /* 0x0000000248037223 */ /* 0x001fc80000010053 */
[----:B------:R-:W-:-:S03]  /*8980*/  FADD.FTZ R2, R10, R3 ;  /* 0x000000030a027221 */ /* 0x000fc60000010000 */
[----:B------:R-:W0:Y:S01]  /*8990*/  MUFU.EX2 R9, R9 ;  /* 0x0000000900097308 */ /* 0x000e220000000800 */
[----:B-1----:R-:W-:-:S07]  /*89a0*/  FADD.FTZ R3, R13, R2 ;  /* 0x000000020d037221 */ /* 0x002fce0000010000 */
[----:B------:R1:W-:Y:S01]  /*89b0*/  MUFU.EX2 R5, R71 ;  /* 0x0000004700057308 */ /* 0x0003e20000000800 */
[----:B--2---:R-:W-:-:S07]  /*89c0*/  FADD.FTZ R2, R66, R3 ;  /* 0x0000000342027221 */ /* 0x004fce0000010000 */
[----:B------:R-:W2:Y:S01]  /*89d0*/  MUFU.EX2 R24, R24 ;  /* 0x0000001800187308 */ /* 0x000ea20000000800 */
[----:B-1----:R-:W-:-:S04]  /*89e0*/  FADD.FTZ R71, R67, R80 ;  /* 0x0000005043477221 */ /* 0x002fc80000010000 */
[----:B------:R-:W-:Y:S01]  /*89f0*/  FADD.FTZ R80, R26, R71 ;  /* 0x000000471a507221 */ /* 0x000fe20000010000 */
[----:B0-----:R-:W-:-:S02]  /*8a00*/  FADD.FTZ R71, R9, R2 ;  /* 0x0000000209477221 */ /* 0x001fc40000010000 */
[----:B------:R-:W0:Y:S01]  /*8a10*/  MUFU.EX2 R21, R21 ;  /* 0x0000001500157308 */ /* 0x000e220000000800 */
[----:B------:R-:W-:-:S04]  /*8a20*/  FADD.FTZ R80, R69, R80 ;  /* 0x0000005045507221 */ /* 0x000fc80000010000 */
[----:B------:R-:W-:Y:S01]  /*8a30*/  FADD.FTZ R3, R7, R80 ;  /* 0x0000005007037221 */ /* 0x000fe20000010000 */
[----:B------:R-:W-:-:S02]  /*8a40*/  FFMA.FTZ R80, R77, UR10, -R6 ;  /* 0x0000000a4d507c23 */ /* 0x000fc40008010806 */
[----:B------:R-:W1:Y:S01]  /*8a50*/  MUFU.EX2 R68, R68 ;  /* 0x0000004400447308 */ /* 0x000e620000000800 */
[----:B------:R-:W-:-:S01]  /*8a60*/  FADD.FTZ R3, R70, R3 ;  /* 0x0000000346037221 */ /* 0x000fc20000010000 */
[----:B--2---:R-:W-:Y:S01]  /*8a70*/  FADD.FTZ R2, R24, R71 ;  /* 0x0000004718027221 */ /* 0x004fe20000010000 */
[----:B------:R-:W-:-:S02]  /*8a80*/  FFMA.FTZ R71, R79, UR10, -R6 ;  /* 0x0000000a4f477c23 */ /* 0x000fc40008010806 */
[----:B------:R-:W-:-:S03]  /*8a90*/  FADD.FTZ R82, R32, R3 ;  /* 0x0000000320527221 */ /* 0x000fc60000010000 */
[----:B------:R-:W2:Y:S01]  /*8aa0*/  MUFU.EX2 R25, R25 ;  /* 0x0000001900197308 */ /* 0x000ea20000000800 */
[----:B0-----:R-:W-:-:S01]  /*8ab0*/  FADD.FTZ R3, R21, R2 ;  /* 0x0000000215037221 */ /* 0x001fc20000010000 */
[----:B------:R-:W-:-:S06]  /*8ac0*/  FADD.FTZ R82, R33, R82 ;  /* 0x0000005221527221 */ /* 0x000fcc0000010000 */
[----:B------:R-:W0:Y:S01]  /*8ad0*/  MUFU.EX2 R28, R28 ;  /* 0x0000001c001c7308 */ /* 0x000e220000000800 */
[----:B-1----:R-:W-:-:S01]  /*8ae0*/  FADD.FTZ R2, R68, R3 ;  /* 0x0000000344027221 */ /* 0x002fc20000010000 */
[----:B------:R-:W-:Y:S01]  /*8af0*/  FADD.FTZ R3, R73, R82 ;  /* 0x0000005249037221 */ /* 0x000fe20000010000 */
[----:B------:R-:W-:-:S05]  /*8b00*/  FFMA.FTZ R82, R81, UR10, -R6 ;  /* 0x0000000a51527c23 */ /* 0x000fca0008010806 */
        /* <DEDUP_REMOVED lines=13> */
[----:B------:R-:W-:Y:S01]  /*8be0*/  FFMA.FTZ R75, R44, UR10, -R6 ;  /* 0x0000000a2c4b7c23 */ /* 0x000fe20008010806 */
[----:B------:R-:W-:-:S04]  /*8bf0*/  FADD.FTZ R44, R42, R77 ;  /* 0x0000004d2a2c7221 */ /* 0x000fc80000010000 */
[----:B------:R-:W-:Y:S01]  /*8c00*/  FADD.FTZ R44, R43, R44 ;  /* 0x0000002c2b2c7221 */ /* 0x000fe20000010000 */
[----:B------:R-:W2:Y:S01]  /*8c10*/  MUFU.EX2 R34, R34 ;  /* 0x0000002200227308 */ /* 0x000ea20000000800 */
[----:B0-----:R-:W-:-:S07]  /*8c20*/  FADD.FTZ R3, R29, R2 ;  /* 0x000000021d037221 */ /* 0x001fce0000010000 */
[----:B------:R-:W0:Y:S01]  /*8c30*/  MUFU.EX2 R31, R31 ;  /* 0x0000001f001f7308 */ /* 0x000e220000000800 */
[----:B-1----:R-:W-:-:S04]  /*8c40*/  FADD.FTZ R2, R78, R3 ;  /* 0x000000034e027221 */ /* 0x002fc80000010000 */
[----:B------:R-:W-:-:S03]  /*8c50*/  FADD.FTZ R3, R5, R2 ;  /* 0x0000000205037221 */ /* 0x000fc60000010000 */
[----:B------:R-:W1:Y:S01]  /*8c60*/  MUFU.EX2 R74, R74 ;  /* 0x0000004a004a7308 */ /* 0x000e620000000800 */
[----:B--2---:R-:W-:-:S01]  /*8c70*/  FADD.FTZ R2, R34, R3 ;  /* 0x0000000322027221 */ /* 0x004fc20000010000 */
[----:B------:R-:W-:-:S06]  /*8c80*/  FADD.FTZ R3, R11, R44 ;  /* 0x0000002c0b037221 */ /* 0x000fcc0000010000 */
        /* <DEDUP_REMOVED lines=11> */
[----:B------:R-:W-:-:S01]  /*8d40*/  FFMA.FTZ R44, R47, UR10, -R6 ;  /* 0x0000000a2f2c7c23 */ /* 0x000fc20008010806 */
[----:B------:R-:W-:Y:S02]  /*8d50*/  FFMA.FTZ R6, R50, UR10, -R6 ;  /* 0x0000000a32067c23 */ /* 0x000fe40008010806 */
[----:B------:R-:W-:-:S02]  /*8d60*/  FADD.FTZ R3, R53, R2 ;  /* 0x0000000235037221 */ /* 0x000fc40000010000 */
[----:B------:R-:W2:Y:S01]  /*8d70*/  MUFU.EX2 R80, R80 ;  /* 0x0000005000507308 */ /* 0x000ea20000000800 */
[----:B0-----:R-:W-:-:S01]  /*8d80*/  FADD.FTZ R84, R38, R77 ;  /* 0x0000004d26547221 */ /* 0x001fc20000010000 */
[----:B------:R-:W-:-:S04]  /*8d90*/  FADD.FTZ R2, R56, R3 ;  /* 0x0000000338027221 */ /* 0x000fc80000010000 */
[----:B------:R-:W-:Y:S02]  /*8da0*/  FADD.FTZ R3, R55, R2 ;  /* 0x0000000237037221 */ /* 0x000fe40000010000 */
[----:B------:R-:W0:Y:S08]  /*8db0*/  MUFU.EX2 R71, R71 ;  /* 0x0000004700477308 */ /* 0x000e300000000800 */
[----:B------:R-:W3:Y:S08]  /*8dc0*/  MUFU.EX2 R82, R82 ;  /* 0x0000005200527308 */ /* 0x000ef00000000800 */
[----:B------:R-:W4:Y:S08]  /*8dd0*/  MUFU.EX2 R52, R52 ;  /* 0x0000003400347308 */ /* 0x000f300000000800 */
[----:B------:R1:W-:Y:S08]  /*8de0*/  MUFU.EX2 R79, R45 ;  /* 0x0000002d004f7308 */ /* 0x0003f00000000800 */
[----:B------:R-:W5:Y:S01]  /*8df0*/  MUFU.EX2 R75, R75 ;  /* 0x0000004b004b7308 */ /* 0x000f620000000800 */
[----:B-1----:R-:W-:-:S04]  /*8e00*/  FADD.FTZ R45, R39, R84 ;  /* 0x00000054272d7221 */ /* 0x002fc80000010000 */
[----:B--2---:R-:W-:-:S03]  /*8e10*/  FADD.FTZ R84, R80, R45 ;  /* 0x0000002d50547221 */ /* 0x004fc60000010000 */
[----:B------:R-:W1:Y:S01]  /*8e20*/  MUFU.EX2 R59, R59 ;  /* 0x0000003b003b7308 */ /* 0x000e620000000800 */
[----:B0-----:R-:W-:-:S04]  /*8e30*/  FADD.FTZ R45, R71, R84 ;  /* 0x00000054472d7221 */ /* 0x001fc80000010000 */
[----:B---3--:R-:W-:-:S03]  /*8e40*/  FADD.FTZ R45, R82, R45 ;  /* 0x0000002d522d7221 */ /* 0x008fc60000010000 */
[----:B------:R-:W0:Y:S01]  /*8e50*/  MUFU.EX2 R60, R60 ;  /* 0x0000003c003c7308 */ /* 0x000e220000000800 */
[----:B----4-:R-:W-:-:S04]  /*8e60*/  FADD.FTZ R2, R52, R45 ;  /* 0x0000002d34027221 */ /* 0x010fc80000010000 */
[----:B-----5:R-:W-:-:S03]  /*8e70*/  FADD.FTZ R2, R75, R2 ;  /* 0x000000024b027221 */ /* 0x020fc60000010000 */
[----:B------:R2:W3:Y:S01]  /*8e80*/  MUFU.EX2 R81, R46 ;  /* 0x0000002e00517308 */ /* 0x0004e20000000800 */
[----:B------:R-:W-:-:S07]  /*8e90*/  FADD.FTZ R2, R79, R2 ;  /* 0x000000024f027221 */ /* 0x000fce0000010000 */
[----:B------:R-:W4:Y:S01]  /*8ea0*/  MUFU.EX2 R61, R61 ;  /* 0x0000003d003d7308 */ /* 0x000f220000000800 */
[----:B--2---:R-:W-:-:S04]  /*8eb0*/  FADD.FTZ R46, R58, R3 ;  /* 0x000000033a2e7221 */ /* 0x004fc80000010000 */
[----:B-1----:R-:W-:-:S03]  /*8ec0*/  FADD.FTZ R3, R59, R46 ;  /* 0x0000002e3b037221 */ /* 0x002fc60000010000 */
[----:B------:R-:W1:Y:S01]  /*8ed0*/  MUFU.EX2 R44, R44 ;  /* 0x0000002c002c7308 */ /* 0x000e620000000800 */
[----:B0-----:R-:W-:-:S01]  /*8ee0*/  FADD.FTZ R46, R60, R3 ;  /* 0x000000033c2e7221 */ /* 0x001fc20000010000 */
[----:B---3--:R-:W-:-:S06]  /*8ef0*/  FADD.FTZ R3, R81, R2 ;  /* 0x0000000251037221 */ /* 0x008fcc0000010000 */
[----:B------:R-:W0:Y:S01]  /*8f00*/  MUFU.EX2 R62, R62 ;  /* 0x0000003e003e7308 */ /* 0x000e220000000800 */
[----:B----4-:R-:W-:-:S07]  /*8f10*/  FADD.FTZ R45, R61, R46 ;  /* 0x0000002e3d2d7221 */ /* 0x010fce0000010000 */
        /* <DEDUP_REMOVED lines=8> */
[----:B0-----:R-:W-:-:S03]  /*8fa0*/  FADD.FTZ R45, R84, R3 ;  /* 0x00000003542d7221 */ /* 0x001fc60000010000 */
[----:B------:R-:W-:Y:S01]  /*8fb0*/  FADD.FTZ R3, R63, R2 ;  /* 0x000000023f037221 */ /* 0x000fe20000010000 */
[----:B--2---:R-:W-:-:S01]  /*8fc0*/  FADD.FTZ R2, R47, R45 ;  /* 0x0000002d2f027221 */ /* 0x004fc20000010000 */
[----:B------:R-:W-:Y:S06]  /*8fd0*/  @!P0 BRA `(.L_x_1103) ;  /* 0x0000000000048947 */ /* 0x000fec0003800000 */
[----:B------:R-:W-:Y:S01]  /*8fe0*/  BPT.TRAP 0x1 ;  /* 0x000000040000795c */ /* 0x000fe20000300000 */
.L_x_1103:
[----:B------:R-:W-:Y:S01]  /*8ff0*/  ULEA UR6, UR54, UR36, 0x3 ;  /* 0x0000002436067291 */ /* 0x000fe2000f8e183f */
[----:B------:R-:W-:Y:S01]  /*9000*/  ISETP.GT.AND P2, PT, R4, UR35, PT ;  /* 0x0000002304007c0c */ /* 0x000fe2000bf44270 */
[----:B------:R-:W-:Y:S01]  /*9010*/  UMOV UR51, UR33 ;  /* 0x0000002100337c82 */ /* 0x000fe20008000000 */
        /* <DEDUP_REMOVED lines=30> */
[----:B------:R-:W-:Y:S01]  /*9200*/  F2FP.SATFINITE.E4M3.F32.PACK_AB_MERGE_C R33, R47, R84, RZ ;  /* 0x000000542f21723e */ /* 0x000fe200048070ff */
[----:B------:R-:W-:Y:S01]  /*9210*/  FMUL.FTZ R109, R109, R65 ;  /* 0x000000416d6d7220 */ /* 0x000fe20000410000 */
[----:B------:R-:W-:Y:S01]  /*9220*/  F2FP.SATFINITE.E4M3.F32.PACK_AB_MERGE_C R163, R78, R29, R5 ;  /* 0x0000001d4ea3723e */ /* 0x000fe20004807005 */
        /* <DEDUP_REMOVED lines=69> */
[----:B------:R-:W-:Y:S01]  /*9680*/  IMAD.MOV.U32 R6, RZ, RZ, R8 ;  /* 0x000000ffff067224 */ /* 0x000fe200078e0008 */
[----:B------:R-:W-:Y:S06]  /*9690*/  @P2 BRA `(.L_x_1104) ;  /* 0xffffffc800482947 */ /* 0x000fec000383ffff */
[----:B------:R-:W-:Y:S01]  /*96a0*/  IMAD.MOV.U32 R5, RZ, RZ, R57 ;  /* 0x000000ffff057224 */ /* 0x000fe200078e0039 */
[----:B------:R-:W-:Y:S01]  /*96b0*/  UMOV UR54, UR34 ;  /* 0x0000002200367c82 */ /* 0x000fe20008000000 */
[----:B------:R-:W-:Y:S01]  /*96c0*/  IMAD.MOV.U32 R6, RZ, RZ, R8 ;  /* 0x000000ffff067224 */ /* 0x000fe200078e0008 */
[----:B------:R-:W-:-:S06]  /*96d0*/  UMOV UR51, UR33 ;  /* 0x0000002100337c82 */ /* 0x000fcc0008000000 */
.L_x_1086:
[----:B------:R-:W-:Y:S01]  /*96e0*/  ULDC UR6, c[0x0][0x448] ;  /* 0x0001120000067ab9 */ /* 0x000fe20000000800 */
[----:B------:R-:W-:Y:S01]  /*96f0*/  ULDC UR19, c[0x0][0x9e4] ;  /* 0x0002790000137ab9 */ /* 0x000fe20000000800 */
[----:B------:R-:W-:Y:S02]  /*9700*/  UISETP.NE.AND UP0, UPT, UR6, 0x1, UPT ;  /* 0x000000010600788c */ /* 0x000fe4000bf05270 */
[----:B------:R-:W-:Y:S02]  /*9710*/  UISETP.GE.AND UP1, UPT, UR19, 0x1, UPT ;  /* 0x000000011300788c */ /* 0x000fe4000bf26270 */
[----:B------:R-:W-:Y:S02]  /*9720*/  UIADD3 UR11, UR42, 0x7f, URZ ;  /* 0x0000007f2a0b7890 */ /* 0x000fe4000fffe03f */
[----:B------:R-:W-:Y:S02]  /*9730*/  UIADD3 UR14, UR41, 0x1, -UR47 ;  /* 0x00000001290e7890 */ /* 0x000fe4000fffe82f */
[----:B------:R-:W-:Y:S01]  /*9740*/  PLOP3.LUT P5, PT, PT, PT, UP1, 0x80, 0x0 ;  /* 0x000000000000781c */ /* 0x000fe20003faf018 */
[----:B------:R-:W-:-:S02]  /*9750*/  ULDC UR18, c[0x0][0x9dc] ;  /* 0x0002770000127ab9 */ /* 0x000fc40000000800 */
[----:B------:R-:W-:Y:S01]  /*9760*/  @UP0 ULDC UR6, c[0x0][0x44c] ;  /* 0x0001130000060ab9 */ /* 0x000fe20000000800 */
[----:B------:R-:W-:Y:S01]  /*9770*/  @UP0 ULDC UR15, c[0x0][0x450] ;  /* 0x00011400000f0ab9 */ /* 0x000fe20000000800 */
[----:B------:R-:W-:-:S04]  /*9780*/  UIMAD.WIDE.U32 UR6, UR11, UR6, URZ ;  /* 0x000000060b0672a5 */ /* 0x000fc8000f8e003f */
[----:B------:R-:W-:-:S04]  /*9790*/  @UP0 USHF.R.U32.HI UR11, URZ, UR15, UR7 ;  /* 0x0000000f3f0b0299 */ /* 0x000fc80008011607 */
[----:B------:R-:W-:-:S04]  /*97a0*/  UIADD3 UR11, UR14, UR11, URZ ;  /* 0x0000000b0e0b7290 */ /* 0x000fc8000fffe03f */
        /* <DEDUP_REMOVED lines=12> */
.L_x_1106:
[----:B------:R-:W-:-:S11]  /*9870*/  UISETP.NE.AND UP1, UPT, UR19, 0x1, UPT ;  /* 0x000000011300788c */ /* 0x000fd6000bf25270 */
[----:B------:R-:W-:Y:S02]  /*9880*/  @UP1 ULDC.64 UR6, c[0x0][0x9e8] ;  /* 0x00027a0000061ab9 */ /* 0x000fe40000000a00 */
[----:B------:R-:W-:-:S04]  /*9890*/  UIMAD.WIDE.U32 UR14, UR11, UR6, URZ ;  /* 0x000000060b0e72a5 */ /* 0x000fc8000f8e003f */
[----:B------:R-:W-:-:S12]  /*98a0*/  @UP1 USHF.R.U32.HI UR11, URZ, UR7, UR15 ;  /* 0x000000073f0b1299 */ /* 0x000fd8000801160f */
.L_x_1107:
[----:B------:R-:W-:-:S04]  /*98b0*/  UIMAD UR11, UR11, UR19, URZ ;  /* 0x000000130b0b72a4 */ /* 0x000fc8000f8e023f */
[----:B------:R-:W-:-:S04]  /*98c0*/  UISETP.LT.AND UP1, UPT, UR18, UR11, UPT ;  /* 0x0000000b1200728c */ /* 0x000fc8000bf21270 */
[----:B------:R-:W-:-:S12]  /*98d0*/  USEL UR18, UR18, UR11, !UP1 ;  /* 0x0000000b12127287 */ /* 0x000fd8000c800000 */
.L_x_1105:
[----:B------:R-:W-:-:S04]  /*98e0*/  UIADD3 UR18, UR18, 0x7f, URZ ;  /* 0x0000007f12127890 */ /* 0x000fc8000fffe03f */
[----:B------:R-:W-:-:S04]  /*98f0*/  USHF.R.S32.HI UR6, URZ, 0x1f, UR18 ;  /* 0x0000001f3f067899 */ /* 0x000fc80008011412 */
[----:B------:R-:W-:-:S04]  /*9900*/  ULEA.HI UR6, UR6, UR18, URZ, 0x7 ;  /* 0x0000001206067291 */ /* 0x000fc8000f8f383f */
[----:B------:R-:W-:-:S04]  /*9910*/  USHF.R.S32.HI UR6, URZ, 0x7, UR6 ;  /* 0x000000073f067899 */ /* 0x000fc80008011406 */
[----:B------:R-:W-:-:S04]  /*9920*/  UISETP.LT.AND UP1, UPT, UR39, UR6, UPT ;  /* 0x000000062700728c */ /* 0x000fc8000bf21270 */
[----:B------:R-:W-:-:S06]  /*9930*/  USEL UR30, UR39, UR6, !UP1 ;  /* 0x00000006271e7287 */ /* 0x000fcc000c800000 */
[----:B------:R-:W-:-:S13]  /*9940*/  ISETP.GE.AND P2, PT, R4, UR30, PT ;  /* 0x0000001e04007c0c */ /* 0x000fda000bf46270 */
[----:B------:R-:W-:Y:S05]  /*9950*/  @!P2 BRA `(.L_x_1108) ;  /* 0x0000002400aca947 */ /* 0x000fea0003800000 */
[----:B------:R-:W-:Y:S01]  /*9960*/  IMAD.MOV.U32 R8, RZ, RZ, R5 ;  /* 0x000000ffff087224 */ /* 0x000fe200078e0005 */
[----:B------:R-:W-:Y:S01]  /*9970*/  UMOV UR33, UR51 ;  /* 0x0000003300217c82 */ /* 0x000fe20008000000 */
[----:B------:R-:W-:Y:S01]  /*9980*/  IMAD.MOV.U32 R7, RZ, RZ, R6 ;  /* 0x000000ffff077224 */ /* 0x000fe200078e0006 */
[----:B------:R-:W-:Y:S01]  /*9990*/  UMOV UR32, UR54 ;  /* 0x0000003600207c82 */ /* 0x000fe20008000000 */
[----:B------:R-:W-:-:S05]  /*99a0*/  ULDC UR31, c[0x0][0x988] ;  /* 0x00026200001f7ab9 */ /* 0x000fca0000000800 */
.L_x_1118:
[----:B------:R-:W-:Y:S01]  /*99b0*/  ISETP.NE.AND P3, PT, RZ, UR45, PT ;  /* 0x0000002dff007c0c */ /* 0x000fe2000bf65270 */
[----:B------:R-:W-:-:S04]  /*99c0*/  UISETP.NE.AND UP1, UPT, UR32, 0x1, UPT ;  /* 0x000000012000788c */ /* 0x000fc8000bf25270 */
[----:B------:R-:W-:-:S04]  /*99d0*/  USEL UR51, URZ, 0x1, UP1 ;  /* 0x000000013f337887 */ /* 0x000fc80008800000 */
[----:B------:R-:W-:-:S04]  /*99e0*/  ULOP3.LUT UR51, UR33, UR51, URZ, 0x3c, !UPT ;  /* 0x0000003321337292 */ /* 0x000fc8000f8e3c3f */
[----:B------:R-:W-:Y:S08]  /*99f0*/  @P3 BRA `(.L_x_1109) ;  /* 0x0000000000383947 */ /* 0x000ff00003800000 */
[----:B------:R-:W-:Y:S05]  /*9a00*/  @!P0 BRA `(.L_x_1110) ;  /* 0x0000000000048947 */ /* 0x000fea0003800000 */
[----:B------:R-:W-:Y:S01]  /*9a10*/  BPT.TRAP 0x1 ;  /* 0x000000040000795c */ /* 0x000fe20000300000 */
.L_x_1110:
[----:B------:R-:W-:Y:S01]  /*9a20*/  UIADD3 UR6, UR32, 0x1, URZ ;  /* 0x0000000120067890 */ /* 0x000fe2000fffe03f */
[----:B------:R-:W-:-:S03]  /*9a30*/  IMAD.U32 R5, RZ, RZ, UR51 ;  /* 0x00000033ff057e24 */ /* 0x000fc6000f8e00ff */
[----:B------:R-:W-:Y:S02]  /*9a40*/  UISETP.NE.AND UP1, UPT, UR6, 0x2, UPT ;  /* 0x000000020600788c */ /* 0x000fe4000bf25270 */
[----:B------:R-:W-:Y:S02]  /*9a50*/  SHF.L.U32 R5, R5, 0x1f, RZ ;  /* 0x0000001f05057819 */ /* 0x000fe400000006ff */
[----:B------:R-:W-:-:S04]  /*9a60*/  USEL UR6, UR6, URZ, UP1 ;  /* 0x0000003f06067287 */ /* 0x000fc80008800000 */
[----:B------:R-:W-:-:S09]  /*9a70*/  ULEA UR6, UR6, UR36, 0x3 ;  /* 0x0000002406067291 */ /* 0x000fd2000f8e183f */
[----:B------:R0:W1:Y:S01]  /*9a80*/  SYNCS.PHASECHK.TRANS64.TRYWAIT P2, [UR6+0x22830], R5 ;  /* 0x02283005ff0075a7 */ /* 0x0000620008040146 */
[----:B------:R-:W-:Y:S05]  /*9a90*/  @!P0 BRA `(.L_x_1111) ;  /* 0x0000000000048947 */ /* 0x000fea0003800000 */
[----:B------:R-:W-:Y:S01]  /*9aa0*/  BPT.TRAP 0x1 ;  /* 0x000000040000795c */ /* 0x000fe20000300000 */
.L_x_1111:
[----:B-1----:R-:W-:Y:S05]  /*9ab0*/  @P2 BRA `(.L_x_1109) ;  /* 0x0000000000082947 */ /* 0x002fea0003800000 */
[----:B------:R-:W1:Y:S02]  /*9ac0*/  SYNCS.PHASECHK.TRANS64.TRYWAIT P2, [UR6+0x22830], R5 ;  /* 0x02283005ff0075a7 */ /* 0x000e640008040146 */
[----:B-1----:R-:W-:Y:S05]  /*9ad0*/  @!P2 BRA `(.L_x_1112) ;  /* 0x000001080084a947 */ /* 0x002fea0003800000 */
.L_x_1109:
[----:B-1----:R-:W1:Y:S01]  /*9ae0*/  S2R R6, SR_TID.X ;  /* 0x0000000000067919 */ /* 0x002e620000002100 */
[----:B------:R-:W-:Y:S01]  /*9af0*/  UIADD3 UR54, UR32, 0x1, URZ ;  /* 0x0000000120367890 */ /* 0x000fe2000fffe03f */
[----:B------:R-:W-:Y:S01]  /*9b00*/  UMOV UR27, 0x80000020 ;  /* 0x80000020001b7882 */ /* 0x000fe20000000000 */
[----:B------:R-:W-:Y:S02]  /*9b10*/  UMOV UR7, 0x80000020 ;  /* 0x8000002000077882 */ /* 0x000fe40000000000 */
[----:B------:R-:W-:Y:S01]  /*9b20*/  UISETP.NE.AND UP1, UPT, UR54, 0x2, UPT ;  /* 0x000000023600788c */ /* 0x000fe2000bf25270 */
[----:B------:R-:W-:Y:S01]  /*9b30*/  UMOV UR11, 0x80000020 ;  /* 0x80000020000b7882 */ /* 0x000fe20000000000 */
[----:B------:R-:W-:Y:S02]  /*9b40*/  UMOV UR15, 0x80000020 ;  /* 0x80000020000f7882 */ /* 0x000fe40000000000 */
[----:B------:R-:W-:Y:S01]  /*9b50*/  USEL UR54, UR54, URZ, UP1 ;  /* 0x0000003f36367287 */ /* 0x000fe20008800000 */
[----:B------:R-:W-:Y:S01]  /*9b60*/  UMOV UR19, 0x80000020 ;  /* 0x8000002000137882 */ /* 0x000fe20000000000 */
[----:B------:R-:W-:-:S02]  /*9b70*/  UMOV UR23, 0x80000020 ;  /* 0x8000002000177882 */ /* 0x000fc40000000000 */
[----:B------:R-:W-:-:S04]  /*9b80*/  UIMAD UR26, UR54, 0x600, UR28 ;  /* 0x00000600361a78a4 */ /* 0x000fc8000f8e021c */
[----:B------:R-:W-:Y:S02]  /*9b90*/  UIADD3 UR6, UR26, 0x2, URZ ;  /* 0x000000021a067890 */ /* 0x000fe4000fffe03f */
[----:B------:R-:W-:Y:S02]  /*9ba0*/  UIADD3 UR10, UR26, 0x200, URZ ;  /* 0x000002001a0a7890 */ /* 0x000fe4000fffe03f */
[----:B------:R-:W-:Y:S02]  /*9bb0*/  UIADD3 UR14, UR26, 0x202, URZ ;  /* 0x000002021a0e7890 */ /* 0x000fe4000fffe03f */
[----:B------:R-:W-:Y:S02]  /*9bc0*/  UIADD3 UR18, UR26, 0x400, URZ ;  /* 0x000004001a127890 */ /* 0x000fe4000fffe03f */
[----:B------:R-:W-:Y:S01]  /*9bd0*/  UIADD3 UR22, UR26, 0x402, URZ ;  /* 0x000004021a167890 */ /* 0x000fe2000fffe03f */
        /* <DEDUP_REMOVED lines=24> */
.L_x_1114:
[----:B------:R-:W-:Y:S01]  /*9d60*/  ULEA UR6, UR32, UR36, 0x3 ;  /* 0x0000002420067291 */ /* 0x000fe2000f8e183f */
[----:B------:R-:W-:-:S05]  /*9d70*/  IMAD.U32 R5, RZ, RZ, UR33 ;  /* 0x00000021ff057e24 */ /* 0x000fca000f8e00ff */
[----:B------:R-:W-:-:S04]  /*9d80*/  SHF.L.U32 R5, R5, 0x1f, RZ ;  /* 0x0000001f05057819 */ /* 0x000fc800000006ff */
[----:B------:R0:W1:Y:S01]  /*9d90*/  SYNCS.PHASECHK.TRANS64.TRYWAIT P2, [UR6+0x22850], R5 ;  /* 0x02285005ff0075a7 */ /* 0x0000620008040146 */
[----:B------:R-:W-:Y:S05]  /*9da0*/  @!P0 BRA `(.L_x_1115) ;  /* 0x0000000000048947 */ /* 0x000fea0003800000 */
[----:B------:R-:W-:Y:S01]  /*9db0*/  BPT.TRAP 0x1 ;  /* 0x000000040000795c */ /* 0x000fe20000300000 */
.L_x_1115:
[----:B-1----:R-:W-:Y:S05]  /*9dc0*/  @P2 BRA `(.L_x_1113) ;  /* 0x0000000000082947 */ /* 0x002fea0003800000 */
[----:B------:R-:W1:Y:S02]  /*9dd0*/  SYNCS.PHASECHK.TRANS64.TRYWAIT P2, [UR6+0x22850], R5 ;  /* 0x02285005ff0075a7 */ /* 0x000e640008040146 */
[----:B-1----:R-:W-:Y:S05]  /*9de0*/  @!P2 BRA `(.L_x_1116) ;  /* 0x0000010400d8a947 */ /* 0x002fea0003800000 */
.L_x_1113:
        /* <DEDUP_REMOVED lines=14> */
[C---:B------:R-:W-:Y:S01]  /*9ed0*/  FMUL.FTZ R27, R0.reuse, R36 ;  /* 0x00000024001b7220 */ /* 0x040fe20000410000 */
[C---:B------:R-:W-:Y:S01]  /*9ee0*/  FMUL.FTZ R11, R0.reuse, R26 ;  /* 0x0000001a000b7220 */ /* 0x040fe20000410000 */
[----:B------:R-:W-:Y:S01]  /*9ef0*/  ULEA UR11, UR32, UR6, 0xa ;  /* 0x00000006200b7291 */ /* 0x000fe2000f8e503f */
[----:B------:R-:W2:Y:S01]  /*9f00*/  MUFU.TANH R9, R9 ;  /* 0x0000000900097308 */ /* 0x000ea20000002400 */
        /* <DEDUP_REMOVED lines=36> */
[----:B------:R-:W-:Y:S01]  /*a150*/  UIADD3 UR6, UR11, 0x2, URZ ;  /* 0x000000020b067890 */ /* 0x000fe2000fffe03f */
[C---:B------:R-:W-:Y:S01]  /*a160*/  FMUL.FTZ R44, R0.reuse, R53 ;  /* 0x00000035002c7220 */ /* 0x040fe20000410000 */
[----:B------:R-:W-:Y:S01]  /*a170*/  UMOV UR7, 0x40000040 ;  /* 0x4000004000077882 */ /* 0x000fe20000000000 */
        /* <DEDUP_REMOVED lines=9> */
[----:B------:R-:W0:Y:S01]  /*a210*/  MUFU.TANH R11, R11 ;  /* 0x0000000b000b7308 */ /* 0x000e220000002400 */
[----:B---3--:R-:W-:Y:S01]  /*a220*/  FMNMX.FTZ R68, R24, R67, !PT ;  /* 0x0000004318447209 */ /* 0x008fe20007810000 */
[C---:B------:R-:W-:Y:S01]  /*a230*/  FMUL.FTZ R63, R0.reuse, R72 ;  /* 0x00000048003f7220 */ /* 0x040fe20000410000 */
[C---:B------:R-:W-:Y:S01]  /*a240*/  FMUL.FTZ R48, R0.reuse, R57 ;  /* 0x0000003900307220 */ /* 0x040fe20000410000 */
[C---:B------:R-:W-:Y:S01]  /*a250*/  FMUL.FTZ R46, R0.reuse, R55 ;  /* 0x00000037002e7220 */ /* 0x040fe20000410000 */
[C---:B------:R-:W-:Y:S01]  /*a260*/  FMUL.FTZ R55, R0.reuse, R64 ;  /* 0x0000004000377220 */ /* 0x040fe20000410000 */
[C---:B------:R-:W-:Y:S01]  /*a270*/  FMUL.FTZ R56, R0.reuse, R65 ;  /* 0x0000004100387220 */ /* 0x040fe20000410000 */
[C---:B------:R-:W-:Y:S01]  /*a280*/  FMUL.FTZ R64, R0.reuse, R73 ;  /* 0x0000004900407220 */ /* 0x040fe20000410000 */
[----:B------:R-:W2:Y:S01]  /*a290*/  MUFU.TANH R28, R28 ;  /* 0x0000001c001c7308 */ /* 0x000ea20000002400 */
        /* <DEDUP_REMOVED lines=8> */
[----:B0-----:R-:W-:Y:S01]  /*a320*/  FMNMX.FTZ R5, R11, R8, !PT ;  /* 0x000000080b057209 */ /* 0x001fe20007810000 */
[----:B------:R-:W-:Y:S01]  /*a330*/  FMUL.FTZ R66, R0, R75 ;  /* 0x0000004b00427220 */ /* 0x000fe20000410000 */
[----:B------:R-:W-:Y:S01]  /*a340*/  UMOV UR10, UR31 ;  /* 0x0000001f000a7c82 */ /* 0x000fe20008000000 */
[----:B------:R-:W0:Y:S04]  /*a350*/  S2R R206, SR_TID.X ;  /* 0x0000000000ce7919 */ /* 0x000e280000002100 */
[----:B------:R-:W3:Y:S01]  /*a360*/  MUFU.TANH R31, R31 ;  /* 0x0000001f001f7308 */ /* 0x000ee20000002400 */
[----:B--2---:R-:W-:-:S07]  /*a370*/  FMNMX.FTZ R70, R28, R69, !PT ;  /* 0x000000451c467209 */ /* 0x004fce0007810000 */
[----:B------:R-:W2:Y:S01]  /*a380*/  MUFU.TANH R15, R15 ;  /* 0x0000000f000f7308 */ /* 0x000ea20000002400 */
[----:B-1----:R-:W-:-:S07]  /*a390*/  FMNMX.FTZ R6, R12, R5, !PT ;  /* 0x000000050c067209 */ /* 0x002fce0007810000 */
[----:B------:R-:W1:Y:S01]  /*a3a0*/  MUFU.TANH R32, R32 ;  /* 0x0000002000207308 */ /* 0x000e620000002400 */
[----:B---3--:R-:W-:-:S07]  /*a3b0*/  FMNMX.FTZ R69, R31, R70, !PT ;  /* 0x000000461f457209 */ /* 0x008fce0007810000 */
[----:B------:R-:W3:Y:S01]  /*a3c0*/  MUFU.TANH R20, R20 ;  /* 0x0000001400147308 */ /* 0x000ee20000002400 */
[----:B--2---:R-:W-:Y:S02]  /*a3d0*/  FMNMX.FTZ R5, R15, R6, !PT ;  /* 0x000000060f057209 */ /* 0x004fe40007810000 */
[----:B0-----:R-:W-:-:S05]  /*a3e0*/  SHF.R.U32.HI R206, RZ, 0x7, R206 ;  /* 0x00000007ffce7819 */ /* 0x001fca00000116ce */
[----:B------:R-:W0:Y:S01]  /*a3f0*/  MUFU.TANH R35, R35 ;  /* 0x0000002300237308 */ /* 0x000e220000002400 */
[----:B-1----:R-:W-:Y:S01]  /*a400*/  FMNMX.FTZ R70, R32, R69, !PT ;  /* 0x0000004520467209 */ /* 0x002fe20007810000 */
[C---:B------:R-:W-:Y:S01]  /*a410*/  FMUL.FTZ R69, R0.reuse, R78 ;  /* 0x0000004e00457220 */ /* 0x040fe20000410000 */
[----:B------:R-:W-:-:S05]  /*a420*/  FMUL.FTZ R78, R0, R84 ;  /* 0x00000054004e7220 */ /* 0x000fca0000410000 */
[----:B------:R-:W1:Y:S01]  /*a430*/  MUFU.TANH R25, R25 ;  /* 0x0000001900197308 */ /* 0x000e620000002400 */
[----:B---3--:R-:W-:-:S07]  /*a440*/  FMNMX.FTZ R6, R20, R5, !PT ;  /* 0x0000000514067209 */ /* 0x008fce0007810000 */
[----:B------:R-:W2:Y:S01]  /*a450*/  MUFU.TANH R36, R36 ;  /* 0x0000002400247308 */ /* 0x000ea20000002400 */
[----:B0-----:R-:W-:Y:S01]  /*a460*/  FMNMX.FTZ R71, R35, R70, !PT ;  /* 0x0000004623477209 */ /* 0x001fe20007810000 */
[C---:B------:R-:W-:Y:S01]  /*a470*/  FMUL.FTZ R70, R0.reuse, R79 ;  /* 0x0000004f00467220 */ /* 0x040fe20000410000 */
[----:B------:R-:W-:-:S05]  /*a480*/  FMUL.FTZ R79, R0, R85 ;  /* 0x00000055004f7220 */ /* 0x000fca0000410000 */
        /* <DEDUP_REMOVED lines=11> */
[----:B------:R-:W-:-:S05]  /*a540*/  UIADD3 UR6, UR11, 0x4, URZ ;  /* 0x000000040b067890 */ /* 0x000fca000fffe03f */
[----:B------:R-:W1:Y:S01]  /*a550*/  MUFU.TANH R30, R30 ;  /* 0x0000001e001e7308 */ /* 0x000e620000002400 */
[----:B--2---:R-:W-:Y:S01]  /*a560*/  FMNMX.FTZ R5, R29, R6, !PT ;  /* 0x000000061d057209 */ /* 0x004fe20007810000 */
[----:B------:R-:W-:-:S06]  /*a570*/  UMOV UR7, 0x40000040 ;  /* 0x4000004000077882 */ /* 0x000fcc0000000000 */
        /* <DEDUP_REMOVED lines=41> */
[----:B------:R-:W-:Y:S01]  /*a810*/  UIADD3 UR6, UR11, 0x6, URZ ;  /* 0x000000060b067890 */ /* 0x000fe2000fffe03f */
        /* <DEDUP_REMOVED lines=15> */
[----:B------:R-:W-:-:S06]  /*a910*/  FMUL.FTZ R73, R0, R86 ;  /* 0x0000005600497220 */ /* 0x000fcc0000410000 */
        /* <DEDUP_REMOVED lines=27> */
[----:B------:R-:W-:Y:S04]  /*aad0*/  QGMMA.64x128x32.F32.E4M3.E4M3 R88, R152, gdesc[UR4], R88, gsb0 ;  /* 0x01e0000498587df3 */ /* 0x000fe80008000858 */
[----:B------:R-:W0:Y:S02]  /*aae0*/  SHFL.BFLY PT, R81, R80, 0x2, 0x1f ;  /* 0x0c401f0050517f89 */ /* 0x000e2400000e0000 */
[----:B------:R-:W3:Y:S01]  /*aaf0*/  MUFU.TANH R70, R70 ;  /* 0x0000004600467308 */ /* 0x000ee20000002400 */
[----:B-1----:R-:W-:-:S07]  /*ab00*/  FMNMX.FTZ R6, R66, R5, !PT ;  /* 0x0000000542067209 */ /* 0x002fce0007810000 */
[----:B------:R-:W1:Y:S01]  /*ab10*/  MUFU.TANH R71, R71 ;  /* 0x0000004700477308 */ /* 0x000e620000002400 */
[----:B--2---:R-:W-:-:S07]  /*ab20*/  FMNMX.FTZ R5, R69, R6, !PT ;  /* 0x0000000645057209 */ /* 0x004fce0007810000 */
[----:B------:R-:W2:Y:S01]  /*ab30*/  MUFU.TANH R72, R72 ;  /* 0x0000004800487308 */ /* 0x000ea20000002400 */
[----:B---3--:R-:W-:Y:S02]  /*ab40*/  FMNMX.FTZ R6, R70, R5, !PT ;  /* 0x0000000546067209 */ /* 0x008fe40007810000 */
[----:B0-----:R-:W-:-:S05]  /*ab50*/  FMNMX.FTZ R81, R80, R81, !PT ;  /* 0x0000005150517209 */ /* 0x001fca0007810000 */
[----:B------:R-:W0:Y:S01]  /*ab60*/  MUFU.TANH R73, R73 ;  /* 0x0000004900497308 */ /* 0x000e220000002400 */
[----:B-1----:R-:W-:-:S07]  /*ab70*/  FMNMX.FTZ R5, R71, R6, !PT ;  /* 0x0000000647057209 */ /* 0x002fce0007810000 */
[----:B------:R-:W1:Y:S01]  /*ab80*/  MUFU.TANH R74, R74 ;  /* 0x0000004a004a7308 */ /* 0x000e620000002400 */
[----:B--2---:R-:W-:-:S04]  /*ab90*/  FMNMX.FTZ R6, R72, R5, !PT ;  /* 0x0000000548067209 */ /* 0x004fc80007810000 */
[----:B0-----:R-:W-:Y:S02]  /*aba0*/  FMNMX.FTZ R5, R73, R6, !PT ;  /* 0x0000000649057209 */ /* 0x001fe40007810000 */
[----:B------:R-:W0:Y:S02]  /*abb0*/  SHFL.BFLY PT, R6, R81, 0x1, 0x1f ;  /* 0x0c201f0051067f89 */ /* 0x000e2400000e0000 */
[----:B-1----:R-:W-:-:S05]  /*abc0*/  FMNMX.FTZ R75, R74, R5, !PT ;  /* 0x000000054a4b7209 */ /* 0x002fca0007810000 */
[----:B------:R-:W1:Y:S01]  /*abd0*/  SHFL.BFLY PT, R82, R75, 0x2, 0x1f ;  /* 0x0c401f004b527f89 */ /* 0x000e6200000e0000 */
[----:B0-----:R-:W-:-:S05]  /*abe0*/  FMNMX.FTZ R6, R81, R6, !PT ;  /* 0x0000000651067209 */ /* 0x001fca0007810000 */
[----:B------:R-:W-:-:S04]  /*abf0*/  FADD.FTZ R7, -R6, R7 ;  /* 0x0000000706077221 */ /* 0x000fc80000010100 */
[----:B------:R-:W-:Y:S01]  /*ac00*/  FMUL.FTZ R83, R7, UR10 ;  /* 0x0000000a07537c20 */ /* 0x000fe20008410000 */
[----:B-1----:R-:W-:Y:S01]  /*ac10*/  FMNMX.FTZ R82, R75, R82, !PT ;  /* 0x000000524b527209 */ /* 0x002fe20007810000 */
[----:B------:R-:W-:-:S04]  /*ac20*/  IMAD.U32 R75, RZ, RZ, UR10 ;  /* 0x0000000aff4b7e24 */ /* 0x000fc8000f8e00ff */
[----:B------:R-:W0:Y:S01]  /*ac30*/  SHFL.BFLY PT, R5, R82, 0x1, 0x1f ;  /* 0x0c201f0052057f89 */ /* 0x000e2200000e0000 */
[----:B------:R-:W-:-:S04]  /*ac40*/  FFMA.FTZ R80, R6, R75, -8 ;  /* 0xc100000006507423 */ /* 0x000fc8000001004b */
        /* <DEDUP_REMOVED lines=18> */
[----:B------:R-:W-:Y:S01]  /*ad70*/  IMAD.U32 R78, RZ, RZ, UR10 ;  /* 0x0000000aff4e7e24 */ /* 0x000fe2000f8e00ff */
[----:B0-----:R-:W-:Y:S01]  /*ad80*/  FMNMX.FTZ R5, R82, R5, !PT ;  /* 0x0000000552057209 */ /* 0x001fe20007810000 */
[----:B------:R-:W-:Y:S01]  /*ad90*/  MUFU.EX2 R75, R75 ;  /* 0x0000004b004b7308 */ /* 0x000fe20000000800 */
[----:B------:R-:W-:-:S01]  /*ada0*/  FFMA.FTZ R14, R14, UR10, -R80 ;  /* 0x0000000a0e0e7c23 */ /* 0x000fc20008010850 */
[--C-:B------:R-:W-:Y:S01]  /*adb0*/  FFMA.FTZ R24, R24, UR10, -R80.reuse ;  /* 0x0000000a18187c23 */ /* 0x100fe20008010850 */
[----:B------:R-:W-:-:S01]  /*adc0*/  FFMA.FTZ R28, R28, UR10, -R80 ;  /* 0x0000000a1c1c7c23 */ /* 0x000fc20008010850 */
[C---:B------:R-:W-:Y:S01]  /*add0*/  FADD.FTZ R7, -R5.reuse, R8 ;  /* 0x0000000805077221 */ /* 0x040fe20000010100 */
[----:B------:R-:W-:-:S01]  /*ade0*/  FFMA.FTZ R78, R5, R78, -8 ;  /* 0xc1000000054e7423 */ /* 0x000fc2000001004e */
[--C-:B------:R-:W-:Y:S01]  /*adf0*/  FFMA.FTZ R32, R32, UR10, -R80.reuse ;  /* 0x0000000a20207c23 */ /* 0x100fe20008010850 */
[----:B------:R-:W-:-:S01]  /*ae00*/  FFMA.FTZ R36, R36, UR10, -R80 ;  /* 0x0000000a24247c23 */ /* 0x000fc20008010850 */
[----:B------:R-:W-:Y:S01]  /*ae10*/  FMUL.FTZ R7, R7, UR10 ;  /* 0x0000000a07077c20 */ /* 0x000fe20008410000 */
[----:B------:R-:W-:-:S01]  /*ae20*/  FFMA.FTZ R82, R11, UR10, -R78 ;  /* 0x0000000a0b527c23 */ /* 0x000fc2000801084e */
[--C-:B------:R-:W-:Y:S01]  /*ae30*/  FFMA.FTZ R11, R12, UR10, -R78.reuse ;  /* 0x0000000a0c0b7c23 */ /* 0x100fe2000801084e */
        /* <DEDUP_REMOVED lines=10> */
[----:B------:R-:W-:Y:S01]  /*aee0*/  FFMA.FTZ R34, R37, UR10, -R78 ;  /* 0x0000000a25227c23 */ /* 0x000fe2000801084e */
        /* <DEDUP_REMOVED lines=9> */
[----:B------:R-:W-:Y:S01]  /*af80*/  FFMA.FTZ R68, R68, UR10, -R80 ;  /* 0x0000000a44447c23 */ /* 0x000fe20008010850 */
[----:B------:R-:W-:-:S01]  /*af90*/  FFMA.FTZ R37, R38, UR10, -R78 ;  /* 0x0000000a26257c23 */ /* 0x000fc2000801084e */
[----:B------:R-:W-:Y:S01]  /*afa0*/  FFMA.FTZ R80, R79, UR10, -R80 ;  /* 0x0000000a4f507c23 */ /* 0x000fe20008010850 */
        /* <DEDUP_REMOVED lines=14> */
[----:B------:R-:W-:Y:S01]  /*b090*/  IADD3 R83, -R206, 0xb, RZ ;  /* 0x0000000bce537810 */ /* 0x000fe20007ffe1ff */
[----:B------:R-:W-:Y:S01]  /*b0a0*/  FFMA.FTZ R74, R74, UR10, -R78 ;  /* 0x0000000a4a4a7c23 */ /* 0x000fe2000801084e */
[----:B------:R-:W-:-:S02]  /*b0b0*/  WARPGROUP.DEPBAR.LE gsb0, 0x0 ;  /* 0x00008000000079c5 */ /* 0x000fc40000010000 */
        /* <DEDUP_REMOVED lines=18> */
[--C-:B------:R-:W-:Y:S01]  /*b1e0*/  FFMA.FTZ R57, R58, UR10, -R78.reuse ;  /* 0x0000000a3a397c23 */ /* 0x100fe2000801084e */
[----:B------:R-:W-:-:S05]  /*b1f0*/  FFMA.FTZ R58, R61, UR10, -R78 ;  /* 0x0000000a3d3a7c23 */ /* 0x000fca000801084e */
        /* <DEDUP_REMOVED lines=16> */
[--C-:B------:R-:W-:Y:S01]  /*b300*/  FFMA.FTZ R61, R62, UR10, -R78.reuse ;  /* 0x0000000a3e3d7c23 */ /* 0x100fe2000801084e */
[----:B------:R-:W-:-:S05]  /*b310*/  FFMA.FTZ R62, R65, UR10, -R78 ;  /* 0x0000000a413e7c23 */ /* 0x000fca000801084e */
        /* <DEDUP_REMOVED lines=16> */
[----:B------:R-:W-:-:S06]  /*b420*/  FFMA.FTZ R65, R66, UR10, -R78 ;  /* 0x0000000a42417c23 */ /* 0x000fcc000801084e */
        /* <DEDUP_REMOVED lines=34> */
[----:B------:R-:W-:Y:S01]  /*b650*/  FFMA.FTZ R69, R72, UR10, -R78 ;  /* 0x0000000a48457c23 */ /* 0x000fe2000801084e */
[----:B------:R-:W-:-:S05]  /*b660*/  IMAD.U32 R72, RZ, RZ, UR54 ;  /* 0x00000036ff487e24 */ /* 0x000fca000f8e00ff */
[----:B------:R-:W2:Y:S01]  /*b670*/  MUFU.EX2 R58, R58 ;  /* 0x0000003a003a7308 */ /* 0x000ea20000000800 */
[----:B-1----:R-:W-:-:S07]  /*b680*/  FADD.FTZ R3, R57, R2 ;  /* 0x0000000239037221 */ /* 0x002fce0000010000 */
[----:B------:R-:W-:Y:S01]  /*b690*/  MUFU.EX2 R60, R60 ;  /* 0x0000003c003c7308 */ /* 0x000fe20000000800 */
[----:B0-----:R-:W-:-:S07]  /*b6a0*/  FADD.FTZ R71, R55, R84 ;  /* 0x0000005437477221 */ /* 0x001fce0000010000 */
[----:B------:R-:W0:Y:S01]  /*b6b0*/  MUFU.EX2 R61, R61 ;  /* 0x0000003d003d7308 */ /* 0x000e220000000800 */
[----:B--2---:R-:W-:-:S07]  /*b6c0*/  FADD.FTZ R2, R58, R3 ;  /* 0x000000033a027221 */ /* 0x004fce0000010000 */
[----:B------:R-:W1:Y:S08]  /*b6d0*/  MUFU.EX2 R59, R59 ;  /* 0x0000003b003b7308 */ /* 0x000e700000000800 */
[----:B------:R-:W2:Y:S01]  /*b6e0*/  MUFU.EX2 R62, R62 ;  /* 0x0000003e003e7308 */ /* 0x000ea20000000800 */
[----:B0-----:R-:W-:-:S01]  /*b6f0*/  FADD.FTZ R3, R61, R2 ;  /* 0x000000023d037221 */ /* 0x001fc20000010000 */
[----:B------:R-:W-:-:S05]  /*b700*/  @!P1 LEA R2, R72, UR36, 0x3 ;  /* 0x0000002448029c11 */ /* 0x000fca000f8e18ff */
[----:B------:R-:W-:Y:S01]  /*b710*/  @!P1 VIADD R2, R2, 0x22840 ;  /* 0x0002284002029836 */ /* 0x000fe20000000000 */
[----:B------:R-:W0:Y:S04]  /*b720*/  MUFU.EX2 R64, R64 ;  /* 0x0000004000407308 */ /* 0x000e280000000800 */
[----:B------:R-:W-:Y:S01]  /*b730*/  @!P1 PRMT R2, RZ, 0x654, R2 ;  /* 0x00000654ff029816 */ /* 0x000fe20000000002 */
[----:B------:R3:W-:Y:S06]  /*b740*/  BAR.ARV R83, 0x100 ;  /* 0x000400530000751d */ /* 0x0007ec0000002000 */
[----:B------:R-:W4:Y:S01]  /*b750*/  MUFU.EX2 R65, R65 ;  /* 0x0000004100417308 */ /* 0x000f220000000800 */
[----:B------:R5:W-:Y:S07]  /*b760*/  @!P1 SYNCS.ARRIVE.TRANS64.RED.A1T0 RZ, [R2+URZ], RZ ;  /* 0x000000ff02ff99a7 */ /* 0x000bee000810043f */
[----:B------:R-:W3:Y:S08]  /*b770*/  MUFU.EX2 R63, R63 ;  /* 0x0000003f003f7308 */ /* 0x000ef00000000800 */
[----:B------:R-:W5:Y:S08]  /*b780*/  MUFU.EX2 R79, R79 ;  /* 0x0000004f004f7308 */ /* 0x000f700000000800 */
[----:B------:R-:W5:Y:S08]  /*b790*/  MUFU.EX2 R68, R68 ;  /* 0x0000004400447308 */ /* 0x000f700000000800 */
[----:B------:R1:W5:Y:S08]  /*b7a0*/  MUFU.EX2 R81, R70 ;  /* 0x0000004600517308 */ /* 0x0003700000000800 */
[----:B------:R-:W5:Y:S01]  /*b7b0*/  MUFU.EX2 R67, R67 ;  /* 0x0000004300437308 */ /* 0x000f620000000800 */
[----:B-1----:R-:W-:-:S04]  /*b7c0*/  FADD.FTZ R70, R60, R71 ;  /* 0x000000473c467221 */ /* 0x002fc80000010000 */
[----:B------:R-:W-:Y:S01]  /*b7d0*/  FADD.FTZ R71, R59, R70 ;  /* 0x000000463b477221 */ /* 0x000fe20000010000 */
[----:B--2---:R-:W-:-:S02]  /*b7e0*/  FADD.FTZ R70, R62, R3 ;  /* 0x000000033e467221 */ /* 0x004fc40000010000 */
[----:B------:R-:W1:Y:S01]  /*b7f0*/  MUFU.EX2 R66, R66 ;  /* 0x0000004200427308 */ /* 0x000e620000000800 */
[----:B0-----:R-:W-:-:S01]  /*b800*/  FADD.FTZ R72, R64, R71 ;  /* 0x0000004740487221 */ /* 0x001fc20000010000 */
[----:B----4-:R-:W-:-:S03]  /*b810*/  FADD.FTZ R70, R65, R70 ;  /* 0x0000004641467221 */ /* 0x010fc60000010000 */
[----:B---3--:R-:W-:Y:S01]  /*b820*/  FADD.FTZ R3, R63, R72 ;  /* 0x000000483f037221 */ /* 0x008fe20000010000 */
[----:B-----5:R-:W-:-:S02]  /*b830*/  FADD.FTZ R70, R79, R70 ;  /* 0x000000464f467221 */ /* 0x020fc40000010000 */
[----:B------:R-:W0:Y:S01]  /*b840*/  MUFU.EX2 R76, R76 ;  /* 0x0000004c004c7308 */ /* 0x000e220000000800 */
[----:B------:R-:W-:-:S01]  /*b850*/  FADD.FTZ R2, R68, R3 ;  /* 0x0000000344027221 */ /* 0x000fc20000010000 */
[----:B------:R-:W-:-:S03]  /*b860*/  FADD.FTZ R3, R81, R70 ;  /* 0x0000004651037221 */ /* 0x000fc60000010000 */
[----:B------:R-:W-:-:S03]  /*b870*/  FADD.FTZ R71, R67, R2 ;  /* 0x0000000243477221 */ /* 0x000fc60000010000 */
        /* <DEDUP_REMOVED lines=10> */
[----:B--2---:R-:W-:-:S03]  /*b920*/  FADD.FTZ R3, R80, R3 ;  /* 0x0000000350037221 */ /* 0x004fc60000010000 */
[----:B-1----:R-:W-:Y:S01]  /*b930*/  FADD.FTZ R2, R74, R2 ;  /* 0x000000024a027221 */ /* 0x002fe20000010000 */
[----:B------:R-:W-:Y:S06]  /*b940*/  @!P0 BRA `(.L_x_1117) ;  /* 0x0000000000048947 */ /* 0x000fec0003800000 */
[----:B------:R-:W-:Y:S01]  /*b950*/  BPT.TRAP 0x1 ;  /* 0x000000040000795c */ /* 0x000fe20000300000 */
.L_x_1117:
        /* <DEDUP_REMOVED lines=106> */
[----:B------:R-:W-:Y:S06]  /*c000*/  @P2 BRA `(.L_x_1118) ;  /* 0xffffffd800682947 */ /* 0x000fec000383ffff */
.L_x_1108:
[----:B------:R-:W-:-:S13]  /*c010*/  ISETP.GE.AND P2, PT, R4, UR39, PT ;  /* 0x0000002704007c0c */ /* 0x000fda000bf46270 */
[----:B------:R-:W-:Y:S05]  /*c020*/  @!P2 BRA `(.L_x_1119) ;  /* 0x0000003400d8a947 */ /* 0x000fea0003800000 */
[----:B------:R-:W-:Y:S01]  /*c030*/  IMAD.MOV.U32 R8, RZ, RZ, R5 ;  /* 0x000000ffff087224 */ /* 0x000fe200078e0005 */
[----:B------:R-:W-:Y:S01]  /*c040*/  UMOV UR34, UR51 ;  /* 0x0000003300227c82 */ /* 0x000fe20008000000 */
[----:B------:R-:W-:Y:S01]  /*c050*/  IMAD.MOV.U32 R7, RZ, RZ, R6 ;  /* 0x000000ffff077224 */ /* 0x000fe200078e0006 */
[----:B------:R-:W-:Y:S01]  /*c060*/  UMOV UR33, UR54 ;  /* 0x0000003600217c82 */ /* 0x000fe20008000000 */
[----:B------:R-:W-:Y:S01]  /*c070*/  ULDC UR31, c[0x0][0x9e4] ;  /* 0x00027900001f7ab9 */ /* 0x000fe20000000800 */
[----:B------:R-:W-:Y:S01]  /*c080*/  ULDC UR30, c[0x0][0x988] ;  /* 0x00026200001e7ab9 */ /* 0x000fe20000000800 */
[----:B------:R-:W-:-:S05]  /*c090*/  ULDC UR32, c[0x0][0x9e0] ;  /* 0x0002780000207ab9 */ /* 0x000fca0000000800 */
.L_x_1137:
[----:B------:R-:W-:Y:S01]  /*c0a0*/  ISETP.NE.AND P3, PT, RZ, UR45, PT ;  /* 0x0000002dff007c0c */ /* 0x000fe2000bf65270 */
[----:B------:R-:W-:-:S04]  /*c0b0*/  UISETP.NE.AND UP1, UPT, UR33, 0x1, UPT ;  /* 0x000000012100788c */ /* 0x000fc8000bf25270 */
[----:B------:R-:W-:-:S04]  /*c0c0*/  USEL UR51, URZ, 0x1, UP1 ;  /* 0x000000013f337887 */ /* 0x000fc80008800000 */
[----:B------:R-:W-:-:S04]  /*c0d0*/  ULOP3.LUT UR51, UR34, UR51, URZ, 0x3c, !UPT ;  /* 0x0000003322337292 */ /* 0x000fc8000f8e3c3f */
[----:B------:R-:W-:Y:S08]  /*c0e0*/  @P3 BRA `(.L_x_1120) ;  /* 0x0000000000383947 */ /* 0x000ff00003800000 */
[----:B------:R-:W-:Y:S05]  /*c0f0*/  @!P0 BRA `(.L_x_1121) ;  /* 0x0000000000048947 */ /* 0x000fea0003800000 */
[----:B------:R-:W-:Y:S01]  /*c100*/  BPT.TRAP 0x1 ;  /* 0x000000040000795c */ /* 0x000fe20000300000 */
.L_x_1121:
        /* <DEDUP_REMOVED lines=9> */
.L_x_1122:
[----:B-1----:R-:W-:Y:S05]  /*c1a0*/  @P2 BRA `(.L_x_1120) ;  /* 0x0000000000082947 */ /* 0x002fea0003800000 */
[----:B------:R-:W1:Y:S02]  /*c1b0*/  SYNCS.PHASECHK.TRANS64.TRYWAIT P2, [UR6+0x22830], R5 ;  /* 0x02283005ff0075a7 */ /* 0x000e640008040146 */
[----:B-1----:R-:W-:Y:S05]  /*c1c0*/  @!P2 BRA `(.L_x_1123) ;  /* 0x000000e000f8a947 */ /* 0x002fea0003800000 */
.L_x_1120:
        /* <DEDUP_REMOVED lines=40> */
.L_x_1125:
[----:B------:R-:W-:Y:S01]  /*c450*/  ULEA UR6, UR33, UR36, 0x3 ;  /* 0x0000002421067291 */ /* 0x000fe2000f8e183f */
[----:B------:R-:W-:-:S05]  /*c460*/  IMAD.U32 R5, RZ, RZ, UR34 ;  /* 0x00000022ff057e24 */ /* 0x000fca000f8e00ff */
[----:B------:R-:W-:-:S04]  /*c470*/  SHF.L.U32 R5, R5, 0x1f, RZ ;  /* 0x0000001f05057819 */ /* 0x000fc800000006ff */
[----:B------:R0:W1:Y:S01]  /*c480*/  SYNCS.PHASECHK.TRANS64.TRYWAIT P2, [UR6+0x22850], R5 ;  /* 0x02285005ff0075a7 */ /* 0x0000620008040146 */
[----:B------:R-:W-:Y:S05]  /*c490*/  @!P0 BRA `(.L_x_1126) ;  /* 0x0000000000048947 */ /* 0x000fea0003800000 */
[----:B------:R-:W-:Y:S01]  /*c4a0*/  BPT.TRAP 0x1 ;  /* 0x000000040000795c */ /* 0x000fe20000300000 */
.L_x_1126:
[----:B-1----:R-:W-:Y:S05]  /*c4b0*/  @P2 BRA `(.L_x_1124) ;  /* 0x0000000000082947 */ /* 0x002fea0003800000 */
[----:B------:R-:W1:Y:S02]  /*c4c0*/  SYNCS.PHASECHK.TRANS64.TRYWAIT P2, [UR6+0x22850], R5 ;  /* 0x02285005ff0075a7 */ /* 0x000e640008040146 */
[----:B-1----:R-:W-:Y:S05]  /*c4d0*/  @!P2 BRA `(.L_x_1127) ;  /* 0x000000e0004ca947 */ /* 0x002fea0003800000 */
.L_x_1124:
[----:B------:R-:W-:Y:S01]  /*c4e0*/  UIADD3 UR6, UR36, 0x400, URZ ;  /* 0x0000040024067890 */ /* 0x000fe2000fffe03f */
[----:B------:R-:W-:Y:S01]  /*c4f0*/  WARPGROUP.ARRIVE ;  /* 0x00000000000079c5 */ /* 0x000fe20000000000 */
[----:B------:R-:W-:-:S05]  /*c500*/  UMOV UR7, 0x40000040 ;  /* 0x4000004000077882 */ /* 0x000fca0000000000 */
[----:B------:R-:W2:Y:S01]  /*c510*/  S2R R208, SR_TID.X ;  /* 0x0000000000d07919 */ /* 0x000ea20000002100 */
[----:B------:R-:W-:Y:S01]  /*c520*/  USHF.R.U32.HI UR6, URZ, 0x4, UR6 ;  /* 0x000000043f067899 */ /* 0x000fe20008011606 */
[----:B------:R-:W-:Y:S01]  /*c530*/  PLOP3.LUT P2, PT, PT, PT, UP0, 0x80, 0x0 ;  /* 0x000000000000781c */ /* 0x000fe20003f4f008 */
[----:B------:R-:W-:Y:S02]  /*c540*/  IMAD.U32 R10, RZ, RZ, UR54 ;  /* 0x00000036ff0a7e24 */ /* 0x000fe4000f8e00ff */
[C---:B------:R-:W-:Y:S01]  /*c550*/  FMUL.FTZ R20, R0.reuse, R34 ;  /* 0x0000002200147220 */ /* 0x040fe20000410000 */
[----:B------:R-:W-:Y:S01]  /*c560*/  ULOP3.LUT UR6, UR6, 0x3fff, URZ, 0xc0, !UPT ;  /* 0x00003fff06067892 */ /* 0x000fe2000f8ec03f */
[C---:B------:R-:W-:Y:S01]  /*c570*/  FMUL.FTZ R34, R0.reuse, R55 ;  /* 0x0000003700227220 */ /* 0x040fe20000410000 */
[----:B------:R-:W-:Y:S01]  /*c580*/  FMUL.FTZ R55, R0, R60 ;  /* 0x0000003c00377220 */ /* 0x000fe20000410000 */
[----:B------:R-:W-:Y:S01]  /*c590*/  @!P1 LEA R10, R10, UR36, 0x3 ;  /* 0x000000240a0a9c11 */ /* 0x000fe2000f8e18ff */
[----:B------:R-:W-:Y:S01]  /*c5a0*/  ULOP3.LUT UR6, UR6, 0x10000, URZ, 0xfc, !UPT ;  /* 0x0001000006067892 */ /* 0x000fe2000f8efc3f */
[C---:B------:R-:W-:Y:S01]  /*c5b0*/  FMUL.FTZ R60, R0.reuse, R69 ;  /* 0x00000045003c7220 */ /* 0x040fe20000410000 */
[C---:B-1----:R-:W-:Y:S01]  /*c5c0*/  FMUL.FTZ R6, R0.reuse, R24 ;  /* 0x0000001800067220 */ /* 0x042fe20000410000 */
[----:B------:R-:W-:Y:S01]  /*c5d0*/  FMUL.FTZ R13, R0, R25 ;  /* 0x00000019000d7220 */ /* 0x000fe20000410000 */
[----:B------:R-:W-:Y:S01]  /*c5e0*/  ULEA UR10, UR33, UR6, 0xa ;  /* 0x00000006210a7291 */ /* 0x000fe2000f8e503f */
[----:B------:R-:W-:-:S02]  /*c5f0*/  @!P1 VIADD R10, R10, 0x22840 ;  /* 0x000228400a0a9836 */ /* 0x000fc40000000000 */
[C---:B0-----:R-:W-:Y:S01]  /*c600*/  FMUL.FTZ R5, R0.reuse, R26 ;  /* 0x0000001a00057220 */ /* 0x041fe20000410000 */
[C---:B------:R-:W-:Y:S01]  /*c610*/  FMUL.FTZ R24, R0.reuse, R35 ;  /* 0x0000002300187220 */ /* 0x040fe20000410000 */
[C---:B------:R-:W-:Y:S01]  /*c620*/  FMUL.FTZ R9, R0.reuse, R27 ;  /* 0x0000001b00097220 */ /* 0x040fe20000410000 */
        /* <DEDUP_REMOVED lines=34> */
[----:B------:R-:W-:Y:S01]  /*c850*/  IMAD.U32 R71, RZ, RZ, UR47 ;  /* 0x0000002fff477e24 */ /* 0x000fe2000f8e00ff */
        /* <DEDUP_REMOVED lines=23> */
[----:B------:R-:W-:Y:S01]  /*c9d0*/  FMUL.FTZ R61, R0, R72 ;  /* 0x00000048003d7220 */ /* 0x000fe20000410000 */
[----:B------:R-:W-:Y:S01]  /*c9e0*/  UMOV UR7, 0x40000040 ;  /* 0x4000004000077882 */ /* 0x000fe20000000000 */
[----:B------:R-:W-:-:S02]  /*c9f0*/  VIADD R72, R17, UR42 ;  /* 0x0000002a11487c36 */ /* 0x000fc40008000000 */
        /* <DEDUP_REMOVED lines=66> */
[----:B------:R-:W-:-:S04]  /*ce20*/  @P2 IMAD.HI.U32 R11, R72, UR6, RZ ;  /* 0x00000006480b2c27 */ /* 0x000fc8000f8e00ff */
[----:B------:R-:W0:Y:S01]  /*ce30*/  MUFU.TANH R61, R61 ;  /* 0x0000003d003d7308 */ /* 0x000e220000002400 */
[----:B------:R-:W-:Y:S02]  /*ce40*/  @P2 SHF.R.U32.HI R72, RZ, UR7, R11 ;  /* 0x00000007ff482c19 */ /* 0x000fe4000801160b */
[----:B------:R-:W-:-:S05]  /*ce50*/  IADD3 R11, -R208, 0xb, RZ ;  /* 0x0000000bd00b7810 */ /* 0x000fca0007ffe1ff */
[----:B------:R-:W0:Y:S01]  /*ce60*/  MUFU.TANH R62, R62 ;  /* 0x0000003e003e7308 */ /* 0x000e220000002400 */
[----:B------:R-:W5:Y:S07]  /*ce70*/  SHFL.IDX PT, R69, R72, RZ, 0x1c1f ;  /* 0x001c1fff48457589 */ /* 0x000f6e00000e0000 */
        /* <DEDUP_REMOVED lines=23> */
[----:B0-234-:R-:W-:Y:S06]  /*cff0*/  @!P5 BRA `(.L_x_1128) ;  /* 0x00000000005cd947 */ /* 0x01dfec0003800000 */
        /* <DEDUP_REMOVED lines=13> */
.L_x_1130:
[----:B------:R-:W-:-:S05]  /*d0d0*/  IMAD.U32 R82, RZ, RZ, UR31 ;  /* 0x0000001fff527e24 */ /* 0x000fca000f8e00ff */
[----:B------:R-:W-:-:S13]  /*d0e0*/  ISETP.NE.AND P2, PT, R82, 0x1, PT ;  /* 0x000000015200780c */ /* 0x000fda0003f45270 */
[----:B------:R-:W0:Y:S02]  /*d0f0*/  @P2 LDC.64 R10, c[0x0][0x9e8] ;  /* 0x00027a00ff0a2b82 */ /* 0x000e240000000a00 */
[----:B0-----:R-:W-:-:S05]  /*d100*/  @P2 IMAD.HI.U32 R10, R69, R10, RZ ;  /* 0x0000000a450a2227 */ /* 0x001fca00078e00ff */
[----:B------:R-:W-:-:S07]  /*d110*/  @P2 SHF.R.U32.HI R69, RZ, R11, R10 ;  /* 0x0000000bff452219 */ /* 0x000fce000001160a */
.L_x_1131:
[----:B------:R-:W-:Y:S05]  /*d120*/  BSYNC B0 ;  /* 0x0000000000007941 */ /* 0x000fea0003800000 */
.L_x_1129:
[----:B------:R-:W-:-:S04]  /*d130*/  IMAD R69, R69, R82, -R67 ;  /* 0x0000005245457224 */ /* 0x000fc800078e0a43 */
[----:B------:R-:W-:-:S05]  /*d140*/  IMAD.IADD R69, R69, 0x1, -R16 ;  /* 0x0000000145457824 */ /* 0x000fca00078e0a10 */
[----:B------:R-:W-:Y:S02]  /*d150*/  VIADDMNMX R74, R69, R82, R74, PT ;  /* 0x00000052454a7246 */ /* 0x000fe4000380014a */
[----:B------:R-:W-:-:S07]  /*d160*/  VIMNMX R76, R76, R69, !PT ;  /* 0x000000454c4c7248 */ /* 0x000fce0007fe0100 */
.L_x_1128:
[----:B------:R-:W-:Y:S01]  /*d170*/  ISETP.GT.AND P2, PT, R4, -0x1, PT ;  /* 0xffffffff0400780c */ /* 0x000fe20003f44270 */
[----:B------:R-:W0:Y:S03]  /*d180*/  SHFL.IDX PT, R11, R72, 0x1, 0x1c1f ;  /* 0x003c1f00480b7f89 */ /* 0x000e2600000e0000 */
[C---:B------:R-:W-:Y:S02]  /*d190*/  ISETP.GT.AND P4, PT, R76.reuse, RZ, P2 ;  /* 0x000000ff4c00720c */ /* 0x040fe40001784270 */
[----:B------:R-:W-:Y:S02]  /*d1a0*/  ISETP.GT.AND P6, PT, R76, 0x1, P2 ;  /* 0x000000014c00780c */ /* 0x000fe400017c4270 */
[C---:B------:R-:W-:Y:S02]  /*d1b0*/  ISETP.LT.OR P4, PT, R74.reuse, 0x1, P4 ;  /* 0x000000014a00780c */ /* 0x040fe40002781670 */
[----:B------:R-:W-:-:S02]  /*d1c0*/  ISETP.LT.OR P6, PT, R74, 0x2, P6 ;  /* 0x000000024a00780c */ /* 0x000fc400037c1670 */
[----:B------:R-:W-:Y:S02]  /*d1d0*/  ISETP.GT.AND P3, PT, R76, 0x8, P2 ;  /* 0x000000084c00780c */ /* 0x000fe40001764270 */
[----:B------:R-:W-:Y:S02]  /*d1e0*/  FSEL R83, R6, -INF , !P4 ;  /* 0xff80000006537808 */ /* 0x000fe40006000000 */
[----:B------:R-:W-:Y:S02]  /*d1f0*/  FSEL R81, R13, -INF , !P6 ;  /* 0xff8000000d517808 */ /* 0x000fe40007000000 */
[C---:B------:R-:W-:Y:S02]  /*d200*/  ISETP.GT.AND P4, PT, R76.reuse, 0x9, P2 ;  /* 0x000000094c00780c */ /* 0x040fe40001784270 */
[----:B------:R-:W-:Y:S02]  /*d210*/  ISETP.GT.AND P6, PT, R76, 0x10, P2 ;  /* 0x000000104c00780c */ /* 0x000fe400017c4270 */
[----:B------:R-:W-:-:S02]  /*d220*/  ISETP.LT.OR P3, PT, R74, 0x9, P3 ;  /* 0x000000094a00780c */ /* 0x000fc40001f61670 */
[----:B------:R-:W-:Y:S01]  /*d230*/  ISETP.LT.OR P4, PT, R74, 0xa, P4 ;  /* 0x0000000a4a00780c */ /* 0x000fe20002781670 */
[----:B0-----:R-:W-:Y:S01]  /*d240*/  IMAD.IADD R80, R80, 0x1, R11 ;  /* 0x0000000150507824 */ /* 0x001fe200078e020b */
[----:B------:R-:W-:Y:S02]  /*d250*/  ISETP.LT.OR P6, PT, R74, 0x11, P6 ;  /* 0x000000114a00780c */ /* 0x000fe400037c1670 */
[----:B------:R-:W-:Y:S02]  /*d260*/  FSEL R79, R15, -INF , !P3 ;  /* 0xff8000000f4f7808 */ /* 0x000fe40005800000 */
[----:B------:R-:W-:Y:S02]  /*d270*/  ISETP.GT.AND P3, PT, R76, 0x11, P2 ;  /* 0x000000114c00780c */ /* 0x000fe40001764270 */
[----:B------:R-:W-:Y:S02]  /*d280*/  FSEL R77, R21, -INF , !P4 ;  /* 0xff800000154d7808 */ /* 0x000fe40006000000 */
[----:B------:R-:W-:-:S02]  /*d290*/  FSEL R69, R164, -INF , !P6 ;  /* 0xff800000a4457808 */ /* 0x000fc40007000000 */
[C---:B------:R-:W-:Y:S02]  /*d2a0*/  ISETP.GT.AND P4, PT, R76.reuse, 0x18, P2 ;  /* 0x000000184c00780c */ /* 0x040fe40001784270 */
[----:B------:R-:W-:Y:S02]  /*d2b0*/  ISETP.GT.AND P6, PT, R76, 0x19, P2 ;  /* 0x000000194c00780c */ /* 0x000fe400017c4270 */
[C---:B------:R-:W-:Y:S02]  /*d2c0*/  ISETP.LT.OR P3, PT, R74.reuse, 0x12, P3 ;  /* 0x000000124a00780c */ /* 0x040fe40001f61670 */
[C---:B------:R-:W-:Y:S02]  /*d2d0*/  ISETP.LT.OR P4, PT, R74.reuse, 0x19, P4 ;  /* 0x000000194a00780c */ /* 0x040fe40002781670 */
[----:B------:R-:W-:Y:S02]  /*d2e0*/  ISETP.LT.OR P6, PT, R74, 0x1a, P6 ;  /* 0x0000001a4a00780c */ /* 0x000fe400037c1670 */
[----:B------:R-:W-:-:S02]  /*d2f0*/  FSEL R165, R165, -INF , !P3 ;  /* 0xff800000a5a57808 */ /* 0x000fc40005800000 */
[----:B------:R-:W-:Y:S02]  /*d300*/  ISETP.GT.AND P3, PT, R76, 0x20, P2 ;  /* 0x000000204c00780c */ /* 0x000fe40001764270 */
[----:B------:R-:W-:Y:S02]  /*d310*/  FSEL R71, R166, -INF , !P4 ;  /* 0xff800000a6477808 */ /* 0x000fe40006000000 */
[----:B------:R-:W-:Y:S02]  /*d320*/  FSEL R73, R160, -INF , !P6 ;  /* 0xff800000a0497808 */ /* 0x000fe40007000000 */
[C---:B------:R-:W-:Y:S02]  /*d330*/  ISETP.GT.AND P4, PT, R76.reuse, 0x21, P2 ;  /* 0x000000214c00780c */ /* 0x040fe40001784270 */
[----:B------:R-:W-:Y:S02]  /*d340*/  ISETP.GT.AND P6, PT, R76, 0x28, P2 ;  /* 0x000000284c00780c */ /* 0x000fe400017c4270 */
[----:B------:R-:W-:-:S02]  /*d350*/  ISETP.LT.OR P3, PT, R74, 0x21, P3 ;  /* 0x000000214a00780c */ /* 0x000fc40001f61670 */
[C---:B------:R-:W-:Y:S02]  /*d360*/  ISETP.LT.OR P4, PT, R74.reuse, 0x22, P4 ;  /* 0x000000224a00780c */ /* 0x040fe40002781670 */
        /* <DEDUP_REMOVED lines=49> */
[----:B------:R-:W-:Y:S01]  /*d680*/  FSEL R59, R62, -INF , !P6 ;  /* 0xff8000003e3b7808 */ /* 0x000fe20007000000 */
[----:B------:R-:W-:Y:S01]  /*d690*/  IMAD.IADD R62, R78, 0x1, R11 ;  /* 0x000000014e3e7824 */ /* 0x000fe200078e020b */
[C---:B------:R-:W-:Y:S02]  /*d6a0*/  ISETP.GT.AND P4, PT, R76.reuse, 0x69, P2 ;  /* 0x000000694c00780c */ /* 0x040fe40001784270 */
[----:B------:R-:W-:Y:S02]  /*d6b0*/  ISETP.GT.AND P6, PT, R76, 0x70, P2 ;  /* 0x000000704c00780c */ /* 0x000fe400017c4270 */
[----:B------:R-:W-:-:S02]  /*d6c0*/  ISETP.LT.OR P3, PT, R74, 0x69, P3 ;  /* 0x000000694a00780c */ /* 0x000fc40001f61670 */
[C---:B------:R-:W-:Y:S02]  /*d6d0*/  ISETP.LT.OR P4, PT, R74.reuse, 0x6a, P4 ;  /* 0x0000006a4a00780c */ /* 0x040fe40002781670 */
[----:B------:R-:W-:Y:S02]  /*d6e0*/  ISETP.LT.OR P6, PT, R74, 0x71, P6 ;  /* 0x000000714a00780c */ /* 0x000fe400037c1670 */
[----:B------:R-:W-:Y:S02]  /*d6f0*/  FSEL R60, R63, -INF , !P3 ;  /* 0xff8000003f3c7808 */ /* 0x000fe40005800000 */
[----:B------:R-:W-:Y:S02]  /*d700*/  FSEL R61, R64, -INF , !P4 ;  /* 0xff800000403d7808 */ /* 0x000fe40006000000 */
[----:B------:R-:W-:Y:S02]  /*d710*/  FSEL R63, R66, -INF , !P6 ;  /* 0xff800000423f7808 */ /* 0x000fe40007000000 */
[----:B------:R-:W-:-:S02]  /*d720*/  ISETP.GT.AND P3, PT, R76, 0x71, P2 ;  /* 0x000000714c00780c */ /* 0x000fc40001764270 */
[C---:B------:R-:W-:Y:S02]  /*d730*/  ISETP.GT.AND P4, PT, R76.reuse, 0x78, P2 ;  /* 0x000000784c00780c */ /* 0x040fe40001784270 */
[----:B------:R-:W-:Y:S02]  /*d740*/  ISETP.GT.AND P6, PT, R76, 0x79, P2 ;  /* 0x000000794c00780c */ /* 0x000fe400017c4270 */
[C---:B------:R-:W-:Y:S02]  /*d750*/  ISETP.LT.OR P3, PT, R74.reuse, 0x72, P3 ;  /* 0x000000724a00780c */ /* 0x040fe40001f61670 */
[C---:B------:R-:W-:Y:S02]  /*d760*/  ISETP.LT.OR P4, PT, R74.reuse, 0x79, P4 ;  /* 0x000000794a00780c */ /* 0x040fe40002781670 */
[----:B------:R-:W-:Y:S02]  /*d770*/  ISETP.LT.OR P6, PT, R74, 0x7a, P6 ;  /* 0x0000007a4a00780c */ /* 0x000fe400037c1670 */
[----:B------:R-:W-:-:S02]  /*d780*/  FSEL R65, R65, -INF , !P3 ;  /* 0xff80000041417808 */ /* 0x000fc40005800000 */
[----:B------:R-:W-:Y:S02]  /*d790*/  FSEL R66, R68, -INF , !P4 ;  /* 0xff80000044427808 */ /* 0x000fe40006000000 */
[----:B------:R-:W-:Y:S01]  /*d7a0*/  FSEL R64, R70, -INF , !P6 ;  /* 0xff80000046407808 */ /* 0x000fe20007000000 */
[----:B------:R-:W-:Y:S06]  /*d7b0*/  @!P5 BRA `(.L_x_1132) ;  /* 0x00000000005cd947 */ /* 0x000fec0003800000 */
        /* <DEDUP_REMOVED lines=13> */
.L_x_1134:
[----:B------:R-:W-:-:S05]  /*d890*/  IMAD.U32 R68, RZ, RZ, UR31 ;  /* 0x0000001fff447e24 */ /* 0x000fca000f8e00ff */
[----:B------:R-:W-:-:S13]  /*d8a0*/  ISETP.NE.AND P3, PT, R68, 0x1, PT ;  /* 0x000000014400780c */ /* 0x000fda0003f65270 */
[----:B------:R-:W0:Y:S02]  /*d8b0*/  @P3 LDC.64 R10, c[0x0][0x9e8] ;  /* 0x00027a00ff0a3b82 */ /* 0x000e240000000a00 */
[----:B0-----:R-:W-:-:S05]  /*d8c0*/  @P3 IMAD.HI.U32 R10, R6, R10, RZ ;  /* 0x0000000a060a3227 */ /* 0x001fca00078e00ff */
[----:B------:R-:W-:-:S07]  /*d8d0*/  @P3 SHF.R.U32.HI R6, RZ, R11, R10 ;  /* 0x0000000bff063219 */ /* 0x000fce000001160a */
.L_x_1135:
[----:B------:R-:W-:Y:S05]  /*d8e0*/  BSYNC B0 ;  /* 0x0000000000007941 */ /* 0x000fea0003800000 */
.L_x_1133:
[----:B------:R-:W-:-:S04]  /*d8f0*/  IMAD R67, R6, R68, -R67 ;  /* 0x0000004406437224 */ /* 0x000fc800078e0a43 */
[----:B------:R-:W-:-:S05]  /*d900*/  IMAD.IADD R67, R67, 0x1, -R16 ;  /* 0x0000000143437824 */ /* 0x000fca00078e0a10 */
[----:B------:R-:W-:Y:S02]  /*d910*/  VIADDMNMX R62, R67, R68, R62, PT ;  /* 0x00000044433e7246 */ /* 0x000fe4000380013e */
[----:B------:R-:W-:-:S07]  /*d920*/  VIMNMX R80, R80, R67, !PT ;  /* 0x0000004350507248 */ /* 0x000fce0007fe0100 */
.L_x_1132:
[----:B------:R-:W-:Y:S01]  /*d930*/  FMNMX.FTZ R6, R83, R7, !PT ;  /* 0x0000000753067209 */ /* 0x000fe20007810000 */
[----:B------:R-:W-:Y:S01]  /*d940*/  UMOV UR10, UR30 ;  /* 0x0000001e000a7c82 */ /* 0x000fe20008000000 */
        /* <DEDUP_REMOVED lines=18> */
[----:B------:R-:W-:Y:S02]  /*da70*/  ISETP.GT.AND P6, PT, R80, 0x8, P2 ;  /* 0x000000085000780c */ /* 0x000fe400017c4270 */
[----:B------:R-:W-:Y:S02]  /*da80*/  FMNMX.FTZ R6, R167, R6, !PT ;  /* 0x00000006a7067209 */ /* 0x000fe40007810000 */
[C---:B------:R-:W-:Y:S02]  /*da90*/  ISETP.LT.OR P4, PT, R62.reuse, 0x11, P4 ;  /* 0x000000113e00780c */ /* 0x040fe40002781670 */
[----:B------:R-:W-:Y:S02]  /*daa0*/  FMNMX.FTZ R6, R163, R6, !PT ;  /* 0x00000006a3067209 */ /* 0x000fe40007810000 */
[----:B------:R-:W-:-:S02]  /*dab0*/  ISETP.LT.OR P6, PT, R62, 0x9, P6 ;  /* 0x000000093e00780c */ /* 0x000fc400037c1670 */
[----:B------:R-:W-:Y:S02]  /*dac0*/  FMNMX.FTZ R11, R207, R6, !PT ;  /* 0x00000006cf0b7209 */ /* 0x000fe40007810000 */
[----:B------:R-:W-:Y:S02]  /*dad0*/  FSEL R20, R20, -INF , !P4 ;  /* 0xff80000014147808 */ /* 0x000fe40006000000 */
        /* <DEDUP_REMOVED lines=30> */
[----:B------:R-:W-:-:S04]  /*dcc0*/  FMNMX.FTZ R6, R63, R6, !PT ;  /* 0x000000063f067209 */ /* 0x000fc80007810000 */
[----:B------:R-:W-:-:S04]  /*dcd0*/  FMNMX.FTZ R11, R65, R6, !PT ;  /* 0x00000006410b7209 */ /* 0x000fc80007810000 */
[----:B------:R-:W-:-:S04]  /*dce0*/  FMNMX.FTZ R11, R66, R11, !PT ;  /* 0x0000000b420b7209 */ /* 0x000fc80007810000 */
[----:B------:R-:W-:-:S05]  /*dcf0*/  FMNMX.FTZ R11, R64, R11, !PT ;  /* 0x0000000b400b7209 */ /* 0x000fca0007810000 */
[----:B------:R-:W0:Y:S02]  /*dd00*/  SHFL.BFLY PT, R6, R11, 0x2, 0x1f ;  /* 0x0c401f000b067f89 */ /* 0x000e2400000e0000 */
        /* <DEDUP_REMOVED lines=9> */
[----:B------:R-:W-:-:S04]  /*dda0*/  ISETP.GT.AND P3, PT, R80, RZ, P2 ;  /* 0x000000ff5000720c */ /* 0x000fc80001764270 */
[----:B------:R-:W-:Y:S02]  /*ddb0*/  ISETP.LT.OR P3, PT, R62, 0x1, P3 ;  /* 0x000000013e00780c */ /* 0x000fe40001f61670 */
[----:B0-----:R-:W-:Y:S01]  /*ddc0*/  FMNMX.FTZ R6, R10, R67, !PT ;  /* 0x000000430a067209 */ /* 0x001fe20007810000 */
[----:B------:R-:W-:-:S03]  /*ddd0*/  IMAD.U32 R67, RZ, RZ, UR10 ;  /* 0x0000000aff437e24 */ /* 0x000fc6000f8e00ff */
[C---:B------:R-:W-:Y:S01]  /*dde0*/  FSETP.NEU.FTZ.AND P6, PT, R6.reuse, -INF , PT ;  /* 0xff8000000600780b */ /* 0x040fe20003fdd000 */
[----:B------:R-:W-:-:S05]  /*ddf0*/  FFMA.FTZ R10, R6, R67, -8 ;  /* 0xc1000000060a7423 */ /* 0x000fca0000010043 */
[----:B------:R-:W-:-:S05]  /*de00*/  FSEL R10, R10, RZ, P6 ;  /* 0x000000ff0a0a7208 */ /* 0x000fca0003000000 */
[--C-:B------:R-:W-:Y:S01]  /*de10*/  FFMA.FTZ R67, R81, UR10, -R10.reuse ;  /* 0x0000000a51437c23 */ /* 0x100fe2000801080a */
[----:B------:R-:W-:Y:S01]  /*de20*/  FSEL R81, R5, -INF , !P3 ;  /* 0xff80000005517808 */ /* 0x000fe20005800000 */
[--C-:B------:R-:W-:Y:S01]  /*de30*/  FFMA.FTZ R76, R71, UR10, -R10.reuse ;  /* 0x0000000a474c7c23 */ /* 0x100fe2000801080a */
[----:B------:R-:W-:Y:S01]  /*de40*/  ISETP.GT.AND P3, PT, R80, 0x30, P2 ;  /* 0x000000305000780c */ /* 0x000fe20001764270 */
[--C-:B------:R-:W-:Y:S01]  /*de50*/  FFMA.FTZ R70, R77, UR10, -R10.reuse ;  /* 0x0000000a4d467c23 */ /* 0x100fe2000801080a */
[----:B------:R-:W-:Y:S01]  /*de60*/  FMNMX.FTZ R72, R81, R8, !PT ;  /* 0x0000000851487209 */ /* 0x000fe20007810000 */
[--C-:B------:R-:W-:Y:S01]  /*de70*/  FFMA.FTZ R77, R75, UR10, -R10.reuse ;  /* 0x0000000a4b4d7c23 */ /* 0x100fe2000801080a */
[----:B------:R-:W-:Y:S01]  /*de80*/  ISETP.LT.OR P3, PT, R62, 0x31, P3 ;  /* 0x000000313e00780c */ /* 0x000fe20001f61670 */
[--C-:B------:R-:W-:Y:S01]  /*de90*/  FFMA.FTZ R83, R83, UR10, -R10.reuse ;  /* 0x0000000a53537c23 */ /* 0x100fe2000801080a */
[----:B------:R-:W-:Y:S01]  /*dea0*/  FMNMX.FTZ R5, R9, R72, !PT ;  /* 0x0000004809057209 */ /* 0x000fe20007810000 */
[--C-:B------:R-:W-:Y:S01]  /*deb0*/  FFMA.FTZ R79, R79, UR10, -R10.reuse ;  /* 0x0000000a4f4f7c23 */ /* 0x100fe2000801080a */
[----:B------:R-:W-:Y:S01]  /*dec0*/  FSEL R71, R32, -INF , !P4 ;  /* 0xff80000020477808 */ /* 0x000fe20006000000 */
[----:B------:R-:W-:Y:S01]  /*ded0*/  MUFU.EX2 R24, R83 ;  /* 0x0000005300187308 */ /* 0x000fe20000000800 */
[----:B------:R-:W-:Y:S01]  /*dee0*/  FMNMX.FTZ R5, R12, R5, !PT ;  /* 0x000000050c057209 */ /* 0x000fe20007810000 */
[--C-:B------:R-:W-:Y:S01]  /*def0*/  FFMA.FTZ R69, R69, UR10, -R10.reuse ;  /* 0x0000000a45457c23 */ /* 0x100fe2000801080a */
[----:B------:R-:W-:Y:S01]  /*df00*/  ISETP.GT.AND P4, PT, R80, 0x39, P2 ;  /* 0x000000395000780c */ /* 0x000fe20001784270 */
        /* <DEDUP_REMOVED lines=11> */
[C---:B------:R-:W-:Y:S01]  /*dfc0*/  ISETP.LT.OR P4, PT, R62.reuse, 0x3a, P4 ;  /* 0x0000003a3e00780c */ /* 0x040fe20002781670 */
[----:B------:R0:W-:Y:S01]  /*dfd0*/  MUFU.EX2 R27, R79 ;  /* 0x0000004f001b7308 */ /* 0x0001e20000000800 */
[----:B------:R-:W-:Y:S01]  /*dfe0*/  FMNMX.FTZ R5, R25, R74, !PT ;  /* 0x0000004a19057209 */ /* 0x000fe20007810000 */
[--C-:B------:R-:W-:Y:S01]  /*dff0*/  FFMA.FTZ R51, R51, UR10, -R10.reuse ;  /* 0x0000000a33337c23 */ /* 0x100fe2000801080a */
[----:B------:R-:W-:Y:S01]  /*e000*/  ISETP.LT.OR P3, PT, R62, 0x39, P3 ;  /* 0x000000393e00780c */ /* 0x000fe20001f61670 */
[----:B------:R-:W-:Y:S01]  /*e010*/  FFMA.FTZ R13, R13, UR10, -R10 ;  /* 0x0000000a0d0d7c23 */ /* 0x000fe2000801080a */
[----:B------:R-:W-:-:S02]  /*e020*/  FMNMX.FTZ R5, R26, R5, !PT ;  /* 0x000000051a057209 */ /* 0x000fc40007810000 */
[----:B------:R-:W-:Y:S01]  /*e030*/  FSEL R34, R34, -INF , !P4 ;  /* 0xff80000022227808 */ /* 0x000fe20006000000 */
[----:B------:R-:W-:Y:S01]  /*e040*/  MUFU.EX2 R67, R67 ;  /* 0x0000004300437308 */ /* 0x000fe20000000800 */
[----:B------:R-:W-:Y:S01]  /*e050*/  FMNMX.FTZ R5, R68, R5, !PT ;  /* 0x0000000544057209 */ /* 0x000fe20007810000 */
[--C-:B0-----:R-:W-:Y:S01]  /*e060*/  FFMA.FTZ R79, R206, UR10, -R10.reuse ;  /* 0x0000000ace4f7c23 */ /* 0x101fe2000801080a */
[----:B------:R-:W-:Y:S02]  /*e070*/  ISETP.GT.AND P4, PT, R80, 0x41, P2 ;  /* 0x000000415000780c */ /* 0x000fe40001784270 */
[----:B------:R-:W-:Y:S02]  /*e080*/  FMNMX.FTZ R76, R28, R5, !PT ;  /* 0x000000051c4c7209 */ /* 0x000fe40007810000 */
[----:B------:R-:W-:Y:S01]  /*e090*/  FSEL R33, R33, -INF , !P3 ;  /* 0xff80000021217808 */ /* 0x000fe20005800000 */
[----:B------:R-:W-:Y:S01]  /*e0a0*/  MUFU.EX2 R70, R70 ;  /* 0x0000004600467308 */ /* 0x000fe20000000800 */
[----:B------:R-:W-:Y:S01]  /*e0b0*/  FMNMX.FTZ R5, R29, R76, !PT ;  /* 0x0000004c1d057209 */ /* 0x000fe20007810000 */
[----:B------:R-:W-:Y:S01]  /*e0c0*/  FFMA.FTZ R76, R167, UR10, -R10 ;  /* 0x0000000aa74c7c23 */ /* 0x000fe2000801080a */
[----:B------:R-:W-:-:S02]  /*e0d0*/  ISETP.GT.AND P3, PT, R80, 0x40, P2 ;  /* 0x000000405000780c */ /* 0x000fc40001764270 */
[----:B------:R-:W-:Y:S02]  /*e0e0*/  ISETP.LT.OR P4, PT, R62, 0x42, P4 ;  /* 0x000000423e00780c */ /* 0x000fe40002781670 */
[----:B------:R-:W-:Y:S01]  /*e0f0*/  FMNMX.FTZ R78, R30, R5, !PT ;  /* 0x000000051e4e7209 */ /* 0x000fe20007810000 */
[----:B------:R-:W-:Y:S01]  /*e100*/  MUFU.EX2 R69, R69 ;  /* 0x0000004500457308 */ /* 0x000fe20000000800 */
[----:B------:R-:W-:Y:S02]  /*e110*/  ISETP.LT.OR P3, PT, R62, 0x41, P3 ;  /* 0x000000413e00780c */ /* 0x000fe40001f61670 */
[----:B------:R-:W-:Y:S02]  /*e120*/  FSEL R75, R36, -INF , !P4 ;  /* 0xff800000244b7808 */ /* 0x000fe40006000000 */
[----:B------:R-:W-:Y:S02]  /*e130*/  ISETP.GT.AND P4, PT, R80, 0x49, P2 ;  /* 0x000000495000780c */ /* 0x000fe40001784270 */
[----:B------:R-:W-:Y:S01]  /*e140*/  FMNMX.FTZ R78, R31, R78, !PT ;  /* 0x0000004e1f4e7209 */ /* 0x000fe20007810000 */
[----:B------:R-:W-:Y:S01]  /*e150*/  MUFU.EX2 R72, R165 ;  /* 0x000000a500487308 */ /* 0x000fe20000000800 */
[----:B------:R-:W-:-:S02]  /*e160*/  FSEL R74, R35, -INF , !P3 ;  /* 0xff800000234a7808 */ /* 0x000fc40005800000 */
[----:B------:R-:W-:Y:S02]  /*e170*/  ISETP.GT.AND P3, PT, R80, 0x48, P2 ;  /* 0x000000485000780c */ /* 0x000fe40001764270 */
[C---:B------:R-:W-:Y:S02]  /*e180*/  ISETP.LT.OR P4, PT, R62.reuse, 0x4a, P4 ;  /* 0x0000004a3e00780c */ /* 0x040fe40002781670 */
[----:B------:R-:W-:Y:S01]  /*e190*/  FMNMX.FTZ R78, R71, R78, !PT ;  /* 0x0000004e474e7209 */ /* 0x000fe20007810000 */
[----:B------:R0:W-:Y:S01]  /*e1a0*/  MUFU.EX2 R35, R77 ;  /* 0x0000004d00237308 */ /* 0x0001e20000000800 */
[----:B------:R-:W-:Y:S02]  /*e1b0*/  ISETP.LT.OR P3, PT, R62, 0x49, P3 ;  /* 0x000000493e00780c */ /* 0x000fe40001f61670 */
[----:B------:R-:W-:Y:S02]  /*e1c0*/  FSEL R38, R38, -INF , !P4 ;  /* 0xff80000026267808 */ /* 0x000fe40006000000 */
[----:B------:R-:W-:-:S02]  /*e1d0*/  FMNMX.FTZ R5, R33, R78, !PT ;  /* 0x0000004e21057209 */ /* 0x000fc40007810000 */
[----:B------:R-:W-:Y:S01]  /*e1e0*/  ISETP.GT.AND P4, PT, R80, 0x51, P2 ;  /* 0x000000515000780c */ /* 0x000fe20001784270 */
[----:B------:R-:W-:Y:S01]  /*e1f0*/  MUFU.EX2 R73, R73 ;  /* 0x0000004900497308 */ /* 0x000fe20000000800 */
[----:B------:R-:W-:Y:S02]  /*e200*/  FSEL R37, R37, -INF , !P3 ;  /* 0xff80000025257808 */ /* 0x000fe40005800000 */
[----:B------:R-:W-:Y:S02]  /*e210*/  FMNMX.FTZ R5, R34, R5, !PT ;  /* 0x0000000522057209 */ /* 0x000fe40007810000 */
[----:B------:R-:W-:Y:S02]  /*e220*/  ISETP.GT.AND P3, PT, R80, 0x50, P2 ;  /* 0x000000505000780c */ /* 0x000fe40001764270 */
[----:B------:R-:W-:Y:S01]  /*e230*/  ISETP.LT.OR P4, PT, R62, 0x52, P4 ;  /* 0x000000523e00780c */ /* 0x000fe20002781670 */
[----:B------:R-:W-:Y:S01]  /*e240*/  MUFU.EX2 R36, R161 ;  /* 0x000000a100247308 */ /* 0x000fe20000000800 */
[----:B------:R-:W-:-:S02]  /*e250*/  FMNMX.FTZ R82, R74, R5, !PT ;  /* 0x000000054a527209 */ /* 0x000fc40007810000 */
[----:B------:R-:W-:Y:S02]  /*e260*/  ISETP.LT.OR P3, PT, R62, 0x51, P3 ;  /* 0x000000513e00780c */ /* 0x000fe40001f61670 */
[----:B------:R-:W-:Y:S02]  /*e270*/  FSEL R78, R40, -INF , !P4 ;  /* 0xff800000284e7808 */ /* 0x000fe40006000000 */
[C---:B------:R-:W-:Y:S01]  /*e280*/  ISETP.GT.AND P4, PT, R80.reuse, 0x59, P2 ;  /* 0x000000595000780c */ /* 0x040fe20001784270 */
[----:B------:R-:W-:Y:S01]  /*e290*/  MUFU.EX2 R76, R76 ;  /* 0x0000004c004c7308 */ /* 0x000fe20000000800 */
[----:B------:R-:W-:Y:S02]  /*e2a0*/  FMNMX.FTZ R82, R75, R82, !PT ;  /* 0x000000524b527209 */ /* 0x000fe40007810000 */
[----:B0-----:R-:W-:Y:S02]  /*e2b0*/  FSEL R77, R39, -INF , !P3 ;  /* 0xff800000274d7808 */ /* 0x001fe40005800000 */
[----:B------:R-:W-:-:S02]  /*e2c0*/  ISETP.GT.AND P3, PT, R80, 0x58, P2 ;  /* 0x000000585000780c */ /* 0x000fc40001764270 */
[C---:B------:R-:W-:Y:S01]  /*e2d0*/  ISETP.LT.OR P4, PT, R62.reuse, 0x5a, P4 ;  /* 0x0000005a3e00780c */ /* 0x040fe20002781670 */
[----:B------:R-:W-:Y:S01]  /*e2e0*/  MUFU.EX2 R39, R163 ;  /* 0x000000a300277308 */ /* 0x000fe20000000800 */
[----:B------:R-:W-:Y:S02]  /*e2f0*/  FMNMX.FTZ R5, R37, R82, !PT ;  /* 0x0000005225057209 */ /* 0x000fe40007810000 */
[----:B------:R-:W-:Y:S02]  /*e300*/  ISETP.LT.OR P3, PT, R62, 0x59, P3 ;  /* 0x000000593e00780c */ /* 0x000fe40001f61670 */
[----:B------:R-:W-:Y:S01]  /*e310*/  FSEL R82, R42, -INF , !P4 ;  /* 0xff8000002a527808 */ /* 0x000fe20006000000 */
[----:B------:R-:W-:Y:S01]  /*e320*/  FFMA.FTZ R42, R52, UR10, -R10 ;  /* 0x0000000a342a7c23 */ /* 0x000fe2000801080a */
[----:B------:R-:W-:Y:S01]  /*e330*/  FMNMX.FTZ R52, R38, R5, !PT ;  /* 0x0000000526347209 */ /* 0x000fe20007810000 */
[----:B------:R-:W-:Y:S01]  /*e340*/  MUFU.EX2 R40, R207 ;  /* 0x000000cf00287308 */ /* 0x000fe20000000800 */
[----:B------:R-:W-:-:S02]  /*e350*/  FSEL R41, R41, -INF , !P3 ;  /* 0xff80000029297808 */ /* 0x000fc40005800000 */
[----:B------:R-:W-:Y:S02]  /*e360*/  ISETP.GT.AND P3, PT, R80, 0x60, P2 ;  /* 0x000000605000780c */ /* 0x000fe40001764270 */
[----:B------:R-:W-:Y:S02]  /*e370*/  FMNMX.FTZ R5, R77, R52, !PT ;  /* 0x000000344d057209 */ /* 0x000fe40007810000 */
[----:B------:R-:W-:Y:S01]  /*e380*/  ISETP.LT.OR P3, PT, R62, 0x61, P3 ;  /* 0x000000613e00780c */ /* 0x000fe20001f61670 */
[----:B------:R-:W-:Y:S01]  /*e390*/  MUFU.EX2 R79, R79 ;  /* 0x0000004f004f7308 */ /* 0x000fe20000000800 */
[----:B------:R-:W-:Y:S02]  /*e3a0*/  FMNMX.FTZ R52, R78, R5, !PT ;  /* 0x000000054e347209 */ /* 0x000fe40007810000 */
[----:B------:R-:W-:Y:S02]  /*e3b0*/  ISETP.GT.AND P4, PT, R80, 0x61, P2 ;  /* 0x000000615000780c */ /* 0x000fe40001784270 */
[----:B------:R-:W-:-:S02]  /*e3c0*/  FSEL R43, R43, -INF , !P3 ;  /* 0xff8000002b2b7808 */ /* 0x000fc40005800000 */
[----:B------:R-:W-:Y:S01]  /*e3d0*/  ISETP.GT.AND P3, PT, R80, 0x68, P2 ;  /* 0x000000685000780c */ /* 0x000fe20001764270 */
[----:B------:R-:W-:Y:S01]  /*e3e0*/  MUFU.EX2 R42, R42 ;  /* 0x0000002a002a7308 */ /* 0x000fe20000000800 */
[----:B------:R-:W-:Y:S02]  /*e3f0*/  FMNMX.FTZ R5, R41, R52, !PT ;  /* 0x0000003429057209 */ /* 0x000fe40007810000 */
[C---:B------:R-:W-:Y:S02]  /*e400*/  ISETP.LT.OR P4, PT, R62.reuse, 0x62, P4 ;  /* 0x000000623e00780c */ /* 0x040fe40002781670 */
[----:B------:R-:W-:Y:S02]  /*e410*/  ISETP.LT.OR P3, PT, R62, 0x69, P3 ;  /* 0x000000693e00780c */ /* 0x000fe40001f61670 */
[----:B------:R-:W-:Y:S01]  /*e420*/  FMNMX.FTZ R52, R82, R5, !PT ;  /* 0x0000000552347209 */ /* 0x000fe20007810000 */
[----:B------:R-:W-:Y:S01]  /*e430*/  MUFU.EX2 R51, R51 ;  /* 0x0000003300337308 */ /* 0x000fe20000000800 */
[----:B------:R-:W-:-:S02]  /*e440*/  FSEL R44, R44, -INF , !P4 ;  /* 0xff8000002c2c7808 */ /* 0x000fc40006000000 */
[----:B------:R-:W-:Y:S02]  /*e450*/  ISETP.GT.AND P4, PT, R80, 0x69, P2 ;  /* 0x000000695000780c */ /* 0x000fe40001784270 */
[----:B------:R-:W-:Y:S02]  /*e460*/  FSEL R45, R45, -INF , !P3 ;  /* 0xff8000002d2d7808 */ /* 0x000fe40005800000 */
[----:B------:R-:W-:Y:S01]  /*e470*/  FMNMX.FTZ R5, R43, R52, !PT ;  /* 0x000000342b057209 */ /* 0x000fe20007810000 */
[----:B------:R-:W-:-:S01]  /*e480*/  FFMA.FTZ R52, R15, UR10, -R10 ;  /* 0x0000000a0f347c23 */ /* 0x000fc2000801080a */
[----:B------:R-:W-:Y:S01]  /*e490*/  ISETP.GT.AND P3, PT, R80, 0x70, P2 ;  /* 0x000000705000780c */ /* 0x000fe20001764270 */
[----:B------:R-:W-:-:S01]  /*e4a0*/  FFMA.FTZ R15, R21, UR10, -R10 ;  /* 0x0000000a150f7c23 */ /* 0x000fc2000801080a */
[----:B------:R-:W-:Y:S01]  /*e4b0*/  ISETP.LT.OR P4, PT, R62, 0x6a, P4 ;  /* 0x0000006a3e00780c */ /* 0x000fe20002781670 */
[----:B------:R-:W-:-:S01]  /*e4c0*/  FFMA.FTZ R21, R54, UR10, -R10 ;  /* 0x0000000a36157c23 */ /* 0x000fc2000801080a */
[----:B------:R-:W-:Y:S01]  /*e4d0*/  FMNMX.FTZ R84, R44, R5, !PT ;  /* 0x000000052c547209 */ /* 0x000fe20007810000 */
[----:B------:R-:W-:-:S01]  /*e4e0*/  FFMA.FTZ R54, R55, UR10, -R10 ;  /* 0x0000000a37367c23 */ /* 0x000fc2000801080a */
[----:B------:R-:W-:Y:S01]  /*e4f0*/  ISETP.LT.OR P3, PT, R62, 0x71, P3 ;  /* 0x000000713e00780c */ /* 0x000fe20001f61670 */
[----:B------:R-:W-:-:S01]  /*e500*/  FFMA.FTZ R55, R58, UR10, -R10 ;  /* 0x0000000a3a377c23 */ /* 0x000fc2000801080a */
[----:B------:R-:W-:Y:S01]  /*e510*/  FSEL R46, R46, -INF , !P4 ;  /* 0xff8000002e2e7808 */ /* 0x000fe20006000000 */
[----:B------:R-:W-:-:S01]  /*e520*/  FFMA.FTZ R58, R59, UR10, -R10 ;  /* 0x0000000a3b3a7c23 */ /* 0x000fc2000801080a */
[----:B------:R-:W-:Y:S01]  /*e530*/  ISETP.GT.AND P4, PT, R80, 0x71, P2 ;  /* 0x000000715000780c */ /* 0x000fe20001784270 */
[----:B------:R-:W-:-:S01]  /*e540*/  FFMA.FTZ R59, R63, UR10, -R10 ;  /* 0x0000000a3f3b7c23 */ /* 0x000fc2000801080a */
[----:B------:R-:W-:Y:S01]  /*e550*/  FMNMX.FTZ R5, R45, R84, !PT ;  /* 0x000000542d057209 */ /* 0x000fe20007810000 */
[----:B------:R-:W-:Y:S01]  /*e560*/  MUFU.EX2 R13, R13 ;  /* 0x0000000d000d7308 */ /* 0x000fe20000000800 */
[----:B------:R-:W-:-:S02]  /*e570*/  FSEL R47, R47, -INF , !P3 ;  /* 0xff8000002f2f7808 */ /* 0x000fc40005800000 */
[C---:B------:R-:W-:Y:S02]  /*e580*/  ISETP.GT.AND P3, PT, R80.reuse, 0x78, P2 ;  /* 0x000000785000780c */ /* 0x040fe40001764270 */
[----:B------:R-:W-:Y:S02]  /*e590*/  ISETP.GT.AND P2, PT, R80, 0x79, P2 ;  /* 0x000000795000780c */ /* 0x000fe40001744270 */
[----:B------:R-:W-:Y:S01]  /*e5a0*/  ISETP.LT.OR P4, PT, R62, 0x72, P4 ;  /* 0x000000723e00780c */ /* 0x000fe20002781670 */
[----:B------:R-:W-:Y:S01]  /*e5b0*/  MUFU.EX2 R52, R52 ;  /* 0x0000003400347308 */ /* 0x000fe20000000800 */
[----:B------:R-:W-:Y:S02]  /*e5c0*/  FMNMX.FTZ R80, R46, R5, !PT ;  /* 0x000000052e507209 */ /* 0x000fe40007810000 */
[----:B------:R-:W-:Y:S02]  /*e5d0*/  ISETP.LT.OR P3, PT, R62, 0x79, P3 ;  /* 0x000000793e00780c */ /* 0x000fe40001f61670 */
[----:B------:R-:W-:-:S02]  /*e5e0*/  FSEL R48, R48, -INF , !P4 ;  /* 0xff80000030307808 */ /* 0x000fc40006000000 */
[----:B------:R-:W-:Y:S01]  /*e5f0*/  FMNMX.FTZ R5, R47, R80, !PT ;  /* 0x000000502f057209 */ /* 0x000fe20007810000 */
[----:B------:R-:W-:Y:S01]  /*e600*/  MUFU.EX2 R15, R15 ;  /* 0x0000000f000f7308 */ /* 0x000fe20000000800 */
[----:B------:R-:W-:Y:S01]  /*e610*/  ISETP.LT.OR P2, PT, R62, 0x7a, P2 ;  /* 0x0000007a3e00780c */ /* 0x000fe20001741670 */
[--C-:B------:R-:W-:Y:S01]  /*e620*/  FFMA.FTZ R62, R53, UR10, -R10.reuse ;  /* 0x0000000a353e7c23 */ /* 0x100fe2000801080a */
[----:B------:R-:W-:Y:S01]  /*e630*/  FSEL R49, R49, -INF , !P3 ;  /* 0xff80000031317808 */ /* 0x000fe20005800000 */
[--C-:B------:R-:W-:Y:S01]  /*e640*/  FFMA.FTZ R53, R56, UR10, -R10.reuse ;  /* 0x0000000a38357c23 */ /* 0x100fe2000801080a */
[----:B------:R-:W-:Y:S01]  /*e650*/  FMNMX.FTZ R80, R48, R5, !PT ;  /* 0x0000000530507209 */ /* 0x000fe20007810000 */
[--C-:B------:R-:W-:Y:S01]  /*e660*/  FFMA.FTZ R56, R57, UR10, -R10.reuse ;  /* 0x0000000a39387c23 */ /* 0x100fe2000801080a */
[----:B------:R-:W-:Y:S01]  /*e670*/  FSEL R50, R50, -INF , !P2 ;  /* 0xff80000032327808 */ /* 0x000fe20005000000 */
[--C-:B------:R-:W-:Y:S01]  /*e680*/  FFMA.FTZ R57, R60, UR10, -R10.reuse ;  /* 0x0000000a3c397c23 */ /* 0x100fe2000801080a */
[----:B------:R-:W-:Y:S01]  /*e690*/  FMNMX.FTZ R5, R49, R80, !PT ;  /* 0x0000005031057209 */ /* 0x000fe20007810000 */
[--C-:B------:R-:W-:Y:S01]  /*e6a0*/  FFMA.FTZ R60, R61, UR10, -R10.reuse ;  /* 0x0000000a3d3c7c23 */ /* 0x100fe2000801080a */
[----:B------:R-:W-:-:S01]  /*e6b0*/  FFMA.FTZ R61, R66, UR10, -R10 ;  /* 0x0000000a423d7c23 */ /* 0x000fc2000801080a */
[--C-:B------:R-:W-:Y:S01]  /*e6c0*/  FFMA.FTZ R66, R64, UR10, -R10.reuse ;  /* 0x0000000a40427c23 */ /* 0x100fe2000801080a */
[----:B------:R-:W-:Y:S01]  /*e6d0*/  FMNMX.FTZ R5, R50, R5, !PT ;  /* 0x0000000532057209 */ /* 0x000fe20007810000 */
[----:B------:R-:W-:Y:S01]  /*e6e0*/  IMAD.U32 R64, RZ, RZ, UR10 ;  /* 0x0000000aff407e24 */ /* 0x000fe2000f8e00ff */
[----:B------:R-:W-:Y:S03]  /*e6f0*/  MUFU.EX2 R62, R62 ;  /* 0x0000003e003e7308 */ /* 0x000fe60000000800 */
[----:B------:R-:W0:Y:S05]  /*e700*/  SHFL.BFLY PT, R80, R5, 0x2, 0x1f ;  /* 0x0c401f0005507f89 */ /* 0x000e2a00000e0000 */
[----:B------:R-:W-:Y:S08]  /*e710*/  MUFU.EX2 R21, R21 ;  /* 0x0000001500157308 */ /* 0x000ff00000000800 */
[----:B------:R-:W-:Y:S08]  /*e720*/  MUFU.EX2 R54, R54 ;  /* 0x0000003600367308 */ /* 0x000ff00000000800 */
[----:B------:R-:W-:Y:S01]  /*e730*/  MUFU.EX2 R53, R53 ;  /* 0x0000003500357308 */ /* 0x000fe20000000800 */
[----:B0-----:R-:W-:Y:S01]  /*e740*/  FMNMX.FTZ R83, R5, R80, !PT ;  /* 0x0000005005537209 */ /* 0x001fe20007810000 */
[----:B------:R-:W-:Y:S01]  /*e750*/  FFMA.FTZ R80, R65, UR10, -R10 ;  /* 0x0000000a41507c23 */ /* 0x000fe2000801080a */
[----:B------:R-:W-:-:S03]  /*e760*/  FSEL R10, R6, RZ, P6 ;  /* 0x000000ff060a7208 */ /* 0x000fc60003000000 */
[----:B------:R-:W0:Y:S02]  /*e770*/  SHFL.BFLY PT, R84, R83, 0x1, 0x1f ;  /* 0x0c201f0053547f89 */ /* 0x000e2400000e0000 */
[----:B------:R-:W-:Y:S01]  /*e780*/  MUFU.EX2 R56, R56 ;  /* 0x0000003800387308 */ /* 0x000fe20000000800 */
[----:B------:R-:W-:-:S04]  /*e790*/  FADD.FTZ R7, -R10, R7 ;  /* 0x000000070a077221 */ /* 0x000fc80000010100 */
[----:B------:R-:W-:-:S03]  /*e7a0*/  FMUL.FTZ R63, R7, UR10 ;  /* 0x0000000a073f7c20 */ /* 0x000fc60008410000 */
[----:B------:R1:W-:Y:S08]  /*e7b0*/  MUFU.EX2 R10, R66 ;  /* 0x00000042000a7308 */ /* 0x0003f00000000800 */
[----:B------:R-:W2:Y:S01]  /*e7c0*/  MUFU.EX2 R63, R63 ;  /* 0x0000003f003f7308 */ /* 0x000ea20000000800 */
[----:B0-----:R-:W-:-:S07]  /*e7d0*/  FMNMX.FTZ R5, R83, R84, !PT ;  /* 0x0000005453057209 */ /* 0x001fce0007810000 */
[----:B------:R-:W-:Y:S01]  /*e7e0*/  MUFU.EX2 R55, R55 ;  /* 0x0000003700377308 */ /* 0x000fe20000000800 */
[C---:B------:R-:W-:Y:S01]  /*e7f0*/  FSETP.NEU.FTZ.AND P2, PT, R5.reuse, -INF , PT ;  /* 0xff8000000500780b */ /* 0x040fe20003f5d000 */
[----:B------:R-:W-:-:S06]  /*e800*/  FFMA.FTZ R64, R5, R64, -8 ;  /* 0xc100000005407423 */ /* 0x000fcc0000010040 */
[----:B------:R-:W-:Y:S01]  /*e810*/  MUFU.EX2 R58, R58 ;  /* 0x0000003a003a7308 */ /* 0x000fe20000000800 */
[----:B------:R-:W-:-:S05]  /*e820*/  FSEL R7, R64, RZ, P2 ;  /* 0x000000ff40077208 */ /* 0x000fca0001000000 */
[--C-:B------:R-:W-:Y:S01]  /*e830*/  FFMA.FTZ R65, R81, UR10, -R7.reuse ;  /* 0x0000000a51417c23 */ /* 0x100fe20008010807 */
[----:B------:R-:W-:-:S01]  /*e840*/  FFMA.FTZ R81, R28, UR10, -R7 ;  /* 0x0000000a1c517c23 */ /* 0x000fc20008010807 */
[--C-:B------:R-:W-:Y:S01]  /*e850*/  FFMA.FTZ R28, R29, UR10, -R7.reuse ;  /* 0x0000000a1d1c7c23 */ /* 0x100fe20008010807 */
[----:B------:R-:W-:-:S01]  /*e860*/  FFMA.FTZ R29, R30, UR10, -R7 ;  /* 0x0000000a1e1d7c23 */ /* 0x000fc20008010807 */
[--C-:B------:R-:W-:Y:S01]  /*e870*/  FFMA.FTZ R30, R31, UR10, -R7.reuse ;  /* 0x0000000a1f1e7c23 */ /* 0x100fe20008010807 */
[----:B------:R-:W-:-:S01]  /*e880*/  FFMA.FTZ R31, R71, UR10, -R7 ;  /* 0x0000000a471f7c23 */ /* 0x000fc20008010807 */
[----:B------:R-:W-:Y:S01]  /*e890*/  FSEL R71, R5, RZ, P2 ;  /* 0x000000ff05477208 */ /* 0x000fe20001000000 */
[----:B------:R-:W-:-:S01]  /*e8a0*/  FFMA.FTZ R64, R9, UR10, -R7 ;  /* 0x0000000a09407c23 */ /* 0x000fc20008010807 */
[----:B------:R-:W-:Y:S01]  /*e8b0*/  MUFU.EX2 R65, R65 ;  /* 0x0000004100417308 */ /* 0x000fe20000000800 */
[----:B------:R-:W-:-:S01]  /*e8c0*/  FFMA.FTZ R9, R12, UR10, -R7 ;  /* 0x0000000a0c097c23 */ /* 0x000fc20008010807 */
[----:B------:R-:W-:Y:S01]  /*e8d0*/  FFMA.FTZ R12, R14, UR10, -R7 ;  /* 0x0000000a0e0c7c23 */ /* 0x000fe20008010807 */
[----:B------:R-:W-:-:S01]  /*e8e0*/  FADD.FTZ R71, -R71, R8 ;  /* 0x0000000847477221 */ /* 0x000fc20000010100 */
[--C-:B------:R-:W-:Y:S01]  /*e8f0*/  FFMA.FTZ R14, R20, UR10, -R7.reuse ;  /* 0x0000000a140e7c23 */ /* 0x100fe20008010807 */
[----:B------:R-:W-:-:S01]  /*e900*/  FFMA.FTZ R20, R25, UR10, -R7 ;  /* 0x0000000a19147c23 */ /* 0x000fc20008010807 */
[--C-:B------:R-:W-:Y:S01]  /*e910*/  FFMA.FTZ R25, R26, UR10, -R7.reuse ;  /* 0x0000000a1a197c23 */ /* 0x100fe20008010807 */
[----:B-1----:R-:W-:Y:S01]  /*e920*/  FMUL.FTZ R66, R71, UR10 ;  /* 0x0000000a47427c20 */ /* 0x002fe20008410000 */
[----:B------:R-:W-:Y:S01]  /*e930*/  MUFU.EX2 R64, R64 ;  /* 0x0000004000407308 */ /* 0x000fe20000000800 */
[----:B------:R-:W-:-:S01]  /*e940*/  FFMA.FTZ R26, R68, UR10, -R7 ;  /* 0x0000000a441a7c23 */ /* 0x000fc20008010807 */
[--C-:B------:R-:W-:Y:S01]  /*e950*/  FFMA.FTZ R68, R33, UR10, -R7.reuse ;  /* 0x0000000a21447c23 */ /* 0x100fe20008010807 */
[----:B------:R-:W-:-:S01]  /*e960*/  FFMA.FTZ R11, R11, UR10, -R7 ;  /* 0x0000000a0b0b7c23 */ /* 0x000fc20008010807 */
[--C-:B------:R-:W-:Y:S01]  /*e970*/  FFMA.FTZ R33, R34, UR10, -R7.reuse ;  /* 0x0000000a22217c23 */ /* 0x100fe20008010807 */
[----:B------:R-:W-:-:S01]  /*e980*/  FFMA.FTZ R34, R74, UR10, -R7 ;  /* 0x0000000a4a227c23 */ /* 0x000fc20008010807 */
[----:B--2---:R-:W-:Y:S01]  /*e990*/  FFMA.FTZ R74, R63, R3, R24 ;  /* 0x000000033f4a7223 */ /* 0x004fe20000010018 */
[----:B------:R-:W-:-:S01]  /*e9a0*/  FFMA.FTZ R71, R75, UR10, -R7 ;  /* 0x0000000a4b477c23 */ /* 0x000fc20008010807 */
[----:B------:R-:W0:Y:S01]  /*e9b0*/  MUFU.EX2 R66, R66 ;  /* 0x0000004200427308 */ /* 0x000e220000000800 */
[----:B------:R-:W-:-:S01]  /*e9c0*/  FFMA.FTZ R37, R37, UR10, -R7 ;  /* 0x0000000a25257c23 */ /* 0x000fc20008010807 */
[----:B------:R-:W-:Y:S01]  /*e9d0*/  FADD.FTZ R74, R67, R74 ;  /* 0x0000004a434a7221 */ /* 0x000fe20000010000 */
[----:B------:R-:W-:-:S01]  /*e9e0*/  FFMA.FTZ R38, R38, UR10, -R7 ;  /* 0x0000000a26267c23 */ /* 0x000fc20008010807 */
[--C-:B------:R-:W-:Y:S01]  /*e9f0*/  FFMA.FTZ R41, R41, UR10, -R7.reuse ;  /* 0x0000000a29297c23 */ /* 0x100fe20008010807 */
[----:B------:R-:W-:-:S01]  /*ea00*/  FFMA.FTZ R43, R43, UR10, -R7 ;  /* 0x0000000a2b2b7c23 */ /* 0x000fc20008010807 */
[--C-:B------:R-:W-:Y:S01]  /*ea10*/  FFMA.FTZ R44, R44, UR10, -R7.reuse ;  /* 0x0000000a2c2c7c23 */ /* 0x100fe20008010807 */
[----:B------:R-:W-:-:S01]  /*ea20*/  FFMA.FTZ R45, R45, UR10, -R7 ;  /* 0x0000000a2d2d7c23 */ /* 0x000fc20008010807 */
[----:B------:R-:W1:Y:S01]  /*ea30*/  MUFU.EX2 R9, R9 ;  /* 0x0000000900097308 */ /* 0x000e620000000800 */
[----:B------:R-:W-:-:S01]  /*ea40*/  FFMA.FTZ R46, R46, UR10, -R7 ;  /* 0x0000000a2e2e7c23 */ /* 0x000fc20008010807 */
[--C-:B------:R-:W-:Y:S01]  /*ea50*/  FFMA.FTZ R47, R47, UR10, -R7.reuse ;  /* 0x0000000a2f2f7c23 */ /* 0x100fe20008010807 */
[----:B------:R-:W-:-:S01]  /*ea60*/  FFMA.FTZ R48, R48, UR10, -R7 ;  /* 0x0000000a30307c23 */ /* 0x000fc20008010807 */
[----:B------:R-:W-:-:S04]  /*ea70*/  FFMA.FTZ R49, R49, UR10, -R7 ;  /* 0x0000000a31317c23 */ /* 0x000fc80008010807 */
[----:B------:R-:W2:Y:S01]  /*ea80*/  MUFU.EX2 R12, R12 ;  /* 0x0000000c000c7308 */ /* 0x000ea20000000800 */
[----:B0-----:R-:W-:-:S04]  /*ea90*/  FFMA.FTZ R3, R66, R2, R65 ;  /* 0x0000000242037223 */ /* 0x001fc80000010041 */
[----:B------:R-:W-:Y:S01]  /*eaa0*/  FADD.FTZ R2, R64, R3 ;  /* 0x0000000340027221 */ /* 0x000fe20000010000 */
[----:B------:R-:W-:-:S02]  /*eab0*/  FADD.FTZ R3, R27, R74 ;  /* 0x0000004a1b037221 */ /* 0x000fc40000010000 */
[----:B------:R-:W0:Y:S01]  /*eac0*/  MUFU.EX2 R14, R14 ;  /* 0x0000000e000e7308 */ /* 0x000e220000000800 */
[----:B-1----:R-:W-:-:S01]  /*ead0*/  FADD.FTZ R75, R9, R2 ;  /* 0x00000002094b7221 */ /* 0x002fc20000010000 */
[----:B------:R-:W-:-:S04]  /*eae0*/  FADD.FTZ R2, R70, R3 ;  /* 0x0000000346027221 */ /* 0x000fc80000010000 */
[----:B------:R-:W-:Y:S02]  /*eaf0*/  FADD.FTZ R3, R69, R2 ;  /* 0x0000000245037221 */ /* 0x000fe40000010000 */
[----:B------:R-:W1:Y:S01]  /*eb00*/  MUFU.EX2 R11, R11 ;  /* 0x0000000b000b7308 */ /* 0x000e620000000800 */
[----:B--2---:R-:W-:-:S01]  /*eb10*/  FADD.FTZ R75, R12, R75 ;  /* 0x0000004b0c4b7221 */ /* 0x004fc20000010000 */
[----:B------:R-:W-:-:S06]  /*eb20*/  FADD.FTZ R3, R72, R3 ;  /* 0x0000000348037221 */ /* 0x000fcc0000010000 */
[----:B------:R-:W2:Y:S01]  /*eb30*/  MUFU.EX2 R20, R20 ;  /* 0x0000001400147308 */ /* 0x000ea20000000800 */
[----:B0-----:R-:W-:-:S01]  /*eb40*/  FADD.FTZ R2, R14, R75 ;  /* 0x0000004b0e027221 */ /* 0x001fc20000010000 */
[----:B------:R-:W-:-:S06]  /*eb50*/  FFMA.FTZ R75, R78, UR10, -R7 ;  /* 0x0000000a4e4b7c23 */ /* 0x000fcc0008010807 */
[----:B------:R-:W0:Y:S08]  /*eb60*/  MUFU.EX2 R25, R25 ;  /* 0x0000001900197308 */ /* 0x000e300000000800 */
[----:B------:R-:W3:Y:S08]  /*eb70*/  MUFU.EX2 R26, R26 ;  /* 0x0000001a001a7308 */ /* 0x000ef00000000800 */
[----:B------:R4:W-:Y:S08]  /*eb80*/  MUFU.EX2 R8, R68 ;  /* 0x0000004400087308 */ /* 0x0009f00000000800 */
[----:B------:R-:W5:Y:S01]  /*eb90*/  MUFU.EX2 R81, R81 ;  /* 0x0000005100517308 */ /* 0x000f620000000800 */
[----:B----4-:R-:W-:-:S01]  /*eba0*/  FFMA.FTZ R68, R77, UR10, -R7 ;  /* 0x0000000a4d447c23 */ /* 0x010fc20008010807 */
[----:B-1----:R-:W-:Y:S01]  /*ebb0*/  FADD.FTZ R77, R11, R2 ;  /* 0x000000020b4d7221 */ /* 0x002fe20000010000 */
[----:B------:R-:W-:-:S03]  /*ebc0*/  FADD.FTZ R2, R32, R3 ;  /* 0x0000000320027221 */ /* 0x000fc60000010000 */
[----:B--2---:R-:W-:Y:S01]  /*ebd0*/  FADD.FTZ R74, R20, R77 ;  /* 0x0000004d144a7221 */ /* 0x004fe20000010000 */
[----:B------:R-:W-:-:S01]  /*ebe0*/  FADD.FTZ R2, R73, R2 ;  /* 0x0000000249027221 */ /* 0x000fc20000010000 */
[----:B------:R-:W1:Y:S02]  /*ebf0*/  MUFU.EX2 R28, R28 ;  /* 0x0000001c001c7308 */ /* 0x000e640000000800 */
[----:B0-----:R-:W-:-:S01]  /*ec00*/  FADD.FTZ R3, R25, R74 ;  /* 0x0000004a19037221 */ /* 0x001fc20000010000 */
[----:B------:R-:W-:Y:S01]  /*ec10*/  FADD.FTZ R77, R35, R2 ;  /* 0x00000002234d7221 */ /* 0x000fe20000010000 */
[----:B------:R-:W-:-:S01]  /*ec20*/  FFMA.FTZ R74, R82, UR10, -R7 ;  /* 0x0000000a524a7c23 */ /* 0x000fc20008010807 */
[----:B------:R-:W-:Y:S01]  /*ec30*/  FFMA.FTZ R7, R50, UR10, -R7 ;  /* 0x0000000a32077c23 */ /* 0x000fe20008010807 */
[----:B---3--:R-:W-:-:S01]  /*ec40*/  FADD.FTZ R2, R26, R3 ;  /* 0x000000031a027221 */ /* 0x008fc20000010000 */
[----:B------:R-:W-:Y:S01]  /*ec50*/  FADD.FTZ R77, R36, R77 ;  /* 0x0000004d244d7221 */ /* 0x000fe20000010000 */
[----:B------:R-:W0:Y:S02]  /*ec60*/  MUFU.EX2 R29, R29 ;  /* 0x0000001d001d7308 */ /* 0x000e240000000800 */
[----:B-----5:R-:W-:-:S01]  /*ec70*/  FADD.FTZ R3, R81, R2 ;  /* 0x0000000251037221 */ /* 0x020fc20000010000 */
[----:B------:R-:W-:-:S05]  /*ec80*/  FADD.FTZ R2, R76, R77 ;  /* 0x0000004d4c027221 */ /* 0x000fca0000010000 */
[----:B------:R-:W2:Y:S01]  /*ec90*/  MUFU.EX2 R30, R30 ;  /* 0x0000001e001e7308 */ /* 0x000ea20000000800 */
[----:B-1----:R-:W-:-:S01]  /*eca0*/  FADD.FTZ R78, R28, R3 ;  /* 0x000000031c4e7221 */ /* 0x002fc20000010000 */
[----:B------:R-:W-:-:S04]  /*ecb0*/  FADD.FTZ R3, R39, R2 ;  /* 0x0000000227037221 */ /* 0x000fc80000010000 */
[----:B------:R-:W-:Y:S02]  /*ecc0*/  FADD.FTZ R2, R40, R3 ;  /* 0x0000000328027221 */ /* 0x000fe40000010000 */
[----:B------:R-:W1:Y:S01]  /*ecd0*/  MUFU.EX2 R31, R31 ;  /* 0x0000001f001f7308 */ /* 0x000e620000000800 */
[----:B0-----:R-:W-:-:S01]  /*ece0*/  FADD.FTZ R77, R29, R78 ;  /* 0x0000004e1d4d7221 */ /* 0x001fc20000010000 */
[----:B------:R-:W-:-:S04]  /*ecf0*/  FADD.FTZ R3, R79, R2 ;  /* 0x000000024f037221 */ /* 0x000fc80000010000 */
[----:B------:R-:W-:Y:S02]  /*ed00*/  FADD.FTZ R2, R42, R3 ;  /* 0x000000032a027221 */ /* 0x000fe40000010000 */
[----:B------:R-:W0:Y:S01]  /*ed10*/  MUFU.EX2 R33, R33 ;  /* 0x0000002100217308 */ /* 0x000e220000000800 */
[----:B--2---:R-:W-:-:S01]  /*ed20*/  FADD.FTZ R78, R30, R77 ;  /* 0x0000004d1e4e7221 */ /* 0x004fc20000010000 */
[----:B------:R-:W-:-:S06]  /*ed30*/  FADD.FTZ R2, R51, R2 ;  /* 0x0000000233027221 */ /* 0x000fcc0000010000 */
[----:B------:R-:W2:Y:S01]  /*ed40*/  MUFU.EX2 R34, R34 ;  /* 0x0000002200227308 */ /* 0x000ea20000000800 */
[----:B-1----:R-:W-:-:S04]  /*ed50*/  FADD.FTZ R77, R31, R78 ;  /* 0x0000004e1f4d7221 */ /* 0x002fc80000010000 */
[----:B------:R-:W-:Y:S01]  /*ed60*/  FADD.FTZ R78, R8, R77 ;  /* 0x0000004d084e7221 */ /* 0x000fe20000010000 */
[----:B------:R-:W-:-:S02]  /*ed70*/  FADD.FTZ R77, R13, R2 ;  /* 0x000000020d4d7221 */ /* 0x000fc40000010000 */
[----:B------:R-:W1:Y:S01]  /*ed80*/  MUFU.EX2 R71, R71 ;  /* 0x0000004700477308 */ /* 0x000e620000000800 */
[----:B0-----:R-:W-:-:S01]  /*ed90*/  FADD.FTZ R3, R33, R78 ;  /* 0x0000004e21037221 */ /* 0x001fc20000010000 */
[----:B------:R-:W-:-:S06]  /*eda0*/  FADD.FTZ R78, R52, R77 ;  /* 0x0000004d344e7221 */ /* 0x000fcc0000010000 */
[----:B------:R-:W0:Y:S01]  /*edb0*/  MUFU.EX2 R37, R37 ;  /* 0x0000002500257308 */ /* 0x000e220000000800 */
[----:B--2---:R-:W-:-:S01]  /*edc0*/  FADD.FTZ R2, R34, R3 ;  /* 0x0000000322027221 */ /* 0x004fc20000010000 */
[----:B------:R-:W-:-:S06]  /*edd0*/  FADD.FTZ R3, R15, R78 ;  /* 0x0000004e0f037221 */ /* 0x000fcc0000010000 */
[----:B------:R-:W2:Y:S01]  /*ede0*/  MUFU.EX2 R38, R38 ;  /* 0x0000002600267308 */ /* 0x000ea20000000800 */
[----:B-1----:R-:W-:-:S07]  /*edf0*/  FADD.FTZ R2, R71, R2 ;  /* 0x0000000247027221 */ /* 0x002fce0000010000 */
[----:B------:R-:W1:Y:S01]  /*ee00*/  MUFU.EX2 R68, R68 ;  /* 0x0000004400447308 */ /* 0x000e620000000800 */
[----:B0-----:R-:W-:-:S01]  /*ee10*/  FADD.FTZ R77, R37, R2 ;  /* 0x00000002254d7221 */ /* 0x001fc20000010000 */
[----:B------:R-:W-:-:S04]  /*ee20*/  FADD.FTZ R2, R62, R3 ;  /* 0x000000033e027221 */ /* 0x000fc80000010000 */
[----:B------:R-:W-:Y:S02]  /*ee30*/  FADD.FTZ R3, R21, R2 ;  /* 0x0000000215037221 */ /* 0x000fe40000010000 */
[----:B------:R-:W0:Y:S01]  /*ee40*/  MUFU.EX2 R75, R75 ;  /* 0x0000004b004b7308 */ /* 0x000e220000000800 */
[----:B--2---:R-:W-:-:S01]  /*ee50*/  FADD.FTZ R77, R38, R77 ;  /* 0x0000004d264d7221 */ /* 0x004fc20000010000 */
[----:B------:R-:W-:-:S04]  /*ee60*/  FADD.FTZ R78, R54, R3 ;  /* 0x00000003364e7221 */ /* 0x000fc80000010000 */
[----:B------:R-:W-:Y:S02]  /*ee70*/  FADD.FTZ R3, R53, R78 ;  /* 0x0000004e35037221 */ /* 0x000fe40000010000 */
[----:B------:R-:W2:Y:S01]  /*ee80*/  MUFU.EX2 R41, R41 ;  /* 0x0000002900297308 */ /* 0x000ea20000000800 */
[----:B-1----:R-:W-:-:S07]  /*ee90*/  FADD.FTZ R2, R68, R77 ;  /* 0x0000004d44027221 */ /* 0x002fce0000010000 */
[----:B------:R-:W-:Y:S01]  /*eea0*/  MUFU.EX2 R74, R74 ;  /* 0x0000004a004a7308 */ /* 0x000fe20000000800 */
[----:B0-----:R-:W-:-:S07]  /*eeb0*/  FADD.FTZ R2, R75, R2 ;  /* 0x000000024b027221 */ /* 0x001fce0000010000 */
[----:B------:R-:W-:Y:S01]  /*eec0*/  MUFU.EX2 R43, R43 ;  /* 0x0000002b002b7308 */ /* 0x000fe20000000800 */
[----:B--2---:R-:W-:-:S01]  /*eed0*/  FADD.FTZ R77, R41, R2 ;  /* 0x00000002294d7221 */ /* 0x004fc20000010000 */
[----:B------:R-:W-:-:S04]  /*eee0*/  FADD.FTZ R2, R56, R3 ;  /* 0x0000000338027221 */ /* 0x000fc80000010000 */
[----:B------:R-:W-:Y:S02]  /*eef0*/  FADD.FTZ R3, R55, R2 ;  /* 0x0000000237037221 */ /* 0x000fe40000010000 */
[----:B------:R-:W-:Y:S02]  /*ef00*/  MUFU.EX2 R44, R44 ;  /* 0x0000002c002c7308 */ /* 0x000fe40000000800 */
[----:B------:R-:W-:-:S06]  /*ef10*/  FADD.FTZ R2, R58, R3 ;  /* 0x000000033a027221 */ /* 0x000fcc0000010000 */
[----:B------:R-:W0:Y:S08]  /*ef20*/  MUFU.EX2 R57, R57 ;  /* 0x0000003900397308 */ /* 0x000e300000000800 */
[----:B------:R-:W-:Y:S08]  /*ef30*/  MUFU.EX2 R82, R45 ;  /* 0x0000002d00527308 */ /* 0x000ff00000000800 */
[----:B------:R-:W1:Y:S01]  /*ef40*/  MUFU.EX2 R60, R60 ;  /* 0x0000003c003c7308 */ /* 0x000e620000000800 */
[----:B0-----:R-:W-:-:S07]  /*ef50*/  FADD.FTZ R3, R57, R2 ;  /* 0x0000000239037221 */ /* 0x001fce0000010000 */
[----:B------:R0:W-:Y:S08]  /*ef60*/  MUFU.EX2 R83, R46 ;  /* 0x0000002e00537308 */ /* 0x0001f00000000800 */
[----:B------:R-:W2:Y:S01]  /*ef70*/  MUFU.EX2 R59, R59 ;  /* 0x0000003b003b7308 */ /* 0x000ea20000000800 */
[----:B0-----:R-:W-:-:S01]  /*ef80*/  FADD.FTZ R46, R74, R77 ;  /* 0x0000004d4a2e7221 */ /* 0x001fc20000010000 */
[----:B-1----:R-:W-:-:S06]  /*ef90*/  FADD.FTZ R2, R60, R3 ;  /* 0x000000033c027221 */ /* 0x002fcc0000010000 */
[----:B------:R0:W1:Y:S08]  /*efa0*/  MUFU.EX2 R45, R47 ;  /* 0x0000002f002d7308 */ /* 0x0000700000000800 */
[----:B------:R-:W3:Y:S01]  /*efb0*/  MUFU.EX2 R80, R80 ;  /* 0x0000005000507308 */ /* 0x000ee20000000800 */
[----:B0-----:R-:W-:-:S01]  /*efc0*/  FADD.FTZ R47, R43, R46 ;  /* 0x0000002e2b2f7221 */ /* 0x001fc20000010000 */
[----:B--2---:R-:W-:-:S03]  /*efd0*/  FADD.FTZ R3, R59, R2 ;  /* 0x000000023b037221 */ /* 0x004fc60000010000 */
[----:B------:R-:W-:-:S03]  /*efe0*/  FADD.FTZ R47, R44, R47 ;  /* 0x0000002f2c2f7221 */ /* 0x000fc60000010000 */
[----:B------:R-:W0:Y:S01]  /*eff0*/  MUFU.EX2 R155, R48 ;  /* 0x00000030009b7308 */ /* 0x000e220000000800 */
[----:B------:R-:W-:-:S04]  /*f000*/  FADD.FTZ R47, R82, R47 ;  /* 0x0000002f522f7221 */ /* 0x000fc80000010000 */
[----:B------:R-:W-:-:S03]  /*f010*/  FADD.FTZ R46, R83, R47 ;  /* 0x0000002f532e7221 */ /* 0x000fc60000010000 */
[----:B------:R-:W2:Y:S01]  /*f020*/  MUFU.EX2 R61, R61 ;  /* 0x0000003d003d7308 */ /* 0x000ea20000000800 */
[----:B-1----:R-:W-:-:S01]  /*f030*/  FADD.FTZ R46, R45, R46 ;  /* 0x0000002e2d2e7221 */ /* 0x002fc20000010000 */
[----:B---3--:R-:W-:-:S06]  /*f040*/  FADD.FTZ R2, R80, R3 ;  /* 0x0000000350027221 */ /* 0x008fcc0000010000 */
[----:B------:R-:W1:Y:S01]  /*f050*/  MUFU.EX2 R49, R49 ;  /* 0x0000003100317308 */ /* 0x000e620000000800 */
[----:B0-----:R-:W-:-:S07]  /*f060*/  FADD.FTZ R46, R155, R46 ;  /* 0x0000002e9b2e7221 */ /* 0x001fce0000010000 */
[----:B------:R-:W0:Y:S01]  /*f070*/  MUFU.EX2 R48, R7 ;  /* 0x0000000700307308 */ /* 0x000e220000000800 */
[----:B--2---:R-:W-:-:S04]  /*f080*/  FADD.FTZ R3, R61, R2 ;  /* 0x000000023d037221 */ /* 0x004fc80000010000 */
[----:B------:R-:W-:Y:S01]  /*f090*/  FADD.FTZ R3, R10, R3 ;  /* 0x000000030a037221 */ /* 0x000fe20000010000 */
[----:B-1----:R-:W-:-:S04]  /*f0a0*/  FADD.FTZ R46, R49, R46 ;  /* 0x0000002e312e7221 */ /* 0x002fc80000010000 */
[----:B0-----:R-:W-:Y:S01]  /*f0b0*/  FADD.FTZ R2, R48, R46 ;  /* 0x0000002e30027221 */ /* 0x001fe20000010000 */
[----:B------:R-:W-:Y:S06]  /*f0c0*/  @!P0 BRA `(.L_x_1136) ;  /* 0x0000000000048947 */ /* 0x000fec0003800000 */
[----:B------:R-:W-:Y:S01]  /*f0d0*/  BPT.TRAP 0x1 ;  /* 0x000000040000795c */ /* 0x000fe20000300000 */
.L_x_1136:
        /* <DEDUP_REMOVED lines=107> */
.L_x_1119:
[----:B------:R-:W-:Y:S06]  /*f790*/  BAR.ARV 0x8, 0x180 ;  /* 0x0206000000007b1d */ /* 0x000fec0000002000 */
[----:B------:R-:W-:Y:S05]  /*f7a0*/  @!P0 BRA `(.L_x_1138) ;  /* 0x0000000000048947 */ /* 0x000fea0003800000 */
[----:B------:R-:W-:Y:S01]  /*f7b0*/  BPT.TRAP 0x1 ;  /* 0x000000040000795c */ /* 0x000fe20000300000 */
.L_x_1138:
[----:B------:R-:W-:Y:S01]  /*f7c0*/  ULEA UR9, UR54, UR36, 0x3 ;  /* 0x0000002436097291 */ /* 0x000fe2000f8e183f */
[----:B------:R-:W-:-:S05]  /*f7d0*/  IMAD.U32 R0, RZ, RZ, UR51 ;  /* 0x00000033ff007e24 */ /* 0x000fca000f8e00ff */
[----:B------:R-:W-:-:S04]  /*f7e0*/  SHF.L.U32 R0, R0, 0x1f, RZ ;  /* 0x0000001f00007819 */ /* 0x000fc800000006ff */
[----:B------:R0:W1:Y:S01]  /*f7f0*/  SYNCS.PHASECHK.TRANS64.TRYWAIT P1, [UR9+0x22850], R0 ;  /* 0x02285000ff0075a7 */ /* 0x0000620008020149 */
[----:B------:R-:W-:Y:S05]  /*f800*/  @!P0 BRA `(.L_x_1139) ;  /* 0x0000000000048947 */ /* 0x000fea0003800000 */
[----:B------:R-:W-:Y:S01]  /*f810*/  BPT.TRAP 0x1 ;  /* 0x000000040000795c */ /* 0x000fe20000300000 */
.L_x_1139:
[----:B-1----:R-:W-:Y:S05]  /*f820*/  @P1 BRA `(.L_x_1140) ;  /* 0x0000000000081947 */ /* 0x002fea0003800000 */
[----:B------:R-:W1:Y:S02]  /*f830*/  SYNCS.PHASECHK.TRANS64.TRYWAIT P1, [UR9+0x22850], R0 ;  /* 0x02285000ff0075a7 */ /* 0x000e640008020149 */
[----:B-1----:R-:W-:Y:S05]  /*f840*/  @!P1 BRA `(.L_x_1141) ;  /* 0x000000ac00889947 */ /* 0x002fea0003800000 */
.L_x_1140:
[----:B------:R-:W-:Y:S01]  /*f850*/  UIADD3 UR36, UR36, 0x400, URZ ;  /* 0x0000040024247890 */ /* 0x000fe2000fffe03f */
[----:B------:R-:W-:Y:S01]  /*f860*/  WARPGROUP.ARRIVE ;  /* 0x00000000000079c5 */ /* 0x000fe20000000000 */
[----:B------:R-:W-:Y:S01]  /*f870*/  UMOV UR7, 0x40000040 ;  /* 0x4000004000077882 */ /* 0x000fe20000000000 */
[----:B------:R-:W-:Y:S01]  /*f880*/  ULDC.64 UR12, c[0x0][0x9a0] ;  /* 0x00026800000c7ab9 */ /* 0x000fe20000000a00 */
[----:B------:R-:W-:Y:S01]  /*f890*/  USHF.R.U32.HI UR36, URZ, 0x4, UR36 ;  /* 0x000000043f247899 */ /* 0x000fe20008011624 */
[----:B------:R-:W-:Y:S01]  /*f8a0*/  IMAD.MOV.U32 R4, RZ, RZ, 0x3f800000 ;  /* 0x3f800000ff047424 */ /* 0x000fe200078e00ff */
[----:B------:R-:W-:Y:S02]  /*f8b0*/  UISETP.NE.U32.AND UP0, UPT, UR12, URZ, UPT ;  /* 0x0000003f0c00728c */ /* 0x000fe4000bf05070 */
[----:B------:R-:W-:Y:S02]  /*f8c0*/  ULOP3.LUT UR36, UR36, 0x3fff, URZ, 0xc0, !UPT ;  /* 0x00003fff24247892 */ /* 0x000fe4000f8ec03f */
[----:B------:R-:W-:-:S02]  /*f8d0*/  UISETP.NE.AND.EX UP0, UPT, UR13, URZ, UPT, UP0 ;  /* 0x0000003f0d00728c */ /* 0x000fc4000bf05300 */
[----:B------:R-:W-:-:S04]  /*f8e0*/  ULOP3.LUT UR8, UR36, 0x10000, URZ, 0xfc, !UPT ;  /* 0x0001000024087892 */ /* 0x000fc8000f8efc3f */
[----:B------:R-:W-:Y:S01]  /*f8f0*/  ULEA UR8, UR54, UR8, 0xa ;  /* 0x0000000836087291 */ /* 0x000fe2000f8e503f */
[----:B------:R-:W-:-:S04]  /*f900*/  PLOP3.LUT P1, PT, PT, PT, UP0, 0x80, 0x0 ;  /* 0x000000000000781c */ /* 0x000fc80003f2f008 */
[----:B------:R-:W-:Y:S02]  /*f910*/  @UP0 ULDC.64 UR14, c[0x0][0x9c8] ;  /* 0x00027200000e0ab9 */ /* 0x000fe40000000a00 */
[----:B------:R-:W-:Y:S01]  /*f920*/  UMOV UR6, UR8 ;  /* 0x0000000800067c82 */ /* 0x000fe20008000000 */
[----:B------:R-:W-:-:S09]  /*f930*/  @UP0 UIMAD.WIDE.U32 UR4, UR50, UR14, URZ ;  /* 0x0000000e320402a5 */ /* 0x000fd2000f8e003f */
[----:B------:R-:W-:Y:S01]  /*f940*/  QGMMA.64x128x32.F32.E4M3.E4M3 R88, R164, gdesc[UR4], R88, gsb0 ;  /* 0x01e00004a4587df3 */ /* 0x000fe20008000858 */
[----:B------:R-:W-:-:S04]  /*f950*/  @UP0 USHF.R.S32.HI UR6, URZ, 0x1f, UR50 ;  /* 0x0000001f3f060899 */ /* 0x000fc80008011432 */
[----:B------:R-:W-:-:S04]  /*f960*/  @UP0 UIMAD UR6, UR6, UR14, URZ ;  /* 0x0000000e060602a4 */ /* 0x000fc8000f8e023f */
[----:B------:R-:W-:-:S04]  /*f970*/  @UP0 UIMAD UR6, UR50, UR15, UR6 ;  /* 0x0000000f320602a4 */ /* 0x000fc8000f8e0206 */
[----:B------:R-:W-:-:S03]  /*f980*/  @UP0 UIADD3 UR5, UR5, UR6, URZ ;  /* 0x0000000605050290 */ /* 0x000fc6000fffe03f */
[----:B------:R-:W-:Y:S02]  /*f990*/  @UP0 ULDC.64 UR6, c[0x0][0x9d0] ;  /* 0x0002740000060ab9 */ /* 0x000fe40000000a00 */
[----:B------:R-:W-:-:S04]  /*f9a0*/  @UP0 UIMAD.WIDE.U32 UR4, UR43, UR6, UR4 ;  /* 0x000000062b0402a5 */ /* 0x000fc8000f8e0004 */
[----:B------:R-:W-:Y:S02]  /*f9b0*/  @UP0 ULEA UR6, UP1, UR4, UR12, 0x2 ;  /* 0x0000000c04060291 */ /* 0x000fe4000f82103f */
[----:B------:R-:W-:-:S04]  /*f9c0*/  @UP0 UIMAD UR5, UR43, UR7, UR5 ;  /* 0x000000072b0502a4 */ /* 0x000fc8000f8e0205 */
[----:B------:R-:W-:Y:S01]  /*f9d0*/  IMAD.U32 R8, RZ, RZ, UR6 ;  /* 0x00000006ff087e24 */ /* 0x000fe2000f8e00ff */
[----:B------:R-:W-:Y:S02]  /*f9e0*/  @UP0 ULEA.HI.X UR7, UR4, UR13, UR5, 0x2, UP1 ;  /* 0x0000000d04070291 */ /* 0x000fe400088f1405 */
[----:B------:R-:W-:-:S04]  /*f9f0*/  UIADD3 UR6, UR8, 0x2, URZ ;  /* 0x0000000208067890 */ /* 0x000fc8000fffe03f */
[----:B------:R-:W-:Y:S01]  /*fa00*/  IMAD.U32 R9, RZ, RZ, UR7 ;  /* 0x00000007ff097e24 */ /* 0x000fe2000f8e00ff */
[----:B------:R-:W-:-:S04]  /*fa10*/  UMOV UR7, 0x40000040 ;  /* 0x4000004000077882 */ /* 0x000fc80000000000 */
[----:B------:R2:W3:Y:S01]  /*fa20*/  @P1 LDG.E R4, desc[UR52][R8.64] ;  /* 0x0000003408041981 */ /* 0x0004e2000c1e1900 */
[----:B------:R-:W-:Y:S02]  /*fa30*/  WARPGROUP.DEPBAR.LE gsb0, 0x0 ;  /* 0x00008000000079c5 */ /* 0x000fe40000010000 */
[----:B------:R-:W-:-:S06]  /*fa40*/  WARPGROUP.ARRIVE ;  /* 0x00000000000079c5 */ /* 0x000fcc0000000000 */
[----:B------:R-:W-:Y:S01]  /*fa50*/  QGMMA.64x128x32.F32.E4M3.E4M3 R88, R160, gdesc[UR4], R88, gsb0 ;  /* 0x01e00004a0587df3 */ /* 0x000fe20008000858 */
[----:B------:R-:W-:Y:S01]  /*fa60*/  UIADD3 UR6, UR8, 0x4, URZ ;  /* 0x0000000408067890 */ /* 0x000fe2000fffe03f */
[----:B------:R-:W-:Y:S01]  /*fa70*/  UMOV UR7, 0x40000040 ;  /* 0x4000004000077882 */ /* 0x000fe20000000000 */
[----:B------:R-:W-:Y:S01]  /*fa80*/  UIADD3 UR8, UR8, 0x6, URZ ;  /* 0x0000000608087890 */ /* 0x000fe2000fffe03f */
[----:B01----:R-:W0:Y:S04]  /*fa90*/  SHFL.BFLY PT, R0, R3, 0x2, 0x1f ;  /* 0x0c401f0003007f89 */ /* 0x003e2800000e0000 */
[----:B------:R-:W1:Y:S01]  /*faa0*/  SHFL.BFLY PT, R11, R2, 0x2, 0x1f ;  /* 0x0c401f00020b7f89 */ /* 0x000e6200000e0000 */
[----:B------:R-:W-:Y:S02]  /*fab0*/  WARPGROUP.DEPBAR.LE gsb0, 0x0 ;  /* 0x00008000000079c5 */ /* 0x000fe40000010000 */
[----:B------:R-:W-:-:S06]  /*fac0*/  WARPGROUP.ARRIVE ;  /* 0x00000000000079c5 */ /* 0x000fcc0000000000 */
[----:B------:R-:W-:Y:S01]  /*fad0*/  QGMMA.64x128x32.F32.E4M3.E4M3 R88, R156, gdesc[UR4], R88, gsb0 ;  /* 0x01e000049c587df3 */ /* 0x000fe20008000858 */
[----:B------:R-:W-:Y:S01]  /*fae0*/  UMOV UR6, UR8 ;  /* 0x0000000800067c82 */ /* 0x000fe20008000000 */
[----:B------:R-:W-:Y:S01]  /*faf0*/  UMOV UR7, 0x40000040 ;  /* 0x4000004000077882 */ /* 0x000fe20000000000 */
[----:B0-----:R-:W-:-:S01]  /*fb00*/  FADD.FTZ R0, R0, R3 ;  /* 0x0000000300007221 */ /* 0x001fc20000010000 */
[----:B-1----:R-:W-:-:S04]  /*fb10*/  FADD.FTZ R11, R11, R2 ;  /* 0x000000020b0b7221 */ /* 0x002fc80000010000 */
[----:B------:R-:W0:Y:S04]  /*fb20*/  SHFL.BFLY PT, R7, R0, 0x1, 0x1f ;  /* 0x0c201f0000077f89 */ /* 0x000e2800000e0000 */
[----:B--2---:R-:W1:Y:S01]  /*fb30*/  SHFL.BFLY PT, R8, R11, 0x1, 0x1f ;  /* 0x0c201f000b087f89 */ /* 0x004e6200000e0000 */
        /* <DEDUP_REMOVED lines=16> */
[----:B------:R-:W2:Y:S01]  /*fc40*/  @P1 MUFU.RCP R9, R12 ;  /* 0x0000000c00091308 */ /* 0x000ea20000001000 */
[----:B------:R-:W-:-:S02]  /*fc50*/  IMAD.U32 R11, RZ, RZ, UR10 ;  /* 0x0000000aff0b7e24 */ /* 0x000fc4000f8e00ff */
[----:B------:R-:W-:Y:S02]  /*fc60*/  IMAD.U32 R15, RZ, RZ, UR10 ;  /* 0x0000000aff0f7e24 */ /* 0x000fe4000f8e00ff */
[----:B0-----:R-:W-:Y:S01]  /*fc70*/  @P2 FMUL.FTZ R8, R8, 0.69314718246459960938 ;  /* 0x3f31721808082820 */ /* 0x001fe20000410000 */
[----:B------:R-:W-:Y:S01]  /*fc80*/  @P2 FMUL.FTZ R7, R11, 0.69314718246459960938 ;  /* 0x3f3172180b072820 */ /* 0x000fe20000410000 */
[----:B------:R-:W-:Y:S01]  /*fc90*/  @P3 FMUL.FTZ R11, R15, 0.69314718246459960938 ;  /* 0x3f3172180f0b3820 */ /* 0x000fe20000410000 */
[----:B-1----:R-:W-:Y:S01]  /*fca0*/  @P3 FMUL.FTZ R10, R10, 0.69314718246459960938 ;  /* 0x3f3172180a0a3820 */ /* 0x002fe20000410000 */
[----:B------:R-:W-:Y:S02]  /*fcb0*/  IMAD.MOV.U32 R2, RZ, RZ, -0x800000 ;  /* 0xff800000ff027424 */ /* 0x000fe400078e00ff */
[----:B------:R-:W-:Y:S01]  /*fcc0*/  @P2 FFMA.FTZ R2, R7, R6, R8 ;  /* 0x0000000607022223 */ /* 0x000fe20000010008 */
[----:B------:R-:W-:Y:S02]  /*fcd0*/  IMAD.MOV.U32 R0, RZ, RZ, -0x800000 ;  /* 0xff800000ff007424 */ /* 0x000fe400078e00ff */
[----:B------:R-:W-:Y:S01]  /*fce0*/  @P3 FFMA.FTZ R0, R11, R5, R10 ;  /* 0x000000050b003223 */ /* 0x000fe2000001000a */
[-C--:B---3--:R-:W-:Y:S01]  /*fcf0*/  FMUL.FTZ R3, R3, R4.reuse ;  /* 0x0000000403037220 */ /* 0x088fe20000410000 */
[----:B--2---:R-:W-:Y:S01]  /*fd00*/  FMUL.FTZ R9, R9, R4 ;  /* 0x0000000409097220 */ /* 0x004fe20000410000 */
[----:B------:R-:W-:-:S02]  /*fd10*/  WARPGROUP.DEPBAR.LE gsb0, 0x0 ;  /* 0x00008000000079c5 */ /* 0x000fc40000010000 */
[----:B------:R-:W-:Y:S05]  /*fd20*/  @!P0 BRA `(.L_x_1142) ;  /* 0x0000000000048947 */ /* 0x000fea0003800000 */
[----:B------:R-:W-:Y:S01]  /*fd30*/  BPT.TRAP 0x1 ;  /* 0x000000040000795c */ /* 0x000fe20000300000 */
.L_x_1142:
[----:B------:R-:W-:Y:S01]  /*fd40*/  UIADD3 UR4, UR9, 0x22860, URZ ;  /* 0x0002286009047890 */ /* 0x000fe2000fffe03f */
[-C--:B------:R-:W-:Y:S01]  /*fd50*/  FMUL.FTZ R25, R88, R3.reuse ;  /* 0x0000000358197220 */ /* 0x080fe20000410000 */
[----:B------:R-:W-:Y:S01]  /*fd60*/  UIADD3 UR54, UR54, 0x1, URZ ;  /* 0x0000000136367890 */ /* 0x000fe2000fffe03f */
[-C--:B------:R-:W-:Y:S01]  /*fd70*/  FMUL.FTZ R6, R93, R3.reuse ;  /* 0x000000035d067220 */ /* 0x080fe20000410000 */
[----:B------:R-:W-:Y:S01]  /*fd80*/  UPRMT UR4, UR37, 0x654, UR4 ;  /* 0x0000065425047896 */ /* 0x000fe20008000004 */
[-C--:B------:R-:W-:Y:S01]  /*fd90*/  FMUL.FTZ R26, R96, R3.reuse ;  /* 0x00000003601a7220 */ /* 0x080fe20000410000 */
[----:B------:R-:W-:Y:S01]  /*fda0*/  UISETP.NE.AND UP0, UPT, UR54, 0x2, UPT ;  /* 0x000000023600788c */ /* 0x000fe2000bf05270 */
[-C--:B------:R-:W-:Y:S01]  /*fdb0*/  FMUL.FTZ R20, R101, R3.reuse ;  /* 0x0000000365147220 */ /* 0x080fe20000410000 */
[-C--:B------:R-:W-:Y:S01]  /*fdc0*/  FMUL.FTZ R28, R104, R3.reuse ;  /* 0x00000003681c7220 */ /* 0x080fe20000410000 */
[-C--:B------:R-:W-:Y:S01]  /*fdd0*/  FMUL.FTZ R109, R109, R3.reuse ;  /* 0x000000036d6d7220 */ /* 0x080fe20000410000 */
[-C--:B------:R-:W-:Y:S01]  /*fde0*/  FMUL.FTZ R30, R112, R3.reuse ;  /* 0x00000003701e7220 */ /* 0x080fe20000410000 */
[-C--:B------:R-:W-:Y:S01]  /*fdf0*/  FMUL.FTZ R117, R117, R3.reuse ;  /* 0x0000000375757220 */ /* 0x080fe20000410000 */
[-C--:B------:R-:W-:Y:S01]  /*fe00*/  FMUL.FTZ R31, R120, R3.reuse ;  /* 0x00000003781f7220 */ /* 0x080fe20000410000 */
[----:B------:R-:W-:Y:S01]  /*fe10*/  SYNCS.ARRIVE.TRANS64.RED.A1T0 RZ, [UR4], RZ ;  /* 0x000000ffffff79a7 */ /* 0x000fe20008100404 */
        /* <DEDUP_REMOVED lines=59> */
[----:B------:R-:W-:-:S12]  /*101d0*/  ULOP3.LUT UR51, UR51, UR4, URZ, 0x3c, !UPT ;  /* 0x0000000433337292 */ /* 0x000fd8000f8e3c3f */
.L_x_1068:
        /* <DEDUP_REMOVED lines=9> */
[----:B------:R-:W-:Y:S02]  /*10270*/  R2UR UR6, R14 ;  /* 0x000000000e0672ca */ /* 0x000fe400000e0000 */
[----:B------:R-:W-:Y:S01]  /*10280*/  R2UR UR50, R15 ;  /* 0x000000000f3272ca */ /* 0x000fe200000e0000 */
[----:B------:R-:W-:Y:S06]  /*10290*/  BAR.ARV 0x4, 0x180 ;  /* 0x0106000000007b1d */ /* 0x000fec0000002000 */
[----:B------:R-:W-:Y:S08]  /*102a0*/  @P0 BRA `(.L_x_1144) ;  /* 0x0000002c007c0947 */ /* 0x000ff00003800000 */
[----:B------:R-:W0:Y:S01]  /*102b0*/  S2R R7, SR_TID.X ;  /* 0x0000000000077919 */ /* 0x000e220000002100 */
[----:B------:R-:W-:Y:S01]  /*102c0*/  ULDC.64 UR8, c[0x4][0x40] ;  /* 0x0100100000087ab9 */ /* 0x000fe20000000a00 */
[----:B------:R-:W-:Y:S01]  /*102d0*/  ULDC.64 UR10, c[0x0][0xc00] ;  /* 0x00030000000a7ab9 */ /* 0x000fe20000000a00 */
[----:B0-----:R-:W-:-:S05]  /*102e0*/  IMAD.SHL.U32 R4, R7, 0x4, RZ ;  /* 0x0000000407047824 */ /* 0x001fca00078e00ff */
[----:B------:R-:W-:Y:S01]  /*102f0*/  LOP3.LUT R4, R4, 0xc, RZ, 0xc0, !PT ;  /* 0x0000000c04047812 */ /* 0x000fe200078ec0ff */
[----:B------:R-:W-:Y:S03]  /*10300*/  BAR.SYNC.DEFER_BLOCKING 0x1, 0x100 ;  /* 0x0044000000007b1d */ /* 0x000fe60000010000 */
[----:B------:R-:W-:-:S05]  /*10310*/  IADD3 R4, P0, R4, UR8, RZ ;  /* 0x0000000804047c10 */ /* 0x000fca000ff1e0ff */
[----:B------:R-:W-:Y:S01]  /*10320*/  IMAD.X R5, RZ, RZ, UR9, P0 ;  /* 0x00000009ff057e24 */ /* 0x000fe200080e06ff */
[----:B------:R-:W-:-:S04]  /*10330*/  ULDC.64 UR8, c[0x0][0xc00] ;  /* 0x0003000000087ab9 */ /* 0x000fc80000000a00 */
[----:B------:R0:W2:Y:S01]  /*10340*/  LDG.E.CONSTANT R24, desc[UR52][R4.64] ;  /* 0x0000003404187981 */ /* 0x0000a2000c1e9900 */
[----:B------:R-:W-:Y:S01]  /*10350*/  LOP3.LUT P0, R7, R7, 0x3, RZ, 0xc0, !PT ;  /* 0x0000000307077812 */ /* 0x000fe2000780c0ff */
[----:B------:R-:W-:-:S03]  /*10360*/  UIMAD.WIDE UR8, UR44, 0x4, UR8 ;  /* 0x000000042c0878a5 */ /* 0x000fc6000f8e0208 */
[----:B------:R-:W-:-:S04]  /*10370*/  ISETP.EQ.OR P0, PT, R7, 0x3, !P0 ;  /* 0x000000030700780c */ /* 0x000fc80004702670 */
        /* <DEDUP_REMOVED lines=25> */
[----:B------:R-:W-:-:S02]  /*10510*/  IADD3 R93, P1, R10, 0x40, RZ ;  /* 0x000000400a5d7810 */ /* 0x000fc40007f3e0ff */
[----:B------:R-:W-:Y:S02]  /*10520*/  IADD3 R91, P6, R10, 0x20, RZ ;  /* 0x000000200a5b7810 */ /* 0x000fe40007fde0ff */
[----:B------:R-:W-:Y:S02]  /*10530*/  LOP3.LUT R6, R93, 0x380, RZ, 0xc0, !PT ;  /* 0x000003805d067812 */ /* 0x000fe400078ec0ff */
[----:B------:R-:W-:Y:S01]  /*10540*/  LOP3.LUT R4, R91, 0x380, RZ, 0xc0, !PT ;  /* 0x000003805b047812 */ /* 0x000fe200078ec0ff */
[----:B------:R-:W-:Y:S01]  /*10550*/  IMAD.X R15, RZ, RZ, R11, P6 ;  /* 0x000000ffff0f7224 */ /* 0x000fe200030e060b */
[----:B------:R-:W-:Y:S02]  /*10560*/  SHF.R.U64 R6, R6, 0x3, RZ ;  /* 0x0000000306067819 */ /* 0x000fe400000012ff */
[C---:B------:R-:W-:Y:S02]  /*10570*/  IADD3 R123, P4, R10.reuse, 0x4020, RZ ;  /* 0x000040200a7b7810 */ /* 0x040fe40007f9e0ff */
[----:B------:R-:W-:-:S02]  /*10580*/  IADD3 R99, P2, R10, 0x60, RZ ;  /* 0x000000600a637810 */ /* 0x000fc40007f5e0ff */
[----:B------:R-:W-:Y:S01]  /*10590*/  SHF.R.U64 R4, R4, 0x3, RZ ;  /* 0x0000000304047819 */ /* 0x000fe200000012ff */
[--C-:B------:R-:W-:Y:S01]  /*105a0*/  IMAD.X R7, RZ, RZ, R11.reuse, P4 ;  /* 0x000000ffff077224 */ /* 0x100fe200020e060b */
[----:B------:R-:W-:Y:S01]  /*105b0*/  LOP3.LUT R96, R6, R93, RZ, 0x3c, !PT ;  /* 0x0000005d06607212 */ /* 0x000fe200078e3cff */
[----:B------:R-:W-:Y:S01]  /*105c0*/  IMAD.X R13, RZ, RZ, R11, P2 ;  /* 0x000000ffff0d7224 */ /* 0x000fe200010e060b */
[----:B------:R-:W-:Y:S02]  /*105d0*/  SEL R38, R133, R132, P0 ;  /* 0x0000008485267207 */ /* 0x000fe40000000000 */
[----:B------:R-:W-:Y:S02]  /*105e0*/  SEL R67, R134, R135, P0 ;  /* 0x0000008786437207 */ /* 0x000fe40000000000 */
[----:B------:R-:W-:Y:S02]  /*105f0*/  SEL R103, R135, R134, P0 ;  /* 0x0000008687677207 */ /* 0x000fe40000000000 */
[----:B------:R-:W-:-:S02]  /*10600*/  IADD3 R115, P3, R10, 0x4000, RZ ;  /* 0x000040000a737810 */ /* 0x000fc40007f7e0ff */
[----:B------:R-:W-:Y:S02]  /*10610*/  LOP3.LUT R6, R123, 0x380, RZ, 0xc0, !PT ;  /* 0x000003807b067812 */ /* 0x000fe400078ec0ff */
[----:B------:R-:W-:Y:S01]  /*10620*/  SEL R153, R25, R8, P0 ;  /* 0x0000000819997207 */ /* 0x000fe20000000000 */
[--C-:B------:R-:W-:Y:S01]  /*10630*/  IMAD.X R9, RZ, RZ, R11.reuse, P3 ;  /* 0x000000ffff097224 */ /* 0x100fe200018e060b */
[C---:B------:R-:W-:Y:S02]  /*10640*/  IADD3 R133, P5, R10.reuse, 0x4040, RZ ;  /* 0x000040400a857810 */ /* 0x040fe40007fbe0ff */
[----:B------:R-:W-:Y:S02]  /*10650*/  IADD3 R135, P6, R10, 0x4060, RZ ;  /* 0x000040600a877810 */ /* 0x000fe40007fde0ff */
[----:B------:R-:W-:Y:S01]  /*10660*/  SEL R25, R8, R25, P0 ;  /* 0x0000001908197207 */ /* 0x000fe20000000000 */
[----:B------:R-:W-:Y:S01]  /*10670*/  IMAD.X R95, RZ, RZ, R11, P5 ;  /* 0x000000ffff5f7224 */ /* 0x000fe200028e060b */
[----:B------:R-:W-:-:S02]  /*10680*/  SEL R87, R39, R52, P0 ;  /* 0x0000003427577207 */ /* 0x000fc40000000000 */
[----:B------:R-:W-:Y:S02]  /*10690*/  SEL R57, R49, R50, P0 ;  /* 0x0000003231397207 */ /* 0x000fe40000000000 */
[----:B------:R-:W-:Y:S02]  /*106a0*/  LOP3.LUT R8, R99, 0x380, RZ, 0xc0, !PT ;  /* 0x0000038063087812 */ /* 0x000fe400078ec0ff */
[----:B------:R-:W-:Y:S02]  /*106b0*/  LOP3.LUT R14, R4, R91, RZ, 0x3c, !PT ;  /* 0x0000005b040e7212 */ /* 0x000fe400078e3cff */
[----:B------:R-:W-:Y:S02]  /*106c0*/  SEL R39, R52, R39, P0 ;  /* 0x0000002734277207 */ /* 0x000fe40000000000 */
[----:B------:R-:W-:Y:S02]  /*106d0*/  SEL R49, R50, R49, P0 ;  /* 0x0000003132317207 */ /* 0x000fe40000000000 */
[----:B------:R-:W-:-:S02]  /*106e0*/  LOP3.LUT R5, R10, 0x380, RZ, 0xc0, !PT ;  /* 0x000003800a057812 */ /* 0x000fc400078ec0ff */
[----:B------:R-:W-:Y:S02]  /*106f0*/  LOP3.LUT R4, R115, 0x380, RZ, 0xc0, !PT ;  /* 0x0000038073047812 */ /* 0x000fe400078ec0ff */
[----:B------:R-:W-:Y:S02]  /*10700*/  SHF.R.U64 R6, R6, 0x3, RZ ;  /* 0x0000000306067819 */ /* 0x000fe400000012ff */
[----:B------:R-:W-:Y:S02]  /*10710*/  LOP3.LUT R50, R133, 0x380, RZ, 0xc0, !PT ;  /* 0x0000038085327812 */ /* 0x000fe400078ec0ff */
[----:B------:R-:W-:Y:S02]  /*10720*/  LOP3.LUT R52, R135, 0x380, RZ, 0xc0, !PT ;  /* 0x0000038087347812 */ /* 0x000fe400078ec0ff */
[----:B------:R-:W-:Y:S02]  /*10730*/  SHF.R.U64 R8, R8, 0x3, RZ ;  /* 0x0000000308087819 */ /* 0x000fe400000012ff */
[----:B------:R-:W-:-:S02]  /*10740*/  SHF.R.U64 R5, R5, 0x3, RZ ;  /* 0x0000000305057819 */ /* 0x000fc400000012ff */
[----:B------:R-:W-:Y:S02]  /*10750*/  SHF.R.U64 R4, R4, 0x3, RZ ;  /* 0x0000000304047819 */ /* 0x000fe400000012ff */
[----:B------:R-:W-:Y:S02]  /*10760*/  LOP3.LUT R6, R6, R123, RZ, 0x3c, !PT ;  /* 0x0000007b06067212 */ /* 0x000fe400078e3cff */
[----:B------:R-:W-:Y:S02]  /*10770*/  SHF.R.U64 R50, R50, 0x3, RZ ;  /* 0x0000000332327819 */ /* 0x000fe400000012ff */
[----:B------:R-:W-:Y:S02]  /*10780*/  SHF.R.U64 R52, R52, 0x3, RZ ;  /* 0x0000000334347819 */ /* 0x000fe400000012ff */
[----:B------:R-:W-:Y:S02]  /*10790*/  LOP3.LUT R12, R8, R99, RZ, 0x3c, !PT ;  /* 0x00000063080c7212 */ /* 0x000fe400078e3cff */
[----:B------:R-:W-:-:S02]  /*107a0*/  SEL R141, R26, R97, P0 ;  /* 0x000000611a8d7207 */ /* 0x000fc40000000000 */
[----:B------:R-:W-:Y:S02]  /*107b0*/  SEL R85, R136, R137, P0 ;  /* 0x0000008988557207 */ /* 0x000fe40000000000 */
[----:B------:R-:W-:Y:S01]  /*107c0*/  LOP3.LUT R10, R5, R10, RZ, 0x3c, !PT ;  /* 0x0000000a050a7212 */ /* 0x000fe200078e3cff */
[--C-:B------:R-:W-:Y:S01]  /*107d0*/  IMAD.X R5, RZ, RZ, R11.reuse, P6 ;  /* 0x000000ffff057224 */ /* 0x100fe200030e060b */
[----:B------:R-:W-:Y:S02]  /*107e0*/  LOP3.LUT R8, R4, R115, RZ, 0x3c, !PT ;  /* 0x0000007304087212 */ /* 0x000fe400078e3cff */
[----:B------:R-:W-:Y:S02]  /*107f0*/  MOV R92, R6 ;  /* 0x00000006005c7202 */ /* 0x000fe40000000f00 */
[----:B------:R-:W-:Y:S01]  /*10800*/  SEL R26, R97, R26, P0 ;  /* 0x0000001a611a7207 */ /* 0x000fe20000000000 */
[----:B------:R-:W-:Y:S01]  /*10810*/  IMAD.X R97, RZ, RZ, R11, P1 ;  /* 0x000000ffff617224 */ /* 0x000fe200008e060b */
[----:B------:R-:W-:-:S02]  /*10820*/  SEL R125, R28, R105, P0 ;  /* 0x000000691c7d7207 */ /* 0x000fc40000000000 */
[----:B------:R-:W-:Y:S02]  /*10830*/  SEL R121, R34, R117, P0 ;  /* 0x0000007522797207 */ /* 0x000fe40000000000 */
[----:B------:R-:W-:Y:S02]  /*10840*/  SEL R79, R45, R44, P0 ;  /* 0x0000002c2d4f7207 */ /* 0x000fe40000000000 */
[----:B------:R-:W-:Y:S02]  /*10850*/  LOP3.LUT R94, R50, R133, RZ, 0x3c, !PT ;  /* 0x00000085325e7212 */ /* 0x000fe400078e3cff */
[----:B------:R-:W-:Y:S02]  /*10860*/  LOP3.LUT R4, R52, R135, RZ, 0x3c, !PT ;  /* 0x0000008734047212 */ /* 0x000fe400078e3cff */
        /* <DEDUP_REMOVED lines=23> */
[----:B------:R-:W-:Y:S02]  /*109e0*/  MOV R94, R94 ;  /* 0x0000005e005e7202 */ /* 0x000fe40000000f00 */
[----:B------:R-:W-:Y:S02]  /*109f0*/  MOV R95, R4 ;  /* 0x00000004005f7202 */ /* 0x000fe40000000f00 */
[----:B------:R-:W-:-:S02]  /*10a00*/  SEL R40, R149, R148, P0 ;  /* 0x0000009495287207 */ /* 0x000fc40000000000 */
[----:B------:R-:W-:Y:S02]  /*10a10*/  MOV R93, R8 ;  /* 0x00000008005d7202 */ /* 0x000fe40000000f00 */
[----:B------:R-:W-:Y:S02]  /*10a20*/  MOV R98, R10 ;  /* 0x0000000a00627202 */ /* 0x000fe40000000f00 */
[----:B------:R-:W-:Y:S02]  /*10a30*/  MOV R96, R96 ;  /* 0x0000006000607202 */ /* 0x000fe40000000f00 */
[----:B------:R-:W-:Y:S02]  /*10a40*/  SEL R131, R131, R130, P0 ;  /* 0x0000008283837207 */ /* 0x000fe40000000000 */
[----:B------:R-:W-:Y:S02]  /*10a50*/  SEL R107, R143, R142, P0 ;  /* 0x0000008e8f6b7207 */ /* 0x000fe40000000000 */
[----:B------:R-:W-:-:S02]  /*10a60*/  MOV R97, R12 ;  /* 0x0000000c00617202 */ /* 0x000fc40000000f00 */
[----:B------:R-:W-:Y:S02]  /*10a70*/  SEL R139, R139, R138, P0 ;  /* 0x0000008a8b8b7207 */ /* 0x000fe40000000000 */
[----:B------:R-:W-:Y:S02]  /*10a80*/  SEL R109, R147, R146, P0 ;  /* 0x00000092936d7207 */ /* 0x000fe40000000000 */
        /* <DEDUP_REMOVED lines=12> */
[----:B------:R-:W2:Y:S01]  /*10b50*/  SHFL.IDX PT, R27, R27, R6, 0x1c1f ;  /* 0x001c1f061b1b7589 */ /* 0x000ea200000e0000 */
[----:B0-----:R-:W-:-:S02]  /*10b60*/  SEL R90, R86, R25, P0 ;  /* 0x00000019565a7207 */ /* 0x001fc40000000000 */
[----:B------:R-:W-:Y:S01]  /*10b70*/  SEL R86, R25, R86, P0 ;  /* 0x0000005619567207 */ /* 0x000fe20000000000 */
[----:B------:R-:W0:Y:S01]  /*10b80*/  SHFL.IDX PT, R81, R28, R6, 0x1c1f ;  /* 0x001c1f061c517589 */ /* 0x000e2200000e0000 */
[----:B-1----:R-:W-:Y:S02]  /*10b90*/  SEL R88, R84, R85, P0 ;  /* 0x0000005554587207 */ /* 0x002fe40000000000 */
[----:B------:R-:W-:Y:S01]  /*10ba0*/  SEL R84, R85, R84, P0 ;  /* 0x0000005455547207 */ /* 0x000fe20000000000 */
[----:B------:R-:W-:Y:S04]  /*10bb0*/  SHFL.IDX PT, R42, R42, R6, 0x1c1f ;  /* 0x001c1f062a2a7589 */ /* 0x000fe800000e0000 */
[----:B------:R-:W-:Y:S04]  /*10bc0*/  SHFL.IDX PT, R43, R43, R6, 0x1c1f ;  /* 0x001c1f062b2b7589 */ /* 0x000fe800000e0000 */
[----:B------:R-:W-:Y:S04]  /*10bd0*/  SHFL.IDX PT, R5, R145, R24, 0x1c1f ;  /* 0x001c1f1891057589 */ /* 0x000fe800000e0000 */
[----:B------:R-:W-:Y:S04]  /*10be0*/  SHFL.IDX PT, R76, R119, R24, 0x1c1f ;  /* 0x001c1f18774c7589 */ /* 0x000fe800000e0000 */
[----:B------:R-:W-:Y:S01]  /*10bf0*/  SHFL.IDX PT, R53, R53, R24, 0x1c1f ;  /* 0x001c1f1835357589 */ /* 0x000fe200000e0000 */
[----:B--2---:R-:W-:-:S03]  /*10c00*/  SEL R91, R4, R27, P0 ;  /* 0x0000001b045b7207 */ /* 0x004fc60000000000 */
[----:B------:R-:W-:Y:S01]  /*10c10*/  SHFL.IDX PT, R52, R79, R24, 0x1c1f ;  /* 0x001c1f184f347589 */ /* 0x000fe200000e0000 */
[----:B0-----:R-:W-:Y:S02]  /*10c20*/  SEL R82, R80, R81, P0 ;  /* 0x0000005150527207 */ /* 0x001fe40000000000 */
[----:B------:R-:W-:Y:S01]  /*10c30*/  SEL R80, R81, R80, P0 ;  /* 0x0000005051507207 */ /* 0x000fe20000000000 */
        /* <DEDUP_REMOVED lines=16> */
[----:B------:R-:W-:Y:S04]  /*10d40*/  SHFL.IDX PT, R108, R59, R24, 0x1c1f ;  /* 0x001c1f183b6c7589 */ /* 0x000fe800000e0000 */
[----:B------:R0:W1:Y:S04]  /*10d50*/  SHFL.IDX PT, R10, R32, R6, 0x1c1f ;  /* 0x001c1f06200a7589 */ /* 0x00006800000e0000 */
[----:B------:R-:W2:Y:S04]  /*10d60*/  SHFL.IDX PT, R75, R75, R6, 0x1c1f ;  /* 0x001c1f064b4b7589 */ /* 0x000ea800000e0000 */
[----:B------:R3:W4:Y:S01]  /*10d70*/  SHFL.IDX PT, R73, R31, R6, 0x1c1f ;  /* 0x001c1f061f497589 */ /* 0x00072200000e0000 */
[----:B0-----:R-:W-:-:S03]  /*10d80*/  SEL R32, R51, R42, P0 ;  /* 0x0000002a33207207 */ /* 0x001fc60000000000 */
[----:B------:R-:W0:Y:S04]  /*10d90*/  SHFL.IDX PT, R47, R47, R6, 0x1c1f ;  /* 0x001c1f062f2f7589 */ /* 0x000e2800000e0000 */
[----:B------:R-:W-:Y:S04]  /*10da0*/  SHFL.IDX PT, R44, R44, R6, 0x1c1f ;  /* 0x001c1f062c2c7589 */ /* 0x000fe800000e0000 */
[----:B------:R-:W-:Y:S04]  /*10db0*/  SHFL.IDX PT, R67, R127, R6, 0x1c1f ;  /* 0x001c1f067f437589 */ /* 0x000fe800000e0000 */
[----:B------:R-:W0:Y:S01]  /*10dc0*/  SHFL.IDX PT, R71, R48, R6, 0x1c1f ;  /* 0x001c1f0630477589 */ /* 0x000e2200000e0000 */
[----:B-1----:R-:W-:-:S03]  /*10dd0*/  SEL R81, R10, R7, P0 ;  /* 0x000000070a517207 */ /* 0x002fc60000000000 */
[----:B------:R-:W-:Y:S01]  /*10de0*/  SHFL.IDX PT, R9, R121, R24, 0x1c1f ;  /* 0x001c1f1879097589 */ /* 0x000fe200000e0000 */
[----:B--2---:R-:W-:Y:S02]  /*10df0*/  SEL R29, R70, R75, P0 ;  /* 0x0000004b461d7207 */ /* 0x004fe40000000000 */
[----:B---3--:R-:W-:Y:S01]  /*10e00*/  SEL R31, R75, R70, P0 ;  /* 0x000000464b1f7207 */ /* 0x008fe20000000000 */
[----:B------:R1:W-:Y:S01]  /*10e10*/  SHFL.IDX PT, R68, R89, R24, 0x1c1f ;  /* 0x001c1f1859447589 */ /* 0x0003e200000e0000 */
[----:B----4-:R-:W-:Y:S02]  /*10e20*/  SEL R74, R72, R73, P0 ;  /* 0x00000049484a7207 */ /* 0x010fe40000000000 */
[----:B------:R-:W-:Y:S01]  /*10e30*/  SEL R72, R73, R72, P0 ;  /* 0x0000004849487207 */ /* 0x000fe20000000000 */
[----:B------:R2:W-:Y:S01]  /*10e40*/  SHFL.IDX PT, R60, R83, R24, 0x1c1f ;  /* 0x001c1f18533c7589 */ /* 0x0005e200000e0000 */
[----:B0-----:R-:W-:-:S03]  /*10e50*/  SEL R41, R54, R47, P0 ;  /* 0x0000002f36297207 */ /* 0x001fc60000000000 */
[----:B------:R-:W-:Y:S01]  /*10e60*/  SHFL.IDX PT, R57, R57, R24, 0x1c1f ;  /* 0x001c1f1839397589 */ /* 0x000fe200000e0000 */
[----:B-1----:R-:W-:-:S03]  /*10e70*/  SEL R89, R5, R8, P0 ;  /* 0x0000000805597207 */ /* 0x002fc60000000000 */
[----:B------:R0:W1:Y:S01]  /*10e80*/  SHFL.IDX PT, R12, R34, R6, 0x1c1f ;  /* 0x001c1f06220c7589 */ /* 0x00006200000e0000 */
[----:B--2---:R-:W-:-:S03]  /*10e90*/  SEL R83, R7, R10, P0 ;  /* 0x0000000a07537207 */ /* 0x004fc60000000000 */
[----:B------:R2:W3:Y:S01]  /*10ea0*/  SHFL.IDX PT, R69, R33, R6, 0x1c1f ;  /* 0x001c1f0621457589 */ /* 0x0004e200000e0000 */
[----:B------:R-:W-:Y:S02]  /*10eb0*/  SEL R48, R66, R71, P0 ;  /* 0x0000004742307207 */ /* 0x000fe40000000000 */
[----:B------:R-:W-:Y:S01]  /*10ec0*/  F2FP.BF16.F32.PACK_AB R8, R89, R88 ;  /* 0x000000585908723e */ /* 0x000fe200000010ff */
[----:B------:R4:W-:Y:S01]  /*10ed0*/  SHFL.IDX PT, R65, R36, R6, 0x1c1f ;  /* 0x001c1f0624417589 */ /* 0x0009e200000e0000 */
[----:B------:R-:W-:Y:S02]  /*10ee0*/  F2FP.BF16.F32.PACK_AB R10, R85, R84 ;  /* 0x00000054550a723e */ /* 0x000fe400000010ff */
[----:B0-----:R-:W-:Y:S01]  /*10ef0*/  SEL R34, R42, R51, P0 ;  /* 0x000000332a227207 */ /* 0x001fe20000000000 */
[----:B------:R0:W3:Y:S01]  /*10f00*/  SHFL.IDX PT, R63, R37, R6, 0x1c1f ;  /* 0x001c1f06253f7589 */ /* 0x0000e200000e0000 */
[----:B------:R-:W-:Y:S02]  /*10f10*/  SEL R42, R44, R55, P0 ;  /* 0x000000372c2a7207 */ /* 0x000fe40000000000 */
[----:B--2---:R-:W-:Y:S01]  /*10f20*/  SEL R33, R50, R43, P0 ;  /* 0x0000002b32217207 */ /* 0x004fe20000000000 */
[----:B------:R2:W-:Y:S01]  /*10f30*/  SHFL.IDX PT, R30, R49, R6, 0x1c1f ;  /* 0x001c1f06311e7589 */ /* 0x0005e200000e0000 */
[----:B------:R-:W-:-:S02]  /*10f40*/  SEL R51, R67, R62, P0 ;  /* 0x0000003e43337207 */ /* 0x000fc40000000000 */
[----:B----4-:R-:W-:Y:S01]  /*10f50*/  SEL R36, R53, R28, P0 ;  /* 0x0000001c35247207 */ /* 0x010fe20000000000 */
[----:B------:R-:W4:Y:S01]  /*10f60*/  SHFL.IDX PT, R59, R46, R6, 0x1c1f ;  /* 0x001c1f062e3b7589 */ /* 0x000f2200000e0000 */
[----:B------:R-:W-:Y:S02]  /*10f70*/  F2FP.BF16.F32.PACK_AB R5, R33, R32 ;  /* 0x000000202105723e */ /* 0x000fe400000010ff */
[----:B0-----:R-:W-:Y:S01]  /*10f80*/  SEL R37, R52, R45, P0 ;  /* 0x0000002d34257207 */ /* 0x001fe20000000000 */
[----:B------:R-:W-:Y:S01]  /*10f90*/  SHFL.IDX PT, R11, R117, R24, 0x1c1f ;  /* 0x001c1f18750b7589 */ /* 0x000fe200000e0000 */
[----:B-1----:R-:W-:Y:S02]  /*10fa0*/  SEL R79, R9, R12, P0 ;  /* 0x0000000c094f7207 */ /* 0x002fe40000000000 */
[----:B--2---:R-:W-:Y:S01]  /*10fb0*/  SEL R49, R62, R67, P0 ;  /* 0x000000433e317207 */ /* 0x004fe20000000000 */
[----:B------:R-:W-:Y:S01]  /*10fc0*/  SHFL.IDX PT, R13, R111, R24, 0x1c1f ;  /* 0x001c1f186f0d7589 */ /* 0x000fe200000e0000 */
[----:B------:R-:W-:-:S02]  /*10fd0*/  SEL R77, R12, R9, P0 ;  /* 0x000000090c4d7207 */ /* 0x000fc40000000000 */
[----:B---3--:R-:W-:Y:S01]  /*10fe0*/  SEL R70, R68, R69, P0 ;  /* 0x0000004544467207 */ /* 0x008fe20000000000 */
[----:B------:R0:W-:Y:S01]  /*10ff0*/  SHFL.IDX PT, R15, R87, R24, 0x1c1f ;  /* 0x001c1f18570f7589 */ /* 0x0001e200000e0000 */
[----:B------:R-:W-:Y:S02]  /*11000*/  SEL R68, R69, R68, P0 ;  /* 0x0000004445447207 */ /* 0x000fe40000000000 */
[----:B------:R-:W-:Y:S01]  /*11010*/  F2FP.BF16.F32.PACK_AB R9, R37, R36 ;  /* 0x000000242509723e */ /* 0x000fe200000010ff */
[----:B------:R-:W-:Y:S01]  /*11020*/  SHFL.IDX PT, R61, R61, R24, 0x1c1f ;  /* 0x001c1f183d3d7589 */ /* 0x000fe200000e0000 */
[----:B------:R-:W-:Y:S02]  /*11030*/  SEL R62, R60, R63, P0 ;  /* 0x0000003f3c3e7207 */ /* 0x000fe40000000000 */
[----:B------:R-:W-:Y:S01]  /*11040*/  SEL R60, R63, R60, P0 ;  /* 0x0000003c3f3c7207 */ /* 0x000fe20000000000 */
[----:B------:R-:W-:Y:S01]  /*11050*/  SHFL.IDX PT, R101, R101, R24, 0x1c1f ;  /* 0x001c1f1865657589 */ /* 0x000fe200000e0000 */
[----:B------:R-:W-:-:S02]  /*11060*/  F2FP.BF16.F32.PACK_AB R12, R83, R82 ;  /* 0x00000052530c723e */ /* 0x000fc400000010ff */
[----:B0-----:R-:W-:Y:S01]  /*11070*/  SEL R87, R27, R4, P0 ;  /* 0x000000041b577207 */ /* 0x001fe20000000000 */
[----:B------:R-:W-:Y:S01]  /*11080*/  SHFL.IDX PT, R105, R105, R24, 0x1c1f ;  /* 0x001c1f1869697589 */ /* 0x000fe200000e0000 */
[----:B----4-:R-:W-:Y:S02]  /*11090*/  SEL R46, R59, R58, P0 ;  /* 0x0000003a3b2e7207 */ /* 0x010fe40000000000 */
[----:B------:R-:W-:Y:S01]  /*110a0*/  F2FP.BF16.F32.PACK_AB R4, R91, R90 ;  /* 0x0000005a5b04723e */ /* 0x000fe200000010ff */
[----:B------:R0:W1:Y:S04]  /*110b0*/  SHFL.IDX PT, R14, R35, R6, 0x1c1f ;  /* 0x001c1f06230e7589 */ /* 0x00006800000e0000 */
[----:B------:R2:W3:Y:S04]  /*110c0*/  SHFL.IDX PT, R24, R38, R6, 0x1c1f ;  /* 0x001c1f0626187589 */ /* 0x0004e800000e0000 */
[----:B------:R4:W3:Y:S01]  /*110d0*/  SHFL.IDX PT, R56, R39, R6, 0x1c1f ;  /* 0x001c1f0627387589 */ /* 0x0008e200000e0000 */
[----:B0-----:R-:W-:-:S03]  /*110e0*/  SEL R35, R43, R50, P0 ;  /* 0x000000322b237207 */ /* 0x001fc60000000000 */
[----:B------:R0:W3:Y:S01]  /*110f0*/  SHFL.IDX PT, R26, R40, R6, 0x1c1f ;  /* 0x001c1f06281a7589 */ /* 0x0000e200000e0000 */
[----:B------:R-:W-:Y:S02]  /*11100*/  SEL R43, R47, R54, P0 ;  /* 0x000000362f2b7207 */ /* 0x000fe40000000000 */
[----:B--2---:R-:W-:Y:S01]  /*11110*/  SEL R38, R28, R53, P0 ;  /* 0x000000351c267207 */ /* 0x004fe20000000000 */
[----:B------:R-:W-:Y:S01]  /*11120*/  SHFL.IDX PT, R103, R103, R6, 0x1c1f ;  /* 0x001c1f0667677589 */ /* 0x000fe200000e0000 */
[----:B------:R-:W-:Y:S02]  /*11130*/  SEL R50, R71, R66, P0 ;  /* 0x0000004247327207 */ /* 0x000fe40000000000 */
[----:B----4-:R-:W-:Y:S01]  /*11140*/  SEL R39, R45, R52, P0 ;  /* 0x000000342d277207 */ /* 0x010fe20000000000 */
[----:B------:R-:W2:Y:S01]  /*11150*/  SHFL.IDX PT, R102, R131, R6, 0x1c1f ;  /* 0x001c1f0683667589 */ /* 0x000ea200000e0000 */
[----:B------:R-:W-:Y:S02]  /*11160*/  SEL R45, R57, R30, P0 ;  /* 0x0000001e392d7207 */ /* 0x000fe40000000000 */
[----:B0-----:R-:W-:Y:S01]  /*11170*/  SEL R40, R55, R44, P0 ;  /* 0x0000002c37287207 */ /* 0x001fe20000000000 */
[----:B------:R-:W-:Y:S01]  /*11180*/  SHFL.IDX PT, R107, R107, R6, 0x1c1f ;  /* 0x001c1f066b6b7589 */ /* 0x000fe200000e0000 */
[----:B------:R-:W-:-:S02]  /*11190*/  SEL R44, R58, R59, P0 ;  /* 0x0000003b3a2c7207 */ /* 0x000fc40000000000 */
[----:B------:R-:W-:Y:S01]  /*111a0*/  SEL R47, R30, R57, P0 ;  /* 0x000000391e2f7207 */ /* 0x000fe20000000000 */
[----:B------:R-:W0:Y:S01]  /*111b0*/  SHFL.IDX PT, R106, R139, R6, 0x1c1f ;  /* 0x001c1f068b6a7589 */ /* 0x000e2200000e0000 */
[----:B------:R-:W-:Y:S02]  /*111c0*/  SEL R66, R64, R65, P0 ;  /* 0x0000004140427207 */ /* 0x000fe40000000000 */
[----:B-1----:R-:W-:Y:S01]  /*111d0*/  SEL R75, R11, R14, P0 ;  /* 0x0000000e0b4b7207 */ /* 0x002fe20000000000 */
[----:B------:R1:W4:Y:S01]  /*111e0*/  SHFL.IDX PT, R109, R109, R6, 0x1c1f ;  /* 0x001c1f066d6d7589 */ /* 0x00032200000e0000 */
[----:B------:R-:W-:Y:S02]  /*111f0*/  SEL R73, R14, R11, P0 ;  /* 0x0000000b0e497207 */ /* 0x000fe40000000000 */
[----:B------:R-:W-:Y:S02]  /*11200*/  SEL R64, R65, R64, P0 ;  /* 0x0000004041407207 */ /* 0x000fe40000000000 */
[----:B------:R-:W-:-:S02]  /*11210*/  F2FP.BF16.F32.PACK_AB R7, R35, R34 ;  /* 0x000000222307723e */ /* 0x000fc400000010ff */
[----:B---3--:R-:W-:Y:S02]  /*11220*/  SEL R71, R13, R24, P0 ;  /* 0x000000180d477207 */ /* 0x008fe40000000000 */
[----:B------:R-:W-:Y:S02]  /*11230*/  SEL R69, R24, R13, P0 ;  /* 0x0000000d18457207 */ /* 0x000fe40000000000 */
[----:B-1----:R-:W-:Y:S02]  /*11240*/  F2FP.BF16.F32.PACK_AB R6, R87, R86 ;  /* 0x000000565706723e */ /* 0x002fe400000010ff */
[----:B------:R-:W-:Y:S02]  /*11250*/  SEL R67, R15, R56, P0 ;  /* 0x000000380f437207 */ /* 0x000fe40000000000 */
[----:B------:R-:W-:Y:S01]  /*11260*/  SEL R65, R56, R15, P0 ;  /* 0x0000000f38417207 */ /* 0x000fe20000000000 */
[----:B------:R-:W-:Y:S01]  /*11270*/  STSM.16.M88.4 [R98], R4 ;  /* 0x0000000462007844 */ /* 0x000fe20000000200 */
[----:B------:R-:W-:-:S02]  /*11280*/  SEL R63, R61, R26, P0 ;  /* 0x0000001a3d3f7207 */ /* 0x000fc40000000000 */
[----:B------:R-:W-:Y:S02]  /*11290*/  F2FP.BF16.F32.PACK_AB R11, R39, R38 ;  /* 0x00000026270b723e */ /* 0x000fe400000010ff */
[----:B------:R-:W-:Y:S02]  /*112a0*/  SEL R61, R26, R61, P0 ;  /* 0x0000003d1a3d7207 */ /* 0x000fe40000000000 */
[----:B------:R-:W-:Y:S01]  /*112b0*/  F2FP.BF16.F32.PACK_AB R13, R41, R40 ;  /* 0x00000028290d723e */ /* 0x000fe200000010ff */
[----:B------:R-:W-:Y:S01]  /*112c0*/  STSM.16.M88.4 [R99], R8 ;  /* 0x0000000863007844 */ /* 0x000fe20000000200 */
[----:B------:R-:W-:Y:S02]  /*112d0*/  F2FP.BF16.F32.PACK_AB R14, R81, R80 ;  /* 0x00000050510e723e */ /* 0x000fe400000010ff */
[----:B------:R-:W-:Y:S02]  /*112e0*/  F2FP.BF16.F32.PACK_AB R15, R43, R42 ;  /* 0x0000002a2b0f723e */ /* 0x000fe400000010ff */
[----:B--2---:R-:W-:-:S02]  /*112f0*/  SEL R52, R101, R102, P0 ;  /* 0x0000006665347207 */ /* 0x004fc40000000000 */
[----:B------:R-:W-:Y:S01]  /*11300*/  SEL R54, R102, R101, P0 ;  /* 0x0000006566367207 */ /* 0x000fe20000000000 */
[----:B------:R1:W-:Y:S01]  /*11310*/  STSM.16.M88.4 [R96], R12 ;  /* 0x0000000c60007844 */ /* 0x0003e20000000200 */
[----:B------:R-:W-:Y:S02]  /*11320*/  SEL R53, R100, R103, P0 ;  /* 0x0000006764357207 */ /* 0x000fe40000000000 */
[----:B------:R-:W-:Y:S02]  /*11330*/  SEL R55, R103, R100, P0 ;  /* 0x0000006467377207 */ /* 0x000fe40000000000 */
[----:B------:R-:W-:Y:S02]  /*11340*/  F2FP.BF16.F32.PACK_AB R24, R79, R78 ;  /* 0x0000004e4f18723e */ /* 0x000fe400000010ff */
[----:B------:R-:W-:Y:S02]  /*11350*/  F2FP.BF16.F32.PACK_AB R25, R45, R44 ;  /* 0x0000002c2d19723e */ /* 0x000fe400000010ff */
[----:B------:R-:W-:-:S02]  /*11360*/  F2FP.BF16.F32.PACK_AB R26, R77, R76 ;  /* 0x0000004c4d1a723e */ /* 0x000fc400000010ff */
[----:B------:R-:W-:Y:S02]  /*11370*/  F2FP.BF16.F32.PACK_AB R27, R47, R46 ;  /* 0x0000002e2f1b723e */ /* 0x000fe400000010ff */
[----:B0-----:R-:W-:Y:S02]  /*11380*/  SEL R56, R105, R106, P0 ;  /* 0x0000006a69387207 */ /* 0x001fe40000000000 */
[----:B------:R-:W-:Y:S01]  /*11390*/  SEL R58, R106, R105, P0 ;  /* 0x000000696a3a7207 */ /* 0x000fe20000000000 */
[----:B------:R0:W-:Y:S01]  /*113a0*/  STSM.16.M88.4 [R97], R24 ;  /* 0x0000001861007844 */ /* 0x0001e20000000200 */
[----:B------:R-:W-:Y:S01]  /*113b0*/  SEL R57, R104, R107, P0 ;  /* 0x0000006b68397207 */ /* 0x000fe20000000000 */
[----:B-1----:R-:W-:Y:S01]  /*113c0*/  IMAD.U32 R96, RZ, RZ, UR8 ;  /* 0x00000008ff607e24 */ /* 0x002fe2000f8e00ff */
[----:B------:R-:W-:Y:S02]  /*113d0*/  SEL R59, R107, R104, P0 ;  /* 0x000000686b3b7207 */ /* 0x000fe40000000000 */
[----:B----4-:R-:W-:-:S02]  /*113e0*/  SEL R28, R108, R109, P0 ;  /* 0x0000006d6c1c7207 */ /* 0x010fc40000000000 */
[----:B------:R-:W-:Y:S02]  /*113f0*/  SEL R30, R109, R108, P0 ;  /* 0x0000006c6d1e7207 */ /* 0x000fe40000000000 */
[----:B------:R-:W-:Y:S02]  /*11400*/  F2FP.BF16.F32.PACK_AB R4, R75, R74 ;  /* 0x0000004a4b04723e */ /* 0x000fe400000010ff */
[----:B------:R-:W-:Y:S02]  /*11410*/  F2FP.BF16.F32.PACK_AB R5, R49, R48 ;  /* 0x000000303105723e */ /* 0x000fe400000010ff */
[----:B------:R-:W-:Y:S02]  /*11420*/  F2FP.BF16.F32.PACK_AB R6, R73, R72 ;  /* 0x000000484906723e */ /* 0x000fe400000010ff */
[----:B------:R-:W-:Y:S01]  /*11430*/  F2FP.BF16.F32.PACK_AB R7, R51, R50 ;  /* 0x000000323307723e */ /* 0x000fe200000010ff */
[----:B0-----:R-:W-:Y:S01]  /*11440*/  IMAD.U32 R97, RZ, RZ, UR9 ;  /* 0x00000009ff617e24 */ /* 0x001fe2000f8e00ff */
[----:B------:R-:W-:Y:S01]  /*11450*/  F2FP.BF16.F32.PACK_AB R8, R71, R70 ;  /* 0x000000464708723e */ /* 0x000fe200000010ff */
[----:B------:R-:W-:Y:S01]  /*11460*/  ULDC.64 UR8, c[0x0][0xc08] ;  /* 0x0003020000087ab9 */ /* 0x000fe20000000a00 */
[----:B------:R-:W-:Y:S01]  /*11470*/  F2FP.BF16.F32.PACK_AB R9, R53, R52 ;  /* 0x000000343509723e */ /* 0x000fe200000010ff */
[----:B------:R0:W-:Y:S01]  /*11480*/  STSM.16.M88.4 [R93], R4 ;  /* 0x000000045d007844 */ /* 0x0001e20000000200 */
[----:B------:R-:W-:-:S02]  /*11490*/  F2FP.BF16.F32.PACK_AB R10, R69, R68 ;  /* 0x00000044450a723e */ /* 0x000fc400000010ff */
[----:B------:R-:W-:Y:S02]  /*114a0*/  F2FP.BF16.F32.PACK_AB R11, R55, R54 ;  /* 0x00000036370b723e */ /* 0x000fe400000010ff */
[----:B------:R-:W-:Y:S02]  /*114b0*/  F2FP.BF16.F32.PACK_AB R12, R67, R66 ;  /* 0x00000042430c723e */ /* 0x000fe400000010ff */
[----:B------:R-:W-:Y:S01]  /*114c0*/  F2FP.BF16.F32.PACK_AB R13, R57, R56 ;  /* 0x00000038390d723e */ /* 0x000fe200000010ff */
[----:B------:R1:W-:Y:S01]  /*114d0*/  STSM.16.M88.4 [R92], R8 ;  /* 0x000000085c007844 */ /* 0x0003e20000000200 */
[----:B------:R-:W-:Y:S02]  /*114e0*/  F2FP.BF16.F32.PACK_AB R14, R65, R64 ;  /* 0x00000040410e723e */ /* 0x000fe400000010ff */
[----:B------:R-:W-:Y:S02]  /*114f0*/  F2FP.BF16.F32.PACK_AB R15, R59, R58 ;  /* 0x0000003a3b0f723e */ /* 0x000fe400000010ff */
[----:B------:R-:W-:-:S02]  /*11500*/  F2FP.BF16.F32.PACK_AB R24, R63, R62 ;  /* 0x0000003e3f18723e */ /* 0x000fc400000010ff */
[----:B------:R-:W-:Y:S01]  /*11510*/  F2FP.BF16.F32.PACK_AB R25, R29, R28 ;  /* 0x0000001c1d19723e */ /* 0x000fe200000010ff */
[----:B------:R2:W-:Y:S01]  /*11520*/  STSM.16.M88.4 [R94], R12 ;  /* 0x0000000c5e007844 */ /* 0x0005e20000000200 */
[----:B------:R-:W-:Y:S01]  /*11530*/  F2FP.BF16.F32.PACK_AB R26, R61, R60 ;  /* 0x0000003c3d1a723e */ /* 0x000fe200000010ff */
[----:B0-----:R-:W0:Y:S01]  /*11540*/  LDC R93, c[0x0][0xbe8] ;  /* 0x0002fa00ff5d7b82 */ /* 0x001e220000000800 */
[----:B------:R-:W-:Y:S02]  /*11550*/  F2FP.BF16.F32.PACK_AB R27, R31, R30 ;  /* 0x0000001e1f1b723e */ /* 0x000fe400000010ff */
[----:B------:R-:W-:-:S03]  /*11560*/  ISETP.NE.U32.AND P0, PT, RZ, UR10, PT ;  /* 0x0000000aff007c0c */ /* 0x000fc6000bf05070 */
[----:B------:R3:W-:Y:S01]  /*11570*/  STSM.16.M88.4 [R95], R24 ;  /* 0x000000185f007844 */ /* 0x0007e20000000200 */
[----:B------:R-:W-:Y:S01]  /*11580*/  ISETP.NE.AND.EX P0, PT, RZ, UR11, PT, P0 ;  /* 0x0000000bff007c0c */ /* 0x000fe2000bf05300 */
[----:B------:R-:W-:-:S12]  /*11590*/  BAR.SYNC.DEFER_BLOCKING 0x1, 0x100 ;  /* 0x0044000000007b1d */ /* 0x000fd80000010000 */
[----:B------:R-:W4:Y:S01]  /*115a0*/  @P0 LDG.E R98, desc[UR52][R96.64] ;  /* 0x0000003460620981 */ /* 0x000f22000c1e1900 */
[----:B0-----:R-:W-:Y:S01]  /*115b0*/  ISETP.NE.AND P1, PT, R93, 0x1, PT ;  /* 0x000000015d00780c */ /* 0x001fe20003f25270 */
[----:B------:R-:W-:Y:S02]  /*115c0*/  UISETP.NE.U32.AND UP0, UPT, UR8, URZ, UPT ;  /* 0x0000003f0800728c */ /* 0x000fe4000bf05070 */
[----:B------:R-:W-:Y:S02]  /*115d0*/  UISETP.GT.AND UP1, UPT, UR46, 0x1, UPT ;  /* 0x000000012e00788c */ /* 0x000fe4000bf24270 */
[----:B------:R-:W-:Y:S01]  /*115e0*/  UISETP.NE.AND.EX UP0, UPT, UR9, URZ, UPT, UP0 ;  /* 0x0000003f0900728c */ /* 0x000fe2000bf05300 */
[----:B------:R-:W-:Y:S01]  /*115f0*/  UMOV UR18, 0x9b8 ;  /* 0x000009b800127882 */ /* 0x000fe20000000000 */
[----:B------:R-:W-:-:S06]  /*11600*/  ULDC UR4, c[0x0][0xa88] ;  /* 0x0002a20000047ab9 */ /* 0x000fcc0000000800 */
[----:B------:R-:W0:Y:S01]  /*11610*/  @P1 LDC R6, c[0x0][0xbec] ;  /* 0x0002fb00ff061b82 */ /* 0x000e220000000800 */
[----:B------:R-:W-:Y:S01]  /*11620*/  USEL UR18, UR18, 0x978, UP1 ;  /* 0x0000097812127887 */ /* 0x000fe20008800000 */
[----:B------:R-:W-:Y:S01]  /*11630*/  PLOP3.LUT P4, PT, PT, PT, UP0, 0x80, 0x0 ;  /* 0x000000000000781c */ /* 0x000fe20003f8f008 */
[----:B------:R-:W-:Y:S01]  /*11640*/  @UP0 ULDC.64 UR8, c[0x0][0xc08] ;  /* 0x0003020000080ab9 */ /* 0x000fe20000000a00 */
[----:B-1----:R-:W-:Y:S01]  /*11650*/  IMAD.U32 R92, RZ, RZ, UR4 ;  /* 0x00000004ff5c7e24 */ /* 0x002fe2000f8e00ff */
[----:B------:R-:W-:-:S03]  /*11660*/  @UP0 UIMAD.WIDE UR8, UR44, 0x4, UR8 ;  /* 0x000000042c0808a5 */ /* 0x000fc6000f8e0208 */
[----:B------:R-:W1:Y:S01]  /*11670*/  @P1 LDC R9, c[0x0][0xbf0] ;  /* 0x0002fc00ff091b82 */ /* 0x000e620000000800 */
[----:B------:R-:W-:Y:S02]  /*11680*/  UISETP.NE.U32.AND UP0, UPT, UR10, URZ, UPT ;  /* 0x0000003f0a00728c */ /* 0x000fe4000bf05070 */
[----:B------:R-:W-:Y:S01]  /*11690*/  IMAD.U32 R4, RZ, RZ, UR8 ;  /* 0x00000008ff047e24 */ /* 0x000fe2000f8e00ff */
[----:B------:R-:W-:Y:S01]  /*116a0*/  USEL UR16, UR40, URZ, UP1 ;  /* 0x0000003f28107287 */ /* 0x000fe20008800000 */
[----:B------:R-:W-:Y:S01]  /*116b0*/  IMAD.U32 R5, RZ, RZ, UR9 ;  /* 0x00000009ff057e24 */ /* 0x000fe2000f8e00ff */
[----:B------:R-:W-:Y:S01]  /*116c0*/  UISETP.NE.AND.EX UP0, UPT, UR11, URZ, UPT, UP0 ;  /* 0x0000003f0b00728c */ /* 0x000fe2000bf05300 */
[----:B------:R-:W-:Y:S01]  /*116d0*/  ULDC.64 UR12, c[0x0][UR18+0x218] ;  /* 0x00008600120c7abb */ /* 0x000fe20008000a00 */
[----:B------:R-:W-:Y:S01]  /*116e0*/  UMOV UR4, URZ ;  /* 0x0000003f00047c82 */ /* 0x000fe20008000000 */
[----:B------:R-:W-:Y:S01]  /*116f0*/  UIMAD.WIDE.U32 UR8, UR12, UR43, URZ ;  /* 0x0000002b0c0872a5 */ /* 0x000fe2000f8e003f */
[----:B--2---:R-:W-:Y:S01]  /*11700*/  VIADD R13, R17, UR42 ;  /* 0x0000002a110d7c36 */ /* 0x004fe20008000000 */
[----:B------:R-:W-:Y:S01]  /*11710*/  ULDC.64 UR14, c[0x0][UR18+0x228] ;  /* 0x00008a00120e7abb */ /* 0x000fe20008000a00 */
[----:B------:R-:W-:Y:S01]  /*11720*/  UIMAD UR12, UR13, UR43, URZ ;  /* 0x0000002b0d0c72a4 */ /* 0x000fe2000f8e023f */
[----:B------:R0:W5:Y:S01]  /*11730*/  @P4 LDG.E R92, desc[UR52][R4.64] ;  /* 0x00000034045c4981 */ /* 0x000162000c1e1900 */
[----:B------:R-:W-:Y:S01]  /*11740*/  USHF.R.S32.HI UR17, URZ, 0x1f, UR44 ;  /* 0x0000001f3f117899 */ /* 0x000fe2000801142c */
[----:B------:R-:W-:Y:S01]  /*11750*/  IMAD.MOV.U32 R7, RZ, RZ, R13 ;  /* 0x000000ffff077224 */ /* 0x000fe200078e000d */
[----:B------:R-:W-:-:S02]  /*11760*/  USEL UR7, UR44, URZ, !UP0 ;  /* 0x0000003f2c077287 */ /* 0x000fc4000c000000 */
[----:B------:R-:W-:Y:S01]  /*11770*/  UIMAD.WIDE.U32 UR20, UR14, UR16, URZ ;  /* 0x000000100e1472a5 */ /* 0x000fe2000f8e003f */
[----:B------:R-:W-:Y:S01]  /*11780*/  ULDC.64 UR10, c[0x0][UR18+0x220] ;  /* 0x00008800120a7abb */ /* 0x000fe20008000a00 */
[----:B------:R-:W-:Y:S02]  /*11790*/  UIMAD UR14, UR15, UR16, URZ ;  /* 0x000000100f0e72a4 */ /* 0x000fe4000f8e023f */
[----:B------:R-:W-:Y:S01]  /*117a0*/  UIADD3 UR15, UR9, UR12, URZ ;  /* 0x0000000c090f7290 */ /* 0x000fe2000fffe03f */
[----:B0-----:R-:W-:Y:S01]  /*117b0*/  @P1 IMAD.HI.U32 R4, R13, R6, RZ ;  /* 0x000000060d041227 */ /* 0x001fe200078e00ff */
[----:B------:R-:W-:Y:S02]  /*117c0*/  USEL UR17, UR17, URZ, !UP0 ;  /* 0x0000003f11117287 */ /* 0x000fe4000c000000 */
[----:B------:R-:W-:Y:S01]  /*117d0*/  UIMAD UR9, UR11, UR7, URZ ;  /* 0x000000070b0972a4 */ /* 0x000fe2000f8e023f */
[----:B------:R-:W-:Y:S01]  /*117e0*/  IMAD.U32 R5, RZ, RZ, UR21 ;  /* 0x00000015ff057e24 */ /* 0x000fe2000f8e00ff */
[----:B------:R-:W-:Y:S01]  /*117f0*/  UIMAD.WIDE.U32 UR12, UR10, UR7, URZ ;  /* 0x000000070a0c72a5 */ /* 0x000fe2000f8e003f */
[----:B-1----:R-:W-:Y:S01]  /*11800*/  @P1 SHF.R.U32.HI R7, RZ, R9, R4 ;  /* 0x00000009ff071219 */ /* 0x002fe20000011604 */
[----:B------:R-:W-:Y:S01]  /*11810*/  UIMAD UR9, UR10, UR17, UR9 ;  /* 0x000000110a0972a4 */ /* 0x000fe2000f8e0209 */
[----:B------:R-:W-:Y:S01]  /*11820*/  IMAD.U32 R4, RZ, RZ, UR20 ;  /* 0x00000014ff047e24 */ /* 0x000fe2000f8e00ff */
[----:B------:R-:W-:Y:S01]  /*11830*/  UIADD3 UR14, UR21, UR14, URZ ;  /* 0x0000000e150e7290 */ /* 0x000fe2000fffe03f */
[--C-:B------:R-:W-:Y:S01]  /*11840*/  SHF.R.S32.HI R5, RZ, 0x1f, R7.reuse ;  /* 0x0000001fff057819 */ /* 0x100fe20000011407 */
[----:B------:R-:W-:Y:S01]  /*11850*/  UIADD3 UR9, UR13, UR9, URZ ;  /* 0x000000090d097290 */ /* 0x000fe2000fffe03f */
[----:B------:R-:W-:-:S03]  /*11860*/  IMAD.MOV R6, RZ, RZ, -R7 ;  /* 0x000000ffff067224 */ /* 0x000fc600078e0a07 */
[----:B------:R-:W-:Y:S02]  /*11870*/  IMAD.U32 R8, RZ, RZ, UR14 ;  /* 0x0000000eff087e24 */ /* 0x000fe4000f8e00ff */
[----:B------:R-:W-:-:S05]  /*11880*/  IMAD R9, R93, R6, R13 ;  /* 0x000000065d097224 */ /* 0x000fca00078e020d */
[----:B------:R-:W-:Y:S02]  /*11890*/  SHF.R.S32.HI R6, RZ, 0x1f, R9 ;  /* 0x0000001fff067819 */ /* 0x000fe40000011409 */
[----:B----4-:R-:W-:-:S13]  /*118a0*/  @P0 R2UR UR4, R98 ;  /* 0x00000000620402ca */ /* 0x010fda00000e0000 */
        /* <DEDUP_REMOVED lines=15> */
[----:B---3--:R-:W-:Y:S08]  /*119a0*/  @P4 BRA `(.L_x_1145) ;  /* 0x0000000000104947 */ /* 0x008ff00003800000 */
[----:B------:R-:W-:Y:S05]  /*119b0*/  @!P0 BRA `(.L_x_1145) ;  /* 0x00000000000c8947 */ /* 0x000fea0003800000 */
[----:B------:R-:W2:Y:S04]  /*119c0*/  LDG.E R5, desc[UR52][R96.64] ;  /* 0x0000003460057981 */ /* 0x000ea8000c1e1900 */
[----:B-----5:R-:W2:Y:S02]  /*119d0*/  LDG.E R92, desc[UR52][R96.64+0x4] ;  /* 0x00000434605c7981 */ /* 0x020ea4000c1e1900 */
[----:B--2---:R-:W-:-:S07]  /*119e0*/  IMAD.IADD R92, R92, 0x1, -R5 ;  /* 0x000000015c5c7824 */ /* 0x004fce00078e0a05 */
.L_x_1145:
[----:B------:R-:W-:Y:S01]  /*119f0*/  SHFL.IDX PT, R4, R8, RZ, 0x1c1f ;  /* 0x001c1fff08047589 */ /* 0x000fe200000e0000 */
[----:B------:R-:W-:Y:S01]  /*11a00*/  VIADD R11, R201, UR42 ;  /* 0x0000002ac90b7c36 */ /* 0x000fe20008000000 */
[----:B------:R-:W-:Y:S01]  /*11a10*/  LOP3.LUT P0, RZ, R183, 0x3, RZ, 0xc0, !PT ;  /* 0x00000003b7ff7812 */ /* 0x000fe2000780c0ff */
[----:B-----5:R-:W-:Y:S01]  /*11a20*/  IMAD R92, R92, R93, RZ ;  /* 0x0000005d5c5c7224 */ /* 0x020fe200078e02ff */
[----:B------:R-:W0:Y:S01]  /*11a30*/  SHFL.IDX PT, R5, R9, RZ, 0x1c1f ;  /* 0x001c1fff09057589 */ /* 0x000e2200000e0000 */
[----:B------:R-:W-:-:S03]  /*11a40*/  VIADD R15, R11, 0x8 ;  /* 0x000000080b0f7836 */ /* 0x000fc60000000000 */
[----:B------:R-:W-:Y:S01]  /*11a50*/  SHFL.IDX PT, R6, R8, 0x1, 0x1c1f ;  /* 0x003c1f0008067f89 */ /* 0x000fe200000e0000 */
[-C--:B------:R-:W-:Y:S02]  /*11a60*/  ISETP.GE.OR P2, PT, R11, R92.reuse, P0 ;  /* 0x0000005c0b00720c */ /* 0x080fe40000746670 */
[----:B------:R-:W-:Y:S01]  /*11a70*/  ISETP.GE.OR P0, PT, R15, R92, P0 ;  /* 0x0000005c0f00720c */ /* 0x000fe20000706670 */
[----:B------:R-:W1:Y:S10]  /*11a80*/  SHFL.IDX PT, R7, R9, 0x1, 0x1c1f ;  /* 0x003c1f0009077f89 */ /* 0x000e7400000e0000 */
[----:B0-----:R0:W-:Y:S04]  /*11a90*/  @!P2 ST.E desc[UR52][R4.64], R2 ;  /* 0x000000020400a985 */ /* 0x0011e8000c101934 */
[----:B-1----:R0:W-:Y:S01]  /*11aa0*/  @!P0 ST.E desc[UR52][R6.64], R0 ;  /* 0x0000000006008985 */ /* 0x0021e2000c101934 */
[----:B------:R-:W-:-:S13]  /*11ab0*/  PLOP3.LUT P0, PT, PT, PT, UP1, 0x80, 0x0 ;  /* 0x000000000000781c */ /* 0x000fda0003f0f018 */
[----:B0-----:R-:W-:Y:S05]  /*11ac0*/  @P0 BRA `(.L_x_1146) ;  /* 0x0000000800880947 */ /* 0x001fea0003800000 */
[----:B------:R-:W-:Y:S01]  /*11ad0*/  IMAD R5, R182, 0x40, R18 ;  /* 0x00000040b6057824 */ /* 0x000fe200078e0212 */
[----:B------:R-:W-:Y:S01]  /*11ae0*/  ULDC.64 UR12, c[0x0][0xaa0] ;  /* 0x0002a800000c7ab9 */ /* 0x000fe20000000a00 */
[----:B------:R-:W0:Y:S02]  /*11af0*/  @P1 LDC R47, c[0x0][0xbf0] ;  /* 0x0002fc00ff2f1b82 */ /* 0x000e240000000800 */
[----:B------:R-:W-:-:S03]  /*11b00*/  IMAD.WIDE R20, R5, 0x2, R20 ;  /* 0x0000000205147825 */ /* 0x000fc600078e0214 */
[C---:B------:R-:W-:Y:S02]  /*11b10*/  IADD3 R9, P6, R20.reuse, 0x1000, RZ ;  /* 0x0000100014097810 */ /* 0x040fe40007fde0ff */
[C---:B------:R-:W-:Y:S02]  /*11b20*/  IADD3 R13, P5, R20.reuse, 0x2000, RZ ;  /* 0x00002000140d7810 */ /* 0x040fe40007fbe0ff */
[----:B------:R-:W-:Y:S02]  /*11b30*/  LOP3.LUT R8, R9, 0x380, RZ, 0xc0, !PT ;  /* 0x0000038009087812 */ /* 0x000fe400078ec0ff */
[----:B------:R-:W-:Y:S02]  /*11b40*/  IADD3 R25, P4, R20, 0x3000, RZ ;  /* 0x0000300014197810 */ /* 0x000fe40007f9e0ff */
[----:B------:R-:W-:Y:S02]  /*11b50*/  SHF.R.U64 R8, R8, 0x3, RZ ;  /* 0x0000000308087819 */ /* 0x000fe400000012ff */
[----:B------:R-:W-:-:S02]  /*11b60*/  IADD3 R29, P3, R20, 0x4000, RZ ;  /* 0x00004000141d7810 */ /* 0x000fc40007f7e0ff */
[----:B------:R-:W-:Y:S01]  /*11b70*/  LOP3.LUT R8, R8, R9, RZ, 0x3c, !PT ;  /* 0x0000000908087212 */ /* 0x000fe200078e3cff */
[--C-:B------:R-:W-:Y:S01]  /*11b80*/  IMAD.X R9, RZ, RZ, R21.reuse, P6 ;  /* 0x000000ffff097224 */ /* 0x100fe200030e0615 */
[C---:B------:R-:W-:Y:S02]  /*11b90*/  IADD3 R33, P2, R20.reuse, 0x5000, RZ ;  /* 0x0000500014217810 */ /* 0x040fe40007f5e0ff */
[C---:B------:R-:W-:Y:S02]  /*11ba0*/  IADD3 R37, P0, R20.reuse, 0x6000, RZ ;  /* 0x0000600014257810 */ /* 0x040fe40007f1e0ff */
[C---:B------:R-:W-:Y:S01]  /*11bb0*/  LOP3.LUT R7, R20.reuse, 0x380, RZ, 0xc0, !PT ;  /* 0x0000038014077812 */ /* 0x040fe200078ec0ff */
[----:B------:R-:W-:Y:S01]  /*11bc0*/  UIMAD UR10, UR11, UR12, URZ ;  /* 0x0000000c0b0a72a4 */ /* 0x000fe2000f8e023f */
[----:B------:R-:W-:Y:S01]  /*11bd0*/  IADD3 R5, P6, R20, 0x7000, RZ ;  /* 0x0000700014057810 */ /* 0x000fe20007fde0ff */
[----:B------:R-:W-:Y:S01]  /*11be0*/  UIMAD.WIDE.U32 UR8, UR4, UR12, URZ ;  /* 0x0000000c040872a5 */ /* 0x000fe2000f8e003f */
[----:B------:R-:W-:Y:S01]  /*11bf0*/  LOP3.LUT R12, R13, 0x380, RZ, 0xc0, !PT ;  /* 0x000003800d0c7812 */ /* 0x000fe200078ec0ff */
[----:B------:R-:W5:Y:S01]  /*11c00*/  LD.E.128 R8, desc[UR52][R8.64] ;  /* 0x0000003408087980 */ /* 0x000f62000c101d00 */
[----:B------:R-:W-:Y:S01]  /*11c10*/  LOP3.LUT R24, R25, 0x380, RZ, 0xc0, !PT ;  /* 0x0000038019187812 */ /* 0x000fe200078ec0ff */
[----:B------:R-:W-:Y:S01]  /*11c20*/  IMAD.X R41, RZ, RZ, R21, P6 ;  /* 0x000000ffff297224 */ /* 0x000fe200030e0615 */
[----:B------:R-:W-:-:S02]  /*11c30*/  LOP3.LUT R28, R29, 0x380, RZ, 0xc0, !PT ;  /* 0x000003801d1c7812 */ /* 0x000fc400078ec0ff */
[----:B------:R-:W-:Y:S02]  /*11c40*/  LOP3.LUT R32, R33, 0x380, RZ, 0xc0, !PT ;  /* 0x0000038021207812 */ /* 0x000fe400078ec0ff */
[----:B------:R-:W-:Y:S02]  /*11c50*/  LOP3.LUT R36, R37, 0x380, RZ, 0xc0, !PT ;  /* 0x0000038025247812 */ /* 0x000fe400078ec0ff */
[----:B------:R-:W-:Y:S02]  /*11c60*/  SHF.R.U64 R7, R7, 0x3, RZ ;  /* 0x0000000307077819 */ /* 0x000fe400000012ff */
[----:B------:R-:W-:Y:S02]  /*11c70*/  LOP3.LUT R0, R5, 0x380, RZ, 0xc0, !PT ;  /* 0x0000038005007812 */ /* 0x000fe400078ec0ff */
[----:B------:R-:W-:Y:S02]  /*11c80*/  SHF.R.U64 R12, R12, 0x3, RZ ;  /* 0x000000030c0c7819 */ /* 0x000fe400000012ff */
[----:B------:R-:W-:-:S02]  /*11c90*/  SHF.R.U64 R24, R24, 0x3, RZ ;  /* 0x0000000318187819 */ /* 0x000fc400000012ff */
[----:B------:R-:W-:Y:S02]  /*11ca0*/  SHF.R.U64 R28, R28, 0x3, RZ ;  /* 0x000000031c1c7819 */ /* 0x000fe400000012ff */
[----:B------:R-:W-:Y:S02]  /*11cb0*/  SHF.R.U64 R32, R32, 0x3, RZ ;  /* 0x0000000320207819 */ /* 0x000fe400000012ff */
[----:B------:R-:W-:Y:S02]  /*11cc0*/  SHF.R.U64 R36, R36, 0x3, RZ ;  /* 0x0000000324247819 */ /* 0x000fe400000012ff */
[----:B------:R-:W-:Y:S02]  /*11cd0*/  LOP3.LUT R20, R7, R20, RZ, 0x3c, !PT ;  /* 0x0000001407147212 */ /* 0x000fe400078e3cff */
        /* <DEDUP_REMOVED lines=11> */
[----:B------:R-:W-:Y:S01]  /*11d90*/  LOP3.LUT R40, R0, R5, RZ, 0x3c, !PT ;  /* 0x0000000500287212 */ /* 0x000fe200078e3cff */
[----:B------:R-:W-:Y:S01]  /*11da0*/  UIMAD UR10, UR4, UR13, UR10 ;  /* 0x0000000d040a72a4 */ /* 0x000fe2000f8e020a */
[----:B------:R1:W5:Y:S01]  /*11db0*/  LD.E.128 R4, desc[UR52][R20.64] ;  /* 0x0000003414047980 */ /* 0x000362000c101d00 */
[----:B------:R-:W-:-:S03]  /*11dc0*/  IMAD R0, R22, 0x20, R182 ;  /* 0x0000002016007824 */ /* 0x000fc600078e02b6 */
[----:B------:R-:W5:Y:S04]  /*11dd0*/  LD.E.128 R12, desc[UR52][R12.64] ;  /* 0x000000340c0c7980 */ /* 0x000f68000c101d00 */
[----:B------:R-:W5:Y:S01]  /*11de0*/  LD.E.128 R24, desc[UR52][R24.64] ;  /* 0x0000003418187980 */ /* 0x000f62000c101d00 */
[----:B-1----:R-:W1:Y:S01]  /*11df0*/  @P1 LDC R21, c[0x0][0xbec] ;  /* 0x0002fb00ff151b82 */ /* 0x002e620000000800 */
[----:B------:R-:W-:Y:S02]  /*11e00*/  UIADD3 UR9, UR9, UR10, URZ ;  /* 0x0000000a09097290 */ /* 0x000fe4000fffe03f */
[----:B------:R-:W5:Y:S01]  /*11e10*/  LD.E.128 R28, desc[UR52][R28.64] ;  /* 0x000000341c1c7980 */ /* 0x000f62000c101d00 */
[----:B------:R-:W-:Y:S01]  /*11e20*/  ULDC.64 UR10, c[0x0][0xae8] ;  /* 0x0002ba00000a7ab9 */ /* 0x000fe20000000a00 */
[----:B------:R-:W-:Y:S01]  /*11e30*/  VIADD R44, R0, UR42 ;  /* 0x0000002a002c7c36 */ /* 0x000fe20008000000 */
[----:B------:R-:W-:Y:S01]  /*11e40*/  UIMAD.WIDE.U32 UR8, UR43, UR10, UR8 ;  /* 0x0000000a2b0872a5 */ /* 0x000fe2000f8e0008 */
[----:B------:R-:W5:Y:S01]  /*11e50*/  LD.E.128 R32, desc[UR52][R32.64] ;  /* 0x0000003420207980 */ /* 0x000f62000c101d00 */
[----:B------:R-:W-:-:S02]  /*11e60*/  USHF.R.S32.HI UR4, URZ, 0x1f, UR7 ;  /* 0x0000001f3f047899 */ /* 0x000fc40008011407 */
[----:B------:R-:W-:Y:S01]  /*11e70*/  UIMAD UR9, UR43, UR11, UR9 ;  /* 0x0000000b2b0972a4 */ /* 0x000fe2000f8e0209 */
[----:B------:R-:W5:Y:S02]  /*11e80*/  LD.E.128 R36, desc[UR52][R36.64] ;  /* 0x0000003424247980 */ /* 0x000f64000c101d00 */
[----:B------:R-:W-:Y:S02]  /*11e90*/  ULDC.64 UR10, c[0x0][0xaf0] ;  /* 0x0002bc00000a7ab9 */ /* 0x000fe40000000a00 */
[----:B------:R-:W-:Y:S01]  /*11ea0*/  UIMAD UR4, UR4, UR10, URZ ;  /* 0x0000000a040472a4 */ /* 0x000fe2000f8e023f */
[----:B------:R-:W-:Y:S01]  /*11eb0*/  IMAD.MOV.U32 R45, RZ, RZ, R44 ;  /* 0x000000ffff2d7224 */ /* 0x000fe200078e002c */
[----:B------:R-:W-:Y:S01]  /*11ec0*/  UIMAD.WIDE.U32 UR8, UR7, UR10, UR8 ;  /* 0x0000000a070872a5 */ /* 0x000fe2000f8e0008 */
[----:B------:R-:W5:Y:S01]  /*11ed0*/  LD.E.128 R40, desc[UR52][R40.64] ;  /* 0x0000003428287980 */ /* 0x000f62000c101d00 */
[----:B-1----:R-:W-:Y:S01]  /*11ee0*/  @P1 IMAD.HI.U32 R0, R44, R21, RZ ;  /* 0x000000152c001227 */ /* 0x002fe200078e00ff */
[----:B------:R-:W-:Y:S01]  /*11ef0*/  UIMAD UR4, UR7, UR11, UR4 ;  /* 0x0000000b070472a4 */ /* 0x000fe2000f8e0204 */
[----:B------:R-:W-:Y:S01]  /*11f00*/  @!PT LDS RZ, [RZ] ;  /* 0x00000000fffff984 */ /* 0x000fe20000000800 */
[----:B------:R-:W-:Y:S01]  /*11f10*/  @!PT LDS RZ, [RZ] ;  /* 0x00000000fffff984 */ /* 0x000fe20000000800 */
[----:B------:R-:W-:Y:S01]  /*11f20*/  @!PT LDS RZ, [RZ] ;  /* 0x00000000fffff984 */ /* 0x000fe20000000800 */
[----:B------:R-:W-:Y:S01]  /*11f30*/  @!PT LDS RZ, [RZ] ;  /* 0x00000000fffff984 */ /* 0x000fe20000000800 */
[----:B------:R1:W-:Y:S06]  /*11f40*/  MEMBAR.ALL.CTA ;  /* 0x0000000000007992 */ /* 0x0003ec0000008000 */
[----:B-1----:R-:W1:Y:S01]  /*11f50*/  FENCE.VIEW.ASYNC.S ;  /* 0x00000000000073c6 */ /* 0x002e620000000000 */
[----:B------:R-:W-:Y:S01]  /*11f60*/  ULDC.64 UR10, c[0x0][0xae0] ;  /* 0x0002b800000a7ab9 */ /* 0x000fe20000000a00 */
[----:B0-----:R-:W-:Y:S01]  /*11f70*/  @P1 SHF.R.U32.HI R45, RZ, R47, R0 ;  /* 0x0000002fff2d1219 */ /* 0x001fe20000011600 */
[----:B------:R-:W-:-:S03]  /*11f80*/  UIADD3 UR4, UR9, UR4, URZ ;  /* 0x0000000409047290 */ /* 0x000fc6000fffe03f */
[--C-:B------:R-:W-:Y:S01]  /*11f90*/  SHF.R.S32.HI R0, RZ, 0x1f, R45.reuse ;  /* 0x0000001fff007819 */ /* 0x100fe2000001142d */
[----:B------:R-:W-:Y:S02]  /*11fa0*/  IMAD.MOV R2, RZ, RZ, -R45 ;  /* 0x000000ffff027224 */ /* 0x000fe400078e0a2d */
[----:B------:R-:W-:Y:S02]  /*11fb0*/  IMAD.U32 R21, RZ, RZ, UR9 ;  /* 0x00000009ff157e24 */ /* 0x000fe4000f8e00ff */
[----:B------:R-:W-:Y:S02]  /*11fc0*/  IMAD R0, R0, UR10, RZ ;  /* 0x0000000a00007c24 */ /* 0x000fe4000f8e02ff */
[----:B------:R-:W-:Y:S02]  /*11fd0*/  IMAD R93, R93, R2, R44 ;  /* 0x000000025d5d7224 */ /* 0x000fe400078e022c */
[----:B------:R-:W-:Y:S01]  /*11fe0*/  IMAD.U32 R20, RZ, RZ, UR8 ;  /* 0x00000008ff147e24 */ /* 0x000fe2000f8e00ff */
[----:B------:R-:W-:Y:S01]  /*11ff0*/  ULDC.64 UR8, c[0x0][0xad8] ;  /* 0x0002b60000087ab9 */ /* 0x000fe20000000a00 */
[----:B------:R-:W-:-:S02]  /*12000*/  IMAD.U32 R21, RZ, RZ, UR4 ;  /* 0x00000004ff157e24 */ /* 0x000fc4000f8e00ff */
[C---:B------:R-:W-:Y:S01]  /*12010*/  IMAD R47, R45.reuse, UR11, R0 ;  /* 0x0000000b2d2f7c24 */ /* 0x040fe2000f8e0200 */
[----:B------:R-:W-:Y:S01]  /*12020*/  SHF.R.S32.HI R0, RZ, 0x1f, R93 ;  /* 0x0000001fff007819 */ /* 0x000fe2000001145d */
[----:B------:R-:W-:-:S04]  /*12030*/  IMAD.WIDE.U32 R20, R45, UR10, R20 ;  /* 0x0000000a2d147c25 */ /* 0x000fc8000f8e0014 */
[----:B------:R-:W-:Y:S02]  /*12040*/  IMAD.IADD R21, R21, 0x1, R47 ;  /* 0x0000000115157824 */ /* 0x000fe400078e022f */
[----:B------:R-:W-:Y:S02]  /*12050*/  IMAD R0, R0, UR8, RZ ;  /* 0x0000000800007c24 */ /* 0x000fe4000f8e02ff */
[----:B------:R-:W-:Y:S02]  /*12060*/  VIADD R49, R182, UR42 ;  /* 0x0000002ab6317c36 */ /* 0x000fe40008000000 */
[C---:B------:R-:W-:Y:S02]  /*12070*/  IMAD R47, R93.reuse, UR9, R0 ;  /* 0x000000095d2f7c24 */ /* 0x040fe4000f8e0200 */
[----:B------:R-:W-:Y:S01]  /*12080*/  IMAD.WIDE.U32 R20, R93, UR8, R20 ;  /* 0x000000085d147c25 */ /* 0x000fe2000f8e0014 */
[----:B------:R-:W-:Y:S01]  /*12090*/  ISETP.GE.AND P2, PT, R49, R92, PT ;  /* 0x0000005c3100720c */ /* 0x000fe20003f46270 */
[----:B------:R-:W-:-:S02]  /*120a0*/  ULDC.64 UR8, c[0x0][0xa80] ;  /* 0x0002a00000087ab9 */ /* 0x000fc40000000a00 */
[----:B------:R-:W-:Y:S01]  /*120b0*/  IMAD.IADD R21, R21, 0x1, R47 ;  /* 0x0000000115157824 */ /* 0x000fe200078e022f */
[C---:B------:R-:W-:Y:S01]  /*120c0*/  LEA R0, P3, R20.reuse, UR8, 0x1 ;  /* 0x0000000814007c11 */ /* 0x040fe2000f8608ff */
[----:B------:R-:W-:Y:S02]  /*120d0*/  VIADD R3, R3, 0x22820 ;  /* 0x0002282003037836 */ /* 0x000fe40000000000 */
[----:B------:R-:W-:Y:S01]  /*120e0*/  VIADD R45, R49, 0x20 ;  /* 0x00000020312d7836 */ /* 0x000fe20000000000 */
[----:B------:R-:W-:Y:S02]  /*120f0*/  LEA.HI.X R44, R20, UR9, R21, 0x1, P3 ;  /* 0x00000009142c7c11 */ /* 0x000fe400098f0c15 */
[----:B------:R-:W-:Y:S02]  /*12100*/  PRMT R3, RZ, 0x654, R3 ;  /* 0x00000654ff037816 */ /* 0x000fe40000000003 */
[-C--:B------:R-:W-:Y:S01]  /*12110*/  ISETP.GE.AND P0, PT, R45, R92.reuse, PT ;  /* 0x0000005c2d00720c */ /* 0x080fe20003f06270 */
[----:B------:R-:W-:Y:S01]  /*12120*/  VIADD R45, R49, 0x40 ;  /* 0x00000040312d7836 */ /* 0x000fe20000000000 */
[----:B-1----:R0:W-:Y:S01]  /*12130*/  SYNCS.ARRIVE.TRANS64.RED.A1T0 RZ, [R3+URZ], RZ ;  /* 0x000000ff03ff79a7 */ /* 0x0021e2000810043f */
        /* <DEDUP_REMOVED lines=8> */
[CC--:B-1----:R-:W-:Y:S02]  /*121c0*/  @!P2 LEA R2, P4, R18.reuse, R20.reuse, 0x1 ;  /* 0x000000141202a211 */ /* 0x0c2fe400078808ff */
[C---:B------:R-:W-:Y:S02]  /*121d0*/  @!P3 LEA R20, P5, R19.reuse, R20, 0x1 ;  /* 0x000000141314b211 */ /* 0x040fe400078a08ff */
[-C--:B0-2---:R-:W-:Y:S02]  /*121e0*/  @!P2 LEA.HI.X R3, R18, R21.reuse, R204, 0x1, P4 ;  /* 0x000000151203a211 */ /* 0x085fe400020f0ccc */
[----:B------:R-:W-:-:S03]  /*121f0*/  @!P3 LEA.HI.X R21, R19, R21, R203, 0x1, P5 ;  /* 0x000000151315b211 */ /* 0x000fc600028f0ccb */
[----:B-----5:R3:W-:Y:S04]  /*12200*/  @!P2 ST.E.128 desc[UR52][R2.64], R4 ;  /* 0x000000040200a985 */ /* 0x0207e8000c101d34 */
[----:B------:R3:W-:Y:S02]  /*12210*/  @!P3 ST.E.128 desc[UR52][R20.64], R28 ;  /* 0x0000001c1400b985 */ /* 0x0007e4000c101d34 */
.L_x_1148:
[----:B------:R-:W-:Y:S05]  /*12220*/  BSYNC B1 ;  /* 0x0000000000017941 */ /* 0x000fea0003800000 */
.L_x_1147:
[----:B---3-5:R3:W4:Y:S01]  /*12230*/  SHFL.IDX PT, R5, R44, 0x1, 0x181f ;  /* 0x00381f002c057f89 */ /* 0x02872200000e0000 */
[----:B------:R-:W-:Y:S03]  /*12240*/  BSSY B1, `(.L_x_1149) ;  /* 0x000000c000017945 */ /* 0x000fe60003800000 */
[----:B------:R3:W0:Y:S01]  /*12250*/  SHFL.IDX PT, R4, R0, 0x1, 0x181f ;  /* 0x00381f0000047f89 */ /* 0x00062200000e0000 */
[----:B------:R-:W-:Y:S05]  /*12260*/  @P0 BRA `(.L_x_1150) ;  /* 0x0000000000240947 */ /* 0x000fea0003800000 */
[----:B------:R-:W-:Y:S02]  /*12270*/  ULDC UR4, c[0x0][0xac8] ;  /* 0x0002b20000047ab9 */ /* 0x000fe40000000800 */
[----:B------:R-:W-:Y:S02]  /*12280*/  ISETP.GE.AND P3, PT, R18, UR4, PT ;  /* 0x0000000412007c0c */ /* 0x000fe4000bf66270 */
[----:B------:R-:W-:-:S11]  /*12290*/  ISETP.GE.AND P4, PT, R19, UR4, PT ;  /* 0x0000000413007c0c */ /* 0x000fd6000bf86270 */
[CC--:B0-----:R-:W-:Y:S02]  /*122a0*/  @!P3 LEA R2, P0, R18.reuse, R4.reuse, 0x1 ;  /* 0x000000041202b211 */ /* 0x0c1fe400078008ff */
[C---:B------:R-:W-:Y:S02]  /*122b0*/  @!P4 LEA R4, P2, R19.reuse, R4, 0x1 ;  /* 0x000000041304c211 */ /* 0x040fe400078408ff */
[-C--:B----4-:R-:W-:Y:S02]  /*122c0*/  @!P3 LEA.HI.X R3, R18, R5.reuse, R204, 0x1, P0 ;  /* 0x000000051203b211 */ /* 0x090fe400000f0ccc */
[----:B------:R-:W-:-:S03]  /*122d0*/  @!P4 LEA.HI.X R5, R19, R5, R203, 0x1, P2 ;  /* 0x000000051305c211 */ /* 0x000fc600010f0ccb */
[----:B------:R0:W-:Y:S04]  /*122e0*/  @!P3 ST.E.128 desc[UR52][R2.64], R8 ;  /* 0x000000080200b985 */ /* 0x0001e8000c101d34 */
[----:B------:R0:W-:Y:S02]  /*122f0*/  @!P4 ST.E.128 desc[UR52][R4.64], R32 ;  /* 0x000000200400c985 */ /* 0x0001e4000c101d34 */
.L_x_1150:
[----:B------:R-:W-:Y:S05]  /*12300*/  BSYNC B1 ;  /* 0x0000000000017941 */ /* 0x000fea0003800000 */
.L_x_1149:
[----:B0---4-:R0:W4:Y:S01]  /*12310*/  SHFL.IDX PT, R5, R44, 0x2, 0x181f ;  /* 0x00581f002c057f89 */ /* 0x01112200000e0000 */
        /* <DEDUP_REMOVED lines=12> */
.L_x_1152:
[----:B------:R-:W-:Y:S05]  /*123e0*/  BSYNC B1 ;  /* 0x0000000000017941 */ /* 0x000fea0003800000 */
.L_x_1151:
[----:B0-----:R-:W-:Y:S01]  /*123f0*/  VIADD R3, R49, 0x60 ;  /* 0x0000006031037836 */ /* 0x001fe20000000000 */
[----:B---3--:R-:W0:Y:S04]  /*12400*/  SHFL.IDX PT, R44, R44, 0x3, 0x181f ;  /* 0x00781f002c2c7f89 */ /* 0x008e2800000e0000 */
[----:B------:R-:W-:Y:S01]  /*12410*/  ISETP.GE.AND P0, PT, R3, R92, PT ;  /* 0x0000005c0300720c */ /* 0x000fe20003f06270 */
[----:B------:R-:W3:-:S12]  /*12420*/  SHFL.IDX PT, R0, R0, 0x3, 0x181f ;  /* 0x00781f0000007f89 */ /* 0x000ed800000e0000 */
[----:B------:R-:W-:Y:S05]  /*12430*/  @P0 BRA `(.L_x_1153) ;  /* 0x0000001800280947 */ /* 0x000fea0003800000 */
[----:B------:R-:W-:Y:S02]  /*12440*/  ULDC UR4, c[0x0][0xac8] ;  /* 0x0002b20000047ab9 */ /* 0x000fe40000000800 */
[----:B------:R-:W-:-:S13]  /*12450*/  ISETP.GE.AND P1, PT, R18, UR4, PT ;  /* 0x0000000412007c0c */ /* 0x000fda000bf26270 */
[----:B---3--:R-:W-:-:S04]  /*12460*/  @!P1 LEA R2, P0, R18, R0, 0x1 ;  /* 0x0000000012029211 */ /* 0x008fc800078008ff */
        /* <DEDUP_REMOVED lines=8> */
.L_x_1146:
[----:B------:R-:W-:Y:S01]  /*124f0*/  ULDC.64 UR12, c[0x0][0xb08] ;  /* 0x0002c200000c7ab9 */ /* 0x000fe20000000a00 */
[----:B------:R-:W0:Y:S01]  /*12500*/  @P1 LDC R0, c[0x0][0xbec] ;  /* 0x0002fb00ff001b82 */ /* 0x000e220000000800 */
[----:B------:R-:W-:Y:S01]  /*12510*/  UIMAD UR10, UR11, UR12, URZ ;  /* 0x0000000c0b0a72a4 */ /* 0x000fe2000f8e023f */
[----:B------:R-:W-:Y:S01]  /*12520*/  IMAD.MOV.U32 R7, RZ, RZ, R13 ;  /* 0x000000ffff077224 */ /* 0x000fe200078e000d */
[----:B------:R-:W-:Y:S01]  /*12530*/  UIMAD.WIDE.U32 UR8, UR4, UR12, URZ ;  /* 0x0000000c040872a5 */ /* 0x000fe2000f8e003f */
[----:B------:R-:W-:Y:S01]  /*12540*/  ISETP.GE.AND P0, PT, R11, R92, PT ;  /* 0x0000005c0b00720c */ /* 0x000fe20003f06270 */
[----:B------:R-:W-:Y:S01]  /*12550*/  UIMAD UR10, UR4, UR13, UR10 ;  /* 0x0000000d040a72a4 */ /* 0x000fe2000f8e020a */
[----:B------:R-:W-:Y:S01]  /*12560*/  BSSY B1, `(.L_x_1154) ;  /* 0x000006c000017945 */ /* 0x000fe20003800000 */
[----:B------:R-:W-:Y:S01]  /*12570*/  USHF.R.S32.HI UR4, URZ, 0x1f, UR7 ;  /* 0x0000001f3f047899 */ /* 0x000fe20008011407 */
[----:B------:R-:W1:Y:S01]  /*12580*/  @P1 LDC R5, c[0x0][0xbf0] ;  /* 0x0002fc00ff051b82 */ /* 0x000e620000000800 */
[----:B------:R-:W-:-:S03]  /*12590*/  UIADD3 UR9, UR9, UR10, URZ ;  /* 0x0000000a09097290 */ /* 0x000fc6000fffe03f */
[----:B------:R-:W-:Y:S02]  /*125a0*/  ULDC.64 UR10, c[0x0][0xb38] ;  /* 0x0002ce00000a7ab9 */ /* 0x000fe40000000a00 */
[----:B------:R-:W-:-:S04]  /*125b0*/  UIMAD.WIDE.U32 UR8, UR43, UR10, UR8 ;  /* 0x0000000a2b0872a5 */ /* 0x000fc8000f8e0008 */
[----:B------:R-:W-:-:S03]  /*125c0*/  UIMAD UR9, UR43, UR11, UR9 ;  /* 0x0000000b2b0972a4 */ /* 0x000fc6000f8e0209 */
[----:B------:R-:W-:Y:S02]  /*125d0*/  ULDC.64 UR10, c[0x0][0xb40] ;  /* 0x0002d000000a7ab9 */ /* 0x000fe40000000a00 */
[----:B------:R-:W-:Y:S01]  /*125e0*/  UIMAD UR4, UR4, UR10, URZ ;  /* 0x0000000a040472a4 */ /* 0x000fe2000f8e023f */
[----:B0-----:R-:W-:Y:S01]  /*125f0*/  @P1 IMAD.HI.U32 R0, R13, R0, RZ ;  /* 0x000000000d001227 */ /* 0x001fe200078e00ff */
[----:B------:R-:W-:Y:S02]  /*12600*/  UIMAD.WIDE.U32 UR8, UR7, UR10, UR8 ;  /* 0x0000000a070872a5 */ /* 0x000fe4000f8e0008 */
[----:B------:R-:W-:-:S03]  /*12610*/  UIMAD UR4, UR7, UR11, UR4 ;  /* 0x0000000b070472a4 */ /* 0x000fc6000f8e0204 */
[----:B------:R-:W-:Y:S01]  /*12620*/  ULDC.64 UR10, c[0x0][0xb48] ;  /* 0x0002d200000a7ab9 */ /* 0x000fe20000000a00 */
[----:B------:R-:W-:Y:S01]  /*12630*/  UIADD3 UR9, UR9, UR4, URZ ;  /* 0x0000000409097290 */ /* 0x000fe2000fffe03f */
[----:B-1----:R-:W-:-:S03]  /*12640*/  @P1 SHF.R.U32.HI R7, RZ, R5, R0 ;  /* 0x00000005ff071219 */ /* 0x002fc60000011600 */
[----:B------:R-:W-:Y:S01]  /*12650*/  UIMAD.WIDE.U32 UR8, UR40, UR10, UR8 ;  /* 0x0000000a280872a5 */ /* 0x000fe2000f8e0008 */
[--C-:B------:R-:W-:Y:S01]  /*12660*/  SHF.R.S32.HI R0, RZ, 0x1f, R7.reuse ;  /* 0x0000001fff007819 */ /* 0x100fe20000011407 */
[----:B------:R-:W-:Y:S02]  /*12670*/  IMAD.MOV R2, RZ, RZ, -R7 ;  /* 0x000000ffff027224 */ /* 0x000fe400078e0a07 */
[----:B------:R-:W-:Y:S02]  /*12680*/  UIMAD UR40, UR40, UR11, UR9 ;  /* 0x0000000b282872a4 */ /* 0x000fe4000f8e0209 */
[----:B------:R-:W-:Y:S01]  /*12690*/  IMAD R93, R93, R2, R13 ;  /* 0x000000025d5d7224 */ /* 0x000fe200078e020d */
[----:B------:R-:W-:Y:S01]  /*126a0*/  ULDC.64 UR10, c[0x0][0xb30] ;  /* 0x0002cc00000a7ab9 */ /* 0x000fe20000000a00 */
[----:B------:R-:W-:Y:S02]  /*126b0*/  IMAD.U32 R5, RZ, RZ, UR9 ;  /* 0x00000009ff057e24 */ /* 0x000fe4000f8e00ff */
[----:B------:R-:W-:-:S02]  /*126c0*/  IMAD R0, R0, UR10, RZ ;  /* 0x0000000a00007c24 */ /* 0x000fc4000f8e02ff */
        /* <DEDUP_REMOVED lines=11> */
[----:B------:R-:W-:Y:S01]  /*12780*/  VIADD R2, R3, 0x22820 ;  /* 0x0002282003027836 */ /* 0x000fe20000000000 */
[----:B------:R-:W-:Y:S01]  /*12790*/  LEA R0, P1, R4, UR8, 0x2 ;  /* 0x0000000804007c11 */ /* 0x000fe2000f8210ff */
[----:B------:R-:W-:-:S03]  /*127a0*/  IMAD.IADD R3, R5, 0x1, R7 ;  /* 0x0000000105037824 */ /* 0x000fc600078e0207 */
[----:B------:R-:W-:Y:S01]  /*127b0*/  PRMT R2, RZ, 0x654, R2 ;  /* 0x00000654ff027816 */ /* 0x000fe20000000002 */
[----:B------:R0:W1:Y:S01]  /*127c0*/  SHFL.IDX PT, R21, R0, RZ, 0x1c1f ;  /* 0x001c1fff00157589 */ /* 0x00006200000e0000 */
[----:B------:R-:W-:Y:S02]  /*127d0*/  LEA.HI.X R14, R4, UR9, R3, 0x2, P1 ;  /* 0x00000009040e7c11 */ /* 0x000fe400088f1403 */
[----:B------:R0:W-:Y:S03]  /*127e0*/  SYNCS.ARRIVE.TRANS64.RED.A1T0 RZ, [R2+URZ], RZ ;  /* 0x000000ff02ff79a7 */ /* 0x0001e6000810043f */
[----:B------:R0:W2:Y:S01]  /*127f0*/  SHFL.IDX PT, R20, R14, RZ, 0x1c1f ;  /* 0x001c1fff0e147589 */ /* 0x0000a200000e0000 */
[----:B------:R-:W-:Y:S05]  /*12800*/  @P0 BRA `(.L_x_1155) ;  /* 0x0000000400040947 */ /* 0x000fea0003800000 */
[----:B------:R-:W-:Y:S02]  /*12810*/  ULDC UR4, c[0x0][0xac8] ;  /* 0x0002b20000047ab9 */ /* 0x000fe40000000800 */
[----:B------:R-:W-:Y:S02]  /*12820*/  ISETP.GE.AND P2, PT, R16, UR4, PT ;  /* 0x0000000410007c0c */ /* 0x000fe4000bf46270 */
[----:B------:R-:W-:Y:S02]  /*12830*/  ISETP.GE.AND P3, PT, R181, UR4, PT ;  /* 0x00000004b5007c0c */ /* 0x000fe4000bf66270 */
[----:B------:R-:W-:Y:S02]  /*12840*/  ISETP.GE.AND P1, PT, R180, UR4, PT ;  /* 0x00000004b4007c0c */ /* 0x000fe4000bf26270 */
[----:B------:R-:W-:-:S07]  /*12850*/  ISETP.GE.AND P0, PT, R179, UR4, PT ;  /* 0x00000004b3007c0c */ /* 0x000fce000bf06270 */
[CC--:B01----:R-:W-:Y:S02]  /*12860*/  @!P2 LEA R2, P4, R16.reuse, R21.reuse, 0x2 ;  /* 0x000000151002a211 */ /* 0x0c3fe400078810ff */
[CC--:B------:R-:W-:Y:S02]  /*12870*/  @!P3 LEA R4, P5, R181.reuse, R21.reuse, 0x2 ;  /* 0x00000015b504b211 */ /* 0x0c0fe400078a10ff */
[-C--:B--2---:R-:W-:Y:S02]  /*12880*/  @!P2 LEA.HI.X R3, R16, R20.reuse, R199, 0x2, P4 ;  /* 0x000000141003a211 */ /* 0x084fe400020f14c7 */
[----:B------:R-:W-:Y:S02]  /*12890*/  ISETP.GE.AND P4, PT, R178, UR4, PT ;  /* 0x00000004b2007c0c */ /* 0x000fe4000bf86270 */
[----:B------:R-:W-:Y:S01]  /*128a0*/  @!P3 LEA.HI.X R5, R181, R20, R198, 0x2, P5 ;  /* 0x00000014b505b211 */ /* 0x000fe200028f14c6 */
[----:B------:R0:W-:Y:S01]  /*128b0*/  @!P2 ST.E.64 desc[UR52][R2.64], R90 ;  /* 0x0000005a0200a985 */ /* 0x0001e2000c101b34 */
[----:B------:R-:W-:-:S02]  /*128c0*/  @!P1 LEA R6, P6, R180, R21, 0x2 ;  /* 0x00000015b4069211 */ /* 0x000fc400078c10ff */
[----:B------:R-:W-:Y:S01]  /*128d0*/  ISETP.GE.AND P2, PT, R177, UR4, PT ;  /* 0x00000004b1007c0c */ /* 0x000fe2000bf46270 */
[----:B------:R1:W-:Y:S01]  /*128e0*/  @!P3 ST.E.64 desc[UR52][R4.64], R86 ;  /* 0x000000560400b985 */ /* 0x0003e2000c101b34 */
[----:B------:R-:W-:Y:S02]  /*128f0*/  ISETP.GE.AND P3, PT, R176, UR4, PT ;  /* 0x00000004b0007c0c */ /* 0x000fe4000bf66270 */
[C---:B------:R-:W-:Y:S02]  /*12900*/  @!P0 LEA R8, P5, R179.reuse, R21, 0x2 ;  /* 0x00000015b3088211 */ /* 0x040fe400078a10ff */
[-C--:B------:R-:W-:Y:S02]  /*12910*/  @!P1 LEA.HI.X R7, R180, R20.reuse, R197, 0x2, P6 ;  /* 0x00000014b4079211 */ /* 0x080fe400030f14c5 */
[----:B------:R-:W-:-:S03]  /*12920*/  @!P0 LEA.HI.X R9, R179, R20, R196, 0x2, P5 ;  /* 0x00000014b3098211 */ /* 0x000fc600028f14c4 */
[----:B------:R2:W-:Y:S01]  /*12930*/  @!P1 ST.E.64 desc[UR52][R6.64], R88 ;  /* 0x0000005806009985 */ /* 0x0005e2000c101b34 */
[CC--:B0-----:R-:W-:Y:S02]  /*12940*/  @!P4 LEA R2, P1, R178.reuse, R21.reuse, 0x2 ;  /* 0x00000015b202c211 */ /* 0x0c1fe400078210ff */
[-C--:B------:R-:W-:Y:S01]  /*12950*/  @!P2 LEA R10, P6, R177, R21.reuse, 0x2 ;  /* 0x00000015b10aa211 */ /* 0x080fe200078c10ff */
[----:B------:R0:W-:Y:S01]  /*12960*/  @!P0 ST.E.64 desc[UR52][R8.64], R84 ;  /* 0x0000005408008985 */ /* 0x0001e2000c101b34 */
[----:B------:R-:W-:Y:S02]  /*12970*/  ISETP.GE.AND P0, PT, R175, UR4, PT ;  /* 0x00000004af007c0c */ /* 0x000fe4000bf06270 */
[-C--:B------:R-:W-:Y:S02]  /*12980*/  @!P4 LEA.HI.X R3, R178, R20.reuse, R195, 0x2, P1 ;  /* 0x00000014b203c211 */ /* 0x080fe400008f14c3 */
[----:B------:R-:W-:Y:S02]  /*12990*/  ISETP.GE.AND P1, PT, R174, UR4, PT ;  /* 0x00000004ae007c0c */ /* 0x000fe4000bf26270 */
[----:B------:R-:W-:Y:S01]  /*129a0*/  @!P3 LEA R12, P5, R176, R21, 0x2 ;  /* 0x00000015b00cb211 */ /* 0x000fe200078a10ff */
[----:B------:R3:W-:Y:S01]  /*129b0*/  @!P4 ST.E.64 desc[UR52][R2.64], R82 ;  /* 0x000000520200c985 */ /* 0x0007e2000c101b34 */
[----:B------:R-:W-:-:S02]  /*129c0*/  @!P2 LEA.HI.X R11, R177, R20, R194, 0x2, P6 ;  /* 0x00000014b10ba211 */ /* 0x000fc400030f14c2 */
[----:B------:R-:W-:Y:S02]  /*129d0*/  ISETP.GE.AND P4, PT, R173, UR4, PT ;  /* 0x00000004ad007c0c */ /* 0x000fe4000bf86270 */
[----:B------:R-:W-:Y:S01]  /*129e0*/  @!P3 LEA.HI.X R13, R176, R20, R193, 0x2, P5 ;  /* 0x00000014b00db211 */ /* 0x000fe200028f14c1 */
[----:B------:R4:W-:Y:S01]  /*129f0*/  @!P2 ST.E.64 desc[UR52][R10.64], R80 ;  /* 0x000000500a00a985 */ /* 0x0009e2000c101b34 */
[----:B-1----:R-:W-:-:S03]  /*12a00*/  @!P0 LEA R4, P2, R175, R21, 0x2 ;  /* 0x00000015af048211 */ /* 0x002fc600078410ff */
[----:B------:R-:W-:Y:S01]  /*12a10*/  @!P3 ST.E.64 desc[UR52][R12.64], R78 ;  /* 0x0000004e0c00b985 */ /* 0x000fe2000c101b34 */
[----:B------:R-:W-:Y:S02]  /*12a20*/  ISETP.GE.AND P3, PT, R172, UR4, PT ;  /* 0x00000004ac007c0c */ /* 0x000fe4000bf66270 */
[CC--:B--2---:R-:W-:Y:S02]  /*12a30*/  @!P1 LEA R6, P5, R174.reuse, R21.reuse, 0x2 ;  /* 0x00000015ae069211 */ /* 0x0c4fe400078a10ff */
        /* <DEDUP_REMOVED lines=8> */
[C---:B---3--:R-:W-:Y:S02]  /*12ac0*/  @!P3 LEA R2, P1, R172.reuse, R21, 0x2 ;  /* 0x00000015ac02b211 */ /* 0x048fe400078210ff */
[----:B------:R-:W-:Y:S01]  /*12ad0*/  ISETP.GE.AND P5, PT, R169, UR4, PT ;  /* 0x00000004a9007c0c */ /* 0x000fe2000bfa6270 */
[----:B------:R2:W-:Y:S01]  /*12ae0*/  @!P4 ST.E.64 desc[UR52][R8.64], R72 ;  /* 0x000000480800c985 */ /* 0x0005e2000c101b34 */
[----:B------:R-:W-:Y:S02]  /*12af0*/  @!P3 LEA.HI.X R3, R172, R20, R189, 0x2, P1 ;  /* 0x00000014ac03b211 */ /* 0x000fe400008f14bd */
[----:B------:R-:W-:-:S02]  /*12b00*/  ISETP.GE.AND P4, PT, R168, UR4, PT ;  /* 0x00000004a8007c0c */ /* 0x000fc4000bf86270 */
[----:B------:R-:W-:Y:S01]  /*12b10*/  ISETP.GE.AND P1, PT, R23, UR4, PT ;  /* 0x0000000417007c0c */ /* 0x000fe2000bf26270 */
[----:B------:R3:W-:Y:S01]  /*12b20*/  @!P3 ST.E.64 desc[UR52][R2.64], R70 ;  /* 0x000000460200b985 */ /* 0x0007e2000c101b34 */
[CC--:B----4-:R-:W-:Y:S02]  /*12b30*/  @!P2 LEA R10, P6, R171.reuse, R21.reuse, 0x2 ;  /* 0x00000015ab0aa211 */ /* 0x0d0fe400078c10ff */
[C---:B0-----:R-:W-:Y:S02]  /*12b40*/  @!P0 LEA R4, P3, R170.reuse, R21, 0x2 ;  /* 0x00000015aa048211 */ /* 0x041fe400078610ff */
[-C--:B------:R-:W-:Y:S02]  /*12b50*/  @!P2 LEA.HI.X R11, R171, R20.reuse, R188, 0x2, P6 ;  /* 0x00000014ab0ba211 */ /* 0x080fe400030f14bc */
[----:B------:R-:W-:-:S03]  /*12b60*/  @!P0 LEA.HI.X R5, R170, R20, R187, 0x2, P3 ;  /* 0x00000014aa058211 */ /* 0x000fc600018f14bb */
[----:B------:R3:W-:Y:S01]  /*12b70*/  @!P2 ST.E.64 desc[UR52][R10.64], R68 ;  /* 0x000000440a00a985 */ /* 0x0007e2000c101b34 */
[-C--:B-1----:R-:W-:Y:S02]  /*12b80*/  @!P5 LEA R6, P2, R169, R21.reuse, 0x2 ;  /* 0x00000015a906d211 */ /* 0x082fe400078410ff */
[CC--:B--2---:R-:W-:Y:S01]  /*12b90*/  @!P4 LEA R8, P3, R168.reuse, R21.reuse, 0x2 ;  /* 0x00000015a808c211 */ /* 0x0c4fe200078610ff */
        /* <DEDUP_REMOVED lines=8> */
.L_x_1155:
[----:B------:R-:W-:Y:S05]  /*12c20*/  BSYNC B1 ;  /* 0x0000000000017941 */ /* 0x000fea0003800000 */
.L_x_1154:
[----:B------:R-:W-:Y:S01]  /*12c30*/  ISETP.GE.AND P0, PT, R15, R92, PT ;  /* 0x0000005c0f00720c */ /* 0x000fe20003f06270 */
[----:B0-----:R-:W0:Y:S04]  /*12c40*/  SHFL.IDX PT, R14, R14, 0x1, 0x1c1f ;  /* 0x003c1f000e0e7f89 */ /* 0x001e2800000e0000 */
[----:B------:R-:W4:Y:S08]  /*12c50*/  SHFL.IDX PT, R0, R0, 0x1, 0x1c1f ;  /* 0x003c1f0000007f89 */ /* 0x000f3000000e0000 */
[----:B------:R-:W-:Y:S05]  /*12c60*/  @P0 BRA `(.L_x_1153) ;  /* 0x00000010001c0947 */ /* 0x000fea0003800000 */
[----:B------:R-:W-:Y:S02]  /*12c70*/  ULDC UR4, c[0x0][0xac8] ;  /* 0x0002b20000047ab9 */ /* 0x000fe40000000800 */
[----:B------:R-:W-:Y:S02]  /*12c80*/  ISETP.GE.AND P3, PT, R16, UR4, PT ;  /* 0x0000000410007c0c */ /* 0x000fe4000bf66270 */
[----:B------:R-:W-:Y:S02]  /*12c90*/  ISETP.GE.AND P1, PT, R181, UR4, PT ;  /* 0x00000004b5007c0c */ /* 0x000fe4000bf26270 */
[----:B------:R-:W-:Y:S02]  /*12ca0*/  ISETP.GE.AND P0, PT, R180, UR4, PT ;  /* 0x00000004b4007c0c */ /* 0x000fe4000bf06270 */
[----:B------:R-:W-:-:S07]  /*12cb0*/  ISETP.GE.AND P4, PT, R179, UR4, PT ;  /* 0x00000004b3007c0c */ /* 0x000fce000bf86270 */
[CC--:B---34-:R-:W-:Y:S02]  /*12cc0*/  @!P3 LEA R2, P2, R16.reuse, R0.reuse, 0x2 ;  /* 0x000000001002b211 */ /* 0x0d8fe400078410ff */
[----:B------:R-:W-:Y:S02]  /*12cd0*/  @!P1 LEA R4, P6, R181, R0, 0x2 ;  /* 0x00000000b5049211 */ /* 0x000fe400078c10ff */
[----:B0-----:R-:W-:Y:S02]  /*12ce0*/  @!P3 LEA.HI.X R3, R16, R14, R199, 0x2, P2 ;  /* 0x0000000e1003b211 */ /* 0x001fe400010f14c7 */
[----:B------:R-:W-:Y:S02]  /*12cf0*/  ISETP.GE.AND P2, PT, R178, UR4, PT ;  /* 0x00000004b2007c0c */ /* 0x000fe4000bf46270 */
[----:B------:R-:W-:Y:S01]  /*12d00*/  @!P0 LEA R6, P5, R180, R0, 0x2 ;  /* 0x00000000b4068211 */ /* 0x000fe200078a10ff */
[----:B------:R0:W-:Y:S01]  /*12d10*/  @!P3 ST.E.64 desc[UR52][R2.64], R32 ;  /* 0x000000200200b985 */ /* 0x0001e2000c101b34 */
[----:B------:R-:W-:-:S02]  /*12d20*/  ISETP.GE.AND P3, PT, R177, UR4, PT ;  /* 0x00000004b1007c0c */ /* 0x000fc4000bf66270 */
[-C--:B------:R-:W-:Y:S02]  /*12d30*/  @!P1 LEA.HI.X R5, R181, R14.reuse, R198, 0x2, P6 ;  /* 0x0000000eb5059211 */ /* 0x080fe400030f14c6 */
[----:B------:R-:W-:-:S03]  /*12d40*/  @!P0 LEA.HI.X R7, R180, R14, R197, 0x2, P5 ;  /* 0x0000000eb4078211 */ /* 0x000fc600028f14c5 */
[----:B------:R3:W-:Y:S01]  /*12d50*/  @!P1 ST.E.64 desc[UR52][R4.64], R34 ;  /* 0x0000002204009985 */ /* 0x0007e2000c101b34 */
[CC--:B------:R-:W-:Y:S02]  /*12d60*/  @!P4 LEA R8, P1, R179.reuse, R0.reuse, 0x2 ;  /* 0x00000000b308c211 */ /* 0x0c0fe400078210ff */
[----:B------:R-:W-:Y:S01]  /*12d70*/  @!P2 LEA R10, P6, R178, R0, 0x2 ;  /* 0x00000000b20aa211 */ /* 0x000fe200078c10ff */
[----:B------:R4:W-:Y:S01]  /*12d80*/  @!P0 ST.E.64 desc[UR52][R6.64], R36 ;  /* 0x0000002406008985 */ /* 0x0009e2000c101b34 */
[----:B------:R-:W-:Y:S02]  /*12d90*/  ISETP.GE.AND P0, PT, R176, UR4, PT ;  /* 0x00000004b0007c0c */ /* 0x000fe4000bf06270 */
[----:B------:R-:W-:Y:S02]  /*12da0*/  @!P4 LEA.HI.X R9, R179, R14, R196, 0x2, P1 ;  /* 0x0000000eb309c211 */ /* 0x000fe400008f14c4 */
[----:B------:R-:W-:Y:S02]  /*12db0*/  ISETP.GE.AND P1, PT, R175, UR4, PT ;  /* 0x00000004af007c0c */ /* 0x000fe4000bf26270 */
[----:B------:R-:W-:Y:S01]  /*12dc0*/  @!P3 LEA R12, P5, R177, R0, 0x2 ;  /* 0x00000000b10cb211 */ /* 0x000fe200078a10ff */
[----:B------:R5:W-:Y:S01]  /*12dd0*/  @!P4 ST.E.64 desc[UR52][R8.64], R38 ;  /* 0x000000260800c985 */ /* 0x000be2000c101b34 */
[----:B------:R-:W-:-:S02]  /*12de0*/  @!P2 LEA.HI.X R11, R178, R14, R195, 0x2, P6 ;  /* 0x0000000eb20ba211 */ /* 0x000fc400030f14c3 */
[----:B------:R-:W-:Y:S02]  /*12df0*/  ISETP.GE.AND P4, PT, R174, UR4, PT ;  /* 0x00000004ae007c0c */ /* 0x000fe4000bf86270 */
[----:B------:R-:W-:Y:S01]  /*12e00*/  @!P3 LEA.HI.X R13, R177, R14, R194, 0x2, P5 ;  /* 0x0000000eb10db211 */ /* 0x000fe200028f14c2 */
[----:B------:R1:W-:Y:S01]  /*12e10*/  @!P2 ST.E.64 desc[UR52][R10.64], R40 ;  /* 0x000000280a00a985 */ /* 0x0003e2000c101b34 */
[----:B0-----:R-:W-:-:S03]  /*12e20*/  @!P0 LEA R2, P2, R176, R0, 0x2 ;  /* 0x00000000b0028211 */ /* 0x001fc600078410ff */
[----:B------:R-:W-:Y:S01]  /*12e30*/  @!P3 ST.E.64 desc[UR52][R12.64], R42 ;  /* 0x0000002a0c00b985 */ /* 0x000fe2000c101b34 */
[----:B------:R-:W-:Y:S02]  /*12e40*/  ISETP.GE.AND P3, PT, R173, UR4, PT ;  /* 0x00000004ad007c0c */ /* 0x000fe4000bf66270 */
[C---:B---3--:R-:W-:Y:S02]  /*12e50*/  @!P1 LEA R4, P5, R175.reuse, R0, 0x2 ;  /* 0x00000000af049211 */ /* 0x048fe400078a10ff */
[----:B------:R-:W-:Y:S02]  /*12e60*/  @!P0 LEA.HI.X R3, R176, R14, R193, 0x2, P2 ;  /* 0x0000000eb0038211 */ /* 0x000fe400010f14c1 */
[----:B------:R-:W-:Y:S02]  /*12e70*/  ISETP.GE.AND P2, PT, R172, UR4, PT ;  /* 0x00000004ac007c0c */ /* 0x000fe4000bf46270 */
[----:B----4-:R-:W-:Y:S01]  /*12e80*/  @!P4 LEA R6, P6, R174, R0, 0x2 ;  /* 0x00000000ae06c211 */ /* 0x010fe200078c10ff */
[----:B------:R0:W-:Y:S01]  /*12e90*/  @!P0 ST.E.64 desc[UR52][R2.64], R44 ;  /* 0x0000002c02008985 */ /* 0x0001e2000c101b34 */
[----:B------:R-:W-:-:S02]  /*12ea0*/  @!P1 LEA.HI.X R5, R175, R14, R192, 0x2, P5 ;  /* 0x0000000eaf059211 */ /* 0x000fc400028f14c0 */
[----:B------:R-:W-:Y:S02]  /*12eb0*/  @!P4 LEA.HI.X R7, R174, R14, R191, 0x2, P6 ;  /* 0x0000000eae07c211 */ /* 0x000fe400030f14bf */
[----:B------:R-:W-:Y:S01]  /*12ec0*/  ISETP.GE.AND P0, PT, R171, UR4, PT ;  /* 0x00000004ab007c0c */ /* 0x000fe2000bf06270 */
[----:B------:R3:W-:Y:S01]  /*12ed0*/  @!P1 ST.E.64 desc[UR52][R4.64], R46 ;  /* 0x0000002e04009985 */ /* 0x0007e2000c101b34 */
[C---:B-----5:R-:W-:Y:S02]  /*12ee0*/  @!P3 LEA R8, P1, R173.reuse, R0, 0x2 ;  /* 0x00000000ad08b211 */ /* 0x060fe400078210ff */
[----:B------:R-:W-:Y:S01]  /*12ef0*/  ISETP.GE.AND P5, PT, R170, UR4, PT ;  /* 0x00000004aa007c0c */ /* 0x000fe2000bfa6270 */
[----:B------:R4:W-:Y:S01]  /*12f00*/  @!P4 ST.E.64 desc[UR52][R6.64], R48 ;  /* 0x000000300600c985 */ /* 0x0009e2000c101b34 */
[----:B------:R-:W-:Y:S02]  /*12f10*/  @!P3 LEA.HI.X R9, R173, R14, R190, 0x2, P1 ;  /* 0x0000000ead09b211 */ /* 0x000fe400008f14be */
[----:B------:R-:W-:-:S02]  /*12f20*/  ISETP.GE.AND P4, PT, R169, UR4, PT ;  /* 0x00000004a9007c0c */ /* 0x000fc4000bf86270 */
[----:B------:R-:W-:Y:S01]  /*12f30*/  ISETP.GE.AND P1, PT, R168, UR4, PT ;  /* 0x00000004a8007c0c */ /* 0x000fe2000bf26270 */
[----:B------:R2:W-:Y:S01]  /*12f40*/  @!P3 ST.E.64 desc[UR52][R8.64], R50 ;  /* 0x000000320800b985 */ /* 0x0005e2000c101b34 */
[CC--:B-1----:R-:W-:Y:S02]  /*12f50*/  @!P2 LEA R10, P6, R172.reuse, R0.reuse, 0x2 ;  /* 0x00000000ac0aa211 */ /* 0x0c2fe400078c10ff */
[C---:B0-----:R-:W-:Y:S02]  /*12f60*/  @!P0 LEA R2, P3, R171.reuse, R0, 0x2 ;  /* 0x00000000ab028211 */ /* 0x041fe400078610ff */
[-C--:B------:R-:W-:Y:S02]  /*12f70*/  @!P2 LEA.HI.X R11, R172, R14.reuse, R189, 0x2, P6 ;  /* 0x0000000eac0ba211 */ /* 0x080fe400030f14bd */
[----:B------:R-:W-:-:S03]  /*12f80*/  @!P0 LEA.HI.X R3, R171, R14, R188, 0x2, P3 ;  /* 0x0000000eab038211 */ /* 0x000fc600018f14bc */
[----:B------:R0:W-:Y:S01]  /*12f90*/  @!P2 ST.E.64 desc[UR52][R10.64], R52 ;  /* 0x000000340a00a985 */ /* 0x0001e2000c101b34 */
[-C--:B---3--:R-:W-:Y:S02]  /*12fa0*/  @!P5 LEA R4, P2, R170, R0.reuse, 0x2 ;  /* 0x00000000aa04d211 */ /* 0x088fe400078410ff */
[CC--:B----4-:R-:W-:Y:S01]  /*12fb0*/  @!P4 LEA R6, P3, R169.reuse, R0.reuse, 0x2 ;  /* 0x00000000a906c211 */ /* 0x0d0fe200078610ff */
        /* <DEDUP_REMOVED lines=9> */
[----:B--2---:R-:W-:Y:S05]  /*13050*/  @P0 BRA `(.L_x_1153) ;  /* 0x0000000c00200947 */ /* 0x004fea0003800000 */
[----:B0-----:R-:W-:-:S04]  /*13060*/  LEA R2, P0, R23, R0, 0x2 ;  /* 0x0000000017027211 */ /* 0x001fc800078010ff */
[----:B------:R-:W-:-:S05]  /*13070*/  LEA.HI.X R3, R23, R14, R184, 0x2, P0 ;  /* 0x0000000e17037211 */ /* 0x000fca00000f14b8 */
[----:B------:R0:W-:Y:S01]  /*13080*/  ST.E.64 desc[UR52][R2.64], R30 ;  /* 0x0000001e02007985 */ /* 0x0001e2000c101b34 */
[----:B------:R-:W-:Y:S05]  /*13090*/  BRA `(.L_x_1153) ;  /* 0x0000000c00107947 */ /* 0x000fea0003800000 */
.L_x_1144:
        /* <DEDUP_REMOVED lines=9> */
[----:B------:R-:W-:Y:S01]  /*13130*/  UISETP.NE.U32.AND UP1, UPT, UR8, URZ, UPT ;  /* 0x0000003f0800728c */ /* 0x000fe2000bf25070 */
[----:B------:R-:W-:Y:S02]  /*13140*/  ULDC UR4, c[0x0][0xa88] ;  /* 0x0002a20000047ab9 */ /* 0x000fe40000000800 */
[----:B------:R-:W2:Y:S01]  /*13150*/  @P1 LDG.E R6, desc[UR52][R2.64] ;  /* 0x0000003402061981 */ /* 0x000ea2000c1e1900 */
[----:B------:R-:W-:Y:S01]  /*13160*/  UISETP.NE.AND.EX UP1, UPT, UR9, URZ, UPT, UP1 ;  /* 0x0000003f0900728c */ /* 0x000fe2000bf25310 */
[----:B------:R-:W-:-:S05]  /*13170*/  IMAD.U32 R0, RZ, RZ, UR4 ;  /* 0x00000004ff007e24 */ /* 0x000fca000f8e00ff */
        /* <DEDUP_REMOVED lines=8> */
[----:B--2---:R-:W-:Y:S01]  /*13200*/  @P1 R2UR UR4, R6 ;  /* 0x00000000060412ca */ /* 0x004fe200000e0000 */
[----:B0-----:R-:W-:-:S14]  /*13210*/  @P2 BRA `(.L_x_1156) ;  /* 0x0000000000102947 */ /* 0x001fdc0003800000 */
[----:B------:R-:W-:Y:S05]  /*13220*/  @!P1 BRA `(.L_x_1156) ;  /* 0x00000000000c9947 */ /* 0x000fea0003800000 */
[----:B------:R-:W2:Y:S04]  /*13230*/  LDG.E R5, desc[UR52][R2.64] ;  /* 0x0000003402057981 */ /* 0x000ea8000c1e1900 */
[----:B-----5:R-:W2:Y:S02]  /*13240*/  LDG.E R0, desc[UR52][R2.64+0x4] ;  /* 0x0000043402007981 */ /* 0x020ea4000c1e1900 */
[----:B--2---:R-:W-:-:S07]  /*13250*/  IMAD.IADD R0, R0, 0x1, -R5 ;  /* 0x0000000100007824 */ /* 0x004fce00078e0a05 */
.L_x_1156:
[----:B------:R-:W-:Y:S01]  /*13260*/  USHF.R.S32.HI UR12, URZ, 0x1f, UR44 ;  /* 0x0000001f3f0c7899 */ /* 0x000fe2000801142c */
[----:B------:R-:W-:Y:S01]  /*13270*/  BSSY B1, `(.L_x_1157) ;  /* 0x000003a000017945 */ /* 0x000fe20003800000 */
[----:B------:R-:W-:Y:S02]  /*13280*/  USHF.R.S32.HI UR18, URZ, 0x1f, UR4 ;  /* 0x0000001f3f127899 */ /* 0x000fe40008011404 */
[----:B------:R-:W-:Y:S02]  /*13290*/  USEL UR7, UR44, URZ, !UP0 ;  /* 0x0000003f2c077287 */ /* 0x000fe4000c000000 */
[----:B------:R-:W-:Y:S01]  /*132a0*/  USEL UR12, UR12, URZ, !UP0 ;  /* 0x0000003f0c0c7287 */ /* 0x000fe2000c000000 */
[----:B------:R-:W-:Y:S11]  /*132b0*/  @P0 BRA `(.L_x_1158) ;  /* 0x0000000000d40947 */ /* 0x000ff60003800000 */
[----:B------:R-:W0:Y:S01]  /*132c0*/  S2R R3, SR_TID.X ;  /* 0x0000000000037919 */ /* 0x000e220000002100 */
[----:B------:R-:W1:Y:S01]  /*132d0*/  LDC R9, c[0x0][0xbe8] ;  /* 0x0002fa00ff097b82 */ /* 0x000e620000000800 */
[----:B------:R-:W-:Y:S02]  /*132e0*/  IMAD.U32 R4, RZ, RZ, UR42 ;  /* 0x0000002aff047e24 */ /* 0x000fe4000f8e00ff */
[----:B-1---5:R-:W-:-:S03]  /*132f0*/  IMAD R2, R0, R9, RZ ;  /* 0x0000000900027224 */ /* 0x022fc600078e02ff */
[----:B0-----:R-:W-:-:S04]  /*13300*/  IADD3 R4, R4, -0x80, R3 ;  /* 0xffffff8004047810 */ /* 0x001fc80007ffe003 */
[----:B------:R-:W-:-:S13]  /*13310*/  ISETP.GE.AND P0, PT, R4, R2, PT ;  /* 0x000000020400720c */ /* 0x000fda0003f06270 */
[----:B------:R-:W-:Y:S05]  /*13320*/  @P0 BRA `(.L_x_1158) ;  /* 0x0000000000b80947 */ /* 0x000fea0003800000 */
[----:B------:R-:W-:Y:S01]  /*13330*/  ISETP.NE.AND P0, PT, R9, 0x1, PT ;  /* 0x000000010900780c */ /* 0x000fe20003f05270 */
[----:B------:R-:W-:Y:S01]  /*13340*/  UISETP.GT.AND UP2, UPT, UR46, 0x1, UPT ;  /* 0x000000012e00788c */ /* 0x000fe2000bf44270 */
[----:B------:R-:W-:Y:S01]  /*13350*/  IMAD.MOV.U32 R5, RZ, RZ, R4 ;  /* 0x000000ffff057224 */ /* 0x000fe200078e0004 */
[----:B------:R-:W-:Y:S02]  /*13360*/  UMOV UR8, 0x9b8 ;  /* 0x000009b800087882 */ /* 0x000fe40000000000 */
[----:B------:R-:W-:Y:S02]  /*13370*/  USEL UR19, UR8, 0x978, UP2 ;  /* 0x0000097808137887 */ /* 0x000fe40009000000 */
[----:B------:R-:W-:-:S06]  /*13380*/  USEL UR21, UR40, URZ, UP2 ;  /* 0x0000003f28157287 */ /* 0x000fcc0009000000 */
[----:B------:R-:W0:Y:S04]  /*13390*/  @P0 LDC R3, c[0x0][0xbec] ;  /* 0x0002fb00ff030b82 */ /* 0x000e280000000800 */
[----:B------:R-:W-:Y:S01]  /*133a0*/  ULDC.64 UR8, c[0x0][UR19+0x218] ;  /* 0x0000860013087abb */ /* 0x000fe20008000a00 */
[----:B------:R-:W-:Y:S01]  /*133b0*/  ULDC.64 UR14, c[0x0][UR19+0x220] ;  /* 0x00008800130e7abb */ /* 0x000fe20008000a00 */
[----:B------:R-:W-:Y:S01]  /*133c0*/  ULDC.64 UR16, c[0x0][UR19+0x228] ;  /* 0x00008a0013107abb */ /* 0x000fe20008000a00 */
[----:B------:R-:W-:Y:S01]  /*133d0*/  UIMAD.WIDE.U32 UR10, UR8, UR43, URZ ;  /* 0x0000002b080a72a5 */ /* 0x000fe2000f8e003f */
[----:B------:R-:W1:Y:S01]  /*133e0*/  @P0 LDC R7, c[0x0][0xbf0] ;  /* 0x0002fc00ff070b82 */ /* 0x000e620000000800 */
[----:B------:R-:W-:Y:S02]  /*133f0*/  UIMAD UR20, UR9, UR43, URZ ;  /* 0x0000002b091472a4 */ /* 0x000fe4000f8e023f */
        /* <DEDUP_REMOVED lines=10> */
[----:B------:R-:W-:Y:S02]  /*134a0*/  IMAD.U32 R3, RZ, RZ, UR23 ;  /* 0x00000017ff037e24 */ /* 0x000fe4000f8e00ff */
[----:B------:R-:W-:Y:S01]  /*134b0*/  IMAD.U32 R6, RZ, RZ, UR8 ;  /* 0x00000008ff067e24 */ /* 0x000fe2000f8e00ff */
[----:B------:R-:W-:Y:S01]  /*134c0*/  ULDC.64 UR8, c[0x0][UR19+0x210] ;  /* 0x0000840013087abb */ /* 0x000fe20008000a00 */
[----:B-1----:R-:W-:Y:S01]  /*134d0*/  @P0 SHF.R.U32.HI R5, RZ, R7, R2 ;  /* 0x00000007ff050219 */ /* 0x002fe20000011602 */
[----:B------:R-:W-:-:S04]  /*134e0*/  IMAD.U32 R2, RZ, RZ, UR22 ;  /* 0x00000016ff027e24 */ /* 0x000fc8000f8e00ff */
[--C-:B------:R-:W-:Y:S01]  /*134f0*/  IMAD.MOV R7, RZ, RZ, -R5.reuse ;  /* 0x000000ffff077224 */ /* 0x100fe200078e0a05 */
[----:B------:R-:W-:Y:S01]  /*13500*/  IADD3 R2, P0, P1, R5, UR10, R2 ;  /* 0x0000000a05027c10 */ /* 0x000fe2000f91e002 */
[----:B------:R-:W-:Y:S01]  /*13510*/  UIADD3.X UR10, UR13, UR11, UR18, UP0, UP1 ;  /* 0x0000000b0d0a7290 */ /* 0x000fe200087e2412 */
[----:B------:R-:W-:Y:S01]  /*13520*/  SHF.R.S32.HI R5, RZ, 0x1f, R5 ;  /* 0x0000001fff057819 */ /* 0x000fe20000011405 */
[----:B------:R-:W-:-:S04]  /*13530*/  IMAD R7, R9, R7, R4 ;  /* 0x0000000709077224 */ /* 0x000fc800078e0204 */
[----:B------:R-:W-:Y:S01]  /*13540*/  IADD3.X R3, R5, UR10, R6, P0, P1 ;  /* 0x0000000a05037c10 */ /* 0x000fe200087e2406 */
[C---:B------:R-:W-:Y:S01]  /*13550*/  IMAD R9, R7.reuse, UR9, RZ ;  /* 0x0000000907097c24 */ /* 0x040fe2000f8e02ff */
[----:B------:R-:W-:Y:S01]  /*13560*/  SHF.R.S32.HI R4, RZ, 0x1f, R7 ;  /* 0x0000001fff047819 */ /* 0x000fe20000011407 */
[----:B------:R-:W-:Y:S01]  /*13570*/  ULDC.64 UR10, c[0x0][0xba8] ;  /* 0x0002ea00000a7ab9 */ /* 0x000fe20000000a00 */
[----:B------:R-:W-:Y:S01]  /*13580*/  @!UP2 ULDC UR10, c[0x0][0xb50] ;  /* 0x0002d400000aaab9 */ /* 0x000fe20000000800 */
[----:B------:R-:W-:Y:S01]  /*13590*/  IMAD.WIDE.U32 R2, R7, UR8, R2 ;  /* 0x0000000807027c25 */ /* 0x000fe2000f8e0002 */
[----:B------:R-:W-:-:S03]  /*135a0*/  @!UP2 ULDC UR11, c[0x0][0xb54] ;  /* 0x0002d500000baab9 */ /* 0x000fc60000000800 */
[----:B------:R-:W-:Y:S01]  /*135b0*/  IMAD R9, R4, UR8, R9 ;  /* 0x0000000804097c24 */ /* 0x000fe2000f8e0209 */
[----:B------:R-:W-:-:S03]  /*135c0*/  LEA R4, P0, R2, UR10, 0x2 ;  /* 0x0000000a02047c11 */ /* 0x000fc6000f8010ff */
[----:B------:R-:W-:-:S05]  /*135d0*/  IMAD.IADD R3, R3, 0x1, R9 ;  /* 0x0000000103037824 */ /* 0x000fca00078e0209 */
[----:B------:R-:W-:Y:S01]  /*135e0*/  LEA.HI.X R5, R2, UR11, R3, 0x2, P0 ;  /* 0x0000000b02057c11 */ /* 0x000fe200080f1403 */
[----:B------:R-:W-:-:S05]  /*135f0*/  IMAD.MOV.U32 R3, RZ, RZ, -0x800000 ;  /* 0xff800000ff037424 */ /* 0x000fca00078e00ff */
[----:B------:R0:W-:Y:S02]  /*13600*/  STG.E desc[UR52][R4.64], R3 ;  /* 0x0000000304007986 */ /* 0x0001e4000c101934 */
.L_x_1158:
[----:B------:R-:W-:Y:S05]  /*13610*/  BSYNC B1 ;  /* 0x0000000000017941 */ /* 0x000fea0003800000 */
.L_x_1157:
[----:B------:R-:W-:-:S06]  /*13620*/  UISETP.GT.AND UP0, UPT, UR46, 0x1, UPT ;  /* 0x000000012e00788c */ /* 0x000fcc000bf04270 */
[----:B------:R-:W-:-:S13]  /*13630*/  PLOP3.LUT P0, PT, PT, PT, UP0, 0x80, 0x0 ;  /* 0x000000000000781c */ /* 0x000fda0003f0f008 */
[----:B------:R-:W-:Y:S05]  /*13640*/  @P0 BRA `(.L_x_1153) ;  /* 0x0000000400a40947 */ /* 0x000fea0003800000 */
[----:B------:R-:W1:Y:S01]  /*13650*/  LDC R11, c[0x0][0xbe8] ;  /* 0x0002fa00ff0b7b82 */ /* 0x000e620000000800 */
[----:B------:R-:W-:Y:S01]  /*13660*/  ULDC.64 UR14, c[0x0][0xaa0] ;  /* 0x0002a800000e7ab9 */ /* 0x000fe20000000a00 */
[----:B------:R-:W-:Y:S01]  /*13670*/  IMAD R2, R22, 0x20, R182 ;  /* 0x0000002016027824 */ /* 0x000fe200078e02b6 */
[----:B------:R-:W-:Y:S01]  /*13680*/  UIMAD UR10, UR18, UR14, URZ ;  /* 0x0000000e120a72a4 */ /* 0x000fe2000f8e023f */
[----:B------:R-:W-:Y:S01]  /*13690*/  BSSY B1, `(.L_x_1159) ;  /* 0x000003a000017945 */ /* 0x000fe20003800000 */
[----:B------:R-:W-:Y:S01]  /*136a0*/  UIMAD.WIDE.U32 UR8, UR4, UR14, URZ ;  /* 0x0000000e040872a5 */ /* 0x000fe2000f8e003f */
[----:B------:R-:W-:Y:S01]  /*136b0*/  VIADD R6, R2, UR42 ;  /* 0x0000002a02067c36 */ /* 0x000fe20008000000 */
[----:B------:R-:W-:-:S03]  /*136c0*/  UIMAD UR10, UR4, UR15, UR10 ;  /* 0x0000000f040a72a4 */ /* 0x000fc6000f8e020a */
[----:B0-----:R-:W-:Y:S01]  /*136d0*/  IMAD.MOV.U32 R5, RZ, RZ, R6 ;  /* 0x000000ffff057224 */ /* 0x001fe200078e0006 */
[----:B------:R-:W-:-:S03]  /*136e0*/  UIADD3 UR9, UR9, UR10, URZ ;  /* 0x0000000a09097290 */ /* 0x000fc6000fffe03f */
[----:B------:R-:W-:Y:S02]  /*136f0*/  ULDC.64 UR10, c[0x0][0xae8] ;  /* 0x0002ba00000a7ab9 */ /* 0x000fe40000000a00 */
[----:B------:R-:W-:-:S04]  /*13700*/  UIMAD.WIDE.U32 UR8, UR43, UR10, UR8 ;  /* 0x0000000a2b0872a5 */ /* 0x000fc8000f8e0008 */
[----:B------:R-:W-:-:S03]  /*13710*/  UIMAD UR9, UR43, UR11, UR9 ;  /* 0x0000000b2b0972a4 */ /* 0x000fc6000f8e0209 */
[----:B------:R-:W-:Y:S01]  /*13720*/  ULDC.64 UR10, c[0x0][0xaf0] ;  /* 0x0002bc00000a7ab9 */ /* 0x000fe20000000a00 */
[----:B-1----:R-:W-:Y:S01]  /*13730*/  ISETP.NE.AND P0, PT, R11, 0x1, PT ;  /* 0x000000010b00780c */ /* 0x002fe20003f05270 */
[----:B------:R-:W-:Y:S02]  /*13740*/  UIMAD UR12, UR12, UR10, URZ ;  /* 0x0000000a0c0c72a4 */ /* 0x000fe4000f8e023f */
[----:B------:R-:W-:Y:S02]  /*13750*/  UIMAD.WIDE.U32 UR8, UR7, UR10, UR8 ;  /* 0x0000000a070872a5 */ /* 0x000fe4000f8e0008 */
[----:B------:R-:W-:-:S03]  /*13760*/  UIMAD UR4, UR7, UR11, UR12 ;  /* 0x0000000b070472a4 */ /* 0x000fc6000f8e020c */
[----:B------:R-:W-:Y:S01]  /*13770*/  ULDC.64 UR10, c[0x0][0xae0] ;  /* 0x0002b800000a7ab9 */ /* 0x000fe20000000a00 */
[----:B------:R-:W-:-:S04]  /*13780*/  UIADD3 UR4, UR9, UR4, URZ ;  /* 0x0000000409047290 */ /* 0x000fc8000fffe03f */
        /* <DEDUP_REMOVED lines=9> */
[----:B------:R-:W-:Y:S02]  /*13820*/  IMAD R7, R11, R7, R6 ;  /* 0x000000070b077224 */ /* 0x000fe400078e0206 */
[----:B------:R-:W-:Y:S01]  /*13830*/  IMAD.U32 R2, RZ, RZ, UR8 ;  /* 0x00000008ff027e24 */ /* 0x000fe2000f8e00ff */
[----:B------:R-:W-:Y:S01]  /*13840*/  ULDC.64 UR8, c[0x0][0xad8] ;  /* 0x0002b60000087ab9 */ /* 0x000fe20000000a00 */
[C---:B------:R-:W-:Y:S01]  /*13850*/  IMAD R9, R5.reuse, UR11, R4 ;  /* 0x0000000b05097c24 */ /* 0x040fe2000f8e0204 */
[----:B------:R-:W-:Y:S01]  /*13860*/  SHF.R.S32.HI R4, RZ, 0x1f, R7 ;  /* 0x0000001fff047819 */ /* 0x000fe20000011407 */
[----:B------:R-:W-:-:S04]  /*13870*/  IMAD.WIDE.U32 R2, R5, UR10, R2 ;  /* 0x0000000a05027c25 */ /* 0x000fc8000f8e0002 */
[----:B------:R-:W-:Y:S02]  /*13880*/  IMAD.IADD R3, R3, 0x1, R9 ;  /* 0x0000000103037824 */ /* 0x000fe400078e0209 */
[----:B------:R-:W-:Y:S02]  /*13890*/  IMAD R4, R4, UR8, RZ ;  /* 0x0000000804047c24 */ /* 0x000fe4000f8e02ff */
[----:B------:R-:W-:Y:S02]  /*138a0*/  VIADD R6, R182, UR42 ;  /* 0x0000002ab6067c36 */ /* 0x000fe40008000000 */
[----:B-----5:R-:W-:Y:S02]  /*138b0*/  IMAD R11, R0, R11, RZ ;  /* 0x0000000b000b7224 */ /* 0x020fe400078e02ff */
[C---:B------:R-:W-:Y:S02]  /*138c0*/  IMAD R5, R7.reuse, UR9, R4 ;  /* 0x0000000907057c24 */ /* 0x040fe4000f8e0204 */
[----:B------:R-:W-:Y:S01]  /*138d0*/  IMAD.WIDE.U32 R2, R7, UR8, R2 ;  /* 0x0000000807027c25 */ /* 0x000fe2000f8e0002 */
[----:B------:R-:W-:Y:S01]  /*138e0*/  ISETP.GE.AND P2, PT, R6, R11, PT ;  /* 0x0000000b0600720c */ /* 0x000fe20003f46270 */
[----:B------:R-:W-:-:S02]  /*138f0*/  ULDC.64 UR8, c[0x0][0xa80] ;  /* 0x0002a00000087ab9 */ /* 0x000fc40000000a00 */
[----:B------:R-:W-:Y:S01]  /*13900*/  VIADD R0, R6, 0x20 ;  /* 0x0000002006007836 */ /* 0x000fe20000000000 */
[----:B------:R-:W-:Y:S01]  /*13910*/  LEA R4, P3, R2, UR8, 0x1 ;  /* 0x0000000802047c11 */ /* 0x000fe2000f8608ff */
[----:B------:R-:W-:-:S03]  /*13920*/  IMAD.IADD R3, R3, 0x1, R5 ;  /* 0x0000000103037824 */ /* 0x000fc600078e0205 */
[-C--:B------:R-:W-:Y:S01]  /*13930*/  ISETP.GE.AND P1, PT, R0, R11.reuse, PT ;  /* 0x0000000b0000720c */ /* 0x080fe20003f26270 */
[----:B------:R-:W-:Y:S01]  /*13940*/  VIADD R0, R6, 0x40 ;  /* 0x0000004006007836 */ /* 0x000fe20000000000 */
[----:B------:R-:W-:Y:S02]  /*13950*/  LEA.HI.X R5, R2, UR9, R3, 0x1, P3 ;  /* 0x0000000902057c11 */ /* 0x000fe400098f0c03 */
[----:B------:R0:W1:Y:S02]  /*13960*/  SHFL.IDX PT, R2, R4, RZ, 0x181f ;  /* 0x00181fff04027589 */ /* 0x00006400000e0000 */
[----:B------:R-:W-:Y:S02]  /*13970*/  ISETP.GE.AND P0, PT, R0, R11, PT ;  /* 0x0000000b0000720c */ /* 0x000fe40003f06270 */
[----:B------:R0:W2:Y:S01]  /*13980*/  SHFL.IDX PT, R0, R5, RZ, 0x181f ;  /* 0x00181fff05007589 */ /* 0x0000a200000e0000 */
[----:B------:R-:W-:Y:S10]  /*13990*/  @P2 BRA `(.L_x_1160) ;  /* 0x0000000000242947 */ /* 0x000ff40003800000 */
[----:B------:R-:W-:Y:S02]  /*139a0*/  ULDC UR4, c[0x0][0xac8] ;  /* 0x0002b20000047ab9 */ /* 0x000fe40000000800 */
[----:B------:R-:W-:Y:S02]  /*139b0*/  ISETP.GE.AND P4, PT, R18, UR4, PT ;  /* 0x0000000412007c0c */ /* 0x000fe4000bf86270 */
[----:B------:R-:W-:-:S11]  /*139c0*/  ISETP.GE.AND P5, PT, R19, UR4, PT ;  /* 0x0000000413007c0c */ /* 0x000fd6000bfa6270 */
[CC--:B-1----:R-:W-:Y:S02]  /*139d0*/  @!P4 LEA R8, P2, R18.reuse, R2.reuse, 0x1 ;  /* 0x000000021208c211 */ /* 0x0c2fe400078408ff */
[C---:B------:R-:W-:Y:S02]  /*139e0*/  @!P5 LEA R2, P3, R19.reuse, R2, 0x1 ;  /* 0x000000021302d211 */ /* 0x040fe400078608ff */
[-C--:B--2---:R-:W-:Y:S02]  /*139f0*/  @!P4 LEA.HI.X R9, R18, R0.reuse, R204, 0x1, P2 ;  /* 0x000000001209c211 */ /* 0x084fe400010f0ccc */
[----:B------:R-:W-:-:S03]  /*13a00*/  @!P5 LEA.HI.X R3, R19, R0, R203, 0x1, P3 ;  /* 0x000000001303d211 */ /* 0x000fc600018f0ccb */
[----:B------:R3:W-:Y:S04]  /*13a10*/  @!P4 ST.E.128 desc[UR52][R8.64], RZ ;  /* 0x000000ff0800c985 */ /* 0x0007e8000c101d34 */
[----:B------:R3:W-:Y:S02]  /*13a20*/  @!P5 ST.E.128 desc[UR52][R2.64], RZ ;  /* 0x000000ff0200d985 */ /* 0x0007e4000c101d34 */
.L_x_1160:
[----:B------:R-:W-:Y:S05]  /*13a30*/  BSYNC B1 ;  /* 0x0000000000017941 */ /* 0x000fea0003800000 */
.L_x_1159:
[----:B--2---:R2:W4:Y:S01]  /*13a40*/  SHFL.IDX PT, R0, R5, 0x1, 0x181f ;  /* 0x00381f0005007f89 */ /* 0x00452200000e0000 */
[----:B------:R-:W-:Y:S03]  /*13a50*/  BSSY B1, `(.L_x_1161) ;  /* 0x000000c000017945 */ /* 0x000fe60003800000 */
[----:B-1-3--:R2:W1:Y:S01]  /*13a60*/  SHFL.IDX PT, R2, R4, 0x1, 0x181f ;  /* 0x00381f0004027f89 */ /* 0x00a46200000e0000 */
[----:B------:R-:W-:Y:S05]  /*13a70*/  @P1 BRA `(.L_x_1162) ;  /* 0x0000000000241947 */ /* 0x000fea0003800000 */
[----:B------:R-:W-:Y:S02]  /*13a80*/  ULDC UR4, c[0x0][0xac8] ;  /* 0x0002b20000047ab9 */ /* 0x000fe40000000800 */
[----:B------:R-:W-:Y:S02]  /*13a90*/  ISETP.GE.AND P3, PT, R18, UR4, PT ;  /* 0x0000000412007c0c */ /* 0x000fe4000bf66270 */
[----:B------:R-:W-:-:S11]  /*13aa0*/  ISETP.GE.AND P4, PT, R19, UR4, PT ;  /* 0x0000000413007c0c */ /* 0x000fd6000bf86270 */
[CC--:B-1----:R-:W-:Y:S02]  /*13ab0*/  @!P3 LEA R8, P1, R18.reuse, R2.reuse, 0x1 ;  /* 0x000000021208b211 */ /* 0x0c2fe400078208ff */
[C---:B------:R-:W-:Y:S02]  /*13ac0*/  @!P4 LEA R2, P2, R19.reuse, R2, 0x1 ;  /* 0x000000021302c211 */ /* 0x040fe400078408ff */
[-C--:B----4-:R-:W-:Y:S02]  /*13ad0*/  @!P3 LEA.HI.X R9, R18, R0.reuse, R204, 0x1, P1 ;  /* 0x000000001209b211 */ /* 0x090fe400008f0ccc */
[----:B------:R-:W-:-:S03]  /*13ae0*/  @!P4 LEA.HI.X R3, R19, R0, R203, 0x1, P2 ;  /* 0x000000001303c211 */ /* 0x000fc600010f0ccb */
[----:B------:R3:W-:Y:S04]  /*13af0*/  @!P3 ST.E.128 desc[UR52][R8.64], RZ ;  /* 0x000000ff0800b985 */ /* 0x0007e8000c101d34 */
[----:B------:R3:W-:Y:S02]  /*13b00*/  @!P4 ST.E.128 desc[UR52][R2.64], RZ ;  /* 0x000000ff0200c985 */ /* 0x0007e4000c101d34 */
.L_x_1162:
[----:B------:R-:W-:Y:S05]  /*13b10*/  BSYNC B1 ;  /* 0x0000000000017941 */ /* 0x000fea0003800000 */
.L_x_1161:
[----:B----4-:R4:W0:Y:S01]  /*13b20*/  SHFL.IDX PT, R0, R5, 0x2, 0x181f ;  /* 0x00581f0005007f89 */ /* 0x01082200000e0000 */
        /* <DEDUP_REMOVED lines=8> */
[-C--:B0-----:R-:W-:Y:S02]  /*13bb0*/  @!P2 LEA.HI.X R9, R18, R0.reuse, R204, 0x1, P0 ;  /* 0x000000001209a211 */ /* 0x081fe400000f0ccc */
[----:B------:R-:W-:-:S03]  /*13bc0*/  @!P3 LEA.HI.X R3, R19, R0, R203, 0x1, P1 ;  /* 0x000000001303b211 */ /* 0x000fc600008f0ccb */
[----:B------:R3:W-:Y:S04]  /*13bd0*/  @!P2 ST.E.128 desc[UR52][R8.64], RZ ;  /* 0x000000ff0800a985 */ /* 0x0007e8000c101d34 */
[----:B------:R3:W-:Y:S02]  /*13be0*/  @!P3 ST.E.128 desc[UR52][R2.64], RZ ;  /* 0x000000ff0200b985 */ /* 0x0007e4000c101d34 */
.L_x_1164:
[----:B------:R-:W-:Y:S05]  /*13bf0*/  BSYNC B1 ;  /* 0x0000000000017941 */ /* 0x000fea0003800000 */
.L_x_1163:
[----:B0-----:R-:W-:Y:S01]  /*13c00*/  VIADD R0, R6, 0x60 ;  /* 0x0000006006007836 */ /* 0x001fe20000000000 */
[----:B--2-4-:R-:W0:Y:S04]  /*13c10*/  SHFL.IDX PT, R5, R5, 0x3, 0x181f ;  /* 0x00781f0005057f89 */ /* 0x014e2800000e0000 */
[----:B------:R-:W-:Y:S01]  /*13c20*/  ISETP.GE.AND P0, PT, R0, R11, PT ;  /* 0x0000000b0000720c */ /* 0x000fe20003f06270 */
[----:B-1-3--:R1:W2:-:S12]  /*13c30*/  SHFL.IDX PT, R2, R4, 0x3, 0x181f ;  /* 0x00781f0004027f89 */ /* 0x00a29800000e0000 */
[----:B-1----:R-:W-:Y:S05]  /*13c40*/  @P0 BRA `(.L_x_1153) ;  /* 0x0000000000240947 */ /* 0x002fea0003800000 */
[----:B------:R-:W-:Y:S02]  /*13c50*/  ULDC UR4, c[0x0][0xac8] ;  /* 0x0002b20000047ab9 */ /* 0x000fe40000000800 */
[----:B------:R-:W-:Y:S02]  /*13c60*/  ISETP.GE.AND P2, PT, R18, UR4, PT ;  /* 0x0000000412007c0c */ /* 0x000fe4000bf46270 */
[----:B------:R-:W-:-:S11]  /*13c70*/  ISETP.GE.AND P3, PT, R19, UR4, PT ;  /* 0x0000000413007c0c */ /* 0x000fd6000bf66270 */
[CC--:B--2---:R-:W-:Y:S02]  /*13c80*/  @!P2 LEA R6, P0, R18.reuse, R2.reuse, 0x1 ;  /* 0x000000021206a211 */ /* 0x0c4fe400078008ff */
[C---:B------:R-:W-:Y:S02]  /*13c90*/  @!P3 LEA R2, P1, R19.reuse, R2, 0x1 ;  /* 0x000000021302b211 */ /* 0x040fe400078208ff */
[-C--:B0-----:R-:W-:Y:S02]  /*13ca0*/  @!P2 LEA.HI.X R7, R18, R5.reuse, R204, 0x1, P0 ;  /* 0x000000051207a211 */ /* 0x081fe400000f0ccc */
[----:B------:R-:W-:-:S03]  /*13cb0*/  @!P3 LEA.HI.X R3, R19, R5, R203, 0x1, P1 ;  /* 0x000000051303b211 */ /* 0x000fc600008f0ccb */
[----:B------:R0:W-:Y:S04]  /*13cc0*/  @!P2 ST.E.128 desc[UR52][R6.64], RZ ;  /* 0x000000ff0600a985 */ /* 0x0001e8000c101d34 */
[----:B------:R0:W-:Y:S02]  /*13cd0*/  @!P3 ST.E.128 desc[UR52][R2.64], RZ ;  /* 0x000000ff0200b985 */ /* 0x0001e4000c101d34 */
.L_x_1153:
[----:B------:R-:W-:Y:S05]  /*13ce0*/  BSYNC B0 ;  /* 0x0000000000007941 */ /* 0x000fea0003800000 */
.L_x_1143:
[----:B------:R-:W-:Y:S02]  /*13cf0*/  ULDC UR4, c[0x0][0xc3c] ;  /* 0x00030f0000047ab9 */ /* 0x000fe40000000800 */
[----:B------:R-:W-:-:S06]  /*13d00*/  UISETP.GE.AND UP0, UPT, UR50, UR4, UPT ;  /* 0x000000043200728c */ /* 0x000fcc000bf06270 */
[----:B------:R-:W-:-:S13]  /*13d10*/  PLOP3.LUT P0, PT, PT, PT, UP0, 0x80, 0x0 ;  /* 0x000000000000781c */ /* 0x000fda0003f0f008 */
[----:B------:R-:W-:Y:S05]  /*13d20*/  @!P0 BRA `(.L_x_1165) ;  /* 0xfffffed000b88947 */ /* 0x000fea000383ffff */
[----:B------:R-:W-:Y:S05]  /*13d30*/  EXIT ;  /* 0x000000000000794d */ /* 0x000fea0003800000 */
.L_x_1056:
        /* <DEDUP_REMOVED lines=22> */
.L_x_1166:
        /* <DEDUP_REMOVED lines=21> */
[----:B------:R-:W-:Y:S02]  /*13ff0*/  IMAD.IADD R7, R4, 0x1, R7 ;  /* 0x0000000104077824 */ /* 0x000fe400078e0207 */
[----:B------:R-:W0:Y:S03]  /*14000*/  LDC R4, c[0x0][0xc38] ;  /* 0x00030e00ff047b82 */ /* 0x000e260000000800 */
[----:B------:R-:W1:Y:S02]  /*14010*/  SHFL.UP PT, R8, R7, 0x2, RZ ;  /* 0x0440000007087989 */ /* 0x000e6400000e00ff */
[----:B-1----:R-:W-:-:S05]  /*14020*/  SEL R8, R8, RZ, P2 ;  /* 0x000000ff08087207 */ /* 0x002fca0001000000 */
[----:B------:R-:W-:Y:S02]  /*14030*/  IMAD.IADD R8, R7, 0x1, R8 ;  /* 0x0000000107087824 */ /* 0x000fe400078e0208 */
[----:B------:R-:W1:Y:S03]  /*14040*/  S2R R7, SR_CTAID.X ;  /* 0x0000000000077919 */ /* 0x000e660000002500 */
[----:B------:R-:W2:Y:S02]  /*14050*/  SHFL.UP PT, R9, R8, 0x4, RZ ;  /* 0x0480000008097989 */ /* 0x000ea400000e00ff */
[----:B--2---:R-:W-:-:S05]  /*14060*/  SEL R9, R9, RZ, P3 ;  /* 0x000000ff09097207 */ /* 0x004fca0001800000 */
[----:B------:R-:W-:-:S05]  /*14070*/  IMAD.IADD R9, R8, 0x1, R9 ;  /* 0x0000000108097824 */ /* 0x000fca00078e0209 */
[----:B------:R-:W2:Y:S02]  /*14080*/  SHFL.UP PT, R2, R9, 0x8, RZ ;  /* 0x0500000009027989 */ /* 0x000ea400000e00ff */
[----:B--2---:R-:W-:-:S05]  /*14090*/  SEL R2, R2, RZ, P4 ;  /* 0x000000ff02027207 */ /* 0x004fca0002000000 */
[----:B------:R-:W-:-:S05]  /*140a0*/  IMAD.IADD R2, R9, 0x1, R2 ;  /* 0x0000000109027824 */ /* 0x000fca00078e0202 */
[----:B------:R-:W2:Y:S02]  /*140b0*/  SHFL.UP PT, R3, R2, 0x10, RZ ;  /* 0x0600000002037989 */ /* 0x000ea400000e00ff */
[----:B--2---:R-:W-:-:S05]  /*140c0*/  SEL R3, R3, RZ, P5 ;  /* 0x000000ff03037207 */ /* 0x004fca0002800000 */
[----:B------:R-:W-:-:S05]  /*140d0*/  IMAD.IADD R3, R2, 0x1, R3 ;  /* 0x0000000102037824 */ /* 0x000fca00078e0203 */
[----:B------:R-:W0:Y:S02]  /*140e0*/  SHFL.IDX PT, R11, R3, 0x1f, 0x1f ;  /* 0x03e01f00030b7f89 */ /* 0x000e2400000e0000 */
[----:B0-----:R-:W-:-:S04]  /*140f0*/  IMAD R8, R11, R4, RZ ;  /* 0x000000040b087224 */ /* 0x001fc800078e02ff */
[----:B------:R-:W-:Y:S01]  /*14100*/  IMAD.MOV.U32 R9, RZ, RZ, R8 ;  /* 0x000000ffff097224 */ /* 0x000fe200078e0008 */
[----:B-1----:R-:W-:-:S13]  /*14110*/  ISETP.GT.AND P6, PT, R8, R7, PT ;  /* 0x000000070800720c */ /* 0x002fda0003fc4270 */
[----:B------:R-:W-:Y:S05]  /*14120*/  @P6 BRA `(.L_x_1168) ;  /* 0x0000000000a86947 */ /* 0x000fea0003800000 */
[----:B------:R-:W-:Y:S01]  /*14130*/  IMAD.MOV.U32 R8, RZ, RZ, R9 ;  /* 0x000000ffff087224 */ /* 0x000fe200078e0009 */
[----:B------:R-:W-:Y:S01]  /*14140*/  UMOV UR42, URZ ;  /* 0x0000003f002a7c82 */ /* 0x000fe20008000000 */
[----:B------:R-:W-:-:S05]  /*14150*/  ULDC UR5, c[0x0][0xc3c] ;  /* 0x00030f0000057ab9 */ /* 0x000fca0000000800 */
.L_x_1170:
        /* <DEDUP_REMOVED lines=22> */
[----:B------:R-:W-:Y:S02]  /*142c0*/  IMAD.IADD R9, R4, 0x1, R9 ;  /* 0x0000000104097824 */ /* 0x000fe400078e0209 */
[----:B------:R-:W0:Y:S03]  /*142d0*/  LDC R4, c[0x0][0xc38] ;  /* 0x00030e00ff047b82 */ /* 0x000e260000000800 */
[----:B------:R-:W1:Y:S02]  /*142e0*/  SHFL.UP PT, R10, R9, 0x4, RZ ;  /* 0x04800000090a7989 */ /* 0x000e6400000e00ff */
[----:B-1----:R-:W-:-:S05]  /*142f0*/  SEL R10, R10, RZ, P3 ;  /* 0x000000ff0a0a7207 */ /* 0x002fca0001800000 */
[----:B------:R-:W-:-:S05]  /*14300*/  IMAD.IADD R10, R9, 0x1, R10 ;  /* 0x00000001090a7824 */ /* 0x000fca00078e020a */
[----:B------:R-:W1:Y:S02]  /*14310*/  SHFL.UP PT, R2, R10, 0x8, RZ ;  /* 0x050000000a027989 */ /* 0x000e6400000e00ff */
[----:B-1----:R-:W-:-:S05]  /*14320*/  SEL R3, R2, RZ, P4 ;  /* 0x000000ff02037207 */ /* 0x002fca0002000000 */
[----:B------:R-:W-:-:S05]  /*14330*/  IMAD.IADD R3, R10, 0x1, R3 ;  /* 0x000000010a037824 */ /* 0x000fca00078e0203 */
[----:B------:R-:W1:Y:S02]  /*14340*/  SHFL.UP PT, R2, R3, 0x10, RZ ;  /* 0x0600000003027989 */ /* 0x000e6400000e00ff */
[----:B-1----:R-:W-:-:S05]  /*14350*/  SEL R2, R2, RZ, P5 ;  /* 0x000000ff02027207 */ /* 0x002fca0002800000 */
[----:B------:R-:W-:-:S05]  /*14360*/  IMAD.IADD R2, R3, 0x1, R2 ;  /* 0x0000000103027824 */ /* 0x000fca00078e0202 */
[----:B------:R-:W0:Y:S02]  /*14370*/  SHFL.IDX PT, R11, R2, 0x1f, 0x1f ;  /* 0x03e01f00020b7f89 */ /* 0x000e2400000e0000 */
[----:B0-----:R-:W-:-:S04]  /*14380*/  IMAD R9, R11, R4, RZ ;  /* 0x000000040b097224 */ /* 0x001fc800078e02ff */
[----:B------:R-:W-:-:S05]  /*14390*/  IMAD.IADD R8, R9, 0x1, R8 ;  /* 0x0000000109087824 */ /* 0x000fca00078e0208 */
[----:B------:R-:W-:-:S13]  /*143a0*/  ISETP.GT.AND P6, PT, R8, R7, PT ;  /* 0x000000070800720c */ /* 0x000fda0003fc4270 */
[----:B------:R-:W-:Y:S05]  /*143b0*/  @!P6 BRA `(.L_x_1170) ;  /* 0xfffffffc0068e947 */ /* 0x000fea000383ffff */
[----:B------:R-:W-:-:S07]  /*143c0*/  IMAD.MOV.U32 R3, RZ, RZ, R2 ;  /* 0x000000ffff037224 */ /* 0x000fce00078e0002 */
.L_x_1168:
        /* <DEDUP_REMOVED lines=8> */
[----:B------:R-:W-:-:S04]  /*14450*/  IMAD.U32 R11, RZ, RZ, UR4 ;  /* 0x00000004ff0b7e24 */ /* 0x000fc8000f8e00ff */
[----:B------:R0:W1:Y:S04]  /*14460*/  SHFL.IDX PT, R8, R5, R8, 0x1f ;  /* 0x00001f0805087589 */ /* 0x00006800000e0000 */
[----:B------:R0:W2:Y:S01]  /*14470*/  SHFL.IDX PT, R6, R6, R11, 0x1f ;  /* 0x00001f0b06067589 */ /* 0x0000a200000e0000 */
[----:B------:R-:W-:Y:S05]  /*14480*/  @!P0 BRA `(.L_x_1171) ;  /* 0x00000000000c8947 */ /* 0x000fea0003800000 */
[----:B------:R-:W-:-:S06]  /*14490*/  UIADD3 UR5, UR4, -0x1, URZ ;  /* 0xffffffff04057890 */ /* 0x000fcc000fffe03f */
[----:B------:R-:W-:-:S05]  /*144a0*/  IMAD.U32 R2, RZ, RZ, UR5 ;  /* 0x00000005ff027e24 */ /* 0x000fca000f8e00ff */
[----:B------:R3:W4:Y:S02]  /*144b0*/  SHFL.IDX PT, R9, R3, R2, 0x1f ;  /* 0x00001f0203097589 */ /* 0x00072400000e0000 */
.L_x_1171:
[----:B---34-:R-:W-:Y:S01]  /*144c0*/  IMAD R2, R9, R4, R10 ;  /* 0x0000000409027224 */ /* 0x018fe200078e020a */
[----:B-1----:R-:W-:Y:S01]  /*144d0*/  ISETP.NE.AND P0, PT, R8, 0x1, PT ;  /* 0x000000010800780c */ /* 0x002fe20003f05270 */
[----:B------:R-:W-:Y:S02]  /*144e0*/  UIADD3 UR42, UR4, UR42, URZ ;  /* 0x0000002a042a7290 */ /* 0x000fe4000fffe03f */
[----:B0-----:R-:W-:Y:S01]  /*144f0*/  IMAD.IADD R5, R7, 0x1, -R2 ;  /* 0x0000000107057824 */ /* 0x001fe200078e0a02 */
[----:B------:R0:W-:Y:S09]  /*14500*/  STL [R1+0x10], R2 ;  /* 0x0000100201007387 */ /* 0x0001f20000100800 */
[----:B------:R-:W-:Y:S05]  /*14510*/  @!P0 BRA `(.L_x_1172) ;  /* 0x0000000000e08947 */ /* 0x000fea0003800000 */
[----:B--2---:R-:W-:Y:S02]  /*14520*/  IABS R4, R6 ;  /* 0x0000000600047213 */ /* 0x004fe40000000000 */
[----:B------:R-:W-:Y:S02]  /*14530*/  IABS R7, R8 ;  /* 0x0000000800077213 */ /* 0x000fe40000000000 */
[----:B------:R-:W1:Y:S08]  /*14540*/  I2F.RP R9, R4 ;  /* 0x0000000400097306 */ /* 0x000e700000209400 */
[----:B------:R-:W2:Y:S08]  /*14550*/  I2F.RP R10, R7 ;  /* 0x00000007000a7306 */ /* 0x000eb00000209400 */
[----:B-1----:R-:W0:Y:S08]  /*14560*/  MUFU.RCP R9, R9 ;  /* 0x0000000900097308 */ /* 0x002e300000001000 */
[----:B--2---:R-:W-:Y:S01]  /*14570*/  MUFU.RCP R10, R10 ;  /* 0x0000000a000a7308 */ /* 0x004fe20000001000 */
[----:B0-----:R-:W-:Y:S01]  /*14580*/  VIADD R2, R9, 0xffffffe ;  /* 0x0ffffffe09027836 */ /* 0x001fe20000000000 */
[----:B------:R-:W-:-:S06]  /*14590*/  IABS R9, R6 ;  /* 0x0000000600097213 */ /* 0x000fcc0000000000 */
[----:B------:R0:W1:Y:S02]  /*145a0*/  F2I.FTZ.U32.TRUNC.NTZ R3, R2 ;  /* 0x0000000200037305 */ /* 0x000064000021f000 */
[----:B0-----:R-:W-:Y:S02]  /*145b0*/  IMAD.MOV.U32 R2, RZ, RZ, RZ ;  /* 0x000000ffff027224 */ /* 0x001fe400078e00ff */
[----:B-1----:R-:W-:-:S04]  /*145c0*/  IMAD.MOV R11, RZ, RZ, -R3 ;  /* 0x000000ffff0b7224 */ /* 0x002fc800078e0a03 */
[----:B------:R-:W-:-:S04]  /*145d0*/  IMAD R11, R11, R4, RZ ;  /* 0x000000040b0b7224 */ /* 0x000fc800078e02ff */
[----:B------:R-:W-:Y:S01]  /*145e0*/  IMAD.HI.U32 R3, R3, R11, R2 ;  /* 0x0000000b03037227 */ /* 0x000fe200078e0002 */
[----:B------:R-:W-:-:S03]  /*145f0*/  IABS R2, R5 ;  /* 0x0000000500027213 */ /* 0x000fc60000000000 */
[----:B------:R-:W-:Y:S02]  /*14600*/  IMAD.MOV R11, RZ, RZ, -R9 ;  /* 0x000000ffff0b7224 */ /* 0x000fe400078e0a09 */
[----:B------:R-:W-:-:S04]  /*14610*/  IMAD.HI.U32 R9, R3, R2, RZ ;  /* 0x0000000203097227 */ /* 0x000fc800078e00ff */
[----:B------:R-:W-:Y:S02]  /*14620*/  VIADD R3, R10, 0xffffffe ;  /* 0x0ffffffe0a037836 */ /* 0x000fe40000000000 */
[----:B------:R-:W-:-:S04]  /*14630*/  IMAD R11, R9, R11, R2 ;  /* 0x0000000b090b7224 */ /* 0x000fc800078e0202 */
[----:B------:R-:W0:Y:S01]  /*14640*/  F2I.FTZ.U32.TRUNC.NTZ R3, R3 ;  /* 0x0000000300037305 */ /* 0x000e22000021f000 */
[----:B------:R-:W-:-:S13]  /*14650*/  ISETP.GT.U32.AND P1, PT, R4, R11, PT ;  /* 0x0000000b0400720c */ /* 0x000fda0003f24070 */
[----:B------:R-:W-:Y:S02]  /*14660*/  @!P1 IMAD.IADD R11, R11, 0x1, -R4 ;  /* 0x000000010b0b9824 */ /* 0x000fe400078e0a04 */
[----:B0-----:R-:W-:Y:S02]  /*14670*/  IMAD.MOV R2, RZ, RZ, -R3 ;  /* 0x000000ffff027224 */ /* 0x001fe400078e0a03 */
[----:B------:R-:W-:Y:S01]  /*14680*/  @!P1 VIADD R9, R9, 0x1 ;  /* 0x0000000109099836 */ /* 0x000fe20000000000 */
[----:B------:R-:W-:Y:S01]  /*14690*/  ISETP.GE.U32.AND P0, PT, R11, R4, PT ;  /* 0x000000040b00720c */ /* 0x000fe20003f06070 */
[----:B------:R-:W-:Y:S01]  /*146a0*/  IMAD R11, R2, R7, RZ ;  /* 0x00000007020b7224 */ /* 0x000fe200078e02ff */
[----:B------:R-:W-:Y:S01]  /*146b0*/  ISETP.NE.AND P1, PT, R6, RZ, PT ;  /* 0x000000ff0600720c */ /* 0x000fe20003f25270 */
[----:B------:R-:W-:-:S04]  /*146c0*/  IMAD.MOV.U32 R2, RZ, RZ, RZ ;  /* 0x000000ffff027224 */ /* 0x000fc800078e00ff */
[----:B------:R-:W-:Y:S01]  /*146d0*/  IMAD.HI.U32 R4, R3, R11, R2 ;  /* 0x0000000b03047227 */ /* 0x000fe200078e0002 */
[----:B------:R-:W-:-:S04]  /*146e0*/  LOP3.LUT R2, R5, R6, RZ, 0x3c, !PT ;  /* 0x0000000605027212 */ /* 0x000fc800078e3cff */
[----:B------:R-:W-:Y:S01]  /*146f0*/  ISETP.GE.AND P2, PT, R2, RZ, PT ;  /* 0x000000ff0200720c */ /* 0x000fe20003f46270 */
[----:B------:R-:W-:Y:S01]  /*14700*/  @P0 VIADD R9, R9, 0x1 ;  /* 0x0000000109090836 */ /* 0x000fe20000000000 */
[----:B------:R-:W-:-:S05]  /*14710*/  IABS R2, R8 ;  /* 0x0000000800027213 */ /* 0x000fca0000000000 */
[----:B------:R-:W-:-:S06]  /*14720*/  IMAD.MOV R2, RZ, RZ, -R2 ;  /* 0x000000ffff027224 */ /* 0x000fcc00078e0a02 */
[----:B------:R-:W-:Y:S01]  /*14730*/  @!P2 IMAD.MOV R9, RZ, RZ, -R9 ;  /* 0x000000ffff09a224 */ /* 0x000fe200078e0a09 */
[----:B------:R-:W-:-:S04]  /*14740*/  @!P1 LOP3.LUT R9, RZ, R6, RZ, 0x33, !PT ;  /* 0x00000006ff099212 */ /* 0x000fc800078e33ff */
        /* <DEDUP_REMOVED lines=15> */
[--C-:B------:R-:W-:Y:S02]  /*14840*/  IMAD R8, R8, R2, R9.reuse ;  /* 0x0000000208087224 */ /* 0x100fe400078e0209 */
[----:B------:R-:W-:Y:S02]  /*14850*/  IMAD.MOV R2, RZ, RZ, -R9 ;  /* 0x000000ffff027224 */ /* 0x000fe400078e0a09 */
[----:B------:R-:W-:Y:S02]  /*14860*/  IMAD R3, R8, 0x10000, R3 ;  /* 0x0001000008037824 */ /* 0x000fe400078e0203 */
[----:B------:R-:W-:-:S03]  /*14870*/  IMAD R2, R6, R2, R5 ;  /* 0x0000000206027224 */ /* 0x000fc600078e0205 */
[----:B------:R0:W-:Y:S01]  /*14880*/  STL [R1+0x18], R3 ;  /* 0x0000180301007387 */ /* 0x0001e20000100800 */
[----:B------:R-:W-:Y:S05]  /*14890*/  BRA `(.L_x_1173) ;  /* 0x0000000000fc7947 */ /* 0x000fea0003800000 */
.L_x_1172:
[----:B------:R-:W-:Y:S02]  /*148a0*/  ULDC.64 UR4, c[0x0][0xc90] ;  /* 0x0003240000047ab9 */ /* 0x000fe40000000a00 */
[----:B------:R-:W-:-:S06]  /*148b0*/  UIMAD.WIDE UR4, UR42, 0x4, UR4 ;  /* 0x000000042a0478a5 */ /* 0x000fcc000f8e0204 */
[----:B0-----:R-:W-:Y:S02]  /*148c0*/  IMAD.U32 R2, RZ, RZ, UR4 ;  /* 0x00000004ff027e24 */ /* 0x001fe4000f8e00ff */
[----:B------:R-:W-:-:S05]  /*148d0*/  IMAD.U32 R3, RZ, RZ, UR5 ;  /* 0x00000005ff037e24 */ /* 0x000fca000f8e00ff */
[----:B------:R0:W2:Y:S02]  /*148e0*/  LDG.E R7, desc[UR52][R2.64] ;  /* 0x0000003402077981 */ /* 0x0000a4000c1e1900 */
[----:B0-----:R-:W-:Y:S02]  /*148f0*/  IMAD.MOV.U32 R2, RZ, RZ, RZ ;  /* 0x000000ffff027224 */ /* 0x001fe400078e00ff */
[----:B--2---:R-:W-:-:S05]  /*14900*/  IMAD R8, R6, R7, RZ ;  /* 0x0000000706087224 */ /* 0x004fca00078e02ff */
[----:B------:R-:W-:-:S04]  /*14910*/  IABS R9, R8 ;  /* 0x0000000800097213 */ /* 0x000fc80000000000 */
[----:B------:R-:W0:Y:S08]  /*14920*/  I2F.RP R10, R9 ;  /* 0x00000009000a7306 */ /* 0x000e300000209400 */
[----:B0-----:R-:W0:Y:S02]  /*14930*/  MUFU.RCP R10, R10 ;  /* 0x0000000a000a7308 */ /* 0x001e240000001000 */
[----:B0-----:R-:W-:-:S06]  /*14940*/  VIADD R11, R10, 0xffffffe ;  /* 0x0ffffffe0a0b7836 */ /* 0x001fcc0000000000 */
[----:B------:R-:W0:Y:S02]  /*14950*/  F2I.FTZ.U32.TRUNC.NTZ R3, R11 ;  /* 0x0000000b00037305 */ /* 0x000e24000021f000 */
[----:B0-----:R-:W-:-:S04]  /*14960*/  IMAD.MOV R12, RZ, RZ, -R3 ;  /* 0x000000ffff0c7224 */ /* 0x001fc800078e0a03 */
[----:B------:R-:W-:-:S04]  /*14970*/  IMAD R13, R12, R9, RZ ;  /* 0x000000090c0d7224 */ /* 0x000fc800078e02ff */
[----:B------:R-:W-:Y:S01]  /*14980*/  IMAD.HI.U32 R2, R3, R13, R2 ;  /* 0x0000000d03027227 */ /* 0x000fe200078e0002 */
[----:B------:R-:W-:Y:S02]  /*14990*/  IABS R13, R5 ;  /* 0x00000005000d7213 */ /* 0x000fe40000000000 */
[----:B------:R-:W-:-:S03]  /*149a0*/  IABS R3, R8 ;  /* 0x0000000800037213 */ /* 0x000fc60000000000 */
[----:B------:R-:W-:-:S04]  /*149b0*/  IMAD.HI.U32 R2, R2, R13, RZ ;  /* 0x0000000d02027227 */ /* 0x000fc800078e00ff */
[----:B------:R-:W-:-:S04]  /*149c0*/  IMAD.MOV R3, RZ, RZ, -R3 ;  /* 0x000000ffff037224 */ /* 0x000fc800078e0a03 */
[----:B------:R-:W-:Y:S01]  /*149d0*/  IMAD R10, R2, R3, R13 ;  /* 0x00000003020a7224 */ /* 0x000fe200078e020d */
[----:B------:R-:W-:-:S04]  /*149e0*/  LOP3.LUT R3, R5, R8, RZ, 0x3c, !PT ;  /* 0x0000000805037212 */ /* 0x000fc800078e3cff */
[----:B------:R-:W-:Y:S02]  /*149f0*/  ISETP.GT.U32.AND P1, PT, R9, R10, PT ;  /* 0x0000000a0900720c */ /* 0x000fe40003f24070 */
[----:B------:R-:W-:-:S11]  /*14a00*/  ISETP.GE.AND P2, PT, R3, RZ, PT ;  /* 0x000000ff0300720c */ /* 0x000fd60003f46270 */
[----:B------:R-:W-:Y:S02]  /*14a10*/  @!P1 IMAD.IADD R10, R10, 0x1, -R9 ;  /* 0x000000010a0a9824 */ /* 0x000fe400078e0a09 */
[----:B------:R-:W-:Y:S01]  /*14a20*/  @!P1 VIADD R2, R2, 0x1 ;  /* 0x0000000102029836 */ /* 0x000fe20000000000 */
[----:B------:R-:W-:Y:S02]  /*14a30*/  ISETP.NE.AND P1, PT, R8, RZ, PT ;  /* 0x000000ff0800720c */ /* 0x000fe40003f25270 */
[----:B------:R-:W-:-:S13]  /*14a40*/  ISETP.GE.U32.AND P0, PT, R10, R9, PT ;  /* 0x000000090a00720c */ /* 0x000fda0003f06070 */
[----:B------:R-:W-:-:S04]  /*14a50*/  @P0 VIADD R2, R2, 0x1 ;  /* 0x0000000102020836 */ /* 0x000fc80000000000 */
[----:B------:R-:W-:Y:S01]  /*14a60*/  @!P2 IMAD.MOV R2, RZ, RZ, -R2 ;  /* 0x000000ffff02a224 */ /* 0x000fe200078e0a02 */
[----:B------:R-:W-:-:S05]  /*14a70*/  @!P1 LOP3.LUT R2, RZ, R8, RZ, 0x33, !PT ;  /* 0x00000008ff029212 */ /* 0x000fca00078e33ff */
[----:B------:R-:W-:Y:S02]  /*14a80*/  IMAD R9, R7, R2, RZ ;  /* 0x0000000207097224 */ /* 0x000fe400078e02ff */
[----:B------:R-:W-:Y:S02]  /*14a90*/  IMAD.MOV R2, RZ, RZ, -R2 ;  /* 0x000000ffff027224 */ /* 0x000fe400078e0a02 */
[----:B------:R-:W-:Y:S02]  /*14aa0*/  IMAD.MOV R3, RZ, RZ, -R9 ;  /* 0x000000ffff037224 */ /* 0x000fe400078e0a09 */
[----:B------:R-:W-:-:S03]  /*14ab0*/  IMAD R5, R8, R2, R5 ;  /* 0x0000000208057224 */ /* 0x000fc600078e0205 */
[----:B------:R-:W-:-:S04]  /*14ac0*/  VIADDMNMX R4, R3, R4, R7, PT ;  /* 0x0000000403047246 */ /* 0x000fc80003800107 */
[-C--:B------:R-:W-:Y:S02]  /*14ad0*/  IABS R7, R4.reuse ;  /* 0x0000000400077213 */ /* 0x080fe40000000000 */
[----:B------:R-:W-:Y:S02]  /*14ae0*/  IABS R8, R4 ;  /* 0x0000000400087213 */ /* 0x000fe40000000000 */
[----:B------:R-:W0:Y:S03]  /*14af0*/  I2F.RP R10, R7 ;  /* 0x00000007000a7306 */ /* 0x000e260000209400 */
[----:B------:R-:W-:-:S05]  /*14b00*/  IMAD.MOV R8, RZ, RZ, -R8 ;  /* 0x000000ffff087224 */ /* 0x000fca00078e0a08 */
[----:B0-----:R-:W0:Y:S02]  /*14b10*/  MUFU.RCP R10, R10 ;  /* 0x0000000a000a7308 */ /* 0x001e240000001000 */
[----:B0-----:R-:W-:-:S06]  /*14b20*/  VIADD R3, R10, 0xffffffe ;  /* 0x0ffffffe0a037836 */ /* 0x001fcc0000000000 */
[----:B------:R-:W0:Y:S02]  /*14b30*/  F2I.FTZ.U32.TRUNC.NTZ R3, R3 ;  /* 0x0000000300037305 */ /* 0x000e24000021f000 */
[----:B0-----:R-:W-:-:S04]  /*14b40*/  IMAD.MOV R2, RZ, RZ, -R3 ;  /* 0x000000ffff027224 */ /* 0x001fc800078e0a03 */
[----:B------:R-:W-:Y:S02]  /*14b50*/  IMAD R11, R2, R7, RZ ;  /* 0x00000007020b7224 */ /* 0x000fe400078e02ff */
[----:B------:R-:W-:-:S04]  /*14b60*/  IMAD.MOV.U32 R2, RZ, RZ, RZ ;  /* 0x000000ffff027224 */ /* 0x000fc800078e00ff */
[----:B------:R-:W-:Y:S01]  /*14b70*/  IMAD.HI.U32 R2, R3, R11, R2 ;  /* 0x0000000b03027227 */ /* 0x000fe200078e0002 */
[----:B------:R-:W-:Y:S02]  /*14b80*/  IABS R11, R5 ;  /* 0x00000005000b7213 */ /* 0x000fe40000000000 */
[----:B------:R-:W-:Y:S02]  /*14b90*/  LOP3.LUT R3, R5, R4, RZ, 0x3c, !PT ;  /* 0x0000000405037212 */ /* 0x000fe400078e3cff */
[----:B------:R-:W-:Y:S01]  /*14ba0*/  IADD3 R5, R9, 0x1000000, R5 ;  /* 0x0100000009057810 */ /* 0x000fe20007ffe005 */
        /* <DEDUP_REMOVED lines=10> */
[----:B------:R-:W-:Y:S01]  /*14c50*/  @!P1 LOP3.LUT R2, RZ, R4, RZ, 0x33, !PT ;  /* 0x00000004ff029212 */ /* 0x000fe200078e33ff */
[----:B------:R-:W-:-:S04]  /*14c60*/  IMAD.MOV R4, RZ, RZ, -R4 ;  /* 0x000000ffff047224 */ /* 0x000fc800078e0a04 */
[----:B------:R-:W-:-:S05]  /*14c70*/  IMAD R3, R2, R4, R5 ;  /* 0x0000000402037224 */ /* 0x000fca00078e0205 */
[----:B------:R1:W-:Y:S02]  /*14c80*/  STL [R1+0x18], R3 ;  /* 0x0000180301007387 */ /* 0x0003e40000100800 */
.L_x_1173:
[----:B01----:R-:W-:-:S05]  /*14c90*/  LOP3.LUT R3, RZ, R2, RZ, 0x33, !PT ;  /* 0x00000002ff037212 */ /* 0x003fca00078e33ff */
[----:B------:R-:W-:-:S05]  /*14ca0*/  IMAD.IADD R2, R6, 0x1, R3 ;  /* 0x0000000106027824 */ /* 0x000fca00078e0203 */
[----:B------:R1:W-:Y:S01]  /*14cb0*/  STL [R1+0x14], R2 ;  /* 0x0000140201007387 */ /* 0x0003e20000100800 */
[----:B------:R-:W-:Y:S05]  /*14cc0*/  BRA `(.L_x_1174) ;  /* 0x00000000000c7947 */ /* 0x000fea0003800000 */
.L_x_1169:
[----:B------:R0:W-:Y:S04]  /*14cd0*/  STL [R1+0x10], R7 ;  /* 0x0000100701007387 */ /* 0x0001e80000100800 */
[----:B------:R0:W-:Y:S04]  /*14ce0*/  STL [R1+0x14], RZ ;  /* 0x000014ff01007387 */ /* 0x0001e80000100800 */
[----:B------:R0:W-:Y:S02]  /*14cf0*/  STL [R1+0x18], RZ ;  /* 0x000018ff01007387 */ /* 0x0001e40000100800 */
.L_x_1174:
[----:B------:R-:W2:Y:S04]  /*14d00*/  LDL R4, [R1+0x10] ;  /* 0x0000100001047983 */ /* 0x000ea80000100800 */
[----:B------:R-:W2:Y:S04]  /*14d10*/  LDL R5, [R1+0x14] ;  /* 0x0000140001057983 */ /* 0x000ea80000100800 */
[----:B------:R-:W2:Y:S01]  /*14d20*/  LDL R6, [R1+0x18] ;  /* 0x0000180001067983 */ /* 0x000ea20000100800 */
[----:B------:R-:W-:Y:S01]  /*14d30*/  ISETP.NE.AND P0, PT, R0, RZ, PT ;  /* 0x000000ff0000720c */ /* 0x000fe20003f05270 */
[----:B-1----:R-:W-:-:S12]  /*14d40*/  IMAD.U32 R2, RZ, RZ, UR42 ;  /* 0x0000002aff027e24 */ /* 0x002fd8000f8e00ff */
[----:B------:R-:W1:Y:S01]  /*14d50*/  @!P0 S2R R3, SR_CgaCtaId ;  /* 0x0000000000038919 */ /* 0x000e620000008800 */
[----:B------:R-:W-:Y:S01]  /*14d60*/  @!P0 MOV R0, 0x400 ;  /* 0x0000040000008802 */ /* 0x000fe20000000f00 */
[----:B0-----:R-:W-:-:S03]  /*14d70*/  @!P0 IMAD.MOV.U32 R7, RZ, RZ, R2 ;  /* 0x000000ffff078224 */ /* 0x001fc600078e0002 */
[----:B-1----:R-:W-:-:S05]  /*14d80*/  @!P0 LEA R0, R3, R0, 0x18 ;  /* 0x0000000003008211 */ /* 0x002fca00078ec0ff */
[----:B--2---:R0:W-:Y:S01]  /*14d90*/  @!P0 STS.128 [R0+0x228d0], R4 ;  /* 0x0228d00400008388 */ /* 0x0041e20000000c00 */
[----:B------:R-:W-:Y:S06]  /*14da0*/  BAR.ARV 0x5, 0x180 ;  /* 0x0146000000007b1d */ /* 0x000fec0000002000 */
.L_x_1167:
        /* <DEDUP_REMOVED lines=8> */
[----:B------:R-:W1:Y:S01]  /*14e30*/  S2R R8, SR_TID.X ;  /* 0x0000000000087919 */ /* 0x000e620000002100 */
[----:B------:R-:W0:Y:S01]  /*14e40*/  S2UR UR5, SR_CgaCtaId ;  /* 0x00000000000579c3 */ /* 0x000e220000008800 */
[----:B------:R-:W-:Y:S01]  /*14e50*/  UMOV UR4, 0x400 ;  /* 0x0000040000047882 */ /* 0x000fe20000000000 */
[----:B------:R-:W-:Y:S01]  /*14e60*/  IMAD.MOV.U32 R19, RZ, RZ, RZ ;  /* 0x000000ffff137224 */ /* 0x000fe200078e00ff */
[----:B------:R-:W-:Y:S01]  /*14e70*/  ULDC UR40, c[0x0][0xc] ;  /* 0x0000030000287ab9 */ /* 0x000fe20000000800 */
[----:B------:R-:W-:Y:S02]  /*14e80*/  ULOP3.LUT UR39, UR38, 0x1, URZ, 0xfc, !UPT ;  /* 0x0000000126277892 */ /* 0x000fe4000f8efc3f */
[----:B------:R-:W-:Y:S01]  /*14e90*/  ULOP3.LUT UR41, UR38, 0x2, URZ, 0xfc, !UPT ;  /* 0x0000000226297892 */ /* 0x000fe2000f8efc3f */
[----:B------:R-:W-:Y:S01]  /*14ea0*/  ULDC.64 UR44, c[0x0][0x198] ;  /* 0x00006600002c7ab9 */ /* 0x000fe20000000a00 */
[----:B0-----:R-:W-:-:S06]  /*14eb0*/  ULEA UR4, UR5, UR4, 0x18 ;  /* 0x0000000405047291 */ /* 0x001fcc000f8ec03f */
[----:B------:R-:W-:Y:S01]  /*14ec0*/  IMAD.U32 R17, RZ, RZ, UR4 ;  /* 0x00000004ff117e24 */ /* 0x000fe2000f8e00ff */
[C---:B-1----:R-:W-:Y:S01]  /*14ed0*/  LOP3.LUT R6, R8.reuse, 0x7f, RZ, 0xc0, !PT ;  /* 0x0000007f08067812 */ /* 0x042fe200078ec0ff */
[C---:B------:R-:W-:Y:S01]  /*14ee0*/  IMAD.SHL.U32 R2, R8.reuse, 0x80, RZ ;  /* 0x0000008008027824 */ /* 0x040fe200078e00ff */
[----:B------:R-:W-:Y:S02]  /*14ef0*/  R2P PR, R8, 0x6 ;  /* 0x0000000608007804 */ /* 0x000fe40000000000 */
[----:B------:R-:W-:Y:S02]  /*14f00*/  SHF.R.U32.HI R3, RZ, 0x5, R6 ;  /* 0x00000005ff037819 */ /* 0x000fe40000011606 */
[C---:B------:R-:W-:Y:S02]  /*14f10*/  LOP3.LUT R0, R2.reuse, 0x380, RZ, 0xc0, !PT ;  /* 0x0000038002007812 */ /* 0x040fe400078ec0ff */
[----:B------:R-:W-:Y:S02]  /*14f20*/  LOP3.LUT R4, R2, 0x400, RZ, 0xc0, !PT ;  /* 0x0000040002047812 */ /* 0x000fe400078ec0ff */
[----:B------:R-:W-:Y:S01]  /*14f30*/  LOP3.LUT R7, R0, 0x10, R8, 0xf8, !PT ;  /* 0x0000001000077812 */ /* 0x000fe200078ef808 */
[----:B------:R-:W-:-:S02]  /*14f40*/  IMAD R5, R3, 0x10, R0 ;  /* 0x0000001003057824 */ /* 0x000fc400078e0200 */
[----:B------:R-:W-:Y:S02]  /*14f50*/  IMAD.SHL.U32 R0, R8, 0x10, RZ ;  /* 0x0000001008007824 */ /* 0x000fe400078e00ff */
[----:B------:R-:W-:-:S03]  /*14f60*/  IMAD R4, R3, 0x800, R4 ;  /* 0x0000080003047824 */ /* 0x000fc600078e0204 */
[--C-:B------:R-:W-:Y:S02]  /*14f70*/  LOP3.LUT R5, R5, 0x70, R0.reuse, 0x78, !PT ;  /* 0x0000007005057812 */ /* 0x100fe400078e7800 */
[----:B------:R-:W-:Y:S02]  /*14f80*/  LOP3.LUT R7, R7, 0x70, R0, 0x78, !PT ;  /* 0x0000007007077812 */ /* 0x000fe400078e7800 */
[----:B------:R-:W-:Y:S02]  /*14f90*/  LOP3.LUT R9, R5, 0xc00, R2, 0xf8, !PT ;  /* 0x00000c0005097812 */ /* 0x000fe400078ef802 */
[----:B------:R-:W-:Y:S01]  /*14fa0*/  LOP3.LUT R2, R0, 0x40, RZ, 0xc0, !PT ;  /* 0x0000004000027812 */ /* 0x000fe200078ec0ff */
[----:B------:R-:W-:Y:S02]  /*14fb0*/  IMAD.IADD R5, R4, 0x1, R7 ;  /* 0x0000000104057824 */ /* 0x000fe400078e0207 */
[----:B------:R-:W-:Y:S02]  /*14fc0*/  STL [R1+0x28], R9 ;  /* 0x0000280901007387 */ /* 0x000fe40000100800 */
[----:B------:R-:W-:Y:S01]  /*14fd0*/  IMAD R4, R3, 0x200, R2 ;  /* 0x0000020003047824 */ /* 0x000fe200078e0202 */
[----:B------:R-:W-:Y:S01]  /*14fe0*/  LOP3.LUT R2, R0, 0x1b0, RZ, 0xc0, !PT ;  /* 0x000001b000027812 */ /* 0x000fe200078ec0ff */
[----:B------:R-:W-:Y:S01]  /*14ff0*/  IMAD.SHL.U32 R3, R8, 0x2, RZ ;  /* 0x0000000208037824 */ /* 0x000fe200078e00ff */
[----:B------:R0:W-:Y:S04]  /*15000*/  STL [R1+0x24], R5 ;  /* 0x0000240501007387 */ /* 0x0001e80000100800 */
[----:B------:R-:W-:Y:S01]  /*15010*/  LOP3.LUT R2, R2, 0x30, R3, 0x78, !PT ;  /* 0x0000003002027812 */ /* 0x000fe200078e7803 */
[----:B------:R-:W-:-:S03]  /*15020*/  IMAD.MOV.U32 R3, RZ, RZ, 0x20 ;  /* 0x00000020ff037424 */ /* 0x000fc600078e00ff */
[----:B------:R-:W-:Y:S02]  /*15030*/  IADD3 R2, R17, R4, R2 ;  /* 0x0000000411027210 */ /* 0x000fe40007ffe002 */
[----:B------:R-:W-:Y:S01]  /*15040*/  LOP3.LUT R4, R0, 0x30, RZ, 0xc0, !PT ;  /* 0x0000003000047812 */ /* 0x000fe200078ec0ff */
[----:B------:R-:W-:Y:S01]  /*15050*/  IMAD.MOV.U32 R0, RZ, RZ, 0x40 ;  /* 0x00000040ff007424 */ /* 0x000fe200078e00ff */
[----:B------:R-:W-:Y:S01]  /*15060*/  SEL R3, R3, 0xffffffe0, !P1 ;  /* 0xffffffe003037807 */ /* 0x000fe20004800000 */
[----:B------:R1:W-:Y:S01]  /*15070*/  STL [R1+0x2c], R2 ;  /* 0x00002c0201007387 */ /* 0x0003e20000100800 */
[----:B0-----:R-:W-:Y:S02]  /*15080*/  SHF.R.U32.HI R5, RZ, 0x2, R6 ;  /* 0x00000002ff057819 */ /* 0x001fe40000011606 */
[----:B------:R-:W-:-:S05]  /*15090*/  SEL R0, R0, 0xffffffc0, !P2 ;  /* 0xffffffc000007807 */ /* 0x000fca0005000000 */
[----:B------:R0:W-:Y:S01]  /*150a0*/  STL [R1+0xc], R0 ;  /* 0x00000c0001007387 */ /* 0x0001e20000100800 */
[----:B-1----:R-:W-:-:S03]  /*150b0*/  IMAD.SHL.U32 R2, R8, 0x20, RZ ;  /* 0x0000002008027824 */ /* 0x002fc600078e00ff */
[----:B------:R-:W-:Y:S02]  /*150c0*/  STL [R1+0x8], R3 ;  /* 0x0000080301007387 */ /* 0x000fe40000100800 */
[----:B------:R-:W-:Y:S02]  /*150d0*/  LOP3.LUT R2, R5, 0x60, R2, 0xf8, !PT ;  /* 0x0000006005027812 */ /* 0x000fe400078ef802 */
[----:B------:R-:W-:Y:S01]  /*150e0*/  STL [R1+0x38], RZ ;  /* 0x000038ff01007387 */ /* 0x000fe20000100800 */
[----:B------:R-:W-:Y:S01]  /*150f0*/  LOP3.LUT R2, R4, 0x40, RZ, 0xfc, !PT ;  /* 0x0000004004027812 */ /* 0x000fe200078efcff */
[----:B0-----:R-:W-:-:S05]  /*15100*/  IMAD.MOV.U32 R0, RZ, RZ, 0x1 ;  /* 0x00000001ff007424 */ /* 0x001fca00078e00ff */
[----:B------:R0:W-:Y:S02]  /*15110*/  STL [R1], R0 ;  /* 0x0000000001007387 */ /* 0x0001e40000100800 */
[----:B0-----:R-:W-:-:S07]  /*15120*/  LOP3.LUT R0, R4, 0x80, RZ, 0xfc, !PT ;  /* 0x0000008004007812 */ /* 0x001fce00078efcff */
.L_x_1253:
[----:B------:R-:W-:Y:S01]  /*15130*/  ULDC.64 UR4, c[0x0][0xa28] ;  /* 0x00028a0000047ab9 */ /* 0x000fe20000000a00 */
[----:B------:R-:W-:Y:S01]  /*15140*/  ULDC.64 UR8, c[0x0][0xa00] ;  /* 0x0002800000087ab9 */ /* 0x000fe20000000a00 */
[----:B------:R-:W-:Y:S01]  /*15150*/  UISETP.NE.U32.AND UP0, UPT, UR4, URZ, UPT ;  /* 0x0000003f0400728c */ /* 0x000fe2000bf05070 */
[----:B------:R-:W-:Y:S01]  /*15160*/  ISETP.NE.U32.AND P0, PT, RZ, UR8, PT ;  /* 0x00000008ff007c0c */ /* 0x000fe2000bf05070 */
[----:B------:R-:W-:Y:S01]  /*15170*/  ULDC.64 UR6, c[0x0][0xa00] ;  /* 0x0002800000067ab9 */ /* 0x000fe20000000a00 */
[----:B------:R-:W-:Y:S01]  /*15180*/  IMAD.MOV.U32 R0, RZ, RZ, RZ ;  /* 0x000000ffff007224 */ /* 0x000fe200078e00ff */
[----:B------:R-:W-:Y:S01]  /*15190*/  UISETP.NE.AND.EX UP0, UPT, UR5, URZ, UPT, UP0 ;  /* 0x0000003f0500728c */ /* 0x000fe2000bf05300 */
[----:B------:R-:W-:Y:S01]  /*151a0*/  ISETP.NE.AND.EX P0, PT, RZ, UR9, PT, P0 ;  /* 0x00000009ff007c0c */ /* 0x000fe2000bf05300 */
[----:B------:R-:W-:Y:S01]  /*151b0*/  UIMAD.WIDE UR6, UR42, 0x4, UR6 ;  /* 0x000000042a0678a5 */ /* 0x000fe2000f8e0206 */
[----:B0-----:R-:W2:Y:S01]  /*151c0*/  LDL.LU R7, [R1+0x18] ;  /* 0x0000180001077983 */ /* 0x001ea20000300800 */
[----:B------:R-:W-:Y:S01]  /*151d0*/  ULDC.64 UR10, c[0x0][0xa18] ;  /* 0x00028600000a7ab9 */ /* 0x000fe20000000a00 */
[----:B-1----:R-:W0:Y:S01]  /*151e0*/  LDC R6, c[0x0][0x288] ;  /* 0x0000a200ff067b82 */ /* 0x002e220000000800 */
[----:B------:R-:W-:Y:S01]  /*151f0*/  PLOP3.LUT P1, PT, PT, PT, UP0, 0x80, 0x0 ;  /* 0x000000000000781c */ /* 0x000fe20003f2f008 */
[----:B------:R-:W-:Y:S01]  /*15200*/  ULDC.64 UR8, c[0x0][0xa08] ;  /* 0x0002820000087ab9 */ /* 0x000fe20000000a00 */
[----:B---3--:R-:W-:-:S02]  /*15210*/  IMAD.U32 R2, RZ, RZ, UR6 ;  /* 0x00000006ff027e24 */ /* 0x008fc4000f8e00ff */
[----:B------:R-:W-:Y:S01]  /*15220*/  IMAD.U32 R3, RZ, RZ, UR7 ;  /* 0x00000007ff037e24 */ /* 0x000fe2000f8e00ff */
[----:B------:R-:W-:Y:S02]  /*15230*/  @UP0 ULDC.64 UR4, c[0x0][0xa28] ;  /* 0x00028a0000040ab9 */ /* 0x000fe40000000a00 */
[----:B------:R-:W-:Y:S02]  /*15240*/  @UP0 UIMAD.WIDE UR4, UR42, 0x4, UR4 ;  /* 0x000000042a0408a5 */ /* 0x000fe4000f8e0204 */
[----:B------:R1:W3:Y:S01]  /*15250*/  @P0 LDG.E R5, desc[UR52][R2.64] ;  /* 0x0000003402050981 */ /* 0x0002e2000c1e1900 */
[----:B------:R-:W-:-:S04]  /*15260*/  UISETP.NE.U32.AND UP0, UPT, UR10, URZ, UPT ;  /* 0x0000003f0a00728c */ /* 0x000fc8000bf05070 */
[----:B------:R-:W-:Y:S01]  /*15270*/  UISETP.NE.AND.EX UP0, UPT, UR11, URZ, UPT, UP0 ;  /* 0x0000003f0b00728c */ /* 0x000fe2000bf05300 */
[----:B-1----:R-:W-:Y:S02]  /*15280*/  IMAD.U32 R2, RZ, RZ, UR4 ;  /* 0x00000004ff027e24 */ /* 0x002fe4000f8e00ff */
[----:B------:R-:W-:Y:S01]  /*15290*/  IMAD.U32 R3, RZ, RZ, UR5 ;  /* 0x00000005ff037e24 */ /* 0x000fe2000f8e00ff */
[----:B------:R-:W-:-:S04]  /*152a0*/  ULDC.64 UR4, c[0x0][0xa08] ;  /* 0x0002820000047ab9 */ /* 0x000fc80000000a00 */
[----:B------:R1:W5:Y:S01]  /*152b0*/  @P1 LDG.E R0, desc[UR52][R2.64] ;  /* 0x0000003402001981 */ /* 0x000362000c1e1900 */
[----:B------:R-:W-:Y:S01]  /*152c0*/  ISETP.NE.U32.AND P1, PT, RZ, UR4, PT ;  /* 0x00000004ff007c0c */ /* 0x000fe2000bf25070 */
[----:B------:R-:W-:Y:S01]  /*152d0*/  UIMAD.WIDE UR8, UR42, 0x4, UR8 ;  /* 0x000000042a0878a5 */ /* 0x000fe2000f8e0208 */
[----:B------:R-:W-:Y:S02]  /*152e0*/  IMAD.MOV.U32 R4, RZ, RZ, RZ ;  /* 0x000000ffff047224 */ /* 0x000fe400078e00ff */
[----:B------:R-:W-:Y:S01]  /*152f0*/  ISETP.NE.AND.EX P1, PT, RZ, UR5, PT, P1 ;  /* 0x00000005ff007c0c */ /* 0x000fe2000bf25310 */
[----:B------:R-:W-:Y:S01]  /*15300*/  @UP0 ULDC.64 UR4, c[0x0][0xa18] ;  /* 0x0002860000040ab9 */ /* 0x000fe20000000a00 */
[----:B------:R-:W-:Y:S01]  /*15310*/  PLOP3.LUT P4, PT, PT, PT, UP0, 0x80, 0x0 ;  /* 0x000000000000781c */ /* 0x000fe20003f8f008 */
[----:B------:R-:W-:Y:S01]  /*15320*/  @UP0 UIMAD.WIDE UR4, UR42, 0x4, UR4 ;  /* 0x000000042a0408a5 */ /* 0x000fe2000f8e0204 */
[----:B-1----:R-:W-:Y:S02]  /*15330*/  IMAD.U32 R2, RZ, RZ, UR8 ;  /* 0x00000008ff027e24 */ /* 0x002fe4000f8e00ff */
[----:B------:R-:W-:-:S07]  /*15340*/  IMAD.U32 R3, RZ, RZ, UR9 ;  /* 0x00000009ff037e24 */ /* 0x000fce000f8e00ff */
[----:B------:R1:W5:Y:S02]  /*15350*/  @P1 LDG.E R4, desc[UR52][R2.64] ;  /* 0x0000003402041981 */ /* 0x000364000c1e1900 */
[----:B-1----:R-:W-:Y:S02]  /*15360*/  IMAD.U32 R2, RZ, RZ, UR4 ;  /* 0x00000004ff027e24 */ /* 0x002fe4000f8e00ff */
[----:B------:R-:W-:Y:S01]  /*15370*/  IMAD.U32 R3, RZ, RZ, UR5 ;  /* 0x00000005ff037e24 */ /* 0x000fe2000f8e00ff */
[----:B------:R-:W-:Y:S01]  /*15380*/  UMOV UR43, URZ ;  /* 0x0000003f002b7c82 */ /* 0x000fe20008000000 */
[----:B------:R-:W-:-:S03]  /*15390*/  ULDC.64 UR4, c[0x0][0xa20] ;  /* 0x0002880000047ab9 */ /* 0x000fc60000000a00 */
[----:B0-----:R0:W4:Y:S01]  /*153a0*/  @P4 LDG.E R6, desc[UR52][R2.64] ;  /* 0x0000003402064981 */ /* 0x001122000c1e1900 */
[----:B------:R-:W-:-:S04]  /*153b0*/  ISETP.NE.U32.AND P3, PT, RZ, UR4, PT ;  /* 0x00000004ff007c0c */ /* 0x000fc8000bf65070 */
[----:B------:R-:W-:Y:S01]  /*153c0*/  ISETP.NE.AND.EX P3, PT, RZ, UR5, PT, P3 ;  /* 0x00000005ff007c0c */ /* 0x000fe2000bf65330 */
[----:B0-----:R-:W0:Y:S02]  /*153d0*/  LDC.64 R2, c[0x0][0x418] ;  /* 0x00010600ff027b82 */ /* 0x001e240000000a00 */
[----:B0-----:R-:W-:-:S04]  /*153e0*/  ISETP.NE.U32.AND P2, PT, R2, RZ, PT ;  /* 0x000000ff0200720c */ /* 0x001fc80003f45070 */
[----:B------:R-:W-:Y:S02]  /*153f0*/  ISETP.NE.AND.EX P2, PT, R3, RZ, PT, P2 ;  /* 0x000000ff0300720c */ /* 0x000fe40003f45320 */
[C---:B--2---:R-:W-:Y:S02]  /*15400*/  R2UR UR36, R7.reuse ;  /* 0x00000000072472ca */ /* 0x044fe400000e0000 */
[C---:B------:R-:W-:Y:S02]  /*15410*/  LOP3.LUT R2, R7.reuse, 0xff000000, RZ, 0xc0, !PT ;  /* 0xff00000007027812 */ /* 0x040fe400078ec0ff */
[----:B------:R-:W-:Y:S02]  /*15420*/  LOP3.LUT R7, R7, 0xff0000, RZ, 0xc0, !PT ;  /* 0x00ff000007077812 */ /* 0x000fe400078ec0ff */
[----:B------:R-:W-:-:S04]  /*15430*/  SHF.R.U32.HI R2, RZ, 0x8, R2 ;  /* 0x00000008ff027819 */ /* 0x000fc80000011602 */
[----:B------:R-:W-:Y:S02]  /*15440*/  LEA.HI R7, R7, R2, RZ, 0x10 ;  /* 0x0000000207077211 */ /* 0x000fe400078f80ff */
[----:B---3--:R-:W-:Y:S01]  /*15450*/  @P0 R2UR UR43, R5 ;  /* 0x00000000052b02ca */ /* 0x008fe200000e0000 */
[----:B------:R-:W-:Y:S01]  /*15460*/  ULOP3.LUT UR36, UR36, 0xffff, URZ, 0xc0, !UPT ;  /* 0x0000ffff24247892 */ /* 0x000fe2000f8ec03f */
[----:B------:R-:W0:Y:S02]  /*15470*/  LDC R5, c[0x0][0x424] ;  /* 0x00010900ff057b82 */ /* 0x000e240000000800 */
[----:B0-----:R-:W-:Y:S01]  /*15480*/  SEL R5, R5, 0x1, P2 ;  /* 0x0000000105057807 */ /* 0x001fe20001000000 */
[----:B----4-:R0:W-:Y:S01]  /*15490*/  STL [R1+0x30], R6 ;  /* 0x0000300601007387 */ /* 0x0101e20000100800 */
[----:B------:R-:W-:-:S04]  /*154a0*/  IMAD.MOV.U32 R9, RZ, RZ, R6 ;  /* 0x000000ffff097224 */ /* 0x000fc800078e0006 */
[----:B0-----:R-:W0:Y:S02]  /*154b0*/  LDC R6, c[0x0][0x2f0] ;  /* 0x0000bc00ff067b82 */ /* 0x001e240000000800 */
[----:B0-----:R-:W-:Y:S01]  /*154c0*/  IMAD R5, R5, R6, RZ ;  /* 0x0000000605057224 */ /* 0x001fe200078e02ff */
[----:B------:R-:W-:Y:S06]  /*154d0*/  @P4 BRA `(.L_x_1176) ;  /* 0x00000000001c4947 */ /* 0x000fec0003800000 */
[----:B------:R-:W-:Y:S05]  /*154e0*/  @!P0 BRA `(.L_x_1176) ;  /* 0x0000000000188947 */ /* 0x000fea0003800000 */
[----:B------:R-:W-:Y:S02]  /*154f0*/  IMAD.U32 R2, RZ, RZ, UR6 ;  /* 0x00000006ff027e24 */ /* 0x000fe4000f8e00ff */
[----:B------:R-:W-:-:S05]  /*15500*/  IMAD.U32 R3, RZ, RZ, UR7 ;  /* 0x00000007ff037e24 */ /* 0x000fca000f8e00ff */
[----:B------:R-:W2:Y:S04]  /*15510*/  LDG.E R6, desc[UR52][R2.64] ;  /* 0x0000003402067981 */ /* 0x000ea8000c1e1900 */
[----:B------:R-:W2:Y:S02]  /*15520*/  LDG.E R2, desc[UR52][R2.64+0x4] ;  /* 0x0000043402027981 */ /* 0x000ea4000c1e1900 */
[----:B--2---:R-:W-:-:S05]  /*15530*/  IMAD.IADD R9, R2, 0x1, -R6 ;  /* 0x0000000102097824 */ /* 0x004fca00078e0a06 */
[----:B------:R0:W-:Y:S02]  /*15540*/  STL [R1+0x30], R9 ;  /* 0x0000300901007387 */ /* 0x0001e40000100800 */
.L_x_1176:
[----:B-----5:R-:W-:-:S05]  /*15550*/  IMAD.IADD R2, R4, 0x1, R0 ;  /* 0x0000000104027824 */ /* 0x020fca00078e0200 */
[----:B------:R1:W-:Y:S01]  /*15560*/  STL [R1+0x1c], R2 ;  /* 0x00001c0201007387 */ /* 0x0003e20000100800 */
[----:B------:R-:W-:Y:S05]  /*15570*/  @!P3 BRA `(.L_x_1177) ;  /* 0x000000000018b947 */ /* 0x000fea0003800000 */
[----:B------:R-:W-:Y:S02]  /*15580*/  ULDC.64 UR4, c[0x0][0xa20] ;  /* 0x0002880000047ab9 */ /* 0x000fe40000000a00 */
[----:B------:R-:W-:-:S06]  /*15590*/  UIMAD.WIDE UR4, UR42, 0x4, UR4 ;  /* 0x000000042a0478a5 */ /* 0x000fcc000f8e0204 */
[----:B-1----:R-:W-:Y:S02]  /*155a0*/  IMAD.U32 R2, RZ, RZ, UR4 ;  /* 0x00000004ff027e24 */ /* 0x002fe4000f8e00ff */
[----:B------:R-:W-:-:S05]  /*155b0*/  IMAD.U32 R3, RZ, RZ, UR5 ;  /* 0x00000005ff037e24 */ /* 0x000fca000f8e00ff */
[----:B------:R1:W5:Y:S01]  /*155c0*/  LDG.E R5, desc[UR52][R2.64] ;  /* 0x0000003402057981 */ /* 0x000362000c1e1900 */
[----:B------:R-:W-:Y:S05]  /*155d0*/  BRA `(.L_x_1178) ;  /* 0x0000000000187947 */ /* 0x000fea0003800000 */
.L_x_1177:
[----:B------:R-:W-:Y:S05]  /*155e0*/  @!P1 BRA `(.L_x_1178) ;  /* 0x0000000000149947 */ /* 0x000fea0003800000 */
[----:B-1----:R-:W-:Y:S02]  /*155f0*/  IMAD.U32 R2, RZ, RZ, UR8 ;  /* 0x00000008ff027e24 */ /* 0x002fe4000f8e00ff */
[----:B------:R-:W-:-:S05]  /*15600*/  IMAD.U32 R3, RZ, RZ, UR9 ;  /* 0x00000009ff037e24 */ /* 0x000fca000f8e00ff */
[----:B------:R-:W2:Y:S04]  /*15610*/  LDG.E R5, desc[UR52][R2.64] ;  /* 0x0000003402057981 */ /* 0x000ea8000c1e1900 */
[----:B------:R-:W2:Y:S02]  /*15620*/  LDG.E R2, desc[UR52][R2.64+0x4] ;  /* 0x0000043402027981 */ /* 0x000ea4000c1e1900 */
[----:B--2---:R-:W-:-:S07]  /*15630*/  IMAD.IADD R5, R2, 0x1, -R5 ;  /* 0x0000000102057824 */ /* 0x004fce00078e0a05 */
.L_x_1178:
[----:B------:R-:W2:Y:S01]  /*15640*/  LDL.LU R4, [R1+0x14] ;  /* 0x0000140001047983 */ /* 0x000ea20000300800 */
[----:B-1----:R-:W1:Y:S01]  /*15650*/  LDC R2, c[0x0][0x448] ;  /* 0x00011200ff027b82 */ /* 0x002e620000000800 */
[----:B-----5:R-:W-:Y:S01]  /*15660*/  IMAD.IADD R0, R5, 0x1, -R0 ;  /* 0x0000000105007824 */ /* 0x020fe200078e0a00 */
[----:B-1----:R-:W-:-:S13]  /*15670*/  ISETP.NE.AND P1, PT, R2, 0x1, PT ;  /* 0x000000010200780c */ /* 0x002fda0003f25270 */
[----:B------:R-:W1:Y:S08]  /*15680*/  @P1 LDC R3, c[0x0][0x44c] ;  /* 0x00011300ff031b82 */ /* 0x000e700000000800 */
[----:B------:R-:W3:Y:S01]  /*15690*/  @P1 LDC R2, c[0x0][0x450] ;  /* 0x00011400ff021b82 */ /* 0x000ee20000000800 */
[----:B--2---:R-:W-:-:S04]  /*156a0*/  IMAD.SHL.U32 R18, R4, 0x80, RZ ;  /* 0x0000008004127824 */ /* 0x004fc800078e00ff */
[----:B------:R-:W-:-:S04]  /*156b0*/  VIADD R4, R18, 0x7f ;  /* 0x0000007f12047836 */ /* 0x000fc80000000000 */
[----:B-1----:R-:W-:-:S04]  /*156c0*/  @P1 IMAD.HI.U32 R3, R4, R3, RZ ;  /* 0x0000000304031227 */ /* 0x002fc800078e00ff */
[----:B------:R-:W-:Y:S01]  /*156d0*/  IMAD.MOV.U32 R6, RZ, RZ, R4 ;  /* 0x000000ffff067224 */ /* 0x000fe200078e0004 */
[----:B---3--:R-:W-:Y:S02]  /*156e0*/  @P1 SHF.R.U32.HI R6, RZ, R2, R3 ;  /* 0x00000002ff061219 */ /* 0x008fe40000011603 */
[----:B------:R-:W-:-:S05]  /*156f0*/  IADD3 R2, R0, 0x1, -R9 ;  /* 0x0000000100027810 */ /* 0x000fca0007ffe809 */
[----:B------:R-:W-:Y:S02]  /*15700*/  IMAD.IADD R6, R2, 0x1, R6 ;  /* 0x0000000102067824 */ /* 0x000fe400078e0206 */
[----:B------:R-:W1:Y:S02]  /*15710*/  LDC.64 R2, c[0x0][0x9e0] ;  /* 0x00027800ff027b82 */ /* 0x000e640000000a00 */
[----:B-1----:R-:W-:Y:S01]  /*15720*/  ISETP.GE.AND P2, PT, R3, 0x1, PT ;  /* 0x000000010300780c */ /* 0x002fe20003f46270 */
[----:B------:R-:W-:-:S12]  /*15730*/  IMAD.IADD R2, R6, 0x1, R2 ;  /* 0x0000000106027824 */ /* 0x000fd800078e0202 */
[----:B------:R-:W-:Y:S05]  /*15740*/  @!P2 BRA `(.L_x_1179) ;  /* 0x000000000040a947 */ /* 0x000fea0003800000 */
[C---:B------:R-:W-:Y:S01]  /*15750*/  ISETP.GT.AND P0, PT, R6.reuse, RZ, PT ;  /* 0x000000ff0600720c */ /* 0x040fe20003f04270 */
[----:B------:R-:W-:-:S12]  /*15760*/  VIADD R8, R6, 0xffffffff ;  /* 0xffffffff06087836 */ /* 0x000fd80000000000 */
[----:B------:R-:W-:Y:S05]  /*15770*/  @P0 BRA `(.L_x_1180) ;  /* 0x00000000001c0947 */ /* 0x000fea0003800000 */
[----:B------:R-:W-:Y:S01]  /*15780*/  ISETP.NE.AND P0, PT, R3, 0x1, PT ;  /* 0x000000010300780c */ /* 0x000fe20003f05270 */
[----:B------:R-:W-:-:S12]  /*15790*/  IMAD.MOV R6, RZ, RZ, -R6 ;  /* 0x000000ffff067224 */ /* 0x000fd800078e0a06 */
[----:B------:R-:W1:Y:S02]  /*157a0*/  @P0 LDC.64 R4, c[0x0][0x9e8] ;  /* 0x00027a00ff040b82 */ /* 0x000e640000000a00 */
[----:B-1----:R-:W-:-:S05]  /*157b0*/  @P0 IMAD.HI.U32 R4, R6, R4, RZ ;  /* 0x0000000406040227 */ /* 0x002fca00078e00ff */
[----:B------:R-:W-:-:S04]  /*157c0*/  @P0 SHF.R.U32.HI R6, RZ, R5, R4 ;  /* 0x00000005ff060219 */ /* 0x000fc80000011604 */
[----:B------:R-:W-:Y:S01]  /*157d0*/  LOP3.LUT R8, RZ, R6, RZ, 0x33, !PT ;  /* 0x00000006ff087212 */ /* 0x000fe200078e33ff */
[----:B------:R-:W-:Y:S06]  /*157e0*/  BRA `(.L_x_1181) ;  /* 0x0000000000107947 */ /* 0x000fec0003800000 */
.L_x_1180:
[----:B------:R-:W-:-:S13]  /*157f0*/  ISETP.NE.AND P0, PT, R3, 0x1, PT ;  /* 0x000000010300780c */ /* 0x000fda0003f05270 */
[----:B------:R-:W1:Y:S02]  /*15800*/  @P0 LDC.64 R4, c[0x0][0x9e8] ;  /* 0x00027a00ff040b82 */ /* 0x000e640000000a00 */
[----:B-1----:R-:W-:-:S05]  /*15810*/  @P0 IMAD.HI.U32 R4, R8, R4, RZ ;  /* 0x0000000408040227 */ /* 0x002fca00078e00ff */
[----:B------:R-:W-:-:S07]  /*15820*/  @P0 SHF.R.U32.HI R8, RZ, R5, R4 ;  /* 0x00000005ff080219 */ /* 0x000fce0000011604 */
.L_x_1181:
[----:B------:R-:W-:-:S05]  /*15830*/  IMAD R8, R8, R3, R3 ;  /* 0x0000000308087224 */ /* 0x000fca00078e0203 */
[----:B------:R-:W-:-:S07]  /*15840*/  VIMNMX R2, R2, R8, PT ;  /* 0x0000000802027248 */ /* 0x000fce0003fe0100 */
.L_x_1179:
[----:B------:R-:W1:Y:S01]  /*15850*/  @P1 LDC R4, c[0x0][0x44c] ;  /* 0x00011300ff041b82 */ /* 0x000e620000000800 */
[----:B------:R-:W-:Y:S01]  /*15860*/  IMAD.MOV.U32 R5, RZ, RZ, R18 ;  /* 0x000000ffff057224 */ /* 0x000fe200078e0012 */
[----:B------:R-:W-:Y:S01]  /*15870*/  ULDC UR4, c[0x0][0x9dc] ;  /* 0x0002770000047ab9 */ /* 0x000fe20000000800 */
[----:B------:R-:W-:-:S05]  /*15880*/  VIADD R2, R2, 0x7f ;  /* 0x0000007f02027836 */ /* 0x000fca0000000000 */
[----:B------:R-:W2:Y:S01]  /*15890*/  @P1 LDC R6, c[0x0][0x450] ;  /* 0x00011400ff061b82 */ /* 0x000ea20000000800 */
[----:B-1----:R-:W-:-:S05]  /*158a0*/  @P1 IMAD.HI.U32 R4, R18, R4, RZ ;  /* 0x0000000412041227 */ /* 0x002fca00078e00ff */
[----:B--2---:R-:W-:Y:S02]  /*158b0*/  @P1 SHF.R.U32.HI R5, RZ, R6, R4 ;  /* 0x00000006ff051219 */ /* 0x004fe40000011604 */
[----:B------:R-:W-:Y:S02]  /*158c0*/  SHF.R.S32.HI R4, RZ, 0x1f, R2 ;  /* 0x0000001fff047819 */ /* 0x000fe40000011402 */
[----:B------:R-:W-:Y:S01]  /*158d0*/  IADD3 R6, R5, R0, -R9 ;  /* 0x0000000005067210 */ /* 0x000fe20007ffe809 */
[----:B------:R-:W-:Y:S01]  /*158e0*/  VIADD R0, R0, 0x7f ;  /* 0x0000007f00007836 */ /* 0x000fe20000000000 */
[----:B------:R-:W-:-:S04]  /*158f0*/  LEA.HI R4, R4, R2, RZ, 0x7 ;  /* 0x0000000204047211 */ /* 0x000fc800078f38ff */
[----:B------:R-:W-:-:S04]  /*15900*/  SHF.R.S32.HI R2, RZ, 0x1f, R0 ;  /* 0x0000001fff027819 */ /* 0x000fc80000011400 */
[----:B------:R-:W-:Y:S02]  /*15910*/  LEA.HI R2, R2, R0, RZ, 0x7 ;  /* 0x0000000002027211 */ /* 0x000fe400078f38ff */
[----:B------:R-:W-:Y:S02]  /*15920*/  SHF.R.S32.HI R0, RZ, 0x7, R4 ;  /* 0x00000007ff007819 */ /* 0x000fe40000011404 */
[----:B------:R-:W-:-:S04]  /*15930*/  SHF.R.S32.HI R2, RZ, 0x7, R2 ;  /* 0x00000007ff027819 */ /* 0x000fc80000011402 */
[----:B------:R-:W-:Y:S01]  /*15940*/  VIMNMX R0, R2, R0, PT ;  /* 0x0000000002007248 */ /* 0x000fe20003fe0100 */
[----:B------:R-:W-:Y:S01]  /*15950*/  VIADD R2, R6, -UR4 ;  /* 0x8000000406027c36 */ /* 0x000fe20008000000 */
[----:B------:R-:W-:Y:S06]  /*15960*/  @!P2 BRA `(.L_x_1182) ;  /* 0x00000000003ca947 */ /* 0x000fec0003800000 */
[----:B------:R-:W-:-:S13]  /*15970*/  ISETP.GT.AND P0, PT, R6, -0x1, PT ;  /* 0xffffffff0600780c */ /* 0x000fda0003f04270 */
[----:B------:R-:W-:Y:S05]  /*15980*/  @P0 BRA `(.L_x_1183) ;  /* 0x00000000001c0947 */ /* 0x000fea0003800000 */
[----:B------:R-:W-:Y:S02]  /*15990*/  ISETP.NE.AND P0, PT, R3, 0x1, PT ;  /* 0x000000010300780c */ /* 0x000fe40003f05270 */
[----:B------:R-:W-:-:S11]  /*159a0*/  LOP3.LUT R6, RZ, R6, RZ, 0x33, !PT ;  /* 0x00000006ff067212 */ /* 0x000fd600078e33ff */
[----:B------:R-:W1:Y:S02]  /*159b0*/  @P0 LDC.64 R4, c[0x0][0x9e8] ;  /* 0x00027a00ff040b82 */ /* 0x000e640000000a00 */
[----:B-1----:R-:W-:-:S05]  /*159c0*/  @P0 IMAD.HI.U32 R4, R6, R4, RZ ;  /* 0x0000000406040227 */ /* 0x002fca00078e00ff */
[----:B------:R-:W-:-:S04]  /*159d0*/  @P0 SHF.R.U32.HI R6, RZ, R5, R4 ;  /* 0x00000005ff060219 */ /* 0x000fc80000011604 */
[----:B------:R-:W-:Y:S01]  /*159e0*/  LOP3.LUT R6, RZ, R6, RZ, 0x33, !PT ;  /* 0x00000006ff067212 */ /* 0x000fe200078e33ff */
[----:B------:R-:W-:Y:S06]  /*159f0*/  BRA `(.L_x_1184) ;  /* 0x0000000000107947 */ /* 0x000fec0003800000 */
.L_x_1183:
[----:B------:R-:W-:-:S13]  /*15a00*/  ISETP.NE.AND P0, PT, R3, 0x1, PT ;  /* 0x000000010300780c */ /* 0x000fda0003f05270 */
[----:B------:R-:W1:Y:S02]  /*15a10*/  @P0 LDC.64 R4, c[0x0][0x9e8] ;  /* 0x00027a00ff040b82 */ /* 0x000e640000000a00 */
[----:B-1----:R-:W-:-:S05]  /*15a20*/  @P0 IMAD.HI.U32 R4, R6, R4, RZ ;  /* 0x0000000406040227 */ /* 0x002fca00078e00ff */
[----:B------:R-:W-:-:S07]  /*15a30*/  @P0 SHF.R.U32.HI R6, RZ, R5, R4 ;  /* 0x00000005ff060219 */ /* 0x000fce0000011604 */
.L_x_1184:
[----:B------:R-:W-:-:S05]  /*15a40*/  IMAD R3, R6, R3, RZ ;  /* 0x0000000306037224 */ /* 0x000fca00078e02ff */
[----:B------:R-:W-:-:S07]  /*15a50*/  VIMNMX R2, R2, R3, !PT ;  /* 0x0000000302027248 */ /* 0x000fce0007fe0100 */
.L_x_1182:
[----:B------:R-:W-:Y:S02]  /*15a60*/  SHF.R.U32.HI R5, RZ, 0x10, R7 ;  /* 0x00000010ff057819 */ /* 0x000fe40000011607 */
[----:B------:R-:W-:Y:S02]  /*15a70*/  SHF.R.S32.HI R3, RZ, 0x1f, R2 ;  /* 0x0000001fff037819 */ /* 0x000fe40000011402 */
[----:B------:R-:W-:Y:S02]  /*15a80*/  ISETP.NE.AND P0, PT, R5, RZ, PT ;  /* 0x000000ff0500720c */ /* 0x000fe40003f05270 */
[----:B------:R-:W-:Y:S01]  /*15a90*/  LEA.HI R3, R3, R2, RZ, 0x7 ;  /* 0x0000000203037211 */ /* 0x000fe200078f38ff */
[----:B------:R-:W-:-:S03]  /*15aa0*/  IMAD.MOV.U32 R2, RZ, RZ, RZ ;  /* 0x000000ffff027224 */ /* 0x000fc600078e00ff */
[----:B------:R-:W-:-:S04]  /*15ab0*/  SHF.R.S32.HI R3, RZ, 0x7, R3 ;  /* 0x00000007ff037819 */ /* 0x000fc80000011403 */
[----:B------:R-:W-:-:S03]  /*15ac0*/  VIMNMX R4, RZ, R3, !PT ;  /* 0x00000003ff047248 */ /* 0x000fc60007fe0100 */
[----:B------:R-:W1:Y:S01]  /*15ad0*/  @!P0 LDC R5, c[0x0][0x9f0] ;  /* 0x00027c00ff058b82 */ /* 0x000e620000000800 */
[----:B------:R-:W-:-:S13]  /*15ae0*/  ISETP.GT.AND P1, PT, R0, R4, PT ;  /* 0x000000040000720c */ /* 0x000fda0003f24270 */
[----:B------:R-:W-:Y:S05]  /*15af0*/  @!P1 BRA `(.L_x_1185) ;  /* 0x0000000000689947 */ /* 0x000fea0003800000 */
[-C--:B-1----:R-:W-:Y:S02]  /*15b00*/  IABS R6, R5.reuse ;  /* 0x0000000500067213 */ /* 0x082fe40000000000 */
[----:B0-----:R-:W-:Y:S02]  /*15b10*/  IABS R9, R5 ;  /* 0x0000000500097213 */ /* 0x001fe40000000000 */
        /* <DEDUP_REMOVED lines=9> */
[----:B------:R-:W-:-:S05]  /*15bb0*/  IADD3 R8, R5, -0x1, R0 ;  /* 0xffffffff05087810 */ /* 0x000fca0007ffe000 */
[----:B------:R-:W-:-:S05]  /*15bc0*/  IMAD.IADD R8, R8, 0x1, -R4 ;  /* 0x0000000108087824 */ /* 0x000fca00078e0a04 */
[----:B------:R-:W-:Y:S02]  /*15bd0*/  IABS R3, R8 ;  /* 0x0000000800037213 */ /* 0x000fe40000000000 */
[----:B------:R-:W-:-:S03]  /*15be0*/  LOP3.LUT R8, R8, R5, RZ, 0x3c, !PT ;  /* 0x0000000508087212 */ /* 0x000fc600078e3cff */
        /* <DEDUP_REMOVED lines=10> */
[----:B------:R-:W-:-:S07]  /*15c90*/  @!P1 LOP3.LUT R2, RZ, R5, RZ, 0x33, !PT ;  /* 0x00000005ff029212 */ /* 0x000fce00078e33ff */
.L_x_1185:
[----:B------:R-:W-:Y:S01]  /*15ca0*/  LOP3.LUT R7, R7, 0xff, RZ, 0xc0, !PT ;  /* 0x000000ff07077812 */ /* 0x000fe200078ec0ff */
[----:B------:R-:W-:Y:S04]  /*15cb0*/  BSSY B7, `(.L_x_1186) ;  /* 0x000031e000077945 */ /* 0x000fe80003800000 */
[----:B------:R-:W-:-:S05]  /*15cc0*/  IMAD R3, R7, R2, R4 ;  /* 0x0000000207037224 */ /* 0x000fca00078e0204 */
        /* <DEDUP_REMOVED lines=10> */
[----:B------:R-:W-:Y:S02]  /*15d70*/  VOTEU.ANY UR4, UPT, PT ;  /* 0x0000000000047886 */ /* 0x000fe400038e0100 */
[----:B------:R-:W2:Y:S08]  /*15d80*/  FLO.U32 R0, UR4 ;  /* 0x0000000400007d00 */ /* 0x000eb000080e0000 */
[----:B------:R-:W3:Y:S01]  /*15d90*/  POPC R4, UR4 ;  /* 0x0000000400047d09 */ /* 0x000ee20008000000 */
[----:B--2---:R-:W-:-:S02]  /*15da0*/  ISETP.EQ.U32.AND P0, PT, R0, R3, PT ;  /* 0x000000030000720c */ /* 0x004fc40003f02070 */
[----:B------:R-:W3:Y:S11]  /*15db0*/  LDC.64 R2, c[0x0][0xc60] ;  /* 0x00031800ff027b82 */ /* 0x000ef60000000a00 */
[----:B---3--:R-:W2:Y:S01]  /*15dc0*/  @P0 ATOMG.E.ADD.STRONG.GPU PT, R3, desc[UR52][R2.64], R4 ;  /* 0x00000004020309a8 */ /* 0x008ea200081ee1f4 */
[----:B-1----:R-:W1:Y:S02]  /*15dd0*/  S2R R5, SR_LTMASK ;  /* 0x0000000000057919 */ /* 0x002e640000003900 */
[----:B-1----:R-:W-:-:S06]  /*15de0*/  LOP3.LUT R5, R5, UR4, RZ, 0xc0, !PT ;  /* 0x0000000405057c12 */ /* 0x002fcc000f8ec0ff */
[----:B------:R-:W1:Y:S01]  /*15df0*/  POPC R5, R5 ;  /* 0x0000000500057309 */ /* 0x000e620000000000 */
[----:B--2---:R-:W1:Y:S02]  /*15e00*/  SHFL.IDX PT, R0, R3, R0, 0x1f ;  /* 0x00001f0003007589 */ /* 0x004e6400000e0000 */
[----:B-1----:R-:W-:-:S05]  /*15e10*/  IADD3 R0, R0, UR40, R5 ;  /* 0x0000002800007c10 */ /* 0x002fca000fffe005 */
[----:B------:R2:W-:Y:S01]  /*15e20*/  STL [R1+0x10], R0 ;  /* 0x0000100001007387 */ /* 0x0005e20000100800 */
[----:B------:R-:W-:Y:S05]  /*15e30*/  BRA `(.L_x_1188) ;  /* 0x0000003000147947 */ /* 0x000fea0003800000 */
.L_x_1187:
        /* <DEDUP_REMOVED lines=9> */
[----:B------:R-:W2:Y:S01]  /*15ed0*/  LDC.64 R2, c[0x4][R2] ;  /* 0x0100000002027b82 */ /* 0x000ea20000000a00 */
[----:B-1----:R-:W-:Y:S02]  /*15ee0*/  IMAD.U32 R5, RZ, RZ, UR7 ;  /* 0x00000007ff057e24 */ /* 0x002fe4000f8e00ff */
        /* <DEDUP_REMOVED lines=9> */
.L_x_1190:
[----:B------:R-:W-:Y:S05]  /*15f80*/  BSYNC B6 ;  /* 0x0000000000067941 */ /* 0x000fea0003800000 */
.L_x_1189:
        /* <DEDUP_REMOVED lines=13> */
[----:B------:R-:W3:Y:S01]  /*16060*/  LDC.64 R2, c[0x4][R2] ;  /* 0x0100000002027b82 */ /* 0x000ee20000000a00 */
        /* <DEDUP_REMOVED lines=9> */
[----:B0-23--:R-:W-:Y:S05]  /*16100*/  CALL.ABS.NOINC R2 ;  /* 0x0000000002007343 */ /* 0x00dfea0003c00000 */
.L_x_1192:
[----:B------:R-:W-:Y:S05]  /*16110*/  BSYNC B6 ;  /* 0x0000000000067941 */ /* 0x000fea0003800000 */
.L_x_1191:
        /* <DEDUP_REMOVED lines=20> */
.L_x_1194:
[----:B------:R-:W-:Y:S05]  /*16260*/  BSYNC B6 ;  /* 0x0000000000067941 */ /* 0x000fea0003800000 */
.L_x_1193:
        /* <DEDUP_REMOVED lines=19> */
.L_x_1196:
[----:B------:R-:W-:Y:S05]  /*163a0*/  BSYNC B6 ;  /* 0x0000000000067941 */ /* 0x000fea0003800000 */
.L_x_1195:
[----:B------:R-:W-:Y:S01]  /*163b0*/  ULDC.64 UR4, c[0x0][0x9f8] ;  /* 0x00027e0000047ab9 */ /* 0x000fe20000000a00 */
[----:B------:R-:W-:Y:S01]  /*163c0*/  IMAD.U32 R8, RZ, RZ, UR42 ;  /* 0x0000002aff087e24 */ /* 0x000fe2000f8e00ff */
[----:B------:R-:W-:-:S04]  /*163d0*/  UISETP.NE.U32.AND UP0, UPT, UR4, URZ, UPT ;  /* 0x0000003f0400728c */ /* 0x000fc8000bf05070 */
[----:B------:R-:W-:-:S06]  /*163e0*/  UISETP.NE.AND.EX UP0, UPT, UR5, URZ, UPT, UP0 ;  /* 0x0000003f0500728c */ /* 0x000fcc000bf05300 */
[----:B------:R-:W-:-:S05]  /*163f0*/  PLOP3.LUT P0, PT, PT, PT, UP0, 0x80, 0x0 ;  /* 0x000000000000781c */ /* 0x000fca0003f0f008 */
[----:B------:R-:W-:Y:S02]  /*16400*/  @UP0 ULDC.64 UR4, c[0x0][0x9f8] ;  /* 0x00027e0000040ab9 */ /* 0x000fe40000000a00 */
[----:B------:R-:W-:-:S06]  /*16410*/  @UP0 UIMAD.WIDE UR4, UR42, 0x4, UR4 ;  /* 0x000000042a0408a5 */ /* 0x000fcc000f8e0204 */
[----:B------:R-:W-:Y:S02]  /*16420*/  IMAD.U32 R2, RZ, RZ, UR4 ;  /* 0x00000004ff027e24 */ /* 0x000fe4000f8e00ff */
[----:B------:R-:W-:Y:S01]  /*16430*/  IMAD.U32 R3, RZ, RZ, UR5 ;  /* 0x00000005ff037e24 */ /* 0x000fe2000f8e00ff */
[----:B------:R-:W3:Y:S01]  /*16440*/  S2R R0, SR_TID.X ;  /* 0x0000000000007919 */ /* 0x000ee20000002100 */
[----:B------:R-:W-:-:S03]  /*16450*/  ULDC.64 UR4, c[0x0][0xa08] ;  /* 0x0002820000047ab9 */ /* 0x000fc60000000a00 */
[----:B------:R4:W0:Y:S02]  /*16460*/  @P0 LDG.E R8, desc[UR52][R2.64] ;  /* 0x0000003402080981 */ /* 0x000824000c1e1900 */
[----:B----4-:R-:W4:Y:S01]  /*16470*/  LDC.64 R2, c[0x0][0x418] ;  /* 0x00010600ff027b82 */ /* 0x010f220000000a00 */
[----:B---3--:R-:W-:-:S04]  /*16480*/  SHF.R.U32.HI R0, RZ, 0x5, R0 ;  /* 0x00000005ff007819 */ /* 0x008fc80000011600 */
[----:B------:R-:W-:Y:S02]  /*16490*/  LOP3.LUT R0, R0, 0x3, RZ, 0xc0, !PT ;  /* 0x0000000300007812 */ /* 0x000fe400078ec0ff */
[----:B----4-:R-:W-:Y:S01]  /*164a0*/  LOP3.LUT P0, RZ, R2, UR4, RZ, 0xfc, !PT ;  /* 0x0000000402ff7c12 */ /* 0x010fe2000f80fcff */
[----:B------:R-:W-:-:S03]  /*164b0*/  UMOV UR4, 0xffffffff ;  /* 0xffffffff00047882 */ /* 0x000fc60000000000 */
[----:B------:R-:W-:Y:S02]  /*164c0*/  LOP3.LUT P0, RZ, R3, UR5, RZ, 0xfc, P0 ;  /* 0x0000000503ff7c12 */ /* 0x000fe4000800fcff */
[----:B0-----:R-:W-:Y:S01]  /*164d0*/  SHF.R.S32.HI R9, RZ, 0x1f, R8 ;  /* 0x0000001fff097819 */ /* 0x001fe20000011408 */
[----:B------:R0:W-:Y:S01]  /*164e0*/  STL [R1+0x4], R8 ;  /* 0x0000040801007387 */ /* 0x0001e20000100800 */
[----:B--2---:R-:W-:-:S03]  /*164f0*/  SEL R16, R8, RZ, !P0 ;  /* 0x000000ff08107207 */ /* 0x004fc60004000000 */
[----:B------:R0:W-:Y:S01]  /*16500*/  STL [R1+0x18], R9 ;  /* 0x0000180901007387 */ /* 0x0001e20000100800 */
[----:B------:R-:W-:Y:S05]  /*16510*/  BRA.DIV UR4, `(.L_x_1197) ;  /* 0x00000042046c7947 */ /* 0x000fea000b800000 */
[----:B------:R2:W3:Y:S02]  /*16520*/  SHFL.IDX PT, R14, R0, RZ, 0x1f ;  /* 0x00001fff000e7589 */ /* 0x0004e400000e0000 */
.L_x_1272:
[----:B--2---:R-:W2:Y:S01]  /*16530*/  LDL.LU R0, [R1+0x20] ;  /* 0x0000200001007983 */ /* 0x004ea20000300800 */
[----:B------:R-:W-:Y:S02]  /*16540*/  PLOP3.LUT P1, PT, PT, PT, PT, 0x8, 0x0 ;  /* 0x000000000000781c */ /* 0x000fe40003f2e170 */
[----:B---3--:R-:W-:Y:S02]  /*16550*/  ISETP.NE.AND P0, PT, R14, RZ, PT ;  /* 0x000000ff0e00720c */ /* 0x008fe40003f05270 */
[----:B--2---:R-:W-:-:S09]  /*16560*/  LOP3.LUT R0, R0, 0xfffffffe, RZ, 0xc0, !PT ;  /* 0xfffffffe00007812 */ /* 0x004fd200078ec0ff */
[----:B------:R-:W-:-:S05]  /*16570*/  @P1 LOP3.LUT R0, R0, 0x1, RZ, 0xfc, !PT ;  /* 0x0000000100001812 */ /* 0x000fca00078efcff */
[----:B------:R2:W-:Y:S01]  /*16580*/  STL [R1+0x20], R0 ;  /* 0x0000200001007387 */ /* 0x0005e20000100800 */
[----:B------:R-:W-:Y:S05]  /*16590*/  @P0 BRA `(.L_x_1198) ;  /* 0x0000000400940947 */ /* 0x000fea0003800000 */
[----:B--2---:R-:W2:Y:S01]  /*165a0*/  LDL R0, [R1+0x34] ;  /* 0x0000340001007983 */ /* 0x004ea20000100800 */
[----:B------:R-:W-:Y:S01]  /*165b0*/  UMOV UR4, 0xffffffff ;  /* 0xffffffff00047882 */ /* 0x000fe20000000000 */
[----:B--2---:R-:W-:Y:S02]  /*165c0*/  VIADD R0, R0, 0xffffffff ;  /* 0xffffffff00007836 */ /* 0x004fe40000000000 */
[----:B------:R-:W-:Y:S05]  /*165d0*/  BRA.DIV UR4, `(.L_x_1199) ;  /* 0x00000042045c7947 */ /* 0x000fea000b800000 */
[----:B------:R-:W-:-:S13]  /*165e0*/  ELECT P6, URZ, PT ;  /* 0x00000000003f782f */ /* 0x000fda00038c0000 */
.L_x_1275:
[----:B------:R-:W-:Y:S05]  /*165f0*/  @!P6 BRA `(.L_x_1198) ;  /* 0x00000004007ce947 */ /* 0x000fea0003800000 */
[----:B------:R-:W-:-:S04]  /*16600*/  ISETP.NE.U32.AND P0, PT, R2, RZ, PT ;  /* 0x000000ff0200720c */ /* 0x000fc80003f05070 */
[----:B------:R-:W-:-:S13]  /*16610*/  ISETP.NE.AND.EX P0, PT, R3, RZ, PT, P0 ;  /* 0x000000ff0300720c */ /* 0x000fda0003f05300 */
[----:B------:R-:W-:Y:S05]  /*16620*/  @!P0 BRA `(.L_x_1200) ;  /* 0x0000000000448947 */ /* 0x000fea0003800000 */
[----:B------:R-:W2:Y:S01]  /*16630*/  LDC R7, c[0x0][0x43c] ;  /* 0x00010f00ff077b82 */ /* 0x000ea20000000800 */
[----:B------:R-:W-:Y:S01]  /*16640*/  ULDC.64 UR4, c[0x0][0x428] ;  /* 0x00010a0000047ab9 */ /* 0x000fe20000000a00 */
[----:B--2---:R-:W-:-:S13]  /*16650*/  ISETP.NE.AND P0, PT, R7, 0x1, PT ;  /* 0x000000010700780c */ /* 0x004fda0003f05270 */
[----:B-1----:R-:W1:Y:S02]  /*16660*/  @P0 LDC.64 R4, c[0x0][0x440] ;  /* 0x00011000ff040b82 */ /* 0x002e640000000a00 */
        /* <DEDUP_REMOVED lines=13> */
.L_x_1200:
[----:B--2---:R-:W2:Y:S01]  /*16740*/  LDL R3, [R1] ;  /* 0x0000000001037983 */ /* 0x004ea20000100800 */
[----:B------:R-:W-:Y:S01]  /*16750*/  IMAD R2, R19, 0x8, R17 ;  /* 0x0000000813027824 */ /* 0x000fe200078e0211 */
[----:B0-----:R-:W0:Y:S02]  /*16760*/  S2R R8, SR_TID.X ;  /* 0x0000000000087919 */ /* 0x001e240000002100 */
[----:B0-----:R-:W-:-:S04]  /*16770*/  LOP3.LUT R8, R8, 0x7f, RZ, 0xc0, !PT ;  /* 0x0000007f08087812 */ /* 0x001fc800078ec0ff */
[----:B------:R-:W-:Y:S02]  /*16780*/  ISETP.NE.AND P1, PT, R8, RZ, PT ;  /* 0x000000ff0800720c */ /* 0x000fe40003f25270 */
[----:B--2---:R-:W-:-:S04]  /*16790*/  SHF.L.U32 R3, R3, 0x1f, RZ ;  /* 0x0000001f03037819 */ /* 0x004fc800000006ff */
[----:B------:R-:W0:Y:S02]  /*167a0*/  SYNCS.PHASECHK.TRANS64.TRYWAIT P0, [R2+URZ+0x22880], R3 ;  /* 0x02288003020075a7 */ /* 0x000e24000800017f */
[----:B0-----:R-:W-:Y:S05]  /*167b0*/  @!P0 BRA `(.L_x_1201) ;  /* 0x0000004000048947 */ /* 0x001fea0003800000 */
.L_x_1276:
[----:B------:R-:W-:Y:S05]  /*167c0*/  @P1 BRA `(.L_x_1202) ;  /* 0x00000000001c1947 */ /* 0x000fea0003800000 */
[----:B------:R-:W1:Y:S02]  /*167d0*/  S2R R4, SR_TID.X ;  /* 0x0000000000047919 */ /* 0x000e640000002100 */
[----:B-1----:R-:W-:Y:S01]  /*167e0*/  LOP3.LUT R5, R4, 0x1f, RZ, 0xc0, !PT ;  /* 0x0000001f04057812 */ /* 0x002fe200078ec0ff */
[----:B------:R-:W-:-:S03]  /*167f0*/  IMAD.MOV.U32 R4, RZ, RZ, 0x4000 ;  /* 0x00004000ff047424 */ /* 0x000fc600078e00ff */
[----:B------:R-:W-:Y:S01]  /*16800*/  ISETP.NE.AND P0, PT, R5, RZ, PT ;  /* 0x000000ff0500720c */ /* 0x000fe20003f05270 */
[----:B------:R2:W-:-:S12]  /*16810*/  SYNCS.ARRIVE.TRANS64 RZ, [R2+URZ+0x22870], R4 ;  /* 0x0228700402ff79a7 */ /* 0x0005d8000800003f */
[----:B--2---:R-:W-:Y:S05]  /*16820*/  @!P0 BRA `(.L_x_1202) ;  /* 0x0000000000048947 */ /* 0x004fea0003800000 */
[----:B------:R-:W-:Y:S01]  /*16830*/  BPT.TRAP 0x1 ;  /* 0x000000040000795c */ /* 0x000fe20000300000 */
.L_x_1202:
[----:B-1----:R-:W2:Y:S01]  /*16840*/  LDL R5, [R1+0x1c] ;  /* 0x00001c0001057983 */ /* 0x002ea20000100800 */
[----:B------:R-:W-:Y:S01]  /*16850*/  IMAD R4, R19, 0x4000, R17 ;  /* 0x0000400013047824 */ /* 0x000fe200078e0211 */
[----:B------:R-:W-:Y:S01]  /*16860*/  R2UR UR33, R2 ;  /* 0x00000000022172ca */ /* 0x000fe200000e0000 */
[----:B------:R-:W-:Y:S01]  /*16870*/  UIADD3 UR4, UP0, UR44, 0x470, URZ ;  /* 0x000004702c047890 */ /* 0x000fe2000ff1e03f */
[----:B-----5:R-:W-:Y:S01]  /*16880*/  R2UR UR37, R16 ;  /* 0x00000000102572ca */ /* 0x020fe200000e0000 */
[----:B------:R-:W-:Y:S01]  /*16890*/  UMOV UR6, 0x0 ;  /* 0x0000000000067882 */ /* 0x000fe20000000000 */
[----:B------:R-:W-:Y:S01]  /*168a0*/  R2UR UR32, R4 ;  /* 0x00000000042072ca */ /* 0x000fe200000e0000 */
[----:B------:R-:W-:Y:S01]  /*168b0*/  UIADD3.X UR5, URZ, UR45, URZ, UP0, !UPT ;  /* 0x0000002d3f057290 */ /* 0x000fe200087fe43f */
[----:B------:R-:W-:Y:S01]  /*168c0*/  UMOV UR7, 0x14f00000 ;  /* 0x14f0000000077882 */ /* 0x000fe20000000000 */
[----:B------:R-:W-:-:S06]  /*168d0*/  UMOV UR34, URZ ;  /* 0x0000003f00227c82 */ /* 0x000fcc0008000000 */
[----:B------:R-:W-:-:S04]  /*168e0*/  UIADD3 UR33, UR33, 0x22870, URZ ;  /* 0x0002287021217890 */ /* 0x000fc8000fffe03f */
[----:B------:R-:W-:Y:S01]  /*168f0*/  UIADD3 UR32, UR32, 0x8400, URZ ;  /* 0x0000840020207890 */ /* 0x000fe2000fffe03f */
[----:B--2---:R-:W-:-:S05]  /*16900*/  IMAD R0, R0, 0x80, R5 ;  /* 0x0000008000007824 */ /* 0x004fca00078e0205 */
[----:B------:R-:W-:-:S13]  /*16910*/  R2UR UR35, R0 ;  /* 0x00000000002372ca */ /* 0x000fda00000e0000 */
[----:B------:R1:W-:Y:S01]  /*16920*/  UTMALDG.4D [UR32], [UR4], desc[UR6] ;  /* 0x00000620040075b4 */ /* 0x0003e20008019000 */
[----:B------:R-:W2:Y:S02]  /*16930*/  SYNCS.PHASECHK.TRANS64.TRYWAIT P0, [R2+URZ+0x22840], R3 ;  /* 0x02284003020075a7 */ /* 0x000ea4000800017f */
[----:B-12---:R-:W-:Y:S05]  /*16940*/  @!P0 BRA `(.L_x_1203) ;  /* 0x0000003c00b48947 */ /* 0x006fea0003800000 */
.L_x_1277:
        /* <DEDUP_REMOVED lines=8> */
.L_x_1204:
        /* <DEDUP_REMOVED lines=34> */
.L_x_1198:
[----:B------:R-:W-:Y:S05]  /*16bf0*/  WARPSYNC.ALL ;  /* 0x0000000000007948 */ /* 0x000fea0003800000 */
[----:B--2---:R-:W-:Y:S01]  /*16c00*/  VIADD R0, R17, 0x10400 ;  /* 0x0001040011007836 */ /* 0x004fe20000000000 */
[----:B---3--:R-:W-:Y:S01]  /*16c10*/  USHF.R.S32.HI UR4, URZ, 0x1f, UR43 ;  /* 0x0000001f3f047899 */ /* 0x008fe2000801142b */
[----:B------:R-:W-:Y:S03]  /*16c20*/  BAR.SYNC.DEFER_BLOCKING 0x8, 0x180 ;  /* 0x0206000000007b1d */ /* 0x000fe60000010000 */
[----:B------:R-:W-:-:S03]  /*16c30*/  LOP3.LUT P0, RZ, R0, 0x1bf, RZ, 0xc0, !PT ;  /* 0x000001bf00ff7812 */ /* 0x000fc6000780c0ff */
[----:B------:R-:W-:Y:S01]  /*16c40*/  ULDC.64 UR6, c[0x0][0x298] ;  /* 0x0000a60000067ab9 */ /* 0x000fe20000000a00 */
[----:B------:R-:W-:Y:S01]  /*16c50*/  BSSY B6, `(.L_x_1205) ;  /* 0x0000016000067945 */ /* 0x000fe20003800000 */
[----:B------:R-:W-:Y:S02]  /*16c60*/  UIMAD UR4, UR4, UR6, URZ ;  /* 0x00000006040472a4 */ /* 0x000fe4000f8e023f */
[----:B------:R-:W-:Y:S02]  /*16c70*/  UIMAD.WIDE.U32 UR46, UR43, UR6, URZ ;  /* 0x000000062b2e72a5 */ /* 0x000fe4000f8e003f */
[----:B------:R-:W-:-:S04]  /*16c80*/  UIMAD UR4, UR43, UR7, UR4 ;  /* 0x000000072b0472a4 */ /* 0x000fc8000f8e0204 */
[----:B------:R-:W-:Y:S01]  /*16c90*/  UIADD3 UR37, UR47, UR4, URZ ;  /* 0x000000042f257290 */ /* 0x000fe2000fffe03f */
[----:B------:R-:W-:Y:S11]  /*16ca0*/  @!P0 BRA `(.L_x_1206) ;  /* 0x0000000000408947 */ /* 0x000ff60003800000 */
        /* <DEDUP_REMOVED lines=11> */
[----:B0-----:R-:W-:Y:S02]  /*16d60*/  IMAD.MOV.U32 R8, RZ, RZ, 0x70 ;  /* 0x00000070ff087424 */ /* 0x001fe400078e00ff */
[----:B------:R-:W-:Y:S02]  /*16d70*/  IMAD.MOV.U32 R12, RZ, RZ, 0x1 ;  /* 0x00000001ff0c7424 */ /* 0x000fe400078e00ff */
[----:B------:R-:W-:-:S07]  /*16d80*/  IMAD.MOV.U32 R13, RZ, RZ, RZ ;  /* 0x000000ffff0d7224 */ /* 0x000fce00078e00ff */
[----:B------:R-:W-:-:S07]  /*16d90*/  LEPC R20, `(.L_x_1206) ;  /* 0x000000001014794e */ /* 0x000fce0000000000 */
[----:B--2---:R-:W-:Y:S05]  /*16da0*/  CALL.ABS.NOINC R2 ;  /* 0x0000000002007343 */ /* 0x004fea0003c00000 */
.L_x_1206:
[----:B------:R-:W-:Y:S05]  /*16db0*/  BSYNC B6 ;  /* 0x0000000000067941 */ /* 0x000fea0003800000 */
.L_x_1205:
[----:B------:R-:W2:Y:S01]  /*16dc0*/  S2R R2, SR_TID.X ;  /* 0x0000000000027919 */ /* 0x000ea20000002100 */
[----:B0-----:R-:W0:Y:S01]  /*16dd0*/  LDC R8, c[0x0][0x448] ;  /* 0x00011200ff087b82 */ /* 0x001e220000000800 */
[----:B------:R-:W-:Y:S01]  /*16de0*/  ULDC.64 UR8, c[0x0][0xa00] ;  /* 0x0002800000087ab9 */ /* 0x000fe20000000a00 */
[----:B------:R-:W-:Y:S01]  /*16df0*/  ULDC.64 UR6, c[0x0][0x2d8] ;  /* 0x0000b60000067ab9 */ /* 0x000fe20000000a00 */
[----:B------:R-:W3:Y:S01]  /*16e00*/  S2R R0, SR_TID.X ;  /* 0x0000000000007919 */ /* 0x000ee20000002100 */
[----:B------:R-:W-:Y:S01]  /*16e10*/  UISETP.NE.U32.AND UP0, UPT, UR8, URZ, UPT ;  /* 0x0000003f0800728c */ /* 0x000fe2000bf05070 */
[----:B------:R-:W-:Y:S01]  /*16e20*/  UMOV UR4, UR46 ;  /* 0x0000002e00047c82 */ /* 0x000fe20008000000 */
[----:B------:R-:W-:Y:S02]  /*16e30*/  UMOV UR5, UR37 ;  /* 0x0000002500057c82 */ /* 0x000fe40008000000 */
[----:B------:R-:W-:Y:S01]  /*16e40*/  UISETP.NE.AND.EX UP0, UPT, UR9, URZ, UPT, UP0 ;  /* 0x0000003f0900728c */ /* 0x000fe2000bf05300 */
[----:B------:R-:W4:Y:S01]  /*16e50*/  S2R R11, SR_TID.X ;  /* 0x00000000000b7919 */ /* 0x000f220000002100 */
[----:B------:R-:W-:-:S02]  /*16e60*/  UIMAD.WIDE.U32 UR4, UR36, UR6, UR4 ;  /* 0x00000006240472a5 */ /* 0x000fc4000f8e0004 */
[----:B------:R-:W-:Y:S01]  /*16e70*/  USHF.R.S32.HI UR6, URZ, 0x1f, UR42 ;  /* 0x0000001f3f067899 */ /* 0x000fe2000801142a */
[----:B------:R-:W1:Y:S01]  /*16e80*/  S2R R10, SR_TID.X ;  /* 0x00000000000a7919 */ /* 0x000e620000002100 */
[----:B------:R-:W-:Y:S01]  /*16e90*/  ULDC.64 UR8, c[0x0][0x2e0] ;  /* 0x0000b80000087ab9 */ /* 0x000fe20000000a00 */
[----:B------:R-:W-:Y:S02]  /*16ea0*/  UIMAD UR5, UR36, UR7, UR5 ;  /* 0x00000007240572a4 */ /* 0x000fe4000f8e0205 */
[----:B------:R-:W-:Y:S02]  /*16eb0*/  USEL UR6, UR6, URZ, !UP0 ;  /* 0x0000003f06067287 */ /* 0x000fe4000c000000 */
[----:B------:R-:W-:Y:S02]  /*16ec0*/  USEL UR7, UR42, URZ, !UP0 ;  /* 0x0000003f2a077287 */ /* 0x000fe4000c000000 */
[----:B------:R-:W-:Y:S02]  /*16ed0*/  UIMAD UR6, UR6, UR8, URZ ;  /* 0x00000008060672a4 */ /* 0x000fe4000f8e023f */
[----:B------:R-:W-:Y:S01]  /*16ee0*/  UIMAD.WIDE.U32 UR4, UR7, UR8, UR4 ;  /* 0x00000008070472a5 */ /* 0x000fe2000f8e0004 */
[----:B0-----:R-:W-:Y:S01]  /*16ef0*/  ISETP.NE.AND P0, PT, R8, 0x1, PT ;  /* 0x000000010800780c */ /* 0x001fe20003f05270 */
[----:B------:R-:W-:-:S04]  /*16f00*/  UIMAD UR6, UR7, UR9, UR6 ;  /* 0x00000009070672a4 */ /* 0x000fc8000f8e0206 */
[----:B------:R-:W-:Y:S01]  /*16f10*/  UIADD3 UR6, UR5, UR6, URZ ;  /* 0x0000000605067290 */ /* 0x000fe2000fffe03f */
[----:B------:R-:W-:Y:S01]  /*16f20*/  IMAD.U32 R6, RZ, RZ, UR4 ;  /* 0x00000004ff067e24 */ /* 0x000fe2000f8e00ff */
[----:B--2---:R-:W-:Y:S01]  /*16f30*/  LOP3.LUT R2, R2, 0x7f, RZ, 0xc0, !PT ;  /* 0x0000007f02027812 */ /* 0x004fe200078ec0ff */
[----:B------:R-:W-:Y:S01]  /*16f40*/  IMAD.U32 R7, RZ, RZ, UR5 ;  /* 0x00000005ff077e24 */ /* 0x000fe2000f8e00ff */
[----:B------:R-:W-:Y:S02]  /*16f50*/  ULDC.64 UR4, c[0x0][0x2d0] ;  /* 0x0000b40000047ab9 */ /* 0x000fe40000000a00 */
[----:B------:R-:W-:Y:S01]  /*16f60*/  SHF.R.U32.HI R2, RZ, 0x2, R2 ;  /* 0x00000002ff027819 */ /* 0x000fe20000011602 */
[----:B---3--:R-:W-:Y:S01]  /*16f70*/  IMAD.SHL.U32 R0, R0, 0x20, RZ ;  /* 0x0000002000007824 */ /* 0x008fe200078e00ff */
[----:B------:R-:W0:Y:S04]  /*16f80*/  @P0 LDC R3, c[0x0][0x450] ;  /* 0x00011400ff030b82 */ /* 0x000e280000000800 */
[----:B------:R-:W-:Y:S01]  /*16f90*/  LOP3.LUT R0, R2, 0x60, R0, 0xf8, !PT ;  /* 0x0000006002007812 */ /* 0x000fe200078ef800 */
[----:B----4-:R-:W-:-:S03]  /*16fa0*/  IMAD.SHL.U32 R11, R11, 0x10, RZ ;  /* 0x000000100b0b7824 */ /* 0x010fc600078e00ff */
[----:B------:R-:W2:Y:S01]  /*16fb0*/  @P0 LDC R2, c[0x0][0x44c] ;  /* 0x00011300ff020b82 */ /* 0x000ea20000000800 */
[----:B------:R-:W-:Y:S01]  /*16fc0*/  IMAD.IADD R0, R0, 0x1, R18 ;  /* 0x0000000100007824 */ /* 0x000fe200078e0212 */
[----:B------:R-:W-:Y:S01]  /*16fd0*/  LOP3.LUT R11, R11, 0x30, RZ, 0xc0, !PT ;  /* 0x000000300b0b7812 */ /* 0x000fe200078ec0ff */
[----:B-1----:R-:W-:Y:S02]  /*16fe0*/  IMAD.SHL.U32 R9, R10, 0x10, RZ ;  /* 0x000000100a097824 */ /* 0x002fe400078e00ff */
[----:B------:R-:W-:Y:S01]  /*16ff0*/  IMAD.MOV.U32 R4, RZ, RZ, R0 ;  /* 0x000000ffff047224 */ /* 0x000fe200078e0000 */
[----:B------:R-:W-:Y:S02]  /*17000*/  LOP3.LUT R12, R11, 0x40, RZ, 0xfc, !PT ;  /* 0x000000400b0c7812 */ /* 0x000fe400078efcff */
[----:B------:R-:W-:Y:S02]  /*17010*/  LOP3.LUT R9, R9, 0x30, RZ, 0xc0, !PT ;  /* 0x0000003009097812 */ /* 0x000fe400078ec0ff */
[----:B------:R-:W-:Y:S01]  /*17020*/  LOP3.LUT R11, R11, 0x80, RZ, 0xfc, !PT ;  /* 0x000000800b0b7812 */ /* 0x000fe200078efcff */
[----:B--2---:R-:W-:-:S05]  /*17030*/  @P0 IMAD.HI.U32 R2, R0, R2, RZ ;  /* 0x0000000200020227 */ /* 0x004fca00078e00ff */
[----:B0-----:R-:W-:Y:S01]  /*17040*/  @P0 SHF.R.U32.HI R4, RZ, R3, R2 ;  /* 0x00000003ff040219 */ /* 0x001fe20000011602 */
[----:B------:R-:W-:Y:S01]  /*17050*/  IMAD.U32 R3, RZ, RZ, UR6 ;  /* 0x00000006ff037e24 */ /* 0x000fe2000f8e00ff */
[----:B------:R-:W-:Y:S02]  /*17060*/  ULDC.64 UR6, c[0x0][0x280] ;  /* 0x0000a00000067ab9 */ /* 0x000fe40000000a00 */
[--C-:B------:R-:W-:Y:S01]  /*17070*/  SHF.R.S32.HI R5, RZ, 0x1f, R4.reuse ;  /* 0x0000001fff057819 */ /* 0x100fe20000011404 */
[----:B------:R-:W-:-:S04]  /*17080*/  IMAD.MOV R2, RZ, RZ, -R4 ;  /* 0x000000ffff027224 */ /* 0x000fc800078e0a04 */
[----:B------:R-:W-:Y:S02]  /*17090*/  IMAD R0, R8, R2, R0 ;  /* 0x0000000208007224 */ /* 0x000fe400078e0200 */
[----:B------:R-:W-:Y:S02]  /*170a0*/  IMAD.MOV.U32 R2, RZ, RZ, R6 ;  /* 0x000000ffff027224 */ /* 0x000fe400078e0006 */
[----:B------:R-:W-:Y:S02]  /*170b0*/  IMAD R5, R5, UR4, RZ ;  /* 0x0000000405057c24 */ /* 0x000fe4000f8e02ff */
[----:B------:R-:W-:-:S04]  /*170c0*/  IMAD.WIDE.U32 R2, R4, UR4, R2 ;  /* 0x0000000404027c25 */ /* 0x000fc8000f8e0002 */
[----:B------:R-:W-:Y:S01]  /*170d0*/  IMAD R4, R4, UR5, R5 ;  /* 0x0000000504047c24 */ /* 0x000fe2000f8e0205 */
[----:B------:R-:W-:-:S03]  /*170e0*/  ULDC.64 UR4, c[0x0][0x2c8] ;  /* 0x0000b20000047ab9 */ /* 0x000fc60000000a00 */
[----:B------:R-:W-:Y:S01]  /*170f0*/  IMAD.IADD R3, R3, 0x1, R4 ;  /* 0x0000000103037824 */ /* 0x000fe200078e0204 */
[----:B------:R-:W-:-:S05]  /*17100*/  SHF.R.S32.HI R4, RZ, 0x1f, R0 ;  /* 0x0000001fff047819 */ /* 0x000fca0000011400 */
[----:B------:R-:W-:Y:S02]  /*17110*/  IMAD R6, R4, UR4, RZ ;  /* 0x0000000404067c24 */ /* 0x000fe4000f8e02ff */
[C---:B------:R-:W-:Y:S01]  /*17120*/  IMAD.WIDE.U32 R4, R0.reuse, UR4, R2 ;  /* 0x0000000400047c25 */ /* 0x040fe2000f8e0002 */
[----:B------:R-:W-:Y:S02]  /*17130*/  ULDC UR4, c[0x0][0x2b8] ;  /* 0x0000ae0000047ab9 */ /* 0x000fe40000000800 */
[----:B------:R-:W-:Y:S01]  /*17140*/  ISETP.GE.AND P0, PT, R9, UR4, PT ;  /* 0x0000000409007c0c */ /* 0x000fe2000bf06270 */
[----:B------:R-:W-:Y:S01]  /*17150*/  IMAD R2, R0, UR5, R6 ;  /* 0x0000000500027c24 */ /* 0x000fe2000f8e0206 */
[----:B------:R-:W-:Y:S01]  /*17160*/  IADD3 R3, P3, R4, UR6, RZ ;  /* 0x0000000604037c10 */ /* 0x000fe2000ff7e0ff */
[----:B------:R0:W5:Y:S01]  /*17170*/  LDL R6, [R1+0x2c] ;  /* 0x00002c0001067983 */ /* 0x0001620000100800 */
[----:B------:R-:W-:Y:S02]  /*17180*/  ISETP.GE.AND P1, PT, R12, UR4, PT ;  /* 0x000000040c007c0c */ /* 0x000fe4000bf26270 */
[----:B------:R-:W-:Y:S01]  /*17190*/  ISETP.GE.AND P2, PT, R11, UR4, PT ;  /* 0x000000040b007c0c */ /* 0x000fe2000bf46270 */
[----:B------:R-:W-:Y:S01]  /*171a0*/  UMOV UR4, 0xffffffff ;  /* 0xffffffff00047882 */ /* 0x000fe20000000000 */
[----:B------:R-:W-:-:S02]  /*171b0*/  LOP3.LUT R10, R10, 0x7f, RZ, 0xc0, !PT ;  /* 0x0000007f0a0a7812 */ /* 0x000fc400078ec0ff */
[----:B------:R-:W-:Y:S02]  /*171c0*/  IADD3.X R2, R5, UR7, R2, P3, !PT ;  /* 0x0000000705027c10 */ /* 0x000fe40009ffe402 */
[----:B------:R-:W-:Y:S01]  /*171d0*/  SHF.R.U32.HI R10, RZ, 0x2, R10 ;  /* 0x00000002ff0a7819 */ /* 0x000fe2000001160a */
[----:B0-----:R-:W-:Y:S06]  /*171e0*/  BRA.DIV UR4, `(.L_x_1207) ;  /* 0x0000003604a07947 */ /* 0x001fec000b800000 */
[----:B------:R-:W2:Y:S01]  /*171f0*/  LDL.LU R5, [R1+0x30] ;  /* 0x0000300001057983 */ /* 0x000ea20000300800 */
[----:B------:R-:W-:-:S03]  /*17200*/  IMAD.IADD R18, R10, 0x1, R18 ;  /* 0x000000010a127824 */ /* 0x000fc600078e0212 */
[----:B------:R-:W-:Y:S01]  /*17210*/  SHFL.IDX PT, R4, R2, RZ, 0x1c1f ;  /* 0x001c1fff02047589 */ /* 0x000fe200000e0000 */
[----:B--2---:R-:W-:-:S03]  /*17220*/  IMAD R0, R5, R8, RZ ;  /* 0x0000000805007224 */ /* 0x004fc600078e02ff */
[----:B------:R-:W0:Y:S02]  /*17230*/  SHFL.IDX PT, R5, R3, RZ, 0x1c1f ;  /* 0x001c1fff03057589 */ /* 0x000e2400000e0000 */
[----:B------:R-:W-:-:S13]  /*17240*/  ISETP.GE.AND P4, PT, R18, R0, PT ;  /* 0x000000001200720c */ /* 0x000fda0003f86270 */
[----:B0-----:R-:W-:-:S05]  /*17250*/  @!P4 IADD3 R5, P3, R9, R5, RZ ;  /* 0x000000050905c210 */ /* 0x001fca0007f7e0ff */
[----:B------:R-:W-:-:S05]  /*17260*/  @!P4 IMAD.X R4, RZ, RZ, R4, P3 ;  /* 0x000000ffff04c224 */ /* 0x000fca00018e0604 */
[----:B------:R-:W-:-:S04]  /*17270*/  @!P4 LOP3.LUT R5, R5, R4, RZ, 0x3c, !PT ;  /* 0x000000040505c212 */ /* 0x000fc800078e3cff */
[----:B------:R-:W-:-:S04]  /*17280*/  @!P4 LOP3.LUT R4, R5, R4, RZ, 0x3c, !PT ;  /* 0x000000040504c212 */ /* 0x000fc800078e3cff */
[----:B------:R-:W-:-:S05]  /*17290*/  @!P4 LOP3.LUT R5, R5, R4, RZ, 0x3c, !PT ;  /* 0x000000040505c212 */ /* 0x000fca00078e3cff */
[----:B------:R-:W-:Y:S01]  /*172a0*/  @!PT LDS RZ, [RZ] ;  /* 0x00000000fffff984 */ /* 0x000fe20000000800 */
[----:B-----5:R-:W-:Y:S04]  /*172b0*/  @!P4 LDGSTS.E.BYPASS.LTC128B.128 [R6+0x10400], desc[UR52][R4.64], !P0 ;  /* 0x104000000406cfae */ /* 0x020fe8000c101d74 */
[----:B------:R-:W-:Y:S04]  /*172c0*/  @!P4 LDGSTS.E.BYPASS.LTC128B.128 [R6+0x12400], desc[UR52][R4.64+0x40], !P1 ;  /* 0x124000400406cfae */ /* 0x000fe8000c901d74 */
[----:B------:R0:W-:Y:S02]  /*172d0*/  @!P4 LDGSTS.E.BYPASS.LTC128B.128 [R6+0x14400], desc[UR52][R4.64+0x80], !P2 ;  /* 0x144000800406cfae */ /* 0x0001e4000d101d74 */
[----:B0-----:R-:W-:-:S02]  /*172e0*/  VIADD R4, R18, 0x20 ;  /* 0x0000002012047836 */ /* 0x001fc40000000000 */
[----:B------:R-:W0:Y:S03]  /*172f0*/  SHFL.IDX PT, R5, R3, 0x1, 0x1c1f ;  /* 0x003c1f0003057f89 */ /* 0x000e2600000e0000 */
[----:B------:R-:W-:Y:S02]  /*17300*/  ISETP.GE.AND P3, PT, R4, R0, PT ;  /* 0x000000000400720c */ /* 0x000fe40003f66270 */
[----:B------:R-:W1:Y:S11]  /*17310*/  SHFL.IDX PT, R4, R2, 0x1, 0x1c1f ;  /* 0x003c1f0002047f89 */ /* 0x000e7600000e0000 */
[----:B0-----:R-:W-:-:S05]  /*17320*/  @!P3 IADD3 R5, P4, R9, R5, RZ ;  /* 0x000000050905b210 */ /* 0x001fca0007f9e0ff */
[----:B-1----:R-:W-:-:S05]  /*17330*/  @!P3 IMAD.X R4, RZ, RZ, R4, P4 ;  /* 0x000000ffff04b224 */ /* 0x002fca00020e0604 */
[----:B------:R-:W-:-:S04]  /*17340*/  @!P3 LOP3.LUT R5, R5, R4, RZ, 0x3c, !PT ;  /* 0x000000040505b212 */ /* 0x000fc800078e3cff */
[----:B------:R-:W-:-:S04]  /*17350*/  @!P3 LOP3.LUT R4, R5, R4, RZ, 0x3c, !PT ;  /* 0x000000040504b212 */ /* 0x000fc800078e3cff */
[----:B------:R-:W-:-:S05]  /*17360*/  @!P3 LOP3.LUT R5, R5, R4, RZ, 0x3c, !PT ;  /* 0x000000040505b212 */ /* 0x000fca00078e3cff */
[----:B------:R-:W-:Y:S04]  /*17370*/  @!P3 LDGSTS.E.BYPASS.LTC128B.128 [R6+0x10c00], desc[UR52][R4.64], !P0 ;  /* 0x10c000000406bfae */ /* 0x000fe8000c101d74 */
[----:B------:R-:W-:Y:S04]  /*17380*/  @!P3 LDGSTS.E.BYPASS.LTC128B.128 [R6+0x12c00], desc[UR52][R4.64+0x40], !P1 ;  /* 0x12c000400406bfae */ /* 0x000fe8000c901d74 */
[----:B------:R0:W-:Y:S02]  /*17390*/  @!P3 LDGSTS.E.BYPASS.LTC128B.128 [R6+0x14c00], desc[UR52][R4.64+0x80], !P2 ;  /* 0x14c000800406bfae */ /* 0x0001e4000d101d74 */
[----:B0-----:R-:W-:-:S02]  /*173a0*/  VIADD R4, R18, 0x40 ;  /* 0x0000004012047836 */ /* 0x001fc40000000000 */
[----:B------:R-:W0:Y:S03]  /*173b0*/  SHFL.IDX PT, R5, R3, 0x2, 0x1c1f ;  /* 0x005c1f0003057f89 */ /* 0x000e2600000e0000 */
[----:B------:R-:W-:Y:S01]  /*173c0*/  ISETP.GE.AND P3, PT, R4, R0, PT ;  /* 0x000000000400720c */ /* 0x000fe20003f66270 */
[----:B------:R-:W-:Y:S04]  /*173d0*/  SHFL.IDX PT, R3, R3, 0x3, 0x1c1f ;  /* 0x007c1f0003037f89 */ /* 0x000fe800000e0000 */
[----:B------:R-:W1:Y:S08]  /*173e0*/  SHFL.IDX PT, R4, R2, 0x2, 0x1c1f ;  /* 0x005c1f0002047f89 */ /* 0x000e7000000e0000 */
[----:B0-----:R-:W-:-:S05]  /*173f0*/  @!P3 IADD3 R5, P4, R9, R5, RZ ;  /* 0x000000050905b210 */ /* 0x001fca0007f9e0ff */
[----:B-1----:R-:W-:-:S05]  /*17400*/  @!P3 IMAD.X R4, RZ, RZ, R4, P4 ;  /* 0x000000ffff04b224 */ /* 0x002fca00020e0604 */
[----:B------:R-:W-:-:S04]  /*17410*/  @!P3 LOP3.LUT R5, R5, R4, RZ, 0x3c, !PT ;  /* 0x000000040505b212 */ /* 0x000fc800078e3cff */
[----:B------:R-:W-:-:S04]  /*17420*/  @!P3 LOP3.LUT R4, R5, R4, RZ, 0x3c, !PT ;  /* 0x000000040504b212 */ /* 0x000fc800078e3cff */
[----:B------:R-:W-:-:S05]  /*17430*/  @!P3 LOP3.LUT R5, R5, R4, RZ, 0x3c, !PT ;  /* 0x000000040505b212 */ /* 0x000fca00078e3cff */
[----:B------:R-:W-:Y:S04]  /*17440*/  @!P3 LDGSTS.E.BYPASS.LTC128B.128 [R6+0x11400], desc[UR52][R4.64], !P0 ;  /* 0x114000000406bfae */ /* 0x000fe8000c101d74 */
[----:B------:R-:W-:Y:S04]  /*17450*/  @!P3 LDGSTS.E.BYPASS.LTC128B.128 [R6+0x13400], desc[UR52][R4.64+0x40], !P1 ;  /* 0x134000400406bfae */ /* 0x000fe8000c901d74 */
[----:B------:R0:W-:Y:S04]  /*17460*/  @!P3 LDGSTS.E.BYPASS.LTC128B.128 [R6+0x15400], desc[UR52][R4.64+0x80], !P2 ;  /* 0x154000800406bfae */ /* 0x0001e8000d101d74 */
[----:B0-----:R0:W1:Y:S02]  /*17470*/  SHFL.IDX PT, R4, R2, 0x3, 0x1c1f ;  /* 0x007c1f0002047f89 */ /* 0x00106400000e0000 */
.L_x_1286:
[----:B------:R-:W-:Y:S01]  /*17480*/  VIADD R18, R18, 0x60 ;  /* 0x0000006012127836 */ /* 0x000fe20000000000 */
[----:B------:R-:W-:Y:S04]  /*17490*/  BSSY B0, `(.L_x_1208) ;  /* 0x000000b000007945 */ /* 0x000fe80003800000 */
[----:B------:R-:W-:-:S13]  /*174a0*/  ISETP.GE.AND P3, PT, R18, R0, PT ;  /* 0x000000001200720c */ /* 0x000fda0003f66270 */
[----:B------:R-:W-:Y:S05]  /*174b0*/  @P3 BRA `(.L_x_1209) ;  /* 0x0000000000203947 */ /* 0x000fea0003800000 */
[----:B0-----:R-:W-:-:S05]  /*174c0*/  IADD3 R2, P3, R9, R3, RZ ;  /* 0x0000000309027210 */ /* 0x001fca0007f7e0ff */
[----:B-1----:R-:W-:-:S05]  /*174d0*/  IMAD.X R3, RZ, RZ, R4, P3 ;  /* 0x000000ffff037224 */ /* 0x002fca00018e0604 */
[----:B------:R-:W-:Y:S01]  /*174e0*/  @!PT LDS RZ, [RZ] ;  /* 0x00000000fffff984 */ /* 0x000fe20000000800 */
[----:B------:R-:W-:Y:S01]  /*174f0*/  @!PT LDS RZ, [RZ] ;  /* 0x00000000fffff984 */ /* 0x000fe20000000800 */
[----:B------:R-:W-:Y:S01]  /*17500*/  @!PT LDS RZ, [RZ] ;  /* 0x00000000fffff984 */ /* 0x000fe20000000800 */
[----:B------:R2:W-:Y:S04]  /*17510*/  LDGSTS.E.BYPASS.LTC128B.128 [R6+0x11c00], desc[UR52][R2.64], !P0 ;  /* 0x11c0000002067fae */ /* 0x0005e8000c101d74 */
[----:B------:R2:W-:Y:S04]  /*17520*/  LDGSTS.E.BYPASS.LTC128B.128 [R6+0x13c00], desc[UR52][R2.64+0x40], !P1 ;  /* 0x13c0004002067fae */ /* 0x0005e8000c901d74 */
[----:B------:R2:W-:Y:S02]  /*17530*/  LDGSTS.E.BYPASS.LTC128B.128 [R6+0x15c00], desc[UR52][R2.64+0x80], !P2 ;  /* 0x15c0008002067fae */ /* 0x0005e4000d101d74 */
.L_x_1209:
[----:B------:R-:W-:Y:S05]  /*17540*/  BSYNC B0 ;  /* 0x0000000000007941 */ /* 0x000fea0003800000 */
.L_x_1208:
[----:B------:R-:W-:Y:S01]  /*17550*/  NOP ;  /* 0x0000000000007918 */ /* 0x000fe20000000000 */
[----:B------:R-:W-:-:S13]  /*17560*/  PLOP3.LUT P0, PT, PT, PT, PT, 0x80, 0x0 ;  /* 0x000000000000781c */ /* 0x000fda0003f0f070 */
.L_x_1210:
[----:B------:R-:W-:Y:S02]  /*17570*/  PLOP3.LUT P1, PT, P1, P0, PT, 0xa2, 0x0 ;  /* 0x000000000000781c */ /* 0x000fe40000f21472 */
[----:B------:R-:W-:-:S08]  /*17580*/  @P0 R2UR P1, UR4, R17 ;  /* 0x00000000110402ca */ /* 0x000fd00000020000 */
[----:B------:R-:W-:-:S05]  /*17590*/  @P0 PLOP3.LUT P0, PT, P1, PT, PT, 0x80, 0x0 ;  /* 0x000000000000081c */ /* 0x000fca0000f0f070 */
[----:B------:R-:W-:Y:S01]  /*175a0*/  @!P1 SYNCS.ARRIVE.TRANS64.RED.A0T1 RZ, [UR4+0x22800], RZ ;  /* 0x022800ffffff99a7 */ /* 0x000fe20008200404 */
[----:B------:R-:W-:Y:S07]  /*175b0*/  @!P1 ARRIVES.LDGSTSBAR.64.TRANSCNT [UR4+0x22800] ;  /* 0x02280000ff0099b0 */ /* 0x000fee0008000a84 */
[----:B------:R-:W-:Y:S05]  /*175c0*/  @P0 BRA.U.ANY `(.L_x_1210) ;  /* 0xfffffffd00e80947 */ /* 0x000fea000393ffff */
[----:B0-2---:R-:W2:Y:S02]  /*175d0*/  LDL.LU R2, [R1+0x38] ;  /* 0x0000380001027983 */ /* 0x005ea40000300800 */
        /* <DEDUP_REMOVED lines=10> */
[----:B0-2---:R-:W-:Y:S05]  /*17680*/  @!P0 BRA `(.L_x_1212) ;  /* 0x0000003400d88947 */ /* 0x005fea0003800000 */
.L_x_1287:
[----:B------:R-:W-:Y:S05]  /*17690*/  BSYNC B0 ;  /* 0x0000000000007941 */ /* 0x000fea0003800000 */
.L_x_1211:
[----:B------:R-:W0:Y:S04]  /*176a0*/  LDL.LU R3, [R1+0x34] ;  /* 0x0000340001037983 */ /* 0x000e280000300800 */
[----:B------:R-:W2:Y:S01]  /*176b0*/  LDL R2, [R1+0x14] ;  /* 0x0000140001027983 */ /* 0x000ea20000100800 */
[----:B0-----:R-:W-:-:S05]  /*176c0*/  VIADD R0, R3, 0xfffffffe ;  /* 0xfffffffe03007836 */ /* 0x001fca0000000000 */
[----:B--2---:R-:W-:-:S13]  /*176d0*/  ISETP.GE.AND P0, PT, R0, R2, PT ;  /* 0x000000020000720c */ /* 0x004fda0003f06270 */
[----:B------:R-:W-:Y:S05]  /*176e0*/  @!P0 BRA `(.L_x_1213) ;  /* 0x0000000c00f48947 */ /* 0x000fea0003800000 */
[----:B------:R0:W5:Y:S01]  /*176f0*/  LDL.LU R7, [R1] ;  /* 0x0000000001077983 */ /* 0x0001620000300800 */
[----:B------:R-:W-:-:S07]  /*17700*/  IMAD.MOV.U32 R6, RZ, RZ, R19 ;  /* 0x000000ffff067224 */ /* 0x000fce00078e0013 */
.L_x_1235:
[----:B------:R-:W2:Y:S01]  /*17710*/  LDL R2, [R1+0x20] ;  /* 0x0000200001027983 */ /* 0x000ea20000100800 */
[----:B------:R-:W-:Y:S01]  /*17720*/  VIADD R19, R6, 0x1 ;  /* 0x0000000106137836 */ /* 0x000fe20000000000 */
[----:B------:R-:W-:Y:S05]  /*17730*/  YIELD ;  /* 0x0000000000007946 */ /* 0x000fea0003800000 */
[C---:B------:R-:W-:Y:S01]  /*17740*/  ISETP.NE.AND P0, PT, R19.reuse, 0x2, PT ;  /* 0x000000021300780c */ /* 0x040fe20003f05270 */
[----:B------:R-:W-:Y:S03]  /*17750*/  BSSY B0, `(.L_x_1214) ;  /* 0x0000089000007945 */ /* 0x000fe60003800000 */
[----:B------:R-:W-:-:S02]  /*17760*/  SEL R19, R19, RZ, P0 ;  /* 0x000000ff13137207 */ /* 0x000fc40000000000 */
[----:B--2---:R-:W-:Y:S02]  /*17770*/  LOP3.LUT P1, RZ, R2, 0x1, RZ, 0xc0, !PT ;  /* 0x0000000102ff7812 */ /* 0x004fe4000782c0ff */
[----:B------:R-:W-:-:S04]  /*17780*/  SEL R2, RZ, 0x1, P0 ;  /* 0x00000001ff027807 */ /* 0x000fc80000000000 */
[----:B-----5:R-:W-:-:S05]  /*17790*/  LOP3.LUT R9, R7, R2, RZ, 0x3c, !PT ;  /* 0x0000000207097212 */ /* 0x020fca00078e3cff */
[----:B------:R2:W-:Y:S02]  /*177a0*/  STL [R1], R9 ;  /* 0x0000000901007387 */ /* 0x0005e40000100800 */
        /* <DEDUP_REMOVED lines=9> */
[----:B------:R-:W2:Y:S01]  /*17840*/  LDL R10, [R1+0x4] ;  /* 0x00000400010a7983 */ /* 0x000ea20000100800 */
[----:B----4-:R-:W-:-:S13]  /*17850*/  ISETP.NE.AND P0, PT, R5, 0x1, PT ;  /* 0x000000010500780c */ /* 0x010fda0003f05270 */
[----:B------:R-:W1:Y:S02]  /*17860*/  @P0 LDC.64 R2, c[0x0][0x440] ;  /* 0x00011000ff020b82 */ /* 0x000e640000000a00 */
[----:B-1----:R-:W-:-:S04]  /*17870*/  @P0 IMAD.HI.U32 R4, R0, R2, RZ ;  /* 0x0000000200040227 */ /* 0x002fc800078e00ff */
[----:B------:R-:W-:Y:S01]  /*17880*/  IMAD.MOV.U32 R2, RZ, RZ, R0 ;  /* 0x000000ffff027224 */ /* 0x000fe200078e0000 */
[----:B------:R-:W-:-:S04]  /*17890*/  @P0 SHF.R.U32.HI R2, RZ, R3, R4 ;  /* 0x00000003ff020219 */ /* 0x000fc80000011604 */
[--C-:B------:R-:W-:Y:S01]  /*178a0*/  SHF.R.S32.HI R3, RZ, 0x1f, R2.reuse ;  /* 0x0000001fff037819 */ /* 0x100fe20000011402 */
[----:B------:R-:W-:-:S04]  /*178b0*/  IMAD.MOV R8, RZ, RZ, -R2 ;  /* 0x000000ffff087224 */ /* 0x000fc800078e0a02 */
[----:B------:R-:W-:Y:S02]  /*178c0*/  IMAD R8, R5, R8, R0 ;  /* 0x0000000805087224 */ /* 0x000fe400078e0200 */
[----:B---3--:R-:W-:-:S04]  /*178d0*/  IMAD R4, R11, UR6, RZ ;  /* 0x000000060b047c24 */ /* 0x008fc8000f8e02ff */
[C---:B--2---:R-:W-:Y:S02]  /*178e0*/  IMAD R4, R10.reuse, UR7, R4 ;  /* 0x000000070a047c24 */ /* 0x044fe4000f8e0204 */
[----:B------:R-:W-:-:S04]  /*178f0*/  IMAD.WIDE.U32 R2, R10, UR6, R2 ;  /* 0x000000060a027c25 */ /* 0x000fc8000f8e0002 */
[----:B------:R-:W-:Y:S01]  /*17900*/  IMAD.IADD R3, R4, 0x1, R3 ;  /* 0x0000000104037824 */ /* 0x000fe200078e0203 */
[----:B------:R-:W-:-:S04]  /*17910*/  LEA R4, P0, R2, UR4, 0x2 ;  /* 0x0000000402047c11 */ /* 0x000fc8000f8010ff */
[----:B------:R-:W-:-:S05]  /*17920*/  LEA.HI.X R5, R2, UR5, R3, 0x2, P0 ;  /* 0x0000000502057c11 */ /* 0x000fca00080f1403 */
[----:B------:R3:W5:Y:S04]  /*17930*/  LDG.E R16, desc[UR52][R4.64] ;  /* 0x0000003404107981 */ /* 0x000768000c1e1900 */
.L_x_1216:
[----:B------:R-:W1:Y:S01]  /*17940*/  S2R R2, SR_TID.X ;  /* 0x0000000000027919 */ /* 0x000e620000002100 */
[----:B------:R-:W-:Y:S01]  /*17950*/  IMAD R3, R19, 0x8, R17 ;  /* 0x0000000813037824 */ /* 0x000fe200078e0211 */
[----:B------:R-:W-:Y:S01]  /*17960*/  BSSY B1, `(.L_x_1217) ;  /* 0x0000006000017945 */ /* 0x000fe20003800000 */
[----:B-1-3--:R-:W-:Y:S02]  /*17970*/  LOP3.LUT R4, R2, 0x7f, RZ, 0xc0, !PT ;  /* 0x0000007f02047812 */ /* 0x00afe400078ec0ff */
[----:B------:R-:W-:Y:S02]  /*17980*/  SHF.L.U32 R2, R9, 0x1f, RZ ;  /* 0x0000001f09027819 */ /* 0x000fe400000006ff */
[----:B------:R-:W-:Y:S02]  /*17990*/  ISETP.NE.AND P1, PT, R4, RZ, PT ;  /* 0x000000ff0400720c */ /* 0x000fe40003f25270 */
[----:B------:R-:W1:Y:S02]  /*179a0*/  SYNCS.PHASECHK.TRANS64.TRYWAIT P0, [R3+URZ+0x22880], R2 ;  /* 0x02288002030075a7 */ /* 0x000e64000800017f */
[----:B-1----:R-:W-:Y:S09]  /*179b0*/  @!P0 BRA `(.L_x_1218) ;  /* 0x0000003400208947 */ /* 0x002ff20003800000 */
.L_x_1288:
[----:B------:R-:W-:Y:S05]  /*179c0*/  BSYNC B1 ;  /* 0x0000000000017941 */ /* 0x000fea0003800000 */
.L_x_1217:
        /* <DEDUP_REMOVED lines=9> */
.L_x_1220:
[----:B------:R-:W-:Y:S05]  /*17a60*/  BSYNC B1 ;  /* 0x0000000000017941 */ /* 0x000fea0003800000 */
.L_x_1219:
[----:B------:R-:W3:Y:S01]  /*17a70*/  LDL R4, [R1+0x1c] ;  /* 0x00001c0001047983 */ /* 0x000ee20000100800 */
        /* <DEDUP_REMOVED lines=9> */
[----:B---3--:R-:W-:-:S02]  /*17b10*/  IMAD R4, R8, 0x80, R4 ;  /* 0x0000008008047824 */ /* 0x008fc400078e0204 */
[----:B------:R-:W-:-:S09]  /*17b20*/  VIADD R8, R3, 0x22870 ;  /* 0x0002287003087836 */ /* 0x000fd20000000000 */
.L_x_1221:
        /* <DEDUP_REMOVED lines=13> */
.L_x_1289:
[----:B------:R-:W-:Y:S05]  /*17c00*/  BSYNC B1 ;  /* 0x0000000000017941 */ /* 0x000fea0003800000 */
.L_x_1222:
[----:B------:R-:W-:Y:S01]  /*17c10*/  BSSY B1, `(.L_x_1224) ;  /* 0x000000b000017945 */ /* 0x000fe20003800000 */
[----:B------:R-:W-:Y:S02]  /*17c20*/  IMAD.MOV.U32 R8, RZ, RZ, 0x0 ;  /* 0x00000000ff087424 */ /* 0x000fe400078e00ff */
[----:B--2---:R-:W-:Y:S01]  /*17c30*/  IMAD.MOV.U32 R9, RZ, RZ, 0x14f00000 ;  /* 0x14f00000ff097424 */ /* 0x004fe200078e00ff */
[----:B------:R-:W-:Y:S06]  /*17c40*/  @P1 BRA `(.L_x_1225) ;  /* 0x00000000001c1947 */ /* 0x000fec0003800000 */
[----:B------:R-:W2:Y:S01]  /*17c50*/  S2R R5, SR_TID.X ;  /* 0x0000000000057919 */ /* 0x000ea20000002100 */
[----:B-1-3--:R-:W-:-:S04]  /*17c60*/  IMAD.MOV.U32 R2, RZ, RZ, 0x6000 ;  /* 0x00006000ff027424 */ /* 0x00afc800078e00ff */
[----:B------:R4:W-:Y:S01]  /*17c70*/  SYNCS.ARRIVE.TRANS64 RZ, [R3+URZ+0x22830], R2 ;  /* 0x0228300203ff79a7 */ /* 0x0009e2000800003f */
[----:B--2---:R-:W-:-:S04]  /*17c80*/  LOP3.LUT R5, R5, 0x1f, RZ, 0xc0, !PT ;  /* 0x0000001f05057812 */ /* 0x004fc800078ec0ff */
[----:B------:R-:W-:-:S13]  /*17c90*/  ISETP.NE.AND P0, PT, R5, RZ, PT ;  /* 0x000000ff0500720c */ /* 0x000fda0003f05270 */
[----:B----4-:R-:W-:Y:S05]  /*17ca0*/  @!P0 BRA `(.L_x_1225) ;  /* 0x0000000000048947 */ /* 0x010fea0003800000 */
[----:B------:R-:W-:Y:S01]  /*17cb0*/  BPT.TRAP 0x1 ;  /* 0x000000040000795c */ /* 0x000fe20000300000 */
.L_x_1225:
[----:B------:R-:W-:Y:S05]  /*17cc0*/  BSYNC B1 ;  /* 0x0000000000017941 */ /* 0x000fea0003800000 */
.L_x_1224:
[----:B------:R-:W-:Y:S01]  /*17cd0*/  R2UR UR10, R10 ;  /* 0x000000000a0a72ca */ /* 0x000fe200000e0000 */
[----:B-1-3--:R-:W-:Y:S01]  /*17ce0*/  IMAD R2, R19, 0x6000, R17 ;  /* 0x0000600013027824 */ /* 0x00afe200078e0211 */
[----:B------:R-:W-:Y:S01]  /*17cf0*/  R2UR UR6, R8 ;  /* 0x00000000080672ca */ /* 0x000fe200000e0000 */
[----:B------:R-:W-:Y:S01]  /*17d00*/  UIADD3 UR4, UP0, UR44, 0x370, URZ ;  /* 0x000003702c047890 */ /* 0x000fe2000ff1e03f */
[----:B------:R-:W-:Y:S01]  /*17d10*/  R2UR UR7, R9 ;  /* 0x00000000090772ca */ /* 0x000fe200000e0000 */
[----:B------:R-:W-:Y:S01]  /*17d20*/  VIADD R3, R3, 0x22830 ;  /* 0x0002283003037836 */ /* 0x000fe20000000000 */
[----:B------:R-:W-:Y:S01]  /*17d30*/  PLOP3.LUT P0, PT, PT, PT, PT, 0x80, 0x0 ;  /* 0x000000000000781c */ /* 0x000fe20003f0f070 */
[----:B------:R-:W-:Y:S01]  /*17d40*/  VIADD R5, R2, 0x16400 ;  /* 0x0001640002057836 */ /* 0x000fe20000000000 */
[----:B------:R-:W-:-:S12]  /*17d50*/  UIADD3.X UR5, URZ, UR45, URZ, UP0, !UPT ;  /* 0x0000002d3f057290 */ /* 0x000fd800087fe43f */
.L_x_1226:
        /* <DEDUP_REMOVED lines=9> */
[----:B-1----:R-:W-:Y:S05]  /*17df0*/  @P0 BRA.U.ANY `(.L_x_1226) ;  /* 0xfffffffd00d80947 */ /* 0x002fea000393ffff */
[----:B------:R-:W-:Y:S01]  /*17e00*/  R2UR UR6, R8 ;  /* 0x00000000080672ca */ /* 0x000fe200000e0000 */
[----:B------:R-:W-:Y:S01]  /*17e10*/  VIADD R5, R2, 0x18400 ;  /* 0x0001840002057836 */ /* 0x000fe20000000000 */
[----:B------:R-:W-:Y:S01]  /*17e20*/  R2UR UR7, R9 ;  /* 0x00000000090772ca */ /* 0x000fe200000e0000 */
[----:B------:R-:W-:Y:S01]  /*17e30*/  UMOV UR10, 0x40 ;  /* 0x00000040000a7882 */ /* 0x000fe20000000000 */
[----:B------:R-:W-:-:S13]  /*17e40*/  PLOP3.LUT P0, PT, PT, PT, PT, 0x80, 0x0 ;  /* 0x000000000000781c */ /* 0x000fda0003f0f070 */
.L_x_1227:
        /* <DEDUP_REMOVED lines=15> */
.L_x_1228:
        /* <DEDUP_REMOVED lines=10> */
.L_x_1215:
[----:B------:R-:W-:Y:S05]  /*17fe0*/  BSYNC B0 ;  /* 0x0000000000007941 */ /* 0x000fea0003800000 */
.L_x_1214:
[----:B------:R-:W-:-:S06]  /*17ff0*/  UISETP.NE.AND UP0, UPT, UR39, 0x3, UPT ;  /* 0x000000032700788c */ /* 0x000fcc000bf05270 */
[----:B------:R-:W-:-:S13]  /*18000*/  PLOP3.LUT P0, PT, PT, PT, UP0, 0x80, 0x0 ;  /* 0x000000000000781c */ /* 0x000fda0003f0f008 */
[----:B------:R-:W-:Y:S05]  /*18010*/  @!P0 BRA `(.L_x_1229) ;  /* 0x0000000000048947 */ /* 0x000fea0003800000 */
[----:B------:R-:W-:Y:S01]  /*18020*/  BPT.TRAP 0x1 ;  /* 0x000000040000795c */ /* 0x000fe20000300000 */
.L_x_1229:
        /* <DEDUP_REMOVED lines=8> */
.L_x_1290:
[----:B------:R-:W-:Y:S05]  /*180b0*/  BSYNC B0 ;  /* 0x0000000000007941 */ /* 0x000fea0003800000 */
.L_x_1230:
[----:B------:R-:W-:Y:S05]  /*180c0*/  @!P1 BRA `(.L_x_1232) ;  /* 0x0000000000049947 */ /* 0x000fea0003800000 */
[----:B------:R-:W-:Y:S01]  /*180d0*/  BPT.TRAP 0x1 ;  /* 0x000000040000795c */ /* 0x000fe20000300000 */
.L_x_1232:
[----:B---3--:R-:W-:Y:S01]  /*180e0*/  SHF.L.U32 R2, R7, 0x1f, RZ ;  /* 0x0000001f07027819 */ /* 0x008fe200000006ff */
[----:B------:R-:W-:-:S03]  /*180f0*/  IMAD.SHL.U32 R3, R6, 0x4000, RZ ;  /* 0x0000400006037824 */ /* 0x000fc600078e00ff */
[----:B------:R-:W3:Y:S02]  /*18100*/  SYNCS.PHASECHK.TRANS64.TRYWAIT P0, [R20+URZ+0x22860], R2 ;  /* 0x02286002140075a7 */ /* 0x000ee4000800017f */
[----:B---3--:R-:W-:Y:S05]  /*18110*/  @!P0 BRA `(.L_x_1233) ;  /* 0x0000002c00848947 */ /* 0x008fea0003800000 */
.L_x_1291:
[----:B-1----:R-:W3:Y:S04]  /*18120*/  LDL R4, [R1+0x28] ;  /* 0x0000280001047983 */ /* 0x002ee80000100800 */
[----:B------:R-:W4:Y:S04]  /*18130*/  LDL R12, [R1+0xc] ;  /* 0x00000c00010c7983 */ /* 0x000f280000100800 */
[----:B------:R-:W5:Y:S01]  /*18140*/  LDL R13, [R1+0x24] ;  /* 0x00002400010d7983 */ /* 0x000f620000100800 */
[----:B------:R-:W-:Y:S05]  /*18150*/  WARPSYNC.ALL ;  /* 0x0000000000007948 */ /* 0x000fea0003800000 */
[----:B---3--:R-:W-:-:S05]  /*18160*/  LOP3.LUT R2, R3, R4, RZ, 0xfc, !PT ;  /* 0x0000000403027212 */ /* 0x008fca00078efcff */
[----:B------:R-:W-:-:S05]  /*18170*/  IMAD.IADD R2, R17, 0x1, R2 ;  /* 0x0000000111027824 */ /* 0x000fca00078e0202 */
[----:B--2---:R-:W1:Y:S01]  /*18180*/  LDSM.16.MT88.4 R8, [R2+0x8400] ;  /* 0x008400000208783b */ /* 0x004e620000004200 */
[----:B----4-:R-:W-:Y:S01]  /*18190*/  IMAD.IADD R18, R12, 0x1, R2 ;  /* 0x000000010c127824 */ /* 0x010fe200078e0202 */
[----:B-----5:R-:W-:Y:S02]  /*181a0*/  IADD3 R3, R17, R3, R13 ;  /* 0x0000000311037210 */ /* 0x020fe40007ffe00d */
[C-C-:B-1----:R-:W-:Y:S02]  /*181b0*/  PRMT R4, R8.reuse, 0x6420, R9.reuse ;  /* 0x0000642008047816 */ /* 0x142fe40000000009 */
[----:B------:R-:W-:Y:S02]  /*181c0*/  PRMT R5, R8, 0x7531, R9 ;  /* 0x0000753108057816 */ /* 0x000fe40000000009 */
[C-C-:B------:R-:W-:Y:S02]  /*181d0*/  PRMT R6, R10.reuse, 0x6420, R11.reuse ;  /* 0x000064200a067816 */ /* 0x140fe4000000000b */
[----:B------:R-:W-:-:S02]  /*181e0*/  PRMT R7, R10, 0x7531, R11 ;  /* 0x000075310a077816 */ /* 0x000fc4000000000b */
[----:B------:R-:W1:Y:S04]  /*181f0*/  LDSM.16.MT88.4 R8, [R18+0x8400] ;  /* 0x008400001208783b */ /* 0x000e680000004200 */
[----:B------:R2:W-:Y:S02]  /*18200*/  STSM.16.M88.4 [R3+0x400], R4 ;  /* 0x0004000403007844 */ /* 0x0005e40000000200 */
[----:B--2---:R-:W-:Y:S01]  /*18210*/  IMAD.MOV.U32 R7, RZ, RZ, R12 ;  /* 0x000000ffff077224 */ /* 0x004fe200078e000c */
[C-C-:B-1----:R-:W-:Y:S02]  /*18220*/  PRMT R12, R8.reuse, 0x6420, R9.reuse ;  /* 0x00006420080c7816 */ /* 0x142fe40000000009 */
[----:B------:R-:W-:Y:S02]  /*18230*/  PRMT R13, R8, 0x7531, R9 ;  /* 0x00007531080d7816 */ /* 0x000fe40000000009 */
[----:B------:R-:W-:-:S02]  /*18240*/  PRMT R14, R10, 0x6420, R11 ;  /* 0x000064200a0e7816 */ /* 0x000fc4000000000b */
[----:B------:R-:W-:-:S05]  /*18250*/  PRMT R15, R10, 0x7531, R11 ;  /* 0x000075310a0f7816 */ /* 0x000fca000000000b */
[----:B------:R1:W-:Y:S04]  /*18260*/  STSM.16.M88.4 [R3+0x2400], R12 ;  /* 0x0024000c03007844 */ /* 0x0003e80000000200 */
[----:B------:R-:W2:Y:S04]  /*18270*/  LDSM.16.MT88.4 R8, [R2+0x9400] ;  /* 0x009400000208783b */ /* 0x000ea80000004200 */
[----:B-1----:R-:W3:Y:S01]  /*18280*/  LDL R15, [R1+0x8] ;  /* 0x00000800010f7983 */ /* 0x002ee20000100800 */
[----:B------:R-:W-:Y:S01]  /*18290*/  IMAD.MOV.U32 R14, RZ, RZ, R7 ;  /* 0x000000ffff0e7224 */ /* 0x000fe200078e0007 */
[----:B--2---:R-:W-:-:S02]  /*182a0*/  PRMT R4, R8, 0x6420, R9 ;  /* 0x0000642008047816 */ /* 0x004fc40000000009 */
[----:B------:R-:W-:Y:S02]  /*182b0*/  PRMT R5, R8, 0x7531, R9 ;  /* 0x0000753108057816 */ /* 0x000fe40000000009 */
[C-C-:B------:R-:W-:Y:S02]  /*182c0*/  PRMT R6, R10.reuse, 0x6420, R11.reuse ;  /* 0x000064200a067816 */ /* 0x140fe4000000000b */
[----:B------:R-:W-:Y:S02]  /*182d0*/  PRMT R7, R10, 0x7531, R11 ;  /* 0x000075310a077816 */ /* 0x000fe4000000000b */
[----:B------:R-:W1:Y:S02]  /*182e0*/  LDSM.16.MT88.4 R8, [R18+0x9400] ;  /* 0x009400001208783b */ /* 0x000e640000004200 */
[C-C-:B-1----:R-:W-:Y:S02]  /*182f0*/  PRMT R12, R8.reuse, 0x6420, R9.reuse ;  /* 0x00006420080c7816 */ /* 0x142fe40000000009 */
[----:B------:R-:W-:-:S02]  /*18300*/  PRMT R13, R8, 0x7531, R9 ;  /* 0x00007531080d7816 */ /* 0x000fc40000000009 */
[----:B---3--:R-:W-:-:S05]  /*18310*/  IADD3 R21, R15, 0x400, R3 ;  /* 0x000004000f157810 */ /* 0x008fca0007ffe003 */
[----:B------:R1:W-:Y:S02]  /*18320*/  STSM.16.M88.4 [R21], R4 ;  /* 0x0000000415007844 */ /* 0x0003e40000000200 */
[----:B-1----:R-:W-:Y:S01]  /*18330*/  IMAD.MOV.U32 R6, RZ, RZ, R14 ;  /* 0x000000ffff067224 */ /* 0x002fe200078e000e */
[C---:B------:R-:W-:Y:S01]  /*18340*/  PRMT R14, R10.reuse, 0x6420, R11 ;  /* 0x000064200a0e7816 */ /* 0x040fe2000000000b */
[----:B------:R-:W-:Y:S01]  /*18350*/  IMAD.MOV.U32 R7, RZ, RZ, R15 ;  /* 0x000000ffff077224 */ /* 0x000fe200078e000f */
[----:B------:R-:W-:-:S05]  /*18360*/  PRMT R15, R10, 0x7531, R11 ;  /* 0x000075310a0f7816 */ /* 0x000fca000000000b */
[----:B------:R1:W-:Y:S04]  /*18370*/  STSM.16.M88.4 [R21+0x2000], R12 ;  /* 0x0020000c15007844 */ /* 0x0003e80000000200 */
[----:B------:R-:W2:Y:S01]  /*18380*/  LDSM.16.MT88.4 R8, [R2+0xa400] ;  /* 0x00a400000208783b */ /* 0x000ea20000004200 */
[----:B-1----:R-:W-:Y:S02]  /*18390*/  IMAD.MOV.U32 R14, RZ, RZ, R6 ;  /* 0x000000ffff0e7224 */ /* 0x002fe400078e0006 */
[----:B------:R-:W-:Y:S01]  /*183a0*/  IMAD.MOV.U32 R15, RZ, RZ, R7 ;  /* 0x000000ffff0f7224 */ /* 0x000fe200078e0007 */
[C-C-:B--2---:R-:W-:Y:S02]  /*183b0*/  PRMT R4, R8.reuse, 0x6420, R9.reuse ;  /* 0x0000642008047816 */ /* 0x144fe40000000009 */
[----:B------:R-:W-:-:S02]  /*183c0*/  PRMT R5, R8, 0x7531, R9 ;  /* 0x0000753108057816 */ /* 0x000fc40000000009 */
[C-C-:B------:R-:W-:Y:S02]  /*183d0*/  PRMT R6, R10.reuse, 0x6420, R11.reuse ;  /* 0x000064200a067816 */ /* 0x140fe4000000000b */
[----:B------:R-:W-:Y:S02]  /*183e0*/  PRMT R7, R10, 0x7531, R11 ;  /* 0x000075310a077816 */ /* 0x000fe4000000000b */
[----:B------:R-:W1:Y:S01]  /*183f0*/  LDSM.16.MT88.4 R8, [R18+0xa400] ;  /* 0x00a400001208783b */ /* 0x000e620000004200 */
[----:B------:R-:W-:-:S05]  /*18400*/  IADD3 R3, R14, 0x400, R3 ;  /* 0x000004000e037810 */ /* 0x000fca0007ffe003 */
[----:B------:R2:W-:Y:S02]  /*18410*/  STSM.16.M88.4 [R3], R4 ;  /* 0x0000000403007844 */ /* 0x0005e40000000200 */
[----:B--2---:R-:W-:Y:S01]  /*18420*/  IMAD.MOV.U32 R7, RZ, RZ, R15 ;  /* 0x000000ffff077224 */ /* 0x004fe200078e000f */
[C-C-:B-1----:R-:W-:Y:S02]  /*18430*/  PRMT R12, R8.reuse, 0x6420, R9.reuse ;  /* 0x00006420080c7816 */ /* 0x142fe40000000009 */
[----:B------:R-:W-:Y:S02]  /*18440*/  PRMT R13, R8, 0x7531, R9 ;  /* 0x00007531080d7816 */ /* 0x000fe40000000009 */
[C-C-:B------:R-:W-:Y:S02]  /*18450*/  PRMT R14, R10.reuse, 0x6420, R11.reuse ;  /* 0x000064200a0e7816 */ /* 0x140fe4000000000b */
[----:B------:R-:W-:-:S05]  /*18460*/  PRMT R15, R10, 0x7531, R11 ;  /* 0x000075310a0f7816 */ /* 0x000fca000000000b */
[----:B------:R1:W-:Y:S04]  /*18470*/  STSM.16.M88.4 [R3+0x2000], R12 ;  /* 0x0020000c03007844 */ /* 0x0003e80000000200 */
[----:B------:R-:W2:Y:S01]  /*18480*/  LDSM.16.MT88.4 R8, [R2+0xb400] ;  /* 0x00b400000208783b */ /* 0x000ea20000004200 */
[----:B-1----:R-:W-:Y:S01]  /*18490*/  IMAD.MOV.U32 R15, RZ, RZ, R7 ;  /* 0x000000ffff0f7224 */ /* 0x002fe200078e0007 */
[C-C-:B--2---:R-:W-:Y:S02]  /*184a0*/  PRMT R4, R8.reuse, 0x6420, R9.reuse ;  /* 0x0000642008047816 */ /* 0x144fe40000000009 */
[----:B------:R-:W-:Y:S02]  /*184b0*/  PRMT R5, R8, 0x7531, R9 ;  /* 0x0000753108057816 */ /* 0x000fe40000000009 */
[----:B------:R-:W-:-:S02]  /*184c0*/  PRMT R6, R10, 0x6420, R11 ;  /* 0x000064200a067816 */ /* 0x000fc4000000000b */
[----:B------:R-:W-:Y:S02]  /*184d0*/  PRMT R7, R10, 0x7531, R11 ;  /* 0x000075310a077816 */ /* 0x000fe4000000000b */
[----:B------:R-:W1:Y:S01]  /*184e0*/  LDSM.16.MT88.4 R8, [R18+0xb400] ;  /* 0x00b400001208783b */ /* 0x000e620000004200 */
[----:B------:R-:W-:-:S05]  /*184f0*/  IMAD.IADD R3, R15, 0x1, R3 ;  /* 0x000000010f037824 */ /* 0x000fca00078e0203 */
[----:B------:R1:W-:Y:S02]  /*18500*/  STSM.16.M88.4 [R3], R4 ;  /* 0x0000000403007844 */ /* 0x0003e40000000200 */
        /* <DEDUP_REMOVED lines=13> */
.L_x_1234:
[----:B------:R-:W3:Y:S01]  /*185e0*/  S2R R2, SR_TID.X ;  /* 0x0000000000027919 */ /* 0x000ee20000002100 */
[----:B--2---:R2:W-:Y:S01]  /*185f0*/  SYNCS.ARRIVE.TRANS64.A1T0 RZ, [R20+URZ+0x22850], RZ ;  /* 0x022850ff14ff79a7 */ /* 0x0045e2000810003f */
[----:B-1----:R4:W5:Y:S01]  /*18600*/  LDL R7, [R1] ;  /* 0x0000000001077983 */ /* 0x0029620000100800 */
[----:B---3--:R-:W-:-:S03]  /*18610*/  LOP3.LUT R3, R2, 0x7f, RZ, 0xc0, !PT ;  /* 0x0000007f02037812 */ /* 0x008fc600078ec0ff */
[----:B------:R-:W3:Y:S01]  /*18620*/  LDL R2, [R1+0x14] ;  /* 0x0000140001027983 */ /* 0x000ee20000100800 */
[----:B------:R-:W-:Y:S01]  /*18630*/  IMAD.MOV.U32 R6, RZ, RZ, R19 ;  /* 0x000000ffff067224 */ /* 0x000fe200078e0013 */
[----:B------:R-:W-:Y:S01]  /*18640*/  BAR.SYNC.DEFER_BLOCKING 0x2, 0x80 ;  /* 0x0082000000007b1d */ /* 0x000fe20000010000 */
[----:B------:R-:W-:-:S13]  /*18650*/  ISETP.NE.AND P0, PT, R3, RZ, PT ;  /* 0x000000ff0300720c */ /* 0x000fda0003f05270 */
[----:B--2---:R-:W-:-:S05]  /*18660*/  @!P0 VIADD R20, R20, 0x22880 ;  /* 0x0002288014148836 */ /* 0x004fca0000000000 */
[----:B------:R-:W-:-:S04]  /*18670*/  @!P0 PRMT R20, RZ, 0x654, R20 ;  /* 0x00000654ff148816 */ /* 0x000fc80000000014 */
[----:B------:R4:W-:Y:S01]  /*18680*/  @!P0 SYNCS.ARRIVE.TRANS64.RED.A1T0 RZ, [R20+URZ], RZ ;  /* 0x000000ff14ff89a7 */ /* 0x0009e2000810043f */
[C---:B---3--:R-:W-:Y:S01]  /*18690*/  ISETP.GT.AND P0, PT, R0.reuse, R2, PT ;  /* 0x000000020000720c */ /* 0x048fe20003f04270 */
[----:B------:R-:W-:-:S12]  /*186a0*/  VIADD R0, R0, 0xffffffff ;  /* 0xffffffff00007836 */ /* 0x000fd80000000000 */
[----:B----4-:R-:W-:Y:S05]  /*186b0*/  @P0 BRA `(.L_x_1235) ;  /* 0xfffffff000140947 */ /* 0x010fea000383ffff */
.L_x_1213:
[----:B------:R-:W2:Y:S01]  /*186c0*/  S2R R2, SR_TID.X ;  /* 0x0000000000027919 */ /* 0x000ea20000002100 */
[----:B------:R-:W-:Y:S01]  /*186d0*/  BSSY B0, `(.L_x_1236) ;  /* 0x0000011000007945 */ /* 0x000fe20003800000 */
[----:B--2---:R-:W-:-:S04]  /*186e0*/  LOP3.LUT R2, R2, 0x7f, RZ, 0xc0, !PT ;  /* 0x0000007f02027812 */ /* 0x004fc800078ec0ff */
[----:B------:R-:W-:-:S13]  /*186f0*/  ISETP.NE.AND P0, PT, R2, RZ, PT ;  /* 0x000000ff0200720c */ /* 0x000fda0003f05270 */
[----:B------:R-:W-:Y:S05]  /*18700*/  @P0 BRA `(.L_x_1237) ;  /* 0x0000000000340947 */ /* 0x000fea0003800000 */
[----:B------:R-:W2:Y:S01]  /*18710*/  S2R R3, SR_LANEID ;  /* 0x0000000000037919 */ /* 0x000ea20000000000 */
[----:B------:R-:W-:Y:S02]  /*18720*/  VOTEU.ANY UR4, UPT, PT ;  /* 0x0000000000047886 */ /* 0x000fe400038e0100 */
[----:B------:R-:W2:Y:S08]  /*18730*/  FLO.U32 R0, UR4 ;  /* 0x0000000400007d00 */ /* 0x000eb000080e0000 */
[----:B-1----:R-:W1:Y:S01]  /*18740*/  POPC R4, UR4 ;  /* 0x0000000400047d09 */ /* 0x002e620008000000 */
[----:B--2---:R-:W-:-:S02]  /*18750*/  ISETP.EQ.U32.AND P1, PT, R0, R3, PT ;  /* 0x000000030000720c */ /* 0x004fc40003f22070 */
[----:B------:R-:W1:Y:S11]  /*18760*/  LDC.64 R2, c[0x0][0xc60] ;  /* 0x00031800ff027b82 */ /* 0x000e760000000a00 */
[----:B-1----:R-:W2:Y:S01]  /*18770*/  @P1 ATOMG.E.ADD.STRONG.GPU PT, R3, desc[UR52][R2.64], R4 ;  /* 0x00000004020319a8 */ /* 0x002ea200081ee1f4 */
[----:B------:R-:W1:Y:S02]  /*18780*/  S2R R5, SR_LTMASK ;  /* 0x0000000000057919 */ /* 0x000e640000003900 */
[----:B-1----:R-:W-:-:S06]  /*18790*/  LOP3.LUT R5, R5, UR4, RZ, 0xc0, !PT ;  /* 0x0000000405057c12 */ /* 0x002fcc000f8ec0ff */
[----:B------:R-:W1:Y:S01]  /*187a0*/  POPC R5, R5 ;  /* 0x0000000500057309 */ /* 0x000e620000000000 */
[----:B--2---:R-:W1:Y:S02]  /*187b0*/  SHFL.IDX PT, R0, R3, R0, 0x1f ;  /* 0x00001f0003007589 */ /* 0x004e6400000e0000 */
[----:B-1----:R-:W-:-:S05]  /*187c0*/  IADD3 R0, R0, UR40, R5 ;  /* 0x0000002800007c10 */ /* 0x002fca000fffe005 */
[----:B------:R2:W-:Y:S02]  /*187d0*/  STL [R1+0x10], R0 ;  /* 0x0000100001007387 */ /* 0x0005e40000100800 */
.L_x_1237:
[----:B------:R-:W-:Y:S05]  /*187e0*/  BSYNC B0 ;  /* 0x0000000000007941 */ /* 0x000fea0003800000 */
.L_x_1236:
[----:B------:R-:W-:-:S06]  /*187f0*/  UISETP.NE.AND UP0, UPT, UR39, 0x3, UPT ;  /* 0x000000032700788c */ /* 0x000fcc000bf05270 */
[----:B------:R-:W-:-:S13]  /*18800*/  PLOP3.LUT P1, PT, PT, PT, UP0, 0x80, 0x0 ;  /* 0x000000000000781c */ /* 0x000fda0003f2f008 */
[----:B------:R-:W-:Y:S05]  /*18810*/  @!P1 BRA `(.L_x_1238) ;  /* 0x0000000000049947 */ /* 0x000fea0003800000 */
[----:B------:R-:W-:Y:S01]  /*18820*/  BPT.TRAP 0x1 ;  /* 0x000000040000795c */ /* 0x000fe20000300000 */
.L_x_1238:
[----:B------:R-:W3:Y:S01]  /*18830*/  LDL R2, [R1] ;  /* 0x0000000001027983 */ /* 0x000ee20000100800 */
[----:B------:R-:W-:Y:S01]  /*18840*/  IMAD R16, R19, 0x8, R17 ;  /* 0x0000000813107824 */ /* 0x000fe200078e0211 */
[----:B------:R-:W-:Y:S01]  /*18850*/  BSSY B0, `(.L_x_1239) ;  /* 0x0000007000007945 */ /* 0x000fe20003800000 */
[----:B--2---:R-:W-:-:S05]  /*18860*/  IMAD.U32 R0, RZ, RZ, UR41 ;  /* 0x00000029ff007e24 */ /* 0x004fca000f8e00ff */
[----:B------:R-:W-:Y:S02]  /*18870*/  ISETP.NE.AND P2, PT, R0, 0x3, PT ;  /* 0x000000030000780c */ /* 0x000fe40003f45270 */
[----:B---3--:R-:W-:-:S04]  /*18880*/  LOP3.LUT R3, R2, 0x1, RZ, 0x3c, !PT ;  /* 0x0000000102037812 */ /* 0x008fc800078e3cff */
[----:B------:R-:W-:-:S04]  /*18890*/  SHF.L.U32 R3, R3, 0x1f, RZ ;  /* 0x0000001f03037819 */ /* 0x000fc800000006ff */
[----:B------:R-:W2:Y:S02]  /*188a0*/  SYNCS.PHASECHK.TRANS64.TRYWAIT P1, [R16+URZ+0x22870], R3 ;  /* 0x02287003100075a7 */ /* 0x000ea4000802017f */
[----:B--2---:R-:W-:Y:S05]  /*188b0*/  @!P1 BRA `(.L_x_1240) ;  /* 0x0000002400b09947 */ /* 0x004fea0003800000 */
.L_x_1292:
[----:B------:R-:W-:Y:S05]  /*188c0*/  BSYNC B0 ;  /* 0x0000000000007941 */ /* 0x000fea0003800000 */
.L_x_1239:
[----:B------:R-:W-:Y:S05]  /*188d0*/  @!P2 BRA `(.L_x_1241) ;  /* 0x000000000004a947 */ /* 0x000fea0003800000 */
[----:B------:R-:W-:Y:S01]  /*188e0*/  BPT.TRAP 0x1 ;  /* 0x000000040000795c */ /* 0x000fe20000300000 */
.L_x_1241:
[----:B------:R-:W2:Y:S02]  /*188f0*/  LDL R0, [R1] ;  /* 0x0000000001007983 */ /* 0x000ea40000100800 */
[----:B--2---:R-:W-:-:S04]  /*18900*/  SHF.L.U32 R3, R0, 0x1f, RZ ;  /* 0x0000001f00037819 */ /* 0x004fc800000006ff */
[----:B------:R-:W2:Y:S02]  /*18910*/  SYNCS.PHASECHK.TRANS64.TRYWAIT P1, [R16+URZ+0x22860], R3 ;  /* 0x02286003100075a7 */ /* 0x000ea4000802017f */
[----:B--2---:R-:W-:Y:S05]  /*18920*/  @!P1 BRA `(.L_x_1242) ;  /* 0x0000002400a89947 */ /* 0x004fea0003800000 */
.L_x_1293:
[----:B------:R-:W3:Y:S04]  /*18930*/  LDL R0, [R1+0x28] ;  /* 0x0000280001007983 */ /* 0x000ee80000100800 */
[----:B------:R-:W2:Y:S04]  /*18940*/  LDL R12, [R1+0xc] ;  /* 0x00000c00010c7983 */ /* 0x000ea80000100800 */
[----:B------:R-:W4:Y:S01]  /*18950*/  LDL R13, [R1+0x24] ;  /* 0x00002400010d7983 */ /* 0x000f220000100800 */
[----:B------:R-:W-:Y:S01]  /*18960*/  IMAD.SHL.U32 R2, R19, 0x4000, RZ ;  /* 0x0000400013027824 */ /* 0x000fe200078e00ff */
[----:B------:R-:W-:Y:S05]  /*18970*/  WARPSYNC.ALL ;  /* 0x0000000000007948 */ /* 0x000fea0003800000 */
[----:B---3--:R-:W-:-:S05]  /*18980*/  LOP3.LUT R0, R2, R0, RZ, 0xfc, !PT ;  /* 0x0000000002007212 */ /* 0x008fca00078efcff */
[----:B------:R-:W-:-:S05]  /*18990*/  IMAD.IADD R0, R17, 0x1, R0 ;  /* 0x0000000111007824 */ /* 0x000fca00078e0200 */
[----:B-1---5:R-:W1:Y:S01]  /*189a0*/  LDSM.16.MT88.4 R4, [R0+0x8400] ;  /* 0x008400000004783b */ /* 0x022e620000004200 */
[----:B--2---:R-:W-:Y:S01]  /*189b0*/  IMAD.IADD R3, R12, 0x1, R0 ;  /* 0x000000010c037824 */ /* 0x004fe200078e0200 */
[----:B----4-:R-:W-:Y:S02]  /*189c0*/  IADD3 R2, R17, R2, R13 ;  /* 0x0000000211027210 */ /* 0x010fe40007ffe00d */
[C-C-:B-1----:R-:W-:Y:S02]  /*189d0*/  PRMT R8, R4.reuse, 0x6420, R5.reuse ;  /* 0x0000642004087816 */ /* 0x142fe40000000005 */
[----:B------:R-:W-:Y:S02]  /*189e0*/  PRMT R9, R4, 0x7531, R5 ;  /* 0x0000753104097816 */ /* 0x000fe40000000005 */
[C-C-:B------:R-:W-:Y:S02]  /*189f0*/  PRMT R10, R6.reuse, 0x6420, R7.reuse ;  /* 0x00006420060a7816 */ /* 0x140fe40000000007 */
[----:B------:R-:W-:-:S02]  /*18a00*/  PRMT R11, R6, 0x7531, R7 ;  /* 0x00007531060b7816 */ /* 0x000fc40000000007 */
[----:B------:R-:W1:Y:S04]  /*18a10*/  LDSM.16.MT88.4 R4, [R3+0x8400] ;  /* 0x008400000304783b */ /* 0x000e680000004200 */
[----:B------:R1:W-:Y:S02]  /*18a20*/  STSM.16.M88.4 [R2+0x400], R8 ;  /* 0x0004000802007844 */ /* 0x0003e40000000200 */
        /* <DEDUP_REMOVED lines=31> */
[----:B------:R-:W-:Y:S01]  /*18c20*/  STSM.16.M88.4 [R2], R12 ;  /* 0x0000000c02007844 */ /* 0x000fe20000000200 */
[C-C-:B-1----:R-:W-:Y:S02]  /*18c30*/  PRMT R8, R4.reuse, 0x6420, R5.reuse ;  /* 0x0000642004087816 */ /* 0x142fe40000000005 */
[----:B------:R-:W-:Y:S02]  /*18c40*/  PRMT R9, R4, 0x7531, R5 ;  /* 0x0000753104097816 */ /* 0x000fe40000000005 */
[C-C-:B------:R-:W-:Y:S02]  /*18c50*/  PRMT R10, R6.reuse, 0x6420, R7.reuse ;  /* 0x00006420060a7816 */ /* 0x140fe40000000007 */
[----:B------:R-:W-:-:S05]  /*18c60*/  PRMT R11, R6, 0x7531, R7 ;  /* 0x00007531060b7816 */ /* 0x000fca0000000007 */
[----:B------:R-:W-:Y:S04]  /*18c70*/  STSM.16.M88.4 [R2+0x2000], R8 ;  /* 0x0020000802007844 */ /* 0x000fe80000000200 */
[----:B------:R-:W1:Y:S02]  /*18c80*/  LDSM.16.MT88.4 R4, [R0+0xb400] ;  /* 0x00b400000004783b */ /* 0x000e640000004200 */
[C-C-:B-1----:R-:W-:Y:S02]  /*18c90*/  PRMT R12, R4.reuse, 0x6420, R5.reuse ;  /* 0x00006420040c7816 */ /* 0x142fe40000000005 */
[----:B------:R-:W-:Y:S02]  /*18ca0*/  PRMT R13, R4, 0x7531, R5 ;  /* 0x00007531040d7816 */ /* 0x000fe40000000005 */
[----:B------:R-:W-:-:S02]  /*18cb0*/  PRMT R14, R6, 0x6420, R7 ;  /* 0x00006420060e7816 */ /* 0x000fc40000000007 */
[----:B------:R-:W-:Y:S02]  /*18cc0*/  PRMT R15, R6, 0x7531, R7 ;  /* 0x00007531060f7816 */ /* 0x000fe40000000007 */
[----:B------:R-:W1:Y:S01]  /*18cd0*/  LDSM.16.MT88.4 R4, [R3+0xb400] ;  /* 0x00b400000304783b */ /* 0x000e620000004200 */
[----:B------:R-:W-:-:S05]  /*18ce0*/  IMAD.IADD R2, R18, 0x1, R2 ;  /* 0x0000000112027824 */ /* 0x000fca00078e0202 */
[----:B------:R2:W-:Y:S01]  /*18cf0*/  STSM.16.M88.4 [R2], R12 ;  /* 0x0000000c02007844 */ /* 0x0005e20000000200 */
        /* <DEDUP_REMOVED lines=13> */
.L_x_1243:
[----:B--2---:R-:W2:Y:S01]  /*18dd0*/  LDL.LU R2, [R1] ;  /* 0x0000000001027983 */ /* 0x004ea20000300800 */
[----:B-1----:R1:W-:Y:S01]  /*18de0*/  SYNCS.ARRIVE.TRANS64.A1T0 RZ, [R16+URZ+0x22850], RZ ;  /* 0x022850ff10ff79a7 */ /* 0x0023e2000810003f */
[----:B------:R-:W-:Y:S02]  /*18df0*/  VIADD R19, R19, 0x1 ;  /* 0x0000000113137836 */ /* 0x000fe40000000000 */
[----:B-1----:R-:W-:-:S05]  /*18e00*/  @!P0 VIADD R16, R16, 0x22880 ;  /* 0x0002288010108836 */ /* 0x002fca0000000000 */
[----:B------:R-:W-:Y:S01]  /*18e10*/  @!P0 PRMT R16, RZ, 0x654, R16 ;  /* 0x00000654ff108816 */ /* 0x000fe20000000010 */
[----:B------:R-:W-:Y:S06]  /*18e20*/  BAR.SYNC.DEFER_BLOCKING 0x2, 0x80 ;  /* 0x0082000000007b1d */ /* 0x000fec0000010000 */
[----:B------:R3:W-:Y:S01]  /*18e30*/  @!P0 SYNCS.ARRIVE.TRANS64.RED.A1T0 RZ, [R16+URZ], RZ ;  /* 0x000000ff10ff89a7 */ /* 0x0007e2000810043f */
[----:B------:R-:W-:-:S04]  /*18e40*/  ISETP.NE.AND P0, PT, R19, 0x2, PT ;  /* 0x000000021300780c */ /* 0x000fc80003f05270 */
[----:B------:R-:W-:Y:S02]  /*18e50*/  SEL R0, RZ, 0x1, P0 ;  /* 0x00000001ff007807 */ /* 0x000fe40000000000 */
[----:B------:R-:W-:Y:S02]  /*18e60*/  SEL R19, R19, RZ, P0 ;  /* 0x000000ff13137207 */ /* 0x000fe40000000000 */
[----:B--2---:R-:W-:-:S05]  /*18e70*/  LOP3.LUT R2, R2, R0, RZ, 0x3c, !PT ;  /* 0x0000000002027212 */ /* 0x004fca00078e3cff */
[----:B------:R3:W-:Y:S02]  /*18e80*/  STL [R1], R2 ;  /* 0x0000000201007387 */ /* 0x0007e40000100800 */
.L_x_1188:
[----:B------:R-:W-:Y:S05]  /*18e90*/  BSYNC B7 ;  /* 0x0000000000077941 */ /* 0x000fea0003800000 */
.L_x_1186:
[----:B--2---:R-:W2:Y:S02]  /*18ea0*/  LDL R0, [R1+0x20] ;  /* 0x0000200001007983 */ /* 0x004ea40000100800 */
[----:B--2---:R-:W-:-:S13]  /*18eb0*/  LOP3.LUT P0, RZ, R0, 0x2, RZ, 0xc0, !PT ;  /* 0x0000000200ff7812 */ /* 0x004fda000780c0ff */
[----:B------:R-:W-:Y:S05]  /*18ec0*/  @!P0 BRA `(.L_x_1244) ;  /* 0x0000000000308947 */ /* 0x000fea0003800000 */
[----:B------:R-:W2:Y:S08]  /*18ed0*/  S2UR UR5, SR_CgaCtaId ;  /* 0x00000000000579c3 */ /* 0x000eb00000008800 */
[----:B------:R-:W-:Y:S06]  /*18ee0*/  BAR.SYNC.DEFER_BLOCKING 0x5, 0x180 ;  /* 0x0146000000007b1d */ /* 0x000fec0000010000 */
[----:B------:R-:W-:-:S02]  /*18ef0*/  UMOV UR4, 0x400 ;  /* 0x0000040000047882 */ /* 0x000fc40000000000 */
[----:B--2---:R-:W-:-:S06]  /*18f00*/  ULEA UR4, UR5, UR4, 0x18 ;  /* 0x0000000405047291 */ /* 0x004fcc000f8ec03f */
[----:B------:R-:W-:-:S05]  /*18f10*/  IMAD.U32 R17, RZ, RZ, UR4 ;  /* 0x00000004ff117e24 */ /* 0x000fca000f8e00ff */
[----:B-1----:R-:W1:Y:S04]  /*18f20*/  LDS.128 R4, [R17+0x228d0] ;  /* 0x0228d00011047984 */ /* 0x002e680000000c00 */
[----:B-1----:R1:W-:Y:S01]  /*18f30*/  STL.64 [R1+0x10], R4 ;  /* 0x0000100401007387 */ /* 0x0023e20000100a00 */
[----:B------:R-:W-:-:S03]  /*18f40*/  IMAD.MOV.U32 R0, RZ, RZ, R7 ;  /* 0x000000ffff007224 */ /* 0x000fc600078e0007 */
[----:B------:R1:W-:Y:S02]  /*18f50*/  STL [R1+0x18], R6 ;  /* 0x0000180601007387 */ /* 0x0003e40000100800 */
[----:B------:R-:W-:Y:S01]  /*18f60*/  R2UR UR42, R0 ;  /* 0x00000000002a72ca */ /* 0x000fe200000e0000 */
[----:B------:R-:W-:Y:S06]  /*18f70*/  BAR.ARV 0x4, 0x180 ;  /* 0x0106000000007b1d */ /* 0x000fec0000002000 */
[----:B------:R-:W-:Y:S08]  /*18f80*/  BRA `(.L_x_1245) ;  /* 0x0000000c00e47947 */ /* 0x000ff00003800000 */
.L_x_1244:
[----:B------:R-:W2:Y:S01]  /*18f90*/  LDL.LU R0, [R1+0x10] ;  /* 0x0000100001007983 */ /* 0x000ea20000300800 */
[----:B------:R-:W-:Y:S01]  /*18fa0*/  ULDC UR4, c[0x0][0xc3c] ;  /* 0x00030f0000047ab9 */ /* 0x000fe20000000800 */
[----:B---3--:R-:W0:Y:S02]  /*18fb0*/  S2R R2, SR_TID.X ;  /* 0x0000000000027919 */ /* 0x008e240000002100 */
[----:B0-----:R-:W-:-:S04]  /*18fc0*/  LOP3.LUT R9, R2, 0x1f, RZ, 0xc0, !PT ;  /* 0x0000001f02097812 */ /* 0x001fc800078ec0ff */
[C---:B------:R-:W-:Y:S01]  /*18fd0*/  ISETP.NE.AND P0, PT, R9.reuse, 0x1f, PT ;  /* 0x0000001f0900780c */ /* 0x040fe20003f05270 */
[----:B------:R-:W-:-:S05]  /*18fe0*/  VIADD R6, R9, UR42 ;  /* 0x0000002a09067c36 */ /* 0x000fca0008000000 */
[----:B------:R-:W-:Y:S01]  /*18ff0*/  ISETP.GE.OR P1, PT, R6, UR4, !P0 ;  /* 0x0000000406007c0c */ /* 0x000fe2000c726670 */
[----:B------:R-:W-:Y:S02]  /*19000*/  IMAD.MOV.U32 R7, RZ, RZ, RZ ;  /* 0x000000ffff077224 */ /* 0x000fe400078e00ff */
[----:B--2---:R-:W-:-:S10]  /*19010*/  IMAD.MOV.U32 R8, RZ, RZ, R0 ;  /* 0x000000ffff087224 */ /* 0x004fd400078e0000 */
[----:B------:R-:W0:Y:S01]  /*19020*/  @!P1 LDC.64 R2, c[0x0][0xc80] ;  /* 0x00032000ff029b82 */ /* 0x000e220000000a00 */
[----:B------:R-:W-:Y:S01]  /*19030*/  IMAD.MOV.U32 R0, RZ, RZ, RZ ;  /* 0x000000ffff007224 */ /* 0x000fe200078e00ff */
[----:B------:R-:W-:Y:S01]  /*19040*/  ISETP.GE.U32.AND P2, PT, R9, 0x2, PT ;  /* 0x000000020900780c */ /* 0x000fe20003f46070 */
[----:B------:R-:W-:-:S05]  /*19050*/  ULDC UR4, c[0x0][0xc3c] ;  /* 0x00030f0000047ab9 */ /* 0x000fca0000000800 */
[----:B-1----:R-:W1:Y:S01]  /*19060*/  @!P1 LDC.64 R4, c[0x0][0xc78] ;  /* 0x00031e00ff049b82 */ /* 0x002e620000000a00 */
[----:B0-----:R-:W-:-:S05]  /*19070*/  @!P1 IMAD.WIDE R2, R6, 0x4, R2 ;  /* 0x0000000406029825 */ /* 0x001fca00078e0202 */
[----:B------:R1:W2:Y:S02]  /*19080*/  @!P1 LDG.E R0, desc[UR52][R2.64] ;  /* 0x0000003402009981 */ /* 0x0002a4000c1e1900 */
[----:B-1----:R-:W-:-:S05]  /*19090*/  @!P1 IMAD.WIDE R2, R6, 0x4, R4 ;  /* 0x0000000406029825 */ /* 0x002fca00078e0204 */
[----:B------:R-:W2:Y:S01]  /*190a0*/  @!P1 LDG.E R7, desc[UR52][R2.64] ;  /* 0x0000003402079981 */ /* 0x000ea2000c1e1900 */
[C---:B------:R-:W-:Y:S01]  /*190b0*/  ISETP.NE.AND P1, PT, R9.reuse, RZ, PT ;  /* 0x000000ff0900720c */ /* 0x040fe20003f25270 */
[----:B------:R-:W-:Y:S01]  /*190c0*/  IMAD.MOV.U32 R5, RZ, RZ, RZ ;  /* 0x000000ffff057224 */ /* 0x000fe200078e00ff */
[C---:B------:R-:W-:Y:S01]  /*190d0*/  ISETP.GE.U32.AND P3, PT, R9.reuse, 0x4, PT ;  /* 0x000000040900780c */ /* 0x040fe20003f66070 */
[----:B------:R-:W-:Y:S01]  /*190e0*/  SHFL.IDX PT, R6, R8, 0x1, 0x1f ;  /* 0x00201f0008067f89 */ /* 0x000fe200000e0000 */
[C---:B------:R-:W-:Y:S02]  /*190f0*/  ISETP.GE.U32.AND P4, PT, R9.reuse, 0x8, PT ;  /* 0x000000080900780c */ /* 0x040fe40003f86070 */
[----:B------:R-:W-:Y:S01]  /*19100*/  ISETP.GE.U32.AND P5, PT, R9, 0x10, PT ;  /* 0x000000100900780c */ /* 0x000fe20003fa6070 */
[----:B------:R-:W-:Y:S01]  /*19110*/  SHFL.IDX PT, R4, R8, RZ, 0x1f ;  /* 0x00001fff08047589 */ /* 0x000fe200000e0000 */
[----:B------:R-:W0:Y:S01]  /*19120*/  LDC R9, c[0x0][0xc38] ;  /* 0x00030e00ff097b82 */ /* 0x000e220000000800 */
[----:B--2---:R-:W-:-:S05]  /*19130*/  IMAD R2, R7, R0, RZ ;  /* 0x0000000007027224 */ /* 0x004fca00078e02ff */
        /* <DEDUP_REMOVED lines=19> */
[----:B------:R-:W-:Y:S05]  /*19270*/  @P6 BRA `(.L_x_1246) ;  /* 0x0000000000986947 */ /* 0x000fea0003800000 */
.L_x_1248:
[----:B------:R-:W-:-:S04]  /*19280*/  UIADD3 UR42, UR42, 0x1f, URZ ;  /* 0x0000001f2a2a7890 */ /* 0x000fc8000fffe03f */
[----:B------:R-:W-:-:S06]  /*19290*/  UISETP.GE.AND UP0, UPT, UR42, UR4, UPT ;  /* 0x000000042a00728c */ /* 0x000fcc000bf06270 */
[----:B------:R-:W-:-:S13]  /*192a0*/  PLOP3.LUT P6, PT, PT, PT, UP0, 0x40, 0x0 ;  /* 0x000000000000781c */ /* 0x000fda0003fce808 */
[----:B------:R-:W-:Y:S05]  /*192b0*/  @!P6 BRA `(.L_x_1247) ;  /* 0x0000000800c8e947 */ /* 0x000fea0003800000 */
[----:B------:R-:W0:Y:S01]  /*192c0*/  S2R R0, SR_TID.X ;  /* 0x0000000000007919 */ /* 0x000e220000002100 */
[----:B------:R-:W1:Y:S01]  /*192d0*/  LDC R9, c[0x0][0xc38] ;  /* 0x00030e00ff097b82 */ /* 0x000e620000000800 */
        /* <DEDUP_REMOVED lines=27> */
[----:B------:R-:W1:Y:S02]  /*19490*/  SHFL.IDX PT, R3, R2, 0x1f, 0x1f ;  /* 0x03e01f0002037f89 */ /* 0x000e6400000e0000 */
[----:B-1----:R-:W-:-:S04]  /*194a0*/  IMAD R3, R3, R9, RZ ;  /* 0x0000000903037224 */ /* 0x002fc800078e02ff */
[----:B------:R-:W-:-:S05]  /*194b0*/  IMAD.IADD R6, R3, 0x1, R6 ;  /* 0x0000000103067824 */ /* 0x000fca00078e0206 */
[----:B------:R-:W-:-:S13]  /*194c0*/  ISETP.GT.AND P6, PT, R6, R4, PT ;  /* 0x000000040600720c */ /* 0x000fda0003fc4270 */
[----:B------:R-:W-:Y:S05]  /*194d0*/  @!P6 BRA `(.L_x_1248) ;  /* 0xfffffffc0068e947 */ /* 0x000fea000383ffff */
.L_x_1246:
        /* <DEDUP_REMOVED lines=13> */
.L_x_1249:
[----:B---34-:R-:W-:Y:S01]  /*195b0*/  IMAD R2, R5, R9, R6 ;  /* 0x0000000905027224 */ /* 0x018fe200078e0206 */
[----:B--2---:R-:W-:Y:S01]  /*195c0*/  ISETP.NE.AND P0, PT, R7, 0x1, PT ;  /* 0x000000010700780c */ /* 0x004fe20003f05270 */
[----:B------:R-:W-:Y:S02]  /*195d0*/  UIADD3 UR42, UR4, UR42, URZ ;  /* 0x0000002a042a7290 */ /* 0x000fe4000fffe03f */
[----:B------:R-:W-:Y:S01]  /*195e0*/  IMAD.IADD R4, R4, 0x1, -R2 ;  /* 0x0000000104047824 */ /* 0x000fe200078e0a02 */
[----:B------:R2:W-:Y:S09]  /*195f0*/  STL [R1+0x10], R2 ;  /* 0x0000100201007387 */ /* 0x0005f20000100800 */
[----:B------:R-:W-:Y:S05]  /*19600*/  @!P0 BRA `(.L_x_1250) ;  /* 0x0000000000e48947 */ /* 0x000fea0003800000 */
[----:B-1----:R-:W-:-:S04]  /*19610*/  IABS R5, R0 ;  /* 0x0000000000057213 */ /* 0x002fc80000000000 */
[----:B--2---:R-:W1:Y:S08]  /*19620*/  I2F.RP R2, R5 ;  /* 0x0000000500027306 */ /* 0x004e700000209400 */
[----:B-1----:R-:W1:Y:S02]  /*19630*/  MUFU.RCP R2, R2 ;  /* 0x0000000200027308 */ /* 0x002e640000001000 */
[----:B-1----:R-:W-:-:S06]  /*19640*/  VIADD R2, R2, 0xffffffe ;  /* 0x0ffffffe02027836 */ /* 0x002fcc0000000000 */
[----:B0-----:R-:W0:Y:S02]  /*19650*/  F2I.FTZ.U32.TRUNC.NTZ R3, R2 ;  /* 0x0000000200037305 */ /* 0x001e24000021f000 */
[----:B0-----:R-:W-:-:S04]  /*19660*/  IMAD.MOV R2, RZ, RZ, -R3 ;  /* 0x000000ffff027224 */ /* 0x001fc800078e0a03 */
        /* <DEDUP_REMOVED lines=12> */
[----:B------:R-:W-:Y:S02]  /*19730*/  ISETP.GE.U32.AND P0, PT, R2, R5, PT ;  /* 0x000000050200720c */ /* 0x000fe40003f06070 */
[----:B------:R-:W-:-:S04]  /*19740*/  IABS R5, R7 ;  /* 0x0000000700057213 */ /* 0x000fc80000000000 */
        /* <DEDUP_REMOVED lines=9> */
[----:B------:R-:W-:-:S03]  /*197e0*/  LOP3.LUT R2, R4, R0, RZ, 0x3c, !PT ;  /* 0x0000000004027212 */ /* 0x000fc600078e3cff */
[----:B------:R-:W-:Y:S01]  /*197f0*/  IMAD.MOV.U32 R3, RZ, RZ, R8 ;  /* 0x000000ffff037224 */ /* 0x000fe200078e0008 */
[----:B------:R-:W-:Y:S02]  /*19800*/  ISETP.GE.AND P2, PT, R2, RZ, PT ;  /* 0x000000ff0200720c */ /* 0x000fe40003f46270 */
        /* <DEDUP_REMOVED lines=11> */
[----:B------:R-:W-:Y:S01]  /*198c0*/  ISETP.GE.U32.AND P0, PT, R2, R5, PT ;  /* 0x000000050200720c */ /* 0x000fe20003f06070 */
[----:B------:R-:W-:-:S04]  /*198d0*/  IMAD.MOV R2, RZ, RZ, -R3 ;  /* 0x000000ffff027224 */ /* 0x000fc800078e0a03 */
[----:B------:R-:W-:Y:S01]  /*198e0*/  IMAD R4, R0, R2, R4 ;  /* 0x0000000200047224 */ /* 0x000fe200078e0204 */
[----:B------:R-:W-:-:S04]  /*198f0*/  LOP3.LUT R2, R3, R7, RZ, 0x3c, !PT ;  /* 0x0000000703027212 */ /* 0x000fc800078e3cff */
[----:B------:R-:W-:-:S03]  /*19900*/  ISETP.GE.AND P2, PT, R2, RZ, PT ;  /* 0x000000ff0200720c */ /* 0x000fc60003f46270 */
[----:B------:R-:W-:-:S10]  /*19910*/  @P0 VIADD R6, R6, 0x1 ;  /* 0x0000000106060836 */ /* 0x000fd40000000000 */
[----:B------:R-:W-:Y:S01]  /*19920*/  @!P2 IMAD.MOV R6, RZ, RZ, -R6 ;  /* 0x000000ffff06a224 */ /* 0x000fe200078e0a06 */
[----:B------:R-:W-:-:S05]  /*19930*/  @!P1 LOP3.LUT R6, RZ, R7, RZ, 0x33, !PT ;  /* 0x00000007ff069212 */ /* 0x000fca00078e33ff */
[--C-:B------:R-:W-:Y:S02]  /*19940*/  IMAD.MOV R2, RZ, RZ, -R6.reuse ;  /* 0x000000ffff027224 */ /* 0x100fe400078e0a06 */
[C---:B------:R-:W-:Y:S02]  /*19950*/  IMAD R6, R7.reuse, 0x1000000, R6 ;  /* 0x0100000007067824 */ /* 0x040fe400078e0206 */
[----:B------:R-:W-:-:S04]  /*19960*/  IMAD R2, R7, R2, R3 ;  /* 0x0000000207027224 */ /* 0x000fc800078e0203 */
[----:B------:R-:W-:-:S05]  /*19970*/  IMAD R2, R2, 0x10000, R6 ;  /* 0x0001000002027824 */ /* 0x000fca00078e0206 */
[----:B------:R0:W-:Y:S01]  /*19980*/  STL [R1+0x18], R2 ;  /* 0x0000180201007387 */ /* 0x0001e20000100800 */
[----:B------:R-:W-:Y:S05]  /*19990*/  BRA `(.L_x_1251) ;  /* 0x0000000400007947 */ /* 0x000fea0003800000 */
.L_x_1250:
[----:B------:R-:W-:Y:S02]  /*199a0*/  ULDC.64 UR4, c[0x0][0xc90] ;  /* 0x0003240000047ab9 */ /* 0x000fe40000000a00 */
[----:B------:R-:W-:-:S06]  /*199b0*/  UIMAD.WIDE UR4, UR42, 0x4, UR4 ;  /* 0x000000042a0478a5 */ /* 0x000fcc000f8e0204 */
[----:B--2---:R-:W-:Y:S02]  /*199c0*/  IMAD.U32 R2, RZ, RZ, UR4 ;  /* 0x00000004ff027e24 */ /* 0x004fe4000f8e00ff */
[----:B0-----:R-:W-:-:S05]  /*199d0*/  IMAD.U32 R3, RZ, RZ, UR5 ;  /* 0x00000005ff037e24 */ /* 0x001fca000f8e00ff */
[----:B------:R-:W1:Y:S02]  /*199e0*/  LDG.E R6, desc[UR52][R2.64] ;  /* 0x0000003402067981 */ /* 0x000e64000c1e1900 */
[----:B-1----:R-:W-:-:S05]  /*199f0*/  IMAD R5, R0, R6, RZ ;  /* 0x0000000600057224 */ /* 0x002fca00078e02ff */
[----:B------:R-:W-:-:S04]  /*19a00*/  IABS R7, R5 ;  /* 0x0000000500077213 */ /* 0x000fc80000000000 */
[----:B------:R-:W0:Y:S08]  /*19a10*/  I2F.RP R2, R7 ;  /* 0x0000000700027306 */ /* 0x000e300000209400 */
        /* <DEDUP_REMOVED lines=22> */
[----:B------:R-:W-:Y:S02]  /*19b80*/  IMAD R7, R6, R2, RZ ;  /* 0x0000000206077224 */ /* 0x000fe400078e02ff */
[----:B------:R-:W-:Y:S02]  /*19b90*/  IMAD.MOV R2, RZ, RZ, -R2 ;  /* 0x000000ffff027224 */ /* 0x000fe400078e0a02 */
[----:B------:R-:W-:Y:S02]  /*19ba0*/  IMAD.MOV R3, RZ, RZ, -R7 ;  /* 0x000000ffff037224 */ /* 0x000fe400078e0a07 */
[----:B------:R-:W-:-:S03]  /*19bb0*/  IMAD R4, R5, R2, R4 ;  /* 0x0000000205047224 */ /* 0x000fc600078e0204 */
[----:B------:R-:W-:-:S04]  /*19bc0*/  VIADDMNMX R6, R3, R9, R6, PT ;  /* 0x0000000903067246 */ /* 0x000fc80003800106 */
        /* <DEDUP_REMOVED lines=19> */
[----:B------:R-:W-:Y:S02]  /*19d00*/  LOP3.LUT R3, R4, R6, RZ, 0x3c, !PT ;  /* 0x0000000604037212 */ /* 0x000fe400078e3cff */
[----:B------:R-:W-:Y:S02]  /*19d10*/  IADD3 R4, R7, 0x1000000, R4 ;  /* 0x0100000007047810 */ /* 0x000fe40007ffe004 */
[----:B------:R-:W-:-:S07]  /*19d20*/  ISETP.GE.AND P2, PT, R3, RZ, PT ;  /* 0x000000ff0300720c */ /* 0x000fce0003f46270 */
[----:B------:R-:W-:-:S06]  /*19d30*/  @P0 VIADD R2, R2, 0x1 ;  /* 0x0000000102020836 */ /* 0x000fcc0000000000 */
[----:B------:R-:W-:Y:S01]  /*19d40*/  @!P2 IMAD.MOV R2, RZ, RZ, -R2 ;  /* 0x000000ffff02a224 */ /* 0x000fe200078e0a02 */
[----:B------:R-:W-:Y:S01]  /*19d50*/  @!P1 LOP3.LUT R2, RZ, R6, RZ, 0x33, !PT ;  /* 0x00000006ff029212 */ /* 0x000fe200078e33ff */
[----:B------:R-:W-:-:S04]  /*19d60*/  IMAD.MOV R6, RZ, RZ, -R6 ;  /* 0x000000ffff067224 */ /* 0x000fc800078e0a06 */
[----:B------:R-:W-:Y:S02]  /*19d70*/  IMAD R3, R2, R6, R4 ;  /* 0x0000000602037224 */ /* 0x000fe400078e0204 */
[----:B------:R-:W-:-:S03]  /*19d80*/  IMAD.MOV.U32 R4, RZ, RZ, R2 ;  /* 0x000000ffff047224 */ /* 0x000fc600078e0002 */
[----:B------:R1:W-:Y:S04]  /*19d90*/  STL [R1+0x18], R3 ;  /* 0x0000180301007387 */ /* 0x0003e80000100800 */
.L_x_1251:
[----:B------:R-:W-:-:S05]  /*19da0*/  LOP3.LUT R4, RZ, R4, RZ, 0x33, !PT ;  /* 0x00000004ff047212 */ /* 0x000fca00078e33ff */
[----:B------:R-:W-:-:S05]  /*19db0*/  IMAD.IADD R0, R0, 0x1, R4 ;  /* 0x0000000100007824 */ /* 0x000fca00078e0204 */
[----:B------:R2:W-:Y:S01]  /*19dc0*/  STL [R1+0x14], R0 ;  /* 0x0000140001007387 */ /* 0x0005e20000100800 */
[----:B------:R-:W-:Y:S05]  /*19dd0*/  BRA `(.L_x_1252) ;  /* 0x0000000000107947 */ /* 0x000fea0003800000 */
.L_x_1247:
[----:B------:R0:W-:Y:S01]  /*19de0*/  STL [R1+0x10], R4 ;  /* 0x0000100401007387 */ /* 0x0001e20000100800 */
[----:B------:R-:W-:-:S03]  /*19df0*/  ULDC UR42, c[0x0][0xc3c] ;  /* 0x00030f00002a7ab9 */ /* 0x000fc60000000800 */
[----:B------:R0:W-:Y:S04]  /*19e00*/  STL [R1+0x14], RZ ;  /* 0x000014ff01007387 */ /* 0x0001e80000100800 */
[----:B------:R0:W-:Y:S02]  /*19e10*/  STL [R1+0x18], RZ ;  /* 0x000018ff01007387 */ /* 0x0001e40000100800 */
.L_x_1252:
[----:B0-----:R-:W3:Y:S04]  /*19e20*/  LDL R2, [R1+0x18] ;  /* 0x0000180001027983 */ /* 0x001ee80000100800 */
[----:B-1----:R-:W4:Y:S04]  /*19e30*/  LDL R3, [R1+0x14] ;  /* 0x0000140001037983 */ /* 0x002f280000100800 */
[----:B------:R-:W5:Y:S01]  /*19e40*/  LDL R4, [R1+0x10] ;  /* 0x0000100001047983 */ /* 0x000f620000100800 */
[----:B--2---:R-:W0:Y:S02]  /*19e50*/  S2R R0, SR_TID.X ;  /* 0x0000000000007919 */ /* 0x004e240000002100 */
[----:B0-----:R-:W-:Y:S01]  /*19e60*/  LOP3.LUT R0, R0, 0x1f, RZ, 0xc0, !PT ;  /* 0x0000001f00007812 */ /* 0x001fe200078ec0ff */
[----:B------:R-:W-:Y:S03]  /*19e70*/  BAR.SYNC.DEFER_BLOCKING 0x4, 0x180 ;  /* 0x0106000000007b1d */ /* 0x000fe60000010000 */
[----:B------:R-:W-:-:S13]  /*19e80*/  ISETP.NE.AND P0, PT, R0, RZ, PT ;  /* 0x000000ff0000720c */ /* 0x000fda0003f05270 */
[----:B------:R-:W0:Y:S01]  /*19e90*/  @!P0 S2R R0, SR_CgaCtaId ;  /* 0x0000000000008919 */ /* 0x000e220000008800 */
[----:B---3--:R-:W-:Y:S01]  /*19ea0*/  IMAD.MOV.U32 R6, RZ, RZ, R2 ;  /* 0x000000ffff067224 */ /* 0x008fe200078e0002 */
[----:B------:R-:W-:-:S04]  /*19eb0*/  @!P0 MOV R2, 0x400 ;  /* 0x0000040000028802 */ /* 0x000fc80000000f00 */
[----:B0-----:R-:W-:Y:S01]  /*19ec0*/  @!P0 LEA R17, R0, R2, 0x18 ;  /* 0x0000000200118211 */ /* 0x001fe200078ec0ff */
[----:B------:R-:W-:Y:S02]  /*19ed0*/  IMAD.U32 R0, RZ, RZ, UR42 ;  /* 0x0000002aff007e24 */ /* 0x000fe4000f8e00ff */
[----:B----4-:R-:W-:Y:S02]  /*19ee0*/  IMAD.MOV.U32 R5, RZ, RZ, R3 ;  /* 0x000000ffff057224 */ /* 0x010fe400078e0003 */
[----:B------:R-:W-:-:S05]  /*19ef0*/  @!P0 IMAD.MOV.U32 R7, RZ, RZ, R0 ;  /* 0x000000ffff078224 */ /* 0x000fca00078e0000 */
[----:B-----5:R0:W-:Y:S01]  /*19f00*/  @!P0 STS.128 [R17+0x228d0], R4 ;  /* 0x0228d00411008388 */ /* 0x0201e20000000c00 */
[----:B------:R-:W-:Y:S06]  /*19f10*/  BAR.ARV 0x5, 0x180 ;  /* 0x0146000000007b1d */ /* 0x000fec0000002000 */
.L_x_1245:
[----:B------:R-:W-:Y:S02]  /*19f20*/  ULDC UR4, c[0x0][0xc3c] ;  /* 0x00030f0000047ab9 */ /* 0x000fe40000000800 */
[----:B------:R-:W-:-:S06]  /*19f30*/  UISETP.GE.AND UP0, UPT, UR42, UR4, UPT ;  /* 0x000000042a00728c */ /* 0x000fcc000bf06270 */
[----:B------:R-:W-:-:S13]  /*19f40*/  PLOP3.LUT P0, PT, PT, PT, UP0, 0x80, 0x0 ;  /* 0x000000000000781c */ /* 0x000fda0003f0f008 */
[----:B------:R-:W-:Y:S05]  /*19f50*/  @!P0 BRA `(.L_x_1253) ;  /* 0xffffffb000748947 */ /* 0x000fea000383ffff */
.L_x_1175:
        /* <DEDUP_REMOVED lines=12> */
.L_x_1294:
[----:B------:R-:W-:Y:S05]  /*1a020*/  BSYNC B0 ;  /* 0x0000000000007941 */ /* 0x000fea0003800000 */
.L_x_1254:
[----:B------:R-:W-:-:S03]  /*1a030*/  UMOV UR4, 0xffffffff ;  /* 0xffffffff00047882 */ /* 0x000fc60000000000 */
[----:B------:R-:W-:Y:S05]  /*1a040*/  BRA.DIV UR4, `(.L_x_1256) ;  /* 0x0000001204087947 */ /* 0x000fea000b800000 */
[----:B------:R-:W1:Y:S02]  /*1a050*/  S2R R2, SR_TID.X ;  /* 0x0000000000027919 */ /* 0x000e640000002100 */
[----:B-1----:R-:W-:-:S04]  /*1a060*/  SHF.R.U32.HI R2, RZ, 0x5, R2 ;  /* 0x00000005ff027819 */ /* 0x002fc80000011602 */
[----:B------:R-:W-:-:S05]  /*1a070*/  LOP3.LUT R2, R2, 0x3, RZ, 0xc0, !PT ;  /* 0x0000000302027812 */ /* 0x000fca00078ec0ff */
[----:B------:R1:W2:Y:S02]  /*1a080*/  SHFL.IDX PT, R14, R2, RZ, 0x1f ;  /* 0x00001fff020e7589 */ /* 0x0002a400000e0000 */
.L_x_1297:
[----:B--2---:R-:W-:Y:S01]  /*1a090*/  ISETP.NE.AND P0, PT, R14, RZ, PT ;  /* 0x000000ff0e00720c */ /* 0x004fe20003f05270 */
[----:B------:R-:W-:-:S12]  /*1a0a0*/  BSSY B0, `(.L_x_1257) ;  /* 0x000002c000007945 */ /* 0x000fd80003800000 */
[----:B------:R-:W-:Y:S05]  /*1a0b0*/  @P0 BRA `(.L_x_1258) ;  /* 0x0000000000a80947 */ /* 0x000fea0003800000 */
[----:B------:R-:W-:-:S03]  /*1a0c0*/  UMOV UR4, 0xffffffff ;  /* 0xffffffff00047882 */ /* 0x000fc60000000000 */
[----:B------:R-:W-:Y:S05]  /*1a0d0*/  BRA.DIV UR4, `(.L_x_1259) ;  /* 0x0000001204187947 */ /* 0x000fea000b800000 */
[----:B------:R-:W-:-:S13]  /*1a0e0*/  ELECT P6, URZ, PT ;  /* 0x00000000003f782f */ /* 0x000fda00038c0000 */
.L_x_1300:
[----:B------:R-:W-:Y:S05]  /*1a0f0*/  @!P6 BRA `(.L_x_1258) ;  /* 0x000000000098e947 */ /* 0x000fea0003800000 */
[----:B------:R-:W-:-:S06]  /*1a100*/  ULOP3.LUT UR4, UR38, 0x2, URZ, 0xfc, !UPT ;  /* 0x0000000226047892 */ /* 0x000fcc000f8efc3f */
[----:B-1----:R-:W-:-:S05]  /*1a110*/  IMAD.U32 R2, RZ, RZ, UR4 ;  /* 0x00000004ff027e24 */ /* 0x002fca000f8e00ff */
[----:B------:R-:W-:-:S13]  /*1a120*/  ISETP.NE.AND P0, PT, R2, 0x3, PT ;  /* 0x000000030200780c */ /* 0x000fda0003f05270 */
[----:B------:R-:W-:Y:S05]  /*1a130*/  @!P0 BRA `(.L_x_1260) ;  /* 0x0000000000048947 */ /* 0x000fea0003800000 */
[----:B------:R-:W-:Y:S01]  /*1a140*/  BPT.TRAP 0x1 ;  /* 0x000000040000795c */ /* 0x000fe20000300000 */
.L_x_1260:
[----:B------:R-:W2:Y:S01]  /*1a150*/  LDL.LU R7, [R1] ;  /* 0x0000000001077983 */ /* 0x000ea20000300800 */
[----:B------:R-:W-:Y:S02]  /*1a160*/  VIADD R2, R0, 0x22840 ;  /* 0x0002284000027836 */ /* 0x000fe40000000000 */
[C---:B0-----:R-:W-:Y:S02]  /*1a170*/  VIADD R3, R19.reuse, 0x1 ;  /* 0x0000000113037836 */ /* 0x041fe40000000000 */
[----:B------:R-:W-:-:S03]  /*1a180*/  IMAD R6, R19, 0x8, R2 ;  /* 0x0000000813067824 */ /* 0x000fc600078e0202 */
        /* <DEDUP_REMOVED lines=9> */
.L_x_1301:
[----:B------:R-:W1:Y:S02]  /*1a220*/  SYNCS.PHASECHK.TRANS64.TRYWAIT P1, [R7+URZ], R2 ;  /* 0x00000002070075a7 */ /* 0x000e64000802017f */
[----:B-1----:R-:W-:Y:S05]  /*1a230*/  @!P1 BRA `(.L_x_1262) ;  /* 0x0000000c00f49947 */ /* 0x002fea0003800000 */
.L_x_1302:
[----:B------:R-:W-:Y:S05]  /*1a240*/  @!P0 BRA `(.L_x_1263) ;  /* 0x0000000000048947 */ /* 0x000fea0003800000 */
[----:B------:R-:W-:Y:S01]  /*1a250*/  BPT.TRAP 0x1 ;  /* 0x000000040000795c */ /* 0x000fe20000300000 */
.L_x_1263:
[----:B------:R-:W-:-:S04]  /*1a260*/  IMAD R4, R19, 0x8, R0 ;  /* 0x0000000813047824 */ /* 0x000fc800078e0200 */
[----:B------:R-:W2:Y:S02]  /*1a270*/  SYNCS.PHASECHK.TRANS64.TRYWAIT P1, [R4+URZ+0x22860], R5 ;  /* 0x02286005040075a7 */ /* 0x000ea4000802017f */
[----:B--2---:R-:W-:Y:S05]  /*1a280*/  @!P1 BRA `(.L_x_1264) ;  /* 0x0000000c00f49947 */ /* 0x004fea0003800000 */
.L_x_1303:
[----:B------:R-:W-:Y:S05]  /*1a290*/  @!P0 BRA `(.L_x_1265) ;  /* 0x0000000000048947 */ /* 0x000fea0003800000 */
[----:B------:R-:W-:Y:S01]  /*1a2a0*/  BPT.TRAP 0x1 ;  /* 0x000000040000795c */ /* 0x000fe20000300000 */
.L_x_1265:
[----:B------:R-:W-:-:S04]  /*1a2b0*/  IMAD R3, R3, 0x8, R0 ;  /* 0x0000000803037824 */ /* 0x000fc800078e0200 */
[----:B------:R-:W3:Y:S02]  /*1a2c0*/  SYNCS.PHASECHK.TRANS64.TRYWAIT P1, [R3+URZ+0x22860], R2 ;  /* 0x02286002030075a7 */ /* 0x000ee4000802017f */
[----:B---3--:R-:W-:Y:S05]  /*1a2d0*/  @!P1 BRA `(.L_x_1266) ;  /* 0x0000000c00f49947 */ /* 0x008fea0003800000 */
.L_x_1304:
[----:B------:R-:W-:Y:S05]  /*1a2e0*/  @!P0 BRA `(.L_x_1267) ;  /* 0x0000000000048947 */ /* 0x000fea0003800000 */
[----:B------:R-:W-:Y:S01]  /*1a2f0*/  BPT.TRAP 0x1 ;  /* 0x000000040000795c */ /* 0x000fe20000300000 */
.L_x_1267:
[----:B------:R-:W4:Y:S02]  /*1a300*/  SYNCS.PHASECHK.TRANS64.TRYWAIT P0, [R4+URZ+0x22880], R5 ;  /* 0x02288005040075a7 */ /* 0x000f24000800017f */
[----:B----4-:R-:W-:Y:S05]  /*1a310*/  @!P0 BRA `(.L_x_1268) ;  /* 0x0000000c00f88947 */ /* 0x010fea0003800000 */
.L_x_1269:
[----:B------:R0:W0:Y:S02]  /*1a320*/  SYNCS.PHASECHK.TRANS64.TRYWAIT P0, [R3+URZ+0x22880], R2 ;  /* 0x02288002030075a7 */ /* 0x000024000800017f */
[----:B0-----:R-:W-:Y:S05]  /*1a330*/  @!P0 NANOSLEEP.SYNCS 0x989680 ;  /* 0x009896800000895d */ /* 0x001fea0003900000 */
[----:B------:R-:W0:Y:S02]  /*1a340*/  @!P0 SYNCS.PHASECHK.TRANS64 P0, [R3+URZ+0x22880], R2 ;  /* 0x02288002030085a7 */ /* 0x000e24000800007f */
[----:B0-----:R-:W-:Y:S05]  /*1a350*/  @!P0 BRA `(.L_x_1269) ;  /* 0xfffffffc00f08947 */ /* 0x001fea000383ffff */
.L_x_1258:
[----:B------:R-:W-:Y:S05]  /*1a360*/  BSYNC B0 ;  /* 0x0000000000007941 */ /* 0x000fea0003800000 */
.L_x_1257:
[----:B------:R-:W-:Y:S05]  /*1a370*/  EXIT ;  /* 0x000000000000794d */ /* 0x000fea0003800000 */
.L_x_1070:
[----:B0-----:R-:W-:-:S04]  /*1a380*/  IMAD.U32 R3, RZ, RZ, UR36 ;  /* 0x00000024ff037e24 */ /* 0x001fc8000f8e00ff */
[----:B------:R0:W1:Y:S03]  /*1a390*/  SYNCS.PHASECHK.TRANS64.TRYWAIT P1, [R3+URZ+0x22800], R6 ;  /* 0x02280006030075a7 */ /* 0x000066000802017f */
[----:B-1----:R-:W-:Y:S05]  /*1a3a0*/  @!P1 NANOSLEEP.SYNCS 0x989680 ;  /* 0x009896800000995d */ /* 0x002fea0003900000 */
[----:B------:R-:W1:Y:S02]  /*1a3b0*/  @!P1 SYNCS.PHASECHK.TRANS64 P1, [R3+URZ+0x22800], R6 ;  /* 0x02280006030095a7 */ /* 0x000e64000802007f */
[----:B-1----:R-:W-:Y:S05]  /*1a3c0*/  @!P1 BRA `(.L_x_1070) ;  /* 0xfffffffc00ec9947 */ /* 0x002fea000383ffff */
[----:B------:R-:W-:Y:S05]  /*1a3d0*/  BRA `(.L_x_1270) ;  /* 0xfffffe80000c7947 */ /* 0x000fea000383ffff */
.L_x_1074:
[----:B-1----:R1:W2:Y:S02]  /*1a3e0*/  SYNCS.PHASECHK.TRANS64.TRYWAIT P2, [R20+URZ+0x22830], R3 ;  /* 0x02283003140075a7 */ /* 0x0022a4000804017f */
[----:B--2---:R-:W-:Y:S05]  /*1a3f0*/  @!P2 NANOSLEEP.SYNCS 0x989680 ;  /* 0x009896800000a95d */ /* 0x004fea0003900000 */
[----:B------:R-:W2:Y:S02]  /*1a400*/  @!P2 SYNCS.PHASECHK.TRANS64 P2, [R20+URZ+0x22830], R3 ;  /* 0x022830031400a5a7 */ /* 0x000ea4000804007f */
[----:B--2---:R-:W-:Y:S05]  /*1a410*/  @!P2 BRA `(.L_x_1074) ;  /* 0xfffffffc00f0a947 */ /* 0x004fea000383ffff */
[----:B------:R-:W-:Y:S05]  /*1a420*/  BRA `(.L_x_1073) ;  /* 0xfffffe8000307947 */ /* 0x000fea000383ffff */
.L_x_1090:
[----:B-1----:R-:W-:-:S04]  /*1a430*/  IMAD.U32 R8, RZ, RZ, UR6 ;  /* 0x00000006ff087e24 */ /* 0x002fc8000f8e00ff */
[----:B------:R1:W2:Y:S03]  /*1a440*/  SYNCS.PHASECHK.TRANS64.TRYWAIT P2, [R8+URZ+0x22830], R7 ;  /* 0x02283007080075a7 */ /* 0x0002a6000804017f */
[----:B--2---:R-:W-:Y:S05]  /*1a450*/  @!P2 NANOSLEEP.SYNCS 0x989680 ;  /* 0x009896800000a95d */ /* 0x004fea0003900000 */
[----:B------:R-:W2:Y:S02]  /*1a460*/  @!P2 SYNCS.PHASECHK.TRANS64 P2, [R8+URZ+0x22830], R7 ;  /* 0x022830070800a5a7 */ /* 0x000ea4000804007f */
[----:B--2---:R-:W-:Y:S05]  /*1a470*/  @!P2 BRA `(.L_x_1090) ;  /* 0xfffffffc00eca947 */ /* 0x004fea000383ffff */
[----:B------:R-:W-:Y:S05]  /*1a480*/  BRA `(.L_x_1087) ;  /* 0xfffffebc00147947 */ /* 0x000fea000383ffff */
.L_x_1094:
[----:B-1----:R-:W-:-:S04]  /*1a490*/  IMAD.U32 R8, RZ, RZ, UR6 ;  /* 0x00000006ff087e24 */ /* 0x002fc8000f8e00ff */
[----:B------:R1:W2:Y:S03]  /*1a4a0*/  SYNCS.PHASECHK.TRANS64.TRYWAIT P2, [R8+URZ+0x22850], R7 ;  /* 0x02285007080075a7 */ /* 0x0002a6000804017f */
[----:B--2---:R-:W-:Y:S05]  /*1a4b0*/  @!P2 NANOSLEEP.SYNCS 0x989680 ;  /* 0x009896800000a95d */ /* 0x004fea0003900000 */
[----:B------:R-:W2:Y:S02]  /*1a4c0*/  @!P2 SYNCS.PHASECHK.TRANS64 P2, [R8+URZ+0x22850], R7 ;  /* 0x022850070800a5a7 */ /* 0x000ea4000804007f */
[----:B--2---:R-:W-:Y:S05]  /*1a4d0*/  @!P2 BRA `(.L_x_1094) ;  /* 0xfffffffc00eca947 */ /* 0x004fea000383ffff */
[----:B------:R-:W-:Y:S05]  /*1a4e0*/  BRA `(.L_x_1091) ;  /* 0xfffffebc00b47947 */ /* 0x000fea000383ffff */
.L_x_1112:
[----:B-1----:R-:W-:-:S04]  /*1a4f0*/  IMAD.U32 R6, RZ, RZ, UR6 ;  /* 0x00000006ff067e24 */ /* 0x002fc8000f8e00ff */
[----:B------:R1:W2:Y:S03]  /*1a500*/  SYNCS.PHASECHK.TRANS64.TRYWAIT P2, [R6+URZ+0x22830], R5 ;  /* 0x02283005060075a7 */ /* 0x0002a6000804017f */
[----:B--2---:R-:W-:Y:S05]  /*1a510*/  @!P2 NANOSLEEP.SYNCS 0x989680 ;  /* 0x009896800000a95d */ /* 0x004fea0003900000 */
[----:B------:R-:W2:Y:S02]  /*1a520*/  @!P2 SYNCS.PHASECHK.TRANS64 P2, [R6+URZ+0x22830], R5 ;  /* 0x022830050600a5a7 */ /* 0x000ea4000804007f */
[----:B--2---:R-:W-:Y:S05]  /*1a530*/  @!P2 BRA `(.L_x_1112) ;  /* 0xfffffffc00eca947 */ /* 0x004fea000383ffff */
[----:B------:R-:W-:Y:S05]  /*1a540*/  BRA `(.L_x_1109) ;  /* 0xfffffef400647947 */ /* 0x000fea000383ffff */
.L_x_1116:
[----:B-1----:R-:W-:-:S04]  /*1a550*/  IMAD.U32 R6, RZ, RZ, UR6 ;  /* 0x00000006ff067e24 */ /* 0x002fc8000f8e00ff */
[----:B------:R1:W2:Y:S03]  /*1a560*/  SYNCS.PHASECHK.TRANS64.TRYWAIT P2, [R6+URZ+0x22850], R5 ;  /* 0x02285005060075a7 */ /* 0x0002a6000804017f */
[----:B--2---:R-:W-:Y:S05]  /*1a570*/  @!P2 NANOSLEEP.SYNCS 0x989680 ;  /* 0x009896800000a95d */ /* 0x004fea0003900000 */
[----:B------:R-:W2:Y:S02]  /*1a580*/  @!P2 SYNCS.PHASECHK.TRANS64 P2, [R6+URZ+0x22850], R5 ;  /* 0x022850050600a5a7 */ /* 0x000ea4000804007f */
[----:B--2---:R-:W-:Y:S05]  /*1a590*/  @!P2 BRA `(.L_x_1116) ;  /* 0xfffffffc00eca947 */ /* 0x004fea000383ffff */
[----:B------:R-:W-:Y:S05]  /*1a5a0*/  BRA `(.L_x_1113) ;  /* 0xfffffef800107947 */ /* 0x000fea000383ffff */
.L_x_1123:
[----:B-1----:R-:W-:-:S04]  /*1a5b0*/  IMAD.U32 R6, RZ, RZ, UR6 ;  /* 0x00000006ff067e24 */ /* 0x002fc8000f8e00ff */
[----:B------:R1:W2:Y:S03]  /*1a5c0*/  SYNCS.PHASECHK.TRANS64.TRYWAIT P2, [R6+URZ+0x22830], R5 ;  /* 0x02283005060075a7 */ /* 0x0002a6000804017f */
[----:B--2---:R-:W-:Y:S05]  /*1a5d0*/  @!P2 NANOSLEEP.SYNCS 0x989680 ;  /* 0x009896800000a95d */ /* 0x004fea0003900000 */
[----:B------:R-:W2:Y:S02]  /*1a5e0*/  @!P2 SYNCS.PHASECHK.TRANS64 P2, [R6+URZ+0x22830], R5 ;  /* 0x022830050600a5a7 */ /* 0x000ea4000804007f */
[----:B--2---:R-:W-:Y:S05]  /*1a5f0*/  @!P2 BRA `(.L_x_1123) ;  /* 0xfffffffc00eca947 */ /* 0x004fea000383ffff */
[----:B------:R-:W-:Y:S05]  /*1a600*/  BRA `(.L_x_1120) ;  /* 0xffffff1800f07947 */ /* 0x000fea000383ffff */
.L_x_1127:
[----:B-1----:R-:W-:-:S04]  /*1a610*/  IMAD.U32 R6, RZ, RZ, UR6 ;  /* 0x00000006ff067e24 */ /* 0x002fc8000f8e00ff */
[----:B------:R1:W2:Y:S03]  /*1a620*/  SYNCS.PHASECHK.TRANS64.TRYWAIT P2, [R6+URZ+0x22850], R5 ;  /* 0x02285005060075a7 */ /* 0x0002a6000804017f */
[----:B--2---:R-:W-:Y:S05]  /*1a630*/  @!P2 NANOSLEEP.SYNCS 0x989680 ;  /* 0x009896800000a95d */ /* 0x004fea0003900000 */
[----:B------:R-:W2:Y:S02]  /*1a640*/  @!P2 SYNCS.PHASECHK.TRANS64 P2, [R6+URZ+0x22850], R5 ;  /* 0x022850050600a5a7 */ /* 0x000ea4000804007f */
[----:B--2---:R-:W-:Y:S05]  /*1a650*/  @!P2 BRA `(.L_x_1127) ;  /* 0xfffffffc00eca947 */ /* 0x004fea000383ffff */
[----:B------:R-:W-:Y:S05]  /*1a660*/  BRA `(.L_x_1124) ;  /* 0xffffff1c009c7947 */ /* 0x000fea000383ffff */
.L_x_1141:
[----:B-1----:R-:W-:-:S04]  /*1a670*/  IMAD.U32 R7, RZ, RZ, UR9 ;  /* 0x00000009ff077e24 */ /* 0x002fc8000f8e00ff */
[----:B------:R1:W2:Y:S03]  /*1a680*/  SYNCS.PHASECHK.TRANS64.TRYWAIT P1, [R7+URZ+0x22850], R0 ;  /* 0x02285000070075a7 */ /* 0x0002a6000802017f */
[----:B--2---:R-:W-:Y:S05]  /*1a690*/  @!P1 NANOSLEEP.SYNCS 0x989680 ;  /* 0x009896800000995d */ /* 0x004fea0003900000 */
[----:B------:R-:W2:Y:S02]  /*1a6a0*/  @!P1 SYNCS.PHASECHK.TRANS64 P1, [R7+URZ+0x22850], R0 ;  /* 0x02285000070095a7 */ /* 0x000ea4000802007f */
[----:B--2---:R-:W-:Y:S05]  /*1a6b0*/  @!P1 BRA `(.L_x_1141) ;  /* 0xfffffffc00ec9947 */ /* 0x004fea000383ffff */
[----:B------:R-:W-:Y:S05]  /*1a6c0*/  BRA `(.L_x_1140) ;  /* 0xffffff5000607947 */ /* 0x000fea000383ffff */
.L_x_1197:
[----:B------:R-:W-:Y:S02]  /*1a6d0*/  IMAD.MOV.U32 R13, RZ, RZ, R0 ;  /* 0x000000ffff0d7224 */ /* 0x000fe400078e0000 */
[----:B------:R-:W-:Y:S02]  /*1a6e0*/  IMAD.MOV.U32 R12, RZ, RZ, RZ ;  /* 0x000000ffff0c7224 */ /* 0x000fe400078e00ff */
[----:B------:R-:W-:Y:S02]  /*1a6f0*/  IMAD.MOV.U32 R11, RZ, RZ, 0x1f ;  /* 0x0000001fff0b7424 */ /* 0x000fe400078e00ff */
[----:B------:R-:W-:-:S07]  /*1a700*/  IMAD.MOV.U32 R15, RZ, RZ, -0x1 ;  /* 0xffffffffff0f7424 */ /* 0x000fce00078e00ff */
[----:B01----:R-:W-:Y:S05]  /*1a710*/  WARPSYNC.COLLECTIVE R15, `(.L_x_1271) ;  /* 0x000000000f087348 */ /* 0x003fea0003c00000 */
[----:B------:R2:W3:Y:S02]  /*1a720*/  SHFL.IDX P6, R14, R13, R12, R11 ;  /* 0x0000000c0d0e7389 */ /* 0x0004e400000c000b */
[----:B0123--:R-:W-:Y:S01]  /*1a730*/  ENDCOLLECTIVE ;  /* 0x000000000000791b */ /* 0x00ffe20003800000 */
.L_x_1271:
[----:B------:R-:W-:Y:S05]  /*1a740*/  BRA `(.L_x_1272) ;  /* 0xffffffbc00787947 */ /* 0x000fea000383ffff */
.L_x_1199:
[----:B------:R-:W-:Y:S01]  /*1a750*/  BSSY B0, `(.L_x_1273) ;  /* 0x0000006000007945 */ /* 0x000fe20003800000 */
[----:B------:R-:W-:-:S07]  /*1a760*/  IMAD.MOV.U32 R15, RZ, RZ, -0x1 ;  /* 0xffffffffff0f7424 */ /* 0x000fce00078e00ff */
[----:B01----:R-:W-:Y:S05]  /*1a770*/  WARPSYNC.COLLECTIVE R15, `(.L_x_1274) ;  /* 0x000000000f0c7348 */ /* 0x003fea0003c00000 */
[----:B------:R-:W-:Y:S02]  /*1a780*/  ELECT P6, UR62, PT ;  /* 0x00000000003e782f */ /* 0x000fe400038c0000 */
[----:B------:R-:W-:Y:S01]  /*1a790*/  MOV R14, UR62 ;  /* 0x0000003e000e7c02 */ /* 0x000fe20008000f00 */
[----:B01----:R-:W-:Y:S10]  /*1a7a0*/  ENDCOLLECTIVE ;  /* 0x000000000000791b */ /* 0x003ff40003800000 */
.L_x_1274:
[----:B------:R-:W-:Y:S05]  /*1a7b0*/  BSYNC B0 ;  /* 0x0000000000007941 */ /* 0x000fea0003800000 */
.L_x_1273:
[----:B------:R-:W-:Y:S05]  /*1a7c0*/  BRA `(.L_x_1275) ;  /* 0xffffffbc00887947 */ /* 0x000fea000383ffff */
.L_x_1201:
[----:B0-----:R0:W2:Y:S02]  /*1a7d0*/  SYNCS.PHASECHK.TRANS64.TRYWAIT P0, [R2+URZ+0x22880], R3 ;  /* 0x02288003020075a7 */ /* 0x0010a4000800017f */
[----:B--2---:R-:W-:Y:S05]  /*1a7e0*/  @!P0 NANOSLEEP.SYNCS 0x989680 ;  /* 0x009896800000895d */ /* 0x004fea0003900000 */
[----:B------:R-:W2:Y:S02]  /*1a7f0*/  @!P0 SYNCS.PHASECHK.TRANS64 P0, [R2+URZ+0x22880], R3 ;  /* 0x02288003020085a7 */ /* 0x000ea4000800007f */
[----:B--2---:R-:W-:Y:S05]  /*1a800*/  @!P0 BRA `(.L_x_1201) ;  /* 0xfffffffc00f08947 */ /* 0x004fea000383ffff */
[----:B------:R-:W-:Y:S05]  /*1a810*/  BRA `(.L_x_1276) ;  /* 0xffffffbc00e87947 */ /* 0x000fea000383ffff */
.L_x_1203:
[----:B-1----:R1:W2:Y:S02]  /*1a820*/  SYNCS.PHASECHK.TRANS64.TRYWAIT P0, [R2+URZ+0x22840], R3 ;  /* 0x02284003020075a7 */ /* 0x0022a4000800017f */
[----:B--2---:R-:W-:Y:S05]  /*1a830*/  @!P0 NANOSLEEP.SYNCS 0x989680 ;  /* 0x009896800000895d */ /* 0x004fea0003900000 */
[----:B------:R-:W2:Y:S02]  /*1a840*/  @!P0 SYNCS.PHASECHK.TRANS64 P0, [R2+URZ+0x22840], R3 ;  /* 0x02284003020085a7 */ /* 0x000ea4000800007f */
[----:B--2---:R-:W-:Y:S05]  /*1a850*/  @!P0 BRA `(.L_x_1203) ;  /* 0xfffffffc00f08947 */ /* 0x004fea000383ffff */
[----:B------:R-:W-:Y:S05]  /*1a860*/  BRA `(.L_x_1277) ;  /* 0xffffffc000387947 */ /* 0x000fea000383ffff */
.L_x_1207:
[----:B------:R-:W2:Y:S01]  /*1a870*/  LDL.LU R11, [R1+0x30] ;  /* 0x00003000010b7983 */ /* 0x000ea20000300800 */
[----:B------:R-:W-:Y:S02]  /*1a880*/  IMAD.MOV.U32 R13, RZ, RZ, R2 ;  /* 0x000000ffff0d7224 */ /* 0x000fe400078e0002 */
[----:B------:R-:W-:Y:S02]  /*1a890*/  IMAD.MOV.U32 R12, RZ, RZ, RZ ;  /* 0x000000ffff0c7224 */ /* 0x000fe400078e00ff */
[----:B------:R-:W-:Y:S02]  /*1a8a0*/  IMAD.MOV.U32 R15, RZ, RZ, -0x1 ;  /* 0xffffffffff0f7424 */ /* 0x000fe400078e00ff */
[----:B------:R-:W-:-:S04]  /*1a8b0*/  IMAD.IADD R18, R10, 0x1, R18 ;  /* 0x000000010a127824 */ /* 0x000fc800078e0212 */
[----:B------:R-:W-:Y:S02]  /*1a8c0*/  VIADD R7, R18, 0x20 ;  /* 0x0000002012077836 */ /* 0x000fe40000000000 */
[----:B--2---:R-:W-:Y:S02]  /*1a8d0*/  IMAD R0, R11, R8, RZ ;  /* 0x000000080b007224 */ /* 0x004fe400078e02ff */
[----:B------:R-:W-:-:S03]  /*1a8e0*/  IMAD.MOV.U32 R11, RZ, RZ, 0x1c1f ;  /* 0x00001c1fff0b7424 */ /* 0x000fc600078e00ff */
[----:B------:R-:W-:-:S13]  /*1a8f0*/  ISETP.GE.AND P4, PT, R18, R0, PT ;  /* 0x000000001200720c */ /* 0x000fda0003f86270 */
[----:B-----5:R-:W-:Y:S05]  /*1a900*/  WARPSYNC.COLLECTIVE R15, `(.L_x_1278) ;  /* 0x000000000f087348 */ /* 0x020fea0003c00000 */
[----:B------:R0:W1:Y:S02]  /*1a910*/  SHFL.IDX P6, R14, R13, R12, R11 ;  /* 0x0000000c0d0e7389 */ /* 0x00006400000c000b */
[----:B01---5:R-:W-:Y:S01]  /*1a920*/  ENDCOLLECTIVE ;  /* 0x000000000000791b */ /* 0x023fe20003800000 */
.L_x_1278:
[----:B------:R-:W-:Y:S02]  /*1a930*/  IMAD.MOV.U32 R13, RZ, RZ, R3 ;  /* 0x000000ffff0d7224 */ /* 0x000fe400078e0003 */
[----:B------:R-:W-:-:S07]  /*1a940*/  IMAD.MOV.U32 R4, RZ, RZ, R14 ;  /* 0x000000ffff047224 */ /* 0x000fce00078e000e */
[----:B------:R-:W-:Y:S05]  /*1a950*/  WARPSYNC.COLLECTIVE R15, `(.L_x_1279) ;  /* 0x000000000f087348 */ /* 0x000fea0003c00000 */
[----:B------:R0:W1:Y:S02]  /*1a960*/  SHFL.IDX P6, R14, R13, R12, R11 ;  /* 0x0000000c0d0e7389 */ /* 0x00006400000c000b */
[----:B01----:R-:W-:Y:S01]  /*1a970*/  ENDCOLLECTIVE ;  /* 0x000000000000791b */ /* 0x003fe20003800000 */
.L_x_1279:
[----:B------:R-:W-:Y:S02]  /*1a980*/  IMAD.MOV.U32 R13, RZ, RZ, R2 ;  /* 0x000000ffff0d7224 */ /* 0x000fe400078e0002 */
[----:B------:R-:W-:Y:S02]  /*1a990*/  IMAD.MOV.U32 R12, RZ, RZ, 0x1 ;  /* 0x00000001ff0c7424 */ /* 0x000fe400078e00ff */
[----:B------:R-:W-:-:S07]  /*1a9a0*/  IMAD.MOV.U32 R5, RZ, RZ, R14 ;  /* 0x000000ffff057224 */ /* 0x000fce00078e000e */
[----:B------:R-:W-:Y:S05]  /*1a9b0*/  WARPSYNC.COLLECTIVE R15, `(.L_x_1280) ;  /* 0x000000000f087348 */ /* 0x000fea0003c00000 */
[----:B------:R0:W1:Y:S02]  /*1a9c0*/  SHFL.IDX P6, R14, R13, R12, R11 ;  /* 0x0000000c0d0e7389 */ /* 0x00006400000c000b */
[----:B01----:R-:W-:Y:S01]  /*1a9d0*/  ENDCOLLECTIVE ;  /* 0x000000000000791b */ /* 0x003fe20003800000 */
.L_x_1280:
        /* <DEDUP_REMOVED lines=17> */
.L_x_1281:
[----:B------:R-:W-:Y:S02]  /*1aaf0*/  IMAD.MOV.U32 R13, RZ, RZ, R2 ;  /* 0x000000ffff0d7224 */ /* 0x000fe400078e0002 */
[----:B------:R-:W-:Y:S02]  /*1ab00*/  IMAD.MOV.U32 R12, RZ, RZ, 0x2 ;  /* 0x00000002ff0c7424 */ /* 0x000fe400078e00ff */
[----:B------:R-:W-:-:S07]  /*1ab10*/  IMAD.MOV.U32 R5, RZ, RZ, R14 ;  /* 0x000000ffff057224 */ /* 0x000fce00078e000e */
[----:B------:R-:W-:Y:S05]  /*1ab20*/  WARPSYNC.COLLECTIVE R15, `(.L_x_1282) ;  /* 0x000000000f087348 */ /* 0x000fea0003c00000 */
[----:B------:R0:W1:Y:S02]  /*1ab30*/  SHFL.IDX P6, R14, R13, R12, R11 ;  /* 0x0000000c0d0e7389 */ /* 0x00006400000c000b */
[----:B01----:R-:W-:Y:S01]  /*1ab40*/  ENDCOLLECTIVE ;  /* 0x000000000000791b */ /* 0x003fe20003800000 */
.L_x_1282:
        /* <DEDUP_REMOVED lines=12> */
[----:B0-----:R-:W-:-:S05]  /*1ac10*/  VIADD R4, R18, 0x40 ;  /* 0x0000004012047836 */ /* 0x001fca0000000000 */
[----:B------:R-:W-:Y:S01]  /*1ac20*/  ISETP.GE.AND P3, PT, R4, R0, PT ;  /* 0x000000000400720c */ /* 0x000fe20003f66270 */
[----:B------:R-:W-:-:S12]  /*1ac30*/  IMAD.MOV.U32 R4, RZ, RZ, R14 ;  /* 0x000000ffff047224 */ /* 0x000fd800078e000e */
[----:B------:R-:W-:Y:S05]  /*1ac40*/  WARPSYNC.COLLECTIVE R15, `(.L_x_1283) ;  /* 0x000000000f087348 */ /* 0x000fea0003c00000 */
[----:B------:R0:W1:Y:S02]  /*1ac50*/  SHFL.IDX P6, R14, R13, R12, R11 ;  /* 0x0000000c0d0e7389 */ /* 0x00006400000c000b */
[----:B01----:R-:W-:Y:S01]  /*1ac60*/  ENDCOLLECTIVE ;  /* 0x000000000000791b */ /* 0x003fe20003800000 */
.L_x_1283:
[----:B------:R-:W-:Y:S02]  /*1ac70*/  IMAD.MOV.U32 R13, RZ, RZ, R2 ;  /* 0x000000ffff0d7224 */ /* 0x000fe400078e0002 */
[----:B------:R-:W-:Y:S02]  /*1ac80*/  IMAD.MOV.U32 R12, RZ, RZ, 0x3 ;  /* 0x00000003ff0c7424 */ /* 0x000fe400078e00ff */
[----:B------:R-:W-:-:S07]  /*1ac90*/  IMAD.MOV.U32 R5, RZ, RZ, R14 ;  /* 0x000000ffff057224 */ /* 0x000fce00078e000e */
[----:B------:R-:W-:Y:S05]  /*1aca0*/  WARPSYNC.COLLECTIVE R15, `(.L_x_1284) ;  /* 0x000000000f087348 */ /* 0x000fea0003c00000 */
[----:B------:R0:W1:Y:S02]  /*1acb0*/  SHFL.IDX P6, R14, R13, R12, R11 ;  /* 0x0000000c0d0e7389 */ /* 0x00006400000c000b */
[----:B01----:R-:W-:Y:S01]  /*1acc0*/  ENDCOLLECTIVE ;  /* 0x000000000000791b */ /* 0x003fe20003800000 */
.L_x_1284:
        /* <DEDUP_REMOVED lines=16> */
.L_x_1285:
[----:B------:R-:W-:Y:S01]  /*1add0*/  IMAD.MOV.U32 R3, RZ, RZ, R14 ;  /* 0x000000ffff037224 */ /* 0x000fe200078e000e */
[----:B------:R-:W-:Y:S06]  /*1ade0*/  BRA `(.L_x_1286) ;  /* 0xffffffc400a47947 */ /* 0x000fec000383ffff */
.L_x_1212:
[----:B0-----:R0:W2:Y:S02]  /*1adf0*/  SYNCS.PHASECHK.TRANS64.TRYWAIT P0, [R17+URZ+0x22820], R0 ;  /* 0x02282000110075a7 */ /* 0x0010a4000800017f */
[----:B--2---:R-:W-:Y:S05]  /*1ae00*/  @!P0 NANOSLEEP.SYNCS 0x989680 ;  /* 0x009896800000895d */ /* 0x004fea0003900000 */
[----:B------:R-:W2:Y:S02]  /*1ae10*/  @!P0 SYNCS.PHASECHK.TRANS64 P0, [R17+URZ+0x22820], R0 ;  /* 0x02282000110085a7 */ /* 0x000ea4000800007f */
[----:B--2---:R-:W-:Y:S05]  /*1ae20*/  @!P0 BRA `(.L_x_1212) ;  /* 0xfffffffc00f08947 */ /* 0x004fea000383ffff */
[----:B------:R-:W-:Y:S05]  /*1ae30*/  BRA `(.L_x_1287) ;  /* 0xffffffc800147947 */ /* 0x000fea000383ffff */
.L_x_1218:
[----:B-1----:R1:W3:Y:S02]  /*1ae40*/  SYNCS.PHASECHK.TRANS64.TRYWAIT P0, [R3+URZ+0x22880], R2 ;  /* 0x02288002030075a7 */ /* 0x0022e4000800017f */
[----:B---3--:R-:W-:Y:S05]  /*1ae50*/  @!P0 NANOSLEEP.SYNCS 0x989680 ;  /* 0x009896800000895d */ /* 0x008fea0003900000 */
[----:B------:R-:W3:Y:S02]  /*1ae60*/  @!P0 SYNCS.PHASECHK.TRANS64 P0, [R3+URZ+0x22880], R2 ;  /* 0x02288002030085a7 */ /* 0x000ee4000800007f */
[----:B---3--:R-:W-:Y:S05]  /*1ae70*/  @!P0 BRA `(.L_x_1218) ;  /* 0xfffffffc00f08947 */ /* 0x008fea000383ffff */
[----:B------:R-:W-:Y:S05]  /*1ae80*/  BRA `(.L_x_1288) ;  /* 0xffffffc800cc7947 */ /* 0x000fea000383ffff */
.L_x_1223:
[----:B---3--:R3:W4:Y:S02]  /*1ae90*/  SYNCS.PHASECHK.TRANS64.TRYWAIT P0, [R3+URZ+0x22840], R2 ;  /* 0x02284002030075a7 */ /* 0x008724000800017f */
[----:B----4-:R-:W-:Y:S05]  /*1aea0*/  @!P0 NANOSLEEP.SYNCS 0x989680 ;  /* 0x009896800000895d */ /* 0x010fea0003900000 */
[----:B------:R-:W4:Y:S02]  /*1aeb0*/  @!P0 SYNCS.PHASECHK.TRANS64 P0, [R3+URZ+0x22840], R2 ;  /* 0x02284002030085a7 */ /* 0x000f24000800007f */
[----:B----4-:R-:W-:Y:S05]  /*1aec0*/  @!P0 BRA `(.L_x_1223) ;  /* 0xfffffffc00f08947 */ /* 0x010fea000383ffff */
[----:B------:R-:W-:Y:S05]  /*1aed0*/  BRA `(.L_x_1289) ;  /* 0xffffffcc00487947 */ /* 0x000fea000383ffff */
.L_x_1231:
[----:B---3--:R3:W4:Y:S02]  /*1aee0*/  SYNCS.PHASECHK.TRANS64.TRYWAIT P0, [R20+URZ+0x22870], R2 ;  /* 0x02287002140075a7 */ /* 0x008724000800017f */
[----:B----4-:R-:W-:Y:S05]  /*1aef0*/  @!P0 NANOSLEEP.SYNCS 0x989680 ;  /* 0x009896800000895d */ /* 0x010fea0003900000 */
[----:B------:R-:W4:Y:S02]  /*1af00*/  @!P0 SYNCS.PHASECHK.TRANS64 P0, [R20+URZ+0x22870], R2 ;  /* 0x02287002140085a7 */ /* 0x000f24000800007f */
[----:B----4-:R-:W-:Y:S05]  /*1af10*/  @!P0 BRA `(.L_x_1231) ;  /* 0xfffffffc00f08947 */ /* 0x010fea000383ffff */
[----:B------:R-:W-:Y:S05]  /*1af20*/  BRA `(.L_x_1290) ;  /* 0xffffffd000607947 */ /* 0x000fea000383ffff */
.L_x_1233:
[----:B---3--:R3:W4:Y:S02]  /*1af30*/  SYNCS.PHASECHK.TRANS64.TRYWAIT P0, [R20+URZ+0x22860], R2 ;  /* 0x02286002140075a7 */ /* 0x008724000800017f */
[----:B----4-:R-:W-:Y:S05]  /*1af40*/  @!P0 NANOSLEEP.SYNCS 0x989680 ;  /* 0x009896800000895d */ /* 0x010fea0003900000 */
[----:B------:R-:W4:Y:S02]  /*1af50*/  @!P0 SYNCS.PHASECHK.TRANS64 P0, [R20+URZ+0x22860], R2 ;  /* 0x02286002140085a7 */ /* 0x000f24000800007f */
[----:B----4-:R-:W-:Y:S05]  /*1af60*/  @!P0 BRA `(.L_x_1233) ;  /* 0xfffffffc00f08947 */ /* 0x010fea000383ffff */
[----:B------:R-:W-:Y:S05]  /*1af70*/  BRA `(.L_x_1291) ;  /* 0xffffffd000687947 */ /* 0x000fea000383ffff */
.L_x_1240:
[----:B--2---:R2:W3:Y:S02]  /*1af80*/  SYNCS.PHASECHK.TRANS64.TRYWAIT P1, [R16+URZ+0x22870], R3 ;  /* 0x02287003100075a7 */ /* 0x0044e4000802017f */
[----:B---3--:R-:W-:Y:S05]  /*1af90*/  @!P1 NANOSLEEP.SYNCS 0x989680 ;  /* 0x009896800000995d */ /* 0x008fea0003900000 */
[----:B------:R-:W3:Y:S02]  /*1afa0*/  @!P1 SYNCS.PHASECHK.TRANS64 P1, [R16+URZ+0x22870], R3 ;  /* 0x02287003100095a7 */ /* 0x000ee4000802007f */
[----:B---3--:R-:W-:Y:S05]  /*1afb0*/  @!P1 BRA `(.L_x_1240) ;  /* 0xfffffffc00f09947 */ /* 0x008fea000383ffff */
[----:B------:R-:W-:Y:S05]  /*1afc0*/  BRA `(.L_x_1292) ;  /* 0xffffffd8003c7947 */ /* 0x000fea000383ffff */
.L_x_1242:
[----:B--2---:R2:W3:Y:S02]  /*1afd0*/  SYNCS.PHASECHK.TRANS64.TRYWAIT P1, [R16+URZ+0x22860], R3 ;  /* 0x02286003100075a7 */ /* 0x0044e4000802017f */
[----:B---3--:R-:W-:Y:S05]  /*1afe0*/  @!P1 NANOSLEEP.SYNCS 0x989680 ;  /* 0x009896800000995d */ /* 0x008fea0003900000 */
[----:B------:R-:W3:Y:S02]  /*1aff0*/  @!P1 SYNCS.PHASECHK.TRANS64 P1, [R16+URZ+0x22860], R3 ;  /* 0x02286003100095a7 */ /* 0x000ee4000802007f */
[----:B---3--:R-:W-:Y:S05]  /*1b000*/  @!P1 BRA `(.L_x_1242) ;  /* 0xfffffffc00f09947 */ /* 0x008fea000383ffff */
[----:B------:R-:W-:Y:S05]  /*1b010*/  BRA `(.L_x_1293) ;  /* 0xffffffd800447947 */ /* 0x000fea000383ffff */
.L_x_1255:
[----:B0-----:R0:W1:Y:S02]  /*1b020*/  SYNCS.PHASECHK.TRANS64.TRYWAIT P0, [R0+URZ+0x22820], R3 ;  /* 0x02282003000075a7 */ /* 0x001064000800017f */
[----:B-1----:R-:W-:Y:S05]  /*1b030*/  @!P0 NANOSLEEP.SYNCS 0x989680 ;  /* 0x009896800000895d */ /* 0x002fea0003900000 */
[----:B------:R-:W1:Y:S02]  /*1b040*/  @!P0 SYNCS.PHASECHK.TRANS64 P0, [R0+URZ+0x22820], R3 ;  /* 0x02282003000085a7 */ /* 0x000e64000800007f */
[----:B-1----:R-:W-:Y:S05]  /*1b050*/  @!P0 BRA `(.L_x_1255) ;  /* 0xfffffffc00f08947 */ /* 0x002fea000383ffff */
[----:B------:R-:W-:Y:S05]  /*1b060*/  BRA `(.L_x_1294) ;  /* 0xffffffec00ec7947 */ /* 0x000fea000383ffff */
.L_x_1256:
        /* <DEDUP_REMOVED lines=11> */
.L_x_1296:
[----:B------:R-:W-:Y:S05]  /*1b120*/  BSYNC B0 ;  /* 0x0000000000007941 */ /* 0x000fea0003800000 */
.L_x_1295:
[----:B------:R-:W-:Y:S05]  /*1b130*/  BRA `(.L_x_1297) ;  /* 0xffffffec00d47947 */ /* 0x000fea000383ffff */
.L_x_1259:
[----:B------:R-:W-:Y:S01]  /*1b140*/  BSSY B1, `(.L_x_1298) ;  /* 0x0000006000017945 */ /* 0x000fe20003800000 */
[----:B------:R-:W-:-:S07]  /*1b150*/  IMAD.MOV.U32 R15, RZ, RZ, -0x1 ;  /* 0xffffffffff0f7424 */ /* 0x000fce00078e00ff */
[----:B01----:R-:W-:Y:S05]  /*1b160*/  WARPSYNC.COLLECTIVE R15, `(.L_x_1299) ;  /* 0x000000000f0c7348 */ /* 0x003fea0003c00000 */
[----:B------:R-:W-:Y:S02]  /*1b170*/  ELECT P6, UR62, PT ;  /* 0x00000000003e782f */ /* 0x000fe400038c0000 */
[----:B------:R-:W-:Y:S01]  /*1b180*/  MOV R14, UR62 ;  /* 0x0000003e000e7c02 */ /* 0x000fe20008000f00 */
[----:B01----:R-:W-:Y:S10]  /*1b190*/  ENDCOLLECTIVE ;  /* 0x000000000000791b */ /* 0x003ff40003800000 */
.L_x_1299:
[----:B------:R-:W-:Y:S05]  /*1b1a0*/  BSYNC B1 ;  /* 0x0000000000017941 */ /* 0x000fea0003800000 */
.L_x_1298:
[----:B------:R-:W-:Y:S05]  /*1b1b0*/  BRA `(.L_x_1300) ;  /* 0xffffffec00cc7947 */ /* 0x000fea000383ffff */
.L_x_1261:
[----:B0-----:R0:W1:Y:S02]  /*1b1c0*/  SYNCS.PHASECHK.TRANS64.TRYWAIT P1, [R6+URZ], R5 ;  /* 0x00000005060075a7 */ /* 0x001064000802017f */
[----:B-1----:R-:W-:Y:S05]  /*1b1d0*/  @!P1 NANOSLEEP.SYNCS 0x989680 ;  /* 0x009896800000995d */ /* 0x002fea0003900000 */
[----:B------:R-:W1:Y:S02]  /*1b1e0*/  @!P1 SYNCS.PHASECHK.TRANS64 P1, [R6+URZ], R5 ;  /* 0x00000005060095a7 */ /* 0x000e64000802007f */
[----:B-1----:R-:W-:Y:S05]  /*1b1f0*/  @!P1 BRA `(.L_x_1261) ;  /* 0xfffffffc00f09947 */ /* 0x002fea000383ffff */
[----:B------:R-:W-:Y:S05]  /*1b200*/  BRA `(.L_x_1301) ;  /* 0xfffffff000047947 */ /* 0x000fea000383ffff */
.L_x_1262:
[----:B-1----:R1:W2:Y:S02]  /*1b210*/  SYNCS.PHASECHK.TRANS64.TRYWAIT P1, [R7+URZ], R2 ;  /* 0x00000002070075a7 */ /* 0x0022a4000802017f */
[----:B--2---:R-:W-:Y:S05]  /*1b220*/  @!P1 NANOSLEEP.SYNCS 0x989680 ;  /* 0x009896800000995d */ /* 0x004fea0003900000 */
[----:B------:R-:W2:Y:S02]  /*1b230*/  @!P1 SYNCS.PHASECHK.TRANS64 P1, [R7+URZ], R2 ;  /* 0x00000002070095a7 */ /* 0x000ea4000802007f */
[----:B--2---:R-:W-:Y:S05]  /*1b240*/  @!P1 BRA `(.L_x_1262) ;  /* 0xfffffffc00f09947 */ /* 0x004fea000383ffff */
[----:B------:R-:W-:Y:S05]  /*1b250*/  BRA `(.L_x_1302) ;  /* 0xffffffec00f87947 */ /* 0x000fea000383ffff */
.L_x_1264:
[----:B--2---:R2:W3:Y:S02]  /*1b260*/  SYNCS.PHASECHK.TRANS64.TRYWAIT P1, [R4+URZ+0x22860], R5 ;  /* 0x02286005040075a7 */ /* 0x0044e4000802017f */
[----:B---3--:R-:W-:Y:S05]  /*1b270*/  @!P1 NANOSLEEP.SYNCS 0x989680 ;  /* 0x009896800000995d */ /* 0x008fea0003900000 */
[----:B------:R-:W3:Y:S02]  /*1b280*/  @!P1 SYNCS.PHASECHK.TRANS64 P1, [R4+URZ+0x22860], R5 ;  /* 0x02286005040095a7 */ /* 0x000ee4000802007f */
[----:B---3--:R-:W-:Y:S05]  /*1b290*/  @!P1 BRA `(.L_x_1264) ;  /* 0xfffffffc00f09947 */ /* 0x008fea000383ffff */
[----:B------:R-:W-:Y:S05]  /*1b2a0*/  BRA `(.L_x_1303) ;  /* 0xffffffec00f87947 */ /* 0x000fea000383ffff */
.L_x_1266:
[----:B---3--:R3:W4:Y:S02]  /*1b2b0*/  SYNCS.PHASECHK.TRANS64.TRYWAIT P1, [R3+URZ+0x22860], R2 ;  /* 0x02286002030075a7 */ /* 0x008724000802017f */
[----:B----4-:R-:W-:Y:S05]  /*1b2c0*/  @!P1 NANOSLEEP.SYNCS 0x989680 ;  /* 0x009896800000995d */ /* 0x010fea0003900000 */
[----:B------:R-:W4:Y:S02]  /*1b2d0*/  @!P1 SYNCS.PHASECHK.TRANS64 P1, [R3+URZ+0x22860], R2 ;  /* 0x02286002030095a7 */ /* 0x000f24000802007f */
[----:B----4-:R-:W-:Y:S05]  /*1b2e0*/  @!P1 BRA `(.L_x_1266) ;  /* 0xfffffffc00f09947 */ /* 0x010fea000383ffff */
[----:B------:R-:W-:Y:S05]  /*1b2f0*/  BRA `(.L_x_1304) ;  /* 0xffffffec00f87947 */ /* 0x000fea000383ffff */
.L_x_1268:
[----:B----4-:R4:W0:Y:S02]  /*1b300*/  SYNCS.PHASECHK.TRANS64.TRYWAIT P0, [R4+URZ+0x22880], R5 ;  /* 0x02288005040075a7 */ /* 0x010824000800017f */
[----:B0-----:R-:W-:Y:S05]  /*1b310*/  @!P0 NANOSLEEP.SYNCS 0x989680 ;  /* 0x009896800000895d */ /* 0x001fea0003900000 */
[----:B------:R-:W0:Y:S02]  /*1b320*/  @!P0 SYNCS.PHASECHK.TRANS64 P0, [R4+URZ+0x22880], R5 ;  /* 0x02288005040085a7 */ /* 0x000e24000800007f */
[----:B0-----:R-:W-:Y:S05]  /*1b330*/  @!P0 BRA `(.L_x_1268) ;  /* 0xfffffffc00f08947 */ /* 0x001fea000383ffff */
[----:B------:R-:W-:Y:S05]  /*1b340*/  BRA `(.L_x_1269) ;  /* 0xffffffec00f47947 */ /* 0x000fea000383ffff */
.L_x_1305:
        /* <DEDUP_REMOVED lines=11> */
.L_x_2804:


//--------------------- .text._ZN7cutlass13device_kernelIN5flash11enable_sm90INS1_16FlashAttnFwdSm90INS1_25CollectiveMainloopFwdSm90ILi2EN4cute5tupleIJNS5_1CILi1EEES8_S8_EEENS6_IJNS7_ILi128EEESA_NS7_ILi192EEEEEELi128ENS_12float_e4m3_tEfNS_4arch4Sm90ELb0ELb1ELb1ELb1ELb0ELb1ELb0ELb1ELb1ELb1ELb1ELb0EEENS1_21CollectiveEpilogueFwdINS6_IJSA_SA_SA_EEES9_NS_10bfloat16_tESF_Li256ELb1ELb1ELb1ELb1EEENS1_36VarlenDynamicPersistentTileSchedulerILi128ELi128ELi256ELi128ELb1ELb1ELb1ELb1ELb0ELb1EEEEEEEEEvNT_6ParamsE --------------------------
	.section	.text._ZN7cutlass13device_kernelIN5flash11enable_sm90INS1_16FlashAttnFwdSm90INS1_25CollectiveMainloopFwdSm90ILi2EN4cute5tupleIJNS5_1CILi1EEES8_S8_EEENS6_IJNS7_ILi128EEESA_NS7_ILi192EEEEEELi128ENS_12float_e4m3_tEfNS_4arch4Sm90ELb0ELb1ELb1ELb1ELb0ELb1ELb0ELb1ELb1ELb1ELb1ELb0EEENS1_21CollectiveEpilogueFwdINS6_IJSA_SA_SA_EEES9_NS_10bfloat16_tESF_Li256ELb1ELb1ELb1ELb1EEENS1_36VarlenDynamicPersistentTileSchedulerILi128ELi128ELi256ELi128ELb1ELb1ELb1ELb1ELb0ELb1EEEEEEEEEvNT_6ParamsE,"ax",@progbits
	.align	128
.text._ZN7cutlass13device_kernelIN5flash11enable_sm90INS1_16FlashAttnFwdSm90INS1_25CollectiveMainloopFwdSm90ILi2EN4cute5tupleIJNS5_1CILi1EEES8_S8_EEENS6_IJNS7_ILi128EEESA_NS7_ILi192EEEEEELi128ENS_12float_e4m3_tEfNS_4arch4Sm90ELb0ELb1ELb1ELb1ELb0ELb1ELb0ELb1ELb1ELb1ELb1ELb0EEENS1_21CollectiveEpilogueFwdINS6_IJSA_SA_SA_EEES9_NS_10bfloat16_tESF_Li256ELb1ELb1ELb1ELb1EEENS1_36VarlenDynamicPersistentTileSchedulerILi128ELi128ELi256ELi128ELb1ELb1ELb1ELb1ELb0ELb1EEEEEEEEEvNT_6ParamsE:
        .type           _ZN7cutlass13device_kernelIN5flash11enable_sm90INS1_16FlashAttnFwdSm90INS1_25CollectiveMainloopFwdSm90ILi2EN4cute5tupleIJNS5_1CILi1EEES8_S8_EEENS6_IJNS7_ILi128EEESA_NS7_ILi192EEEEEELi128ENS_12float_e4m3_tEfNS_4arch4Sm90ELb0ELb1ELb1ELb1ELb0ELb1ELb0ELb1ELb1ELb1ELb1ELb0EEENS1_21CollectiveEpilogueFwdINS6_IJSA_SA_SA_EEES9_NS_10bfloat16_tESF_Li256ELb1ELb1ELb1ELb1EEENS1_36VarlenDynamicPersistentTileSchedulerILi128ELi128ELi256ELi128ELb1ELb1ELb1ELb1ELb0ELb1EEEEEEEEEvNT_6ParamsE,@function
        .size           _ZN7cutlass13device_kernelIN5flash11enable_sm90INS1_16FlashAttnFwdSm90INS1_25CollectiveMainloopFwdSm90ILi2EN4cute5tupleIJNS5_1CILi1EEES8_S8_EEENS6_IJNS7_ILi128EEESA_NS7_ILi192EEEEEELi128ENS_12float_e4m3_tEfNS_4arch4Sm90ELb0ELb1ELb1ELb1ELb0ELb1ELb0ELb1ELb1ELb1ELb1ELb0EEENS1_21CollectiveEpilogueFwdINS6_IJSA_SA_SA_EEES9_NS_10bfloat16_tESF_Li256ELb1ELb1ELb1ELb1EEENS1_36VarlenDynamicPersistentTileSchedulerILi128ELi128ELi256ELi128ELb1ELb1ELb1ELb1ELb0ELb1EEEEEEEEEvNT_6ParamsE,(.L_x_2805 - _ZN7cutlass13device_kernelIN5flash11enable_sm90INS1_16FlashAttnFwdSm90INS1_25CollectiveMainloopFwdSm90ILi2EN4cute5tupleIJNS5_1CILi1EEES8_S8_EEENS6_IJNS7_ILi128EEESA_NS7_ILi192EEEEEELi128ENS_12float_e4m3_tEfNS_4arch4Sm90ELb0ELb1ELb1ELb1ELb0ELb1ELb0ELb1ELb1ELb1ELb1ELb0EEENS1_21CollectiveEpilogueFwdINS6_IJSA_SA_SA_EEES9_NS_10bfloat16_tESF_Li256ELb1ELb1ELb1ELb1EEENS1_36VarlenDynamicPersistentTileSchedulerILi128ELi128ELi256ELi128ELb1ELb1ELb1ELb1ELb0ELb1EEEEEEEEEvNT_6ParamsE)
        .other          _ZN7cutlass13device_kernelIN5flash11enable_sm90INS1_16FlashAttnFwdSm90INS1_25CollectiveMainloopFwdSm90ILi2EN4cute5tupleIJNS5_1CILi1EEES8_S8_EEENS6_IJNS7_ILi128EEESA_NS7_ILi192EEEEEELi128ENS_12float_e4m3_tEfNS_4arch4Sm90ELb0ELb1ELb1ELb1ELb0ELb1ELb0ELb1ELb1ELb1ELb1ELb0EEENS1_21CollectiveEpilogueFwdINS6_IJSA_SA_SA_EEES9_NS_10bfloat16_tESF_Li256ELb1ELb1ELb1ELb1EEENS1_36VarlenDynamicPersistentTileSchedulerILi128ELi128ELi256ELi128ELb1ELb1ELb1ELb1ELb0ELb1EEEEEEEEEvNT_6ParamsE,@"STO_CUDA_ENTRY STV_DEFAULT"
_ZN7cutlass13device_kernelIN5flash11enable_sm90INS1_16FlashAttnFwdSm90INS1_25CollectiveMainloopFwdSm90ILi2EN4cute5tupleIJNS5_1CILi1EEES8_S8_EEENS6_IJNS7_ILi128EEESA_NS7_ILi192EEEEEELi128ENS_12float_e4m3_tEfNS_4arch4Sm90ELb0ELb1ELb1ELb1ELb0ELb1ELb0ELb1ELb1ELb1ELb1ELb0EEENS1_21CollectiveEpilogueFwdINS6_IJSA_SA_SA_EEES9_NS_10bfloat16_tESF_Li256ELb1ELb1ELb1ELb1EEENS1_36VarlenDynamicPersistentTileSchedulerILi128ELi128ELi256ELi128ELb1ELb1ELb1ELb1ELb0ELb1EEEEEEEEEvNT_6ParamsE:
        /* <DEDUP_REMOVED lines=24> */
.L_x_1307:
[----:B------:R-:W-:Y:S05]  /*0180*/  BSYNC B0 ;  /* 0x0000000000007941 */ /* 0x000fea0003800000 */
.L_x_1306:
        /* <DEDUP_REMOVED lines=41> */
.L_x_1308:
        /* <DEDUP_REMOVED lines=22> */
.L_x_1309:
        /* <DEDUP_REMOVED lines=18> */
.L_x_1310:
        /* <DEDUP_REMOVED lines=22> */
.L_x_1311:
        /* <DEDUP_REMOVED lines=22> */
.L_x_1312:
        /* <DEDUP_REMOVED lines=8> */
.L_x_1315:
        /* <DEDUP_REMOVED lines=8> */
[----:B-1----:R-:W-:-:S06]  /*0a60*/  ULEA UR4, UR38, UR4, 0x18 ;  /* 0x0000000426047291 */ /* 0x002fcc000f8ec03f */
[----:B------:R-:W-:Y:S01]  /*0a70*/  IMAD.U32 R16, RZ, RZ, UR4 ;  /* 0x00000004ff107e24 */ /* 0x000fe2000f8e00ff */
[----:B0-----:R-:W-:Y:S01]  /*0a80*/  SHF.R.U32.HI R0, RZ, 0x7, R0 ;  /* 0x00000007ff007819 */ /* 0x001fe20000011600 */
[----:B------:R-:W-:-:S03]  /*0a90*/  ULDC UR4, c[0x0][0xc3c] ;  /* 0x00030f0000047ab9 */ /* 0x000fc60000000800 */
[----:B------:R-:W-:-:S13]  /*0aa0*/  ISETP.NE.AND P0, PT, R0, 0x1, PT ;  /* 0x000000010000780c */ /* 0x000fda0003f05270 */
[----:B------:R-:W-:Y:S08]  /*0ab0*/  @!P0 BAR.ARV 0x9, 0x100 ;  /* 0x0244000000008b1d */ /* 0x000ff00000002000 */
[----:B------:R-:W-:Y:S06]  /*0ac0*/  BAR.SYNC.DEFER_BLOCKING 0x5, 0x180 ;  /* 0x0146000000007b1d */ /* 0x000fec0000010000 */
[----:B------:R-:W0:Y:S02]  /*0ad0*/  LDS.128 R180, [R16+0x228d0] ;  /* 0x0228d00010b47984 */ /* 0x000e240000000c00 */
[----:B------:R-:W-:Y:S06]  /*0ae0*/  BAR.ARV 0x4, 0x180 ;  /* 0x0106000000007b1d */ /* 0x000fec0000002000 */
[----:B0-----:R-:W-:-:S13]  /*0af0*/  ISETP.GE.AND P0, PT, R183, UR4, PT ;  /* 0x00000004b7007c0c */ /* 0x001fda000bf06270 */
[----:B------:R-:W-:Y:S05]  /*0b00*/  @P0 BRA `(.L_x_1316) ;  /* 0x000002ac00d80947 */ /* 0x000fea0003800000 */
[----:B------:R-:W0:Y:S01]  /*0b10*/  S2R R0, SR_TID.X ;  /* 0x0000000000007919 */ /* 0x000e220000002100 */
[----:B------:R-:W-:Y:S01]  /*0b20*/  R2UR UR39, R16 ;  /* 0x00000000102772ca */ /* 0x000fe200000e0000 */
[----:B------:R-:W-:Y:S01]  /*0b30*/  IMAD.MOV.U32 R216, RZ, RZ, 0x20 ;  /* 0x00000020ffd87424 */ /* 0x000fe200078e00ff */
[----:B------:R-:W-:Y:S01]  /*0b40*/  ULOP3.LUT UR40, UR36, 0x1, URZ, 0xfc, !UPT ;  /* 0x0000000124287892 */ /* 0x000fe2000f8efc3f */
[----:B------:R-:W-:Y:S01]  /*0b50*/  IMAD.MOV.U32 R174, RZ, RZ, RZ ;  /* 0x000000ffffae7224 */ /* 0x000fe200078e00ff */
[----:B------:R-:W-:Y:S01]  /*0b60*/  UMOV UR37, URZ ;  /* 0x0000003f00257c82 */ /* 0x000fe20008000000 */
[----:B------:R-:W-:Y:S02]  /*0b70*/  IMAD.MOV.U32 R18, RZ, RZ, RZ ;  /* 0x000000ffff127224 */ /* 0x000fe400078e00ff */
[----:B------:R-:W-:-:S06]  /*0b80*/  IMAD.MOV.U32 R169, RZ, RZ, RZ ;  /* 0x000000ffffa97224 */ /* 0x000fcc00078e00ff */
[----:B------:R-:W-:Y:S01]  /*0b90*/  UIADD3 UR39, UR39, 0x10400, URZ ;  /* 0x0001040027277890 */ /* 0x000fe2000fffe03f */
[----:B0-----:R-:W-:-:S05]  /*0ba0*/  VIADD R20, R0, 0xffffff80 ;  /* 0xffffff8000147836 */ /* 0x001fca0000000000 */
[----:B------:R-:W-:Y:S02]  /*0bb0*/  SHF.R.S32.HI R0, RZ, 0x1f, R20 ;  /* 0x0000001fff007819 */ /* 0x000fe40000011414 */
[-C--:B------:R-:W-:Y:S02]  /*0bc0*/  LEA.HI R4, R20, R20.reuse, RZ, 0x1 ;  /* 0x0000001414047211 */ /* 0x080fe400078f08ff */
[CC--:B------:R-:W-:Y:S02]  /*0bd0*/  LEA.HI R5, R0.reuse, R20.reuse, RZ, 0x4 ;  /* 0x0000001400057211 */ /* 0x0c0fe400078f20ff */
[CC--:B------:R-:W-:Y:S02]  /*0be0*/  LEA.HI R3, R0.reuse, R20.reuse, RZ, 0x5 ;  /* 0x0000001400037211 */ /* 0x0c0fe400078f28ff */
[----:B------:R-:W-:Y:S02]  /*0bf0*/  LEA.HI R2, R0, R20, RZ, 0x2 ;  /* 0x0000001400027211 */ /* 0x000fe400078f10ff */
[----:B------:R-:W-:Y:S01]  /*0c00*/  SHF.R.S32.HI R195, RZ, 0x4, R5 ;  /* 0x00000004ffc37819 */ /* 0x000fe20000011405 */
[----:B------:R-:W-:Y:S01]  /*0c10*/  IMAD.SHL.U32 R8, R3, 0x20, RZ ;  /* 0x0000002003087824 */ /* 0x000fe200078e00ff */
[----:B------:R-:W-:-:S02]  /*0c20*/  LOP3.LUT R7, R5, 0x3fffff0, RZ, 0xc0, !PT ;  /* 0x03fffff005077812 */ /* 0x000fc400078ec0ff */
[--C-:B------:R-:W-:Y:S02]  /*0c30*/  SHF.R.S32.HI R3, RZ, 0x2, R2.reuse ;  /* 0x00000002ff037819 */ /* 0x100fe40000011402 */
[----:B------:R-:W-:Y:S01]  /*0c40*/  SHF.R.S32.HI R6, RZ, 0x1f, R2 ;  /* 0x0000001fff067819 */ /* 0x000fe20000011402 */
[----:B------:R-:W-:Y:S01]  /*0c50*/  IMAD.IADD R7, R20, 0x1, -R7 ;  /* 0x0000000114077824 */ /* 0x000fe200078e0a07 */
[----:B------:R-:W-:Y:S02]  /*0c60*/  LEA.HI R5, R5, R195, RZ, 0x1 ;  /* 0x000000c305057211 */ /* 0x000fe400078f08ff */
[----:B------:R-:W-:Y:S02]  /*0c70*/  LOP3.LUT R10, R8, 0xfffffc00, RZ, 0xc0, !PT ;  /* 0xfffffc00080a7812 */ /* 0x000fe400078ec0ff */
[----:B------:R-:W-:Y:S02]  /*0c80*/  LEA.HI R6, R6, R3, RZ, 0x2 ;  /* 0x0000000306067211 */ /* 0x000fe400078f10ff */
[----:B------:R-:W-:Y:S01]  /*0c90*/  LOP3.LUT R8, R5, 0x1ffffffe, RZ, 0xc0, !PT ;  /* 0x1ffffffe05087812 */ /* 0x000fe200078ec0ff */
[----:B------:R-:W-:Y:S01]  /*0ca0*/  IMAD R7, R7, 0x40, R10 ;  /* 0x0000004007077824 */ /* 0x000fe200078e020a */
[----:B------:R-:W-:-:S02]  /*0cb0*/  LOP3.LUT R6, R6, 0xfffffffc, RZ, 0xc0, !PT ;  /* 0xfffffffc06067812 */ /* 0x000fc400078ec0ff */
[----:B------:R-:W-:Y:S01]  /*0cc0*/  LOP3.LUT R2, R2, 0xfffffffc, RZ, 0xc0, !PT ;  /* 0xfffffffc02027812 */ /* 0x000fe200078ec0ff */
[----:B------:R-:W-:Y:S01]  /*0cd0*/  IMAD.IADD R8, R195, 0x1, -R8 ;  /* 0x00000001c3087824 */ /* 0x000fe200078e0a08 */
[----:B------:R-:W-:Y:S01]  /*0ce0*/  LOP3.LUT R219, R4, 0xfffffffe, RZ, 0xc0, !PT ;  /* 0xfffffffe04db7812 */ /* 0x000fe200078ec0ff */
[----:B------:R-:W-:Y:S01]  /*0cf0*/  IMAD.IADD R6, R3, 0x1, -R6 ;  /* 0x0000000103067824 */ /* 0x000fe200078e0a06 */
[--C-:B------:R-:W-:Y:S01]  /*0d00*/  SHF.R.S32.HI R19, RZ, 0x1, R4.reuse ;  /* 0x00000001ff137819 */ /* 0x100fe20000011404 */
[----:B------:R-:W-:Y:S01]  /*0d10*/  IMAD R5, R8, 0x8, R7 ;  /* 0x0000000808057824 */ /* 0x000fe200078e0207 */
[----:B------:R-:W-:Y:S01]  /*0d20*/  SHF.R.S32.HI R8, RZ, 0x1f, R4 ;  /* 0x0000001fff087819 */ /* 0x000fe20000011404 */
[----:B------:R-:W-:Y:S01]  /*0d30*/  IMAD.IADD R3, R20, 0x1, -R2 ;  /* 0x0000000114037824 */ /* 0x000fe200078e0a02 */
[----:B------:R-:W-:Y:S01]  /*0d40*/  LEA.HI R2, R0, R20, RZ, 0x7 ;  /* 0x0000001400027211 */ /* 0x000fe200078f38ff */
[----:B------:R-:W-:Y:S01]  /*0d50*/  IMAD.IADD R219, R20, 0x1, -R219 ;  /* 0x0000000114db7824 */ /* 0x000fe200078e0adb */
[----:B------:R0:W-:Y:S01]  /*0d60*/  STL [R1+0x30], R5 ;  /* 0x0000300501007387 */ /* 0x0001e20000100800 */
[-C--:B------:R-:W-:Y:S01]  /*0d70*/  LEA.HI R8, R8, R19.reuse, RZ, 0x3 ;  /* 0x0000001308087211 */ /* 0x080fe200078f18ff */
[----:B------:R-:W-:Y:S01]  /*0d80*/  IMAD.SHL.U32 R176, R6, 0x80, RZ ;  /* 0x0000008006b07824 */ /* 0x000fe200078e00ff */
[----:B------:R-:W-:Y:S01]  /*0d90*/  LOP3.LUT R221, R2, 0xffffff80, RZ, 0xc0, !PT ;  /* 0xffffff8002dd7812 */ /* 0x000fe200078ec0ff */
[C---:B------:R-:W-:Y:S01]  /*0da0*/  IMAD.SHL.U32 R172, R219.reuse, 0x8, RZ ;  /* 0x00000008dbac7824 */ /* 0x040fe200078e00ff */
[----:B------:R-:W-:Y:S01]  /*0db0*/  LOP3.LUT R8, R8, 0xfffffff8, RZ, 0xc0, !PT ;  /* 0xfffffff808087812 */ /* 0x000fe200078ec0ff */
[----:B------:R-:W-:Y:S01]  /*0dc0*/  IMAD.SHL.U32 R22, R219, 0x10, RZ ;  /* 0x00000010db167824 */ /* 0x000fe200078e00ff */
[----:B------:R-:W-:Y:S01]  /*0dd0*/  LEA.HI R4, R4, R19, RZ, 0x1 ;  /* 0x0000001304047211 */ /* 0x000fe200078f08ff */
[----:B------:R-:W-:Y:S01]  /*0de0*/  VIADD R185, R172, 0x20 ;  /* 0x00000020acb97836 */ /* 0x000fe20000000000 */
[----:B------:R-:W-:Y:S01]  /*0df0*/  SHF.R.S32.HI R17, RZ, 0x7, R2 ;  /* 0x00000007ff117819 */ /* 0x000fe20000011402 */
[----:B------:R-:W-:Y:S01]  /*0e00*/  IMAD.IADD R221, R20, 0x1, -R221 ;  /* 0x0000000114dd7824 */ /* 0x000fe200078e0add */
[----:B0-----:R-:W-:Y:S01]  /*0e10*/  LEA.HI R5, R3, R3, RZ, 0x1 ;  /* 0x0000000303057211 */ /* 0x001fe200078f08ff */
[----:B------:R-:W-:Y:S01]  /*0e20*/  IMAD.IADD R7, R172, 0x1, R185 ;  /* 0x00000001ac077824 */ /* 0x000fe200078e02b9 */
[----:B------:R-:W-:Y:S01]  /*0e30*/  LOP3.LUT R4, R4, 0x3fffffe, RZ, 0xc0, !PT ;  /* 0x03fffffe04047812 */ /* 0x000fe200078ec0ff */
[C---:B------:R-:W-:Y:S01]  /*0e40*/  VIADD R187, R172.reuse, 0x40 ;  /* 0x00000040acbb7836 */ /* 0x040fe20000000000 */
[----:B------:R-:W-:Y:S01]  /*0e50*/  LOP3.LUT R10, R5, 0x1ffffffe, RZ, 0xc0, !PT ;  /* 0x1ffffffe050a7812 */ /* 0x000fe200078ec0ff */
[----:B------:R-:W-:Y:S01]  /*0e60*/  IMAD.IADD R184, R19, 0x1, -R8 ;  /* 0x0000000113b87824 */ /* 0x000fe200078e0a08 */
[----:B------:R-:W-:Y:S01]  /*0e70*/  SHF.R.S32.HI R12, RZ, 0x1f, R7 ;  /* 0x0000001fff0c7819 */ /* 0x000fe20000011407 */
[----:B------:R-:W-:Y:S01]  /*0e80*/  IMAD.IADD R11, R172, 0x1, R187 ;  /* 0x00000001ac0b7824 */ /* 0x000fe200078e02bb */
[----:B------:R-:W-:Y:S01]  /*0e90*/  LEA.HI R2, R2, R17, RZ, 0x1 ;  /* 0x0000001102027211 */ /* 0x000fe200078f08ff */
[----:B------:R-:W-:Y:S01]  /*0ea0*/  IMAD.IADD R190, R3, 0x1, -R10 ;  /* 0x0000000103be7824 */ /* 0x000fe200078e0a0a */
[----:B------:R-:W-:Y:S01]  /*0eb0*/  SHF.R.S32.HI R10, RZ, 0x1f, R221 ;  /* 0x0000001fff0a7819 */ /* 0x000fe200000114dd */
[----:B------:R-:W-:Y:S01]  /*0ec0*/  IMAD.SHL.U32 R3, R184, 0x80, RZ ;  /* 0x00000080b8037824 */ /* 0x000fe200078e00ff */
[----:B------:R-:W-:Y:S01]  /*0ed0*/  LEA.HI R13, R12, R7, RZ, 0x4 ;  /* 0x000000070c0d7211 */ /* 0x000fe200078f20ff */
[----:B------:R-:W-:Y:S01]  /*0ee0*/  IMAD.IADD R4, R19, 0x1, -R4 ;  /* 0x0000000113047824 */ /* 0x000fe200078e0a04 */
[----:B------:R-:W-:Y:S01]  /*0ef0*/  LEA.HI R5, R10, R221, RZ, 0x2 ;  /* 0x000000dd0a057211 */ /* 0x000fe200078f10ff */
[----:B------:R-:W-:Y:S01]  /*0f00*/  VIADD R186, R172, 0x10 ;  /* 0x00000010acba7836 */ /* 0x000fe20000000000 */
[----:B------:R-:W-:Y:S01]  /*0f10*/  LEA.HI R14, R12, R7, RZ, 0x6 ;  /* 0x000000070c0e7211 */ /* 0x000fe200078f30ff */
[----:B------:R-:W-:Y:S01]  /*0f20*/  IMAD R4, R195, 0x8, R4 ;  /* 0x00000008c3047824 */ /* 0x000fe200078e0204 */
[--C-:B------:R-:W-:Y:S01]  /*0f30*/  SHF.R.S32.HI R7, RZ, 0x2, R5.reuse ;  /* 0x00000002ff077819 */ /* 0x100fe20000011405 */
[----:B------:R-:W-:Y:S01]  /*0f40*/  VIADD R188, R172, 0x30 ;  /* 0x00000030acbc7836 */ /* 0x000fe20000000000 */
[----:B------:R-:W-:Y:S01]  /*0f50*/  SHF.R.S32.HI R8, RZ, 0x1f, R5 ;  /* 0x0000001fff087819 */ /* 0x000fe20000011405 */
[----:B------:R-:W-:Y:S01]  /*0f60*/  IMAD.SHL.U32 R178, R4, 0x40, RZ ;  /* 0x0000004004b27824 */ /* 0x000fe200078e00ff */
[----:B------:R-:W-:Y:S01]  /*0f70*/  SHF.R.S32.HI R12, RZ, 0x1f, R11 ;  /* 0x0000001fff0c7819 */ /* 0x000fe2000001140b */
[----:B------:R-:W-:Y:S01]  /*0f80*/  IMAD.SHL.U32 R14, R14, 0x80, RZ ;  /* 0x000000800e0e7824 */ /* 0x000fe200078e00ff */
[----:B------:R-:W-:Y:S01]  /*0f90*/  LEA.HI R9, R8, R7, RZ, 0x3 ;  /* 0x0000000708097211 */ /* 0x000fe200078f18ff */
[----:B------:R-:W-:Y:S01]  /*0fa0*/  VIADD R189, R172, 0x50 ;  /* 0x00000050acbd7836 */ /* 0x000fe20000000000 */
[----:B------:R-:W-:-:S02]  /*0fb0*/  LEA.HI R15, R12, R11, RZ, 0x4 ;  /* 0x0000000b0c0f7211 */ /* 0x000fc400078f20ff */
[----:B------:R-:W-:Y:S02]  /*0fc0*/  LEA.HI R11, R12, R11, RZ, 0x6 ;  /* 0x0000000b0c0b7211 */ /* 0x000fe400078f30ff */
[----:B------:R-:W-:Y:S02]  /*0fd0*/  LOP3.LUT R12, R9, 0xfffffff8, RZ, 0xc0, !PT ;  /* 0xfffffff8090c7812 */ /* 0x000fe400078ec0ff */
[----:B------:R-:W-:Y:S01]  /*0fe0*/  LEA.HI R10, R10, R221, RZ, 0x5 ;  /* 0x000000dd0a0a7211 */ /* 0x000fe200078f28ff */
[----:B------:R-:W-:Y:S01]  /*0ff0*/  IMAD.SHL.U32 R11, R11, 0x80, RZ ;  /* 0x000000800b0b7824 */ /* 0x000fe200078e00ff */
[----:B------:R-:W-:Y:S01]  /*1000*/  LOP3.LUT R3, R3, 0x380, RZ, 0xc0, !PT ;  /* 0x0000038003037812 */ /* 0x000fe200078ec0ff */
[----:B------:R-:W-:Y:S01]  /*1010*/  IMAD.IADD R7, R7, 0x1, -R12 ;  /* 0x0000000107077824 */ /* 0x000fe200078e0a0c */
[----:B------:R-:W-:Y:S02]  /*1020*/  SHF.R.S32.HI R10, RZ, 0x5, R10 ;  /* 0x00000005ff0a7819 */ /* 0x000fe4000001140a */
[----:B------:R-:W-:-:S02]  /*1030*/  LOP3.LUT R2, R2, 0x3fffffe, RZ, 0xc0, !PT ;  /* 0x03fffffe02027812 */ /* 0x000fc400078ec0ff */
[----:B------:R-:W-:Y:S01]  /*1040*/  LEA.HI R0, R0, R20, RZ, 0x3 ;  /* 0x0000001400007211 */ /* 0x000fe200078f18ff */
[----:B------:R-:W-:Y:S01]  /*1050*/  IMAD R7, R10, 0x10, R7 ;  /* 0x000000100a077824 */ /* 0x000fe200078e0207 */
[----:B------:R-:W-:Y:S01]  /*1060*/  LOP3.LUT R176, R176, 0x180, RZ, 0xc0, !PT ;  /* 0x00000180b0b07812 */ /* 0x000fe200078ec0ff */
[----:B------:R-:W-:Y:S01]  /*1070*/  IMAD.IADD R2, R17, 0x1, -R2 ;  /* 0x0000000111027824 */ /* 0x000fe200078e0a02 */
[----:B------:R-:W-:Y:S01]  /*1080*/  SHF.R.U32.HI R8, RZ, 0x3, R3 ;  /* 0x00000003ff087819 */ /* 0x000fe20000011603 */
[----:B------:R-:W-:Y:S01]  /*1090*/  IMAD.MOV.U32 R17, RZ, RZ, RZ ;  /* 0x000000ffff117224 */ /* 0x000fe200078e00ff */
[----:B------:R-:W-:Y:S01]  /*10a0*/  LOP3.LUT R197, R0, 0xfffffff8, RZ, 0xc0, !PT ;  /* 0xfffffff800c57812 */ /* 0x000fe200078ec0ff */
[----:B------:R-:W-:Y:S01]  /*10b0*/  IMAD R7, R2, 0x40, R7 ;  /* 0x0000004002077824 */ /* 0x000fe200078e0207 */
[----:B------:R-:W-:Y:S02]  /*10c0*/  LOP3.LUT R3, R3, 0x10, R22, 0xf8, !PT ;  /* 0x0000001003037812 */ /* 0x000fe400078ef816 */
[----:B------:R-:W-:Y:S01]  /*10d0*/  LOP3.LUT R4, R176, 0x30, R13, 0xf8, !PT ;  /* 0x00000030b0047812 */ /* 0x000fe200078ef80d */
[----:B------:R-:W-:Y:S01]  /*10e0*/  IMAD.IADD R197, R20, 0x1, -R197 ;  /* 0x0000000114c57824 */ /* 0x000fe200078e0ac5 */
[----:B------:R-:W-:Y:S01]  /*10f0*/  SHF.R.U32.HI R177, RZ, 0x3, R176 ;  /* 0x00000003ffb17819 */ /* 0x000fe200000116b0 */
[----:B------:R-:W-:Y:S01]  /*1100*/  STL [R1+0x2c], R7 ;  /* 0x00002c0701007387 */ /* 0x000fe20000100800 */
[----:B------:R-:W-:Y:S01]  /*1110*/  LOP3.LUT R8, R3, R8, RZ, 0x3c, !PT ;  /* 0x0000000803087212 */ /* 0x000fe200078e3cff */
[----:B------:R-:W-:Y:S01]  /*1120*/  IMAD.SHL.U32 R191, R197, 0x8, RZ ;  /* 0x00000008c5bf7824 */ /* 0x000fe200078e00ff */
[----:B------:R-:W-:Y:S01]  /*1130*/  LOP3.LUT R3, R14, 0xffffe000, RZ, 0xc0, !PT ;  /* 0xffffe0000e037812 */ /* 0x000fe200078ec0ff */
[----:B------:R-:W-:Y:S01]  /*1140*/  IMAD R190, R190, 0x8, R7 ;  /* 0x00000008bebe7824 */ /* 0x000fe200078e0207 */
[----:B------:R-:W-:Y:S01]  /*1150*/  LOP3.LUT R4, R4, R177, RZ, 0x3c, !PT ;  /* 0x000000b104047212 */ /* 0x000fe200078e3cff */
[----:B------:R-:W-:Y:S01]  /*1160*/  VIADD R196, R191, 0x40 ;  /* 0x00000040bfc47836 */ /* 0x000fe20000000000 */
[----:B------:R-:W-:Y:S01]  /*1170*/  SHF.R.S32.HI R2, RZ, 0x1f, R186 ;  /* 0x0000001fff027819 */ /* 0x000fe200000114ba */
[----:B------:R-:W-:Y:S01]  /*1180*/  IMAD R195, R195, 0x400, R8 ;  /* 0x00000400c3c37824 */ /* 0x000fe200078e0208 */
[----:B------:R-:W-:-:S02]  /*1190*/  IADD3 R9, R4, R178, R3 ;  /* 0x000000b204097210 */ /* 0x000fc40007ffe003 */
[----:B------:R-:W-:Y:S01]  /*11a0*/  SHF.R.S32.HI R3, RZ, 0x1f, R185 ;  /* 0x0000001fff037819 */ /* 0x000fe200000114b9 */
[----:B------:R0:W-:Y:S01]  /*11b0*/  STL [R1+0x14], R2 ;  /* 0x0000140201007387 */ /* 0x0001e20000100800 */
[----:B------:R-:W-:Y:S02]  /*11c0*/  SHF.R.S32.HI R217, RZ, 0x3, R0 ;  /* 0x00000003ffd97819 */ /* 0x000fe40000011400 */
[----:B------:R-:W-:Y:S01]  /*11d0*/  SHF.R.S32.HI R0, RZ, 0x1f, R19 ;  /* 0x0000001fff007819 */ /* 0x000fe20000011413 */
[----:B------:R-:W-:Y:S01]  /*11e0*/  STL [R1+0xc], R3 ;  /* 0x00000c0301007387 */ /* 0x000fe20000100800 */
[----:B------:R-:W-:Y:S02]  /*11f0*/  SHF.R.S32.HI R0, RZ, 0x1f, R191 ;  /* 0x0000001fff007819 */ /* 0x000fe400000114bf */
[----:B------:R-:W-:Y:S02]  /*1200*/  LOP3.LUT R0, R5, 0x7ffffffc, RZ, 0xc0, !PT ;  /* 0x7ffffffc05007812 */ /* 0x000fe400078ec0ff */
[----:B------:R-:W-:-:S02]  /*1210*/  LOP3.LUT P0, RZ, R6, 0x2, RZ, 0xc0, !PT ;  /* 0x0000000206ff7812 */ /* 0x000fc4000780c0ff */
[----:B0-----:R-:W-:Y:S01]  /*1220*/  SHF.R.S32.HI R2, RZ, 0x1f, R188 ;  /* 0x0000001fff027819 */ /* 0x001fe200000114bc */
[----:B------:R-:W-:Y:S01]  /*1230*/  IMAD.IADD R0, R221, 0x1, -R0 ;  /* 0x00000001dd007824 */ /* 0x000fe200078e0a00 */
[----:B------:R-:W-:Y:S02]  /*1240*/  LOP3.LUT R6, R176, 0x30, R15, 0xf8, !PT ;  /* 0x00000030b0067812 */ /* 0x000fe400078ef80f */
[----:B------:R-:W-:Y:S01]  /*1250*/  LOP3.LUT R11, R11, 0xffffe000, RZ, 0xc0, !PT ;  /* 0xffffe0000b0b7812 */ /* 0x000fe200078ec0ff */
[----:B------:R0:W-:Y:S01]  /*1260*/  STL [R1+0x4], R2 ;  /* 0x0000040201007387 */ /* 0x0001e20000100800 */
[----:B------:R-:W-:Y:S01]  /*1270*/  IMAD.SHL.U32 R170, R0, 0x2, RZ ;  /* 0x0000000200aa7824 */ /* 0x000fe200078e00ff */
[-C--:B------:R-:W-:Y:S02]  /*1280*/  LOP3.LUT R6, R6, R177.reuse, RZ, 0x3c, !PT ;  /* 0x000000b106067212 */ /* 0x080fe400078e3cff */
[----:B------:R-:W-:Y:S01]  /*1290*/  LOP3.LUT R0, R176, 0x10, R22, 0xf8, !PT ;  /* 0x00000010b0007812 */ /* 0x000fe200078ef816 */
[----:B------:R-:W-:Y:S01]  /*12a0*/  VIADD R215, R170, 0x8 ;  /* 0x00000008aad77836 */ /* 0x000fe20000000000 */
[-C--:B------:R-:W-:Y:S01]  /*12b0*/  IADD3 R11, R6, R178.reuse, R11 ;  /* 0x000000b2060b7210 */ /* 0x080fe20007ffe00b */
[----:B------:R-:W-:Y:S01]  /*12c0*/  VIADD R214, R170, 0x10 ;  /* 0x00000010aad67836 */ /* 0x000fe20000000000 */
[-C--:B------:R-:W-:Y:S01]  /*12d0*/  LOP3.LUT R193, R0, R177.reuse, RZ, 0x3c, !PT ;  /* 0x000000b100c17212 */ /* 0x080fe200078e3cff */
[C---:B------:R-:W-:Y:S01]  /*12e0*/  VIADD R213, R170.reuse, 0x18 ;  /* 0x00000018aad57836 */ /* 0x040fe20000000000 */
[----:B0-----:R-:W-:Y:S01]  /*12f0*/  SHF.R.S32.HI R2, RZ, 0x1f, R196 ;  /* 0x0000001fff027819 */ /* 0x001fe200000114c4 */
[----:B------:R-:W-:Y:S01]  /*1300*/  VIADD R212, R170, 0x20 ;  /* 0x00000020aad47836 */ /* 0x000fe20000000000 */
[----:B------:R-:W-:Y:S01]  /*1310*/  LOP3.LUT R2, R176, 0x30, R22, 0xf8, !PT ;  /* 0x00000030b0027812 */ /* 0x000fe200078ef816 */
[C---:B------:R-:W-:Y:S01]  /*1320*/  VIADD R211, R170.reuse, 0x28 ;  /* 0x00000028aad37836 */ /* 0x040fe20000000000 */
[----:B------:R-:W-:Y:S01]  /*1330*/  SHF.R.S32.HI R0, RZ, 0x1f, R170 ;  /* 0x0000001fff007819 */ /* 0x000fe200000114aa */
[----:B------:R-:W-:Y:S01]  /*1340*/  VIADD R210, R170, 0x30 ;  /* 0x00000030aad27836 */ /* 0x000fe20000000000 */
[----:B------:R-:W-:Y:S01]  /*1350*/  LOP3.LUT R3, R2, R177, RZ, 0x3c, !PT ;  /* 0x000000b102037212 */ /* 0x000fe200078e3cff */
[----:B------:R-:W-:Y:S01]  /*1360*/  VIADD R209, R170, 0x38 ;  /* 0x00000038aad17836 */ /* 0x000fe20000000000 */
[----:B------:R-:W-:Y:S01]  /*1370*/  SHF.R.S32.HI R0, RZ, 0x1f, R215 ;  /* 0x0000001fff007819 */ /* 0x000fe200000114d7 */
[C---:B------:R-:W-:Y:S01]  /*1380*/  IMAD.IADD R0, R16.reuse, 0x1, R11 ;  /* 0x0000000110007824 */ /* 0x040fe200078e020b */
[----:B------:R-:W-:Y:S01]  /*1390*/  IADD3 R2, R16, R178, R3 ;  /* 0x000000b210027210 */ /* 0x000fe20007ffe003 */
[----:B------:R-:W-:Y:S01]  /*13a0*/  VIADD R208, R170, 0x40 ;  /* 0x00000040aad07836 */ /* 0x000fe20000000000 */
[----:B------:R-:W-:Y:S01]  /*13b0*/  SEL R216, R216, 0xffffffe0, !P0 ;  /* 0xffffffe0d8d87807 */ /* 0x000fe20004000000 */
[C---:B------:R-:W-:Y:S01]  /*13c0*/  VIADD R207, R170.reuse, 0x48 ;  /* 0x00000048aacf7836 */ /* 0x040fe20000000000 */
[----:B------:R-:W-:Y:S01]  /*13d0*/  SHF.R.S32.HI R236, RZ, 0x1f, R187 ;  /* 0x0000001fffec7819 */ /* 0x000fe200000114bb */
[----:B------:R0:W-:Y:S01]  /*13e0*/  STL [R1+0x20], R2 ;  /* 0x0000200201007387 */ /* 0x0001e20000100800 */
        /* <DEDUP_REMOVED lines=10> */
[----:B0-----:R-:W-:Y:S01]  /*1490*/  IMAD.IADD R2, R16, 0x1, R9 ;  /* 0x0000000110027824 */ /* 0x001fe200078e0209 */
[----:B------:R-:W-:Y:S01]  /*14a0*/  SHF.R.S32.HI R233, RZ, 0x1f, R212 ;  /* 0x0000001fffe97819 */ /* 0x000fe200000114d4 */
[----:B------:R-:W-:Y:S01]  /*14b0*/  VIADD R201, R170, 0x78 ;  /* 0x00000078aac97836 */ /* 0x000fe20000000000 */
[----:B------:R-:W-:Y:S01]  /*14c0*/  SHF.R.S32.HI R232, RZ, 0x1f, R211 ;  /* 0x0000001fffe87819 */ /* 0x000fe200000114d3 */
[----:B------:R-:W-:Y:S01]  /*14d0*/  IMAD.IADD R193, R178, 0x1, R193 ;  /* 0x00000001b2c17824 */ /* 0x000fe200078e02c1 */
[----:B------:R0:W-:Y:S01]  /*14e0*/  STL [R1+0x1c], R2 ;  /* 0x00001c0201007387 */ /* 0x0001e20000100800 */
[----:B------:R-:W-:-:S02]  /*14f0*/  SHF.R.S32.HI R231, RZ, 0x1f, R210 ;  /* 0x0000001fffe77819 */ /* 0x000fc400000114d2 */
[----:B------:R-:W-:Y:S01]  /*1500*/  IMAD.IADD R194, R216, 0x1, R193 ;  /* 0x00000001d8c27824 */ /* 0x000fe200078e02c1 */
[----:B------:R0:W-:Y:S01]  /*1510*/  STL [R1+0x18], R0 ;  /* 0x0000180001007387 */ /* 0x0001e20000100800 */
[----:B------:R-:W-:Y:S02]  /*1520*/  SHF.R.S32.HI R230, RZ, 0x1f, R209 ;  /* 0x0000001fffe67819 */ /* 0x000fe400000114d1 */
[----:B------:R-:W-:Y:S02]  /*1530*/  SHF.R.S32.HI R229, RZ, 0x1f, R208 ;  /* 0x0000001fffe57819 */ /* 0x000fe400000114d0 */
[----:B------:R-:W-:Y:S02]  /*1540*/  SHF.R.S32.HI R228, RZ, 0x1f, R207 ;  /* 0x0000001fffe47819 */ /* 0x000fe400000114cf */
[----:B------:R-:W-:Y:S02]  /*1550*/  SHF.R.S32.HI R227, RZ, 0x1f, R206 ;  /* 0x0000001fffe37819 */ /* 0x000fe400000114ce */
[----:B------:R-:W-:-:S02]  /*1560*/  SHF.R.S32.HI R226, RZ, 0x1f, R205 ;  /* 0x0000001fffe27819 */ /* 0x000fc400000114cd */
[----:B------:R-:W-:Y:S02]  /*1570*/  SHF.R.S32.HI R225, RZ, 0x1f, R204 ;  /* 0x0000001fffe17819 */ /* 0x000fe400000114cc */
[----:B------:R-:W-:Y:S02]  /*1580*/  SHF.R.S32.HI R224, RZ, 0x1f, R203 ;  /* 0x0000001fffe07819 */ /* 0x000fe400000114cb */
[----:B------:R-:W-:Y:S02]  /*1590*/  SHF.R.S32.HI R223, RZ, 0x1f, R202 ;  /* 0x0000001fffdf7819 */ /* 0x000fe400000114ca */
[----:B------:R-:W-:Y:S02]  /*15a0*/  SHF.R.S32.HI R222, RZ, 0x1f, R201 ;  /* 0x0000001fffde7819 */ /* 0x000fe400000114c9 */
[----:B0-----:R-:W-:-:S07]  /*15b0*/  IADD3 R216, R216, UR39, R193 ;  /* 0x00000027d8d87c10 */ /* 0x001fce000fffe0c1 */
.L_x_1548:
[----:B------:R-:W-:Y:S05]  /*15c0*/  YIELD ;  /* 0x0000000000007946 */ /* 0x000fea0003800000 */
[----:B------:R-:W-:Y:S01]  /*15d0*/  ULDC.64 UR4, c[0x0][0xa28] ;  /* 0x00028a0000047ab9 */ /* 0x000fe20000000a00 */
[----:B0---4-:R-:W0:Y:S01]  /*15e0*/  LDC.64 R4, c[0x0][0xa08] ;  /* 0x00028200ff047b82 */ /* 0x011e220000000a00 */
[----:B------:R-:W-:Y:S01]  /*15f0*/  ISETP.NE.U32.AND P1, PT, RZ, UR4, PT ;  /* 0x00000004ff007c0c */ /* 0x000fe2000bf25070 */
[----:B------:R-:W-:Y:S02]  /*1600*/  IMAD.MOV.U32 R28, RZ, RZ, RZ ;  /* 0x000000ffff1c7224 */ /* 0x000fe400078e00ff */
[----:B------:R-:W-:Y:S01]  /*1610*/  IMAD.MOV.U32 R10, RZ, RZ, RZ ;  /* 0x000000ffff0a7224 */ /* 0x000fe200078e00ff */
[----:B------:R-:W-:Y:S01]  /*1620*/  ISETP.NE.AND.EX P1, PT, RZ, UR5, PT, P1 ;  /* 0x00000005ff007c0c */ /* 0x000fe2000bf25310 */
[----:B------:R-:W-:-:S02]  /*1630*/  ULDC.64 UR4, c[0x0][0xa18] ;  /* 0x0002860000047ab9 */ /* 0x000fc40000000a00 */
[----:B------:R-:W-:-:S04]  /*1640*/  ISETP.NE.U32.AND P2, PT, RZ, UR4, PT ;  /* 0x00000004ff007c0c */ /* 0x000fc8000bf45070 */
[----:B------:R-:W-:Y:S01]  /*1650*/  ISETP.NE.AND.EX P2, PT, RZ, UR5, PT, P2 ;  /* 0x00000005ff007c0c */ /* 0x000fe2000bf45320 */
[----:B------:R-:W-:Y:S02]  /*1660*/  ULDC.64 UR4, c[0x0][0xa08] ;  /* 0x0002820000047ab9 */ /* 0x000fe40000000a00 */
[----:B------:R-:W-:-:S03]  /*1670*/  ISETP.NE.U32.AND P0, PT, RZ, UR4, PT ;  /* 0x00000004ff007c0c */ /* 0x000fc6000bf05070 */
[----:B-12---:R-:W1:Y:S01]  /*1680*/  @P1 LDC.64 R2, c[0x0][0xa28] ;  /* 0x00028a00ff021b82 */ /* 0x006e620000000a00 */
[----:B------:R-:W-:Y:S01]  /*1690*/  ISETP.NE.AND.EX P0, PT, RZ, UR5, PT, P0 ;  /* 0x00000005ff007c0c */ /* 0x000fe2000bf05300 */
[----:B0-----:R-:W-:-:S06]  /*16a0*/  IMAD.WIDE R8, R183, 0x4, R4 ;  /* 0x00000004b7087825 */ /* 0x001fcc00078e0204 */
[----:B------:R-:W0:Y:S01]  /*16b0*/  @P2 LDC.64 R6, c[0x0][0xa18] ;  /* 0x00028600ff062b82 */ /* 0x000e220000000a00 */
[----:B------:R-:W-:Y:S02]  /*16c0*/  ULDC UR4, c[0x0][0x288] ;  /* 0x0000a20000047ab9 */ /* 0x000fe40000000800 */
[----:B------:R-:W-:Y:S01]  /*16d0*/  IMAD.U32 R168, RZ, RZ, UR4 ;  /* 0x00000004ffa87e24 */ /* 0x000fe2000f8e00ff */
[----:B------:R-:W-:Y:S02]  /*16e0*/  ULDC.64 UR4, c[0x0][0x418] ;  /* 0x0001060000047ab9 */ /* 0x000fe40000000a00 */
[----:B------:R-:W5:Y:S01]  /*16f0*/  @P0 LDG.E R28, desc[UR42][R8.64] ;  /* 0x0000002a081c0981 */ /* 0x000f62000c1e1900 */
[----:B-1----:R-:W-:-:S04]  /*1700*/  @P1 IMAD.WIDE R2, R183, 0x4, R2 ;  /* 0x00000004b7021825 */ /* 0x002fc800078e0202 */
[----:B0-----:R-:W-:Y:S01]  /*1710*/  @P2 IMAD.WIDE R4, R183, 0x4, R6 ;  /* 0x00000004b7042825 */ /* 0x001fe200078e0206 */
[----:B------:R-:W-:Y:S01]  /*1720*/  UISETP.NE.U32.AND UP0, UPT, UR4, URZ, UPT ;  /* 0x0000003f0400728c */ /* 0x000fe2000bf05070 */
[----:B------:R0:W5:Y:S02]  /*1730*/  @P1 LDG.E R10, desc[UR42][R2.64] ;  /* 0x0000002a020a1981 */ /* 0x000164000c1e1900 */
[----:B------:R-:W-:Y:S02]  /*1740*/  ULDC UR4, c[0x0][0x424] ;  /* 0x0001090000047ab9 */ /* 0x000fe40000000800 */
[----:B------:R1:W5:Y:S01]  /*1750*/  @P2 LDG.E R168, desc[UR42][R4.64] ;  /* 0x0000002a04a82981 */ /* 0x000362000c1e1900 */
[----:B------:R-:W-:-:S03]  /*1760*/  UISETP.NE.AND.EX UP0, UPT, UR5, URZ, UPT, UP0 ;  /* 0x0000003f0500728c */ /* 0x000fc6000bf05300 */
[----:B------:R-:W-:Y:S01]  /*1770*/  ULDC UR5, c[0x0][0x2f0] ;  /* 0x0000bc0000057ab9 */ /* 0x000fe20000000800 */
[----:B------:R-:W-:-:S04]  /*1780*/  USEL UR4, UR4, 0x1, UP0 ;  /* 0x0000000104047887 */ /* 0x000fc80008000000 */
[----:B------:R-:W-:-:S03]  /*1790*/  UIMAD UR4, UR4, UR5, URZ ;  /* 0x00000005040472a4 */ /* 0x000fc6000f8e023f */
[----:B------:R-:W-:Y:S02]  /*17a0*/  ULDC UR5, c[0x0][0x348] ;  /* 0x0000d20000057ab9 */ /* 0x000fe40000000800 */
[----:B0-----:R-:W-:Y:S02]  /*17b0*/  IMAD.U32 R2, RZ, RZ, UR5 ;  /* 0x00000005ff027e24 */ /* 0x001fe4000f8e00ff */
[----:B------:R-:W-:Y:S01]  /*17c0*/  IMAD.U32 R29, RZ, RZ, UR4 ;  /* 0x00000004ff1d7e24 */ /* 0x000fe2000f8e00ff */
[----:B-1----:R-:W-:Y:S06]  /*17d0*/  @P2 BRA `(.L_x_1317) ;  /* 0x0000000000242947 */ /* 0x002fec0003800000 */
[----:B------:R-:W-:Y:S02]  /*17e0*/  ULDC.64 UR4, c[0x0][0xa00] ;  /* 0x0002800000047ab9 */ /* 0x000fe40000000a00 */
[----:B------:R-:W-:-:S04]  /*17f0*/  ISETP.NE.U32.AND P1, PT, RZ, UR4, PT ;  /* 0x00000004ff007c0c */ /* 0x000fc8000bf25070 */
[----:B------:R-:W-:-:S13]  /*1800*/  ISETP.NE.AND.EX P1, PT, RZ, UR5, PT, P1 ;  /* 0x00000005ff007c0c */ /* 0x000fda000bf25310 */
[----:B------:R-:W-:Y:S05]  /*1810*/  @!P1 BRA `(.L_x_1317) ;  /* 0x0000000000149947 */ /* 0x000fea0003800000 */
[----:B------:R-:W0:Y:S02]  /*1820*/  LDC.64 R4, c[0x0][0xa00] ;  /* 0x00028000ff047b82 */ /* 0x000e240000000a00 */
[----:B0-----:R-:W-:-:S05]  /*1830*/  IMAD.WIDE R4, R183, 0x4, R4 ;  /* 0x00000004b7047825 */ /* 0x001fca00078e0204 */
[----:B-----5:R-:W2:Y:S04]  /*1840*/  LDG.E R168, desc[UR42][R4.64] ;  /* 0x0000002a04a87981 */ /* 0x020ea8000c1e1900 */
[----:B------:R-:W2:Y:S02]  /*1850*/  LDG.E R3, desc[UR42][R4.64+0x4] ;  /* 0x0000042a04037981 */ /* 0x000ea4000c1e1900 */
[----:B--2---:R-:W-:-:S07]  /*1860*/  IMAD.IADD R168, R3, 0x1, -R168 ;  /* 0x0000000103a87824 */ /* 0x004fce00078e0aa8 */
.L_x_1317:
[----:B------:R-:W-:Y:S01]  /*1870*/  ULDC.64 UR4, c[0x0][0xa20] ;  /* 0x0002880000047ab9 */ /* 0x000fe20000000a00 */
[C---:B------:R-:W-:Y:S01]  /*1880*/  LOP3.LUT R3, R182.reuse, 0xff000000, RZ, 0xc0, !PT ;  /* 0xff000000b6037812 */ /* 0x040fe200078ec0ff */
[----:B------:R-:W-:Y:S01]  /*1890*/  IMAD.MOV.U32 R199, RZ, RZ, R183 ;  /* 0x000000ffffc77224 */ /* 0x000fe200078e00b7 */
[----:B------:R-:W-:Y:S02]  /*18a0*/  ISETP.NE.U32.AND P1, PT, RZ, UR4, PT ;  /* 0x00000004ff007c0c */ /* 0x000fe4000bf25070 */
[C---:B------:R-:W-:Y:S02]  /*18b0*/  LOP3.LUT R0, R182.reuse, 0xff0000, RZ, 0xc0, !PT ;  /* 0x00ff0000b6007812 */ /* 0x040fe400078ec0ff */
[----:B------:R-:W-:Y:S02]  /*18c0*/  ISETP.NE.AND.EX P1, PT, RZ, UR5, PT, P1 ;  /* 0x00000005ff007c0c */ /* 0x000fe4000bf25310 */
[----:B------:R-:W-:Y:S02]  /*18d0*/  SHF.R.U32.HI R3, RZ, 0x8, R3 ;  /* 0x00000008ff037819 */ /* 0x000fe40000011603 */
[----:B------:R-:W-:-:S02]  /*18e0*/  LOP3.LUT R192, R182, 0xffff, RZ, 0xc0, !PT ;  /* 0x0000ffffb6c07812 */ /* 0x000fc400078ec0ff */
[----:B------:R-:W-:-:S07]  /*18f0*/  LEA.HI R198, R0, R3, RZ, 0x10 ;  /* 0x0000000300c67211 */ /* 0x000fce00078f80ff */
[----:B------:R-:W-:Y:S05]  /*1900*/  @!P1 BRA `(.L_x_1318) ;  /* 0x0000000000109947 */ /* 0x000fea0003800000 */
[----:B------:R-:W0:Y:S02]  /*1910*/  LDC.64 R4, c[0x0][0xa20] ;  /* 0x00028800ff047b82 */ /* 0x000e240000000a00 */
[----:B0-----:R-:W-:-:S05]  /*1920*/  IMAD.WIDE R4, R183, 0x4, R4 ;  /* 0x00000004b7047825 */ /* 0x001fca00078e0204 */
[----:B------:R0:W5:Y:S01]  /*1930*/  LDG.E R29, desc[UR42][R4.64] ;  /* 0x0000002a041d7981 */ /* 0x000162000c1e1900 */
[----:B------:R-:W-:Y:S05]  /*1940*/  BRA `(.L_x_1319) ;  /* 0x0000000000107947 */ /* 0x000fea0003800000 */
.L_x_1318:
[----:B------:R-:W-:Y:S05]  /*1950*/  @!P0 BRA `(.L_x_1319) ;  /* 0x00000000000c8947 */ /* 0x000fea0003800000 */
[----:B------:R-:W2:Y:S04]  /*1960*/  LDG.E R0, desc[UR42][R8.64] ;  /* 0x0000002a08007981 */ /* 0x000ea8000c1e1900 */
[----:B------:R-:W2:Y:S02]  /*1970*/  LDG.E R29, desc[UR42][R8.64+0x4] ;  /* 0x0000042a081d7981 */ /* 0x000ea4000c1e1900 */
[----:B--2---:R-:W-:-:S07]  /*1980*/  IMAD.IADD R29, R29, 0x1, -R0 ;  /* 0x000000011d1d7824 */ /* 0x004fce00078e0a00 */
.L_x_1319:
[----:B------:R-:W-:Y:S01]  /*1990*/  ULDC.64 UR4, c[0x0][0xa10] ;  /* 0x0002840000047ab9 */ /* 0x000fe20000000a00 */
[----:B0-----:R-:W0:Y:S01]  /*19a0*/  LDC R4, c[0x0][0x448] ;  /* 0x00011200ff047b82 */ /* 0x001e220000000800 */
[----:B------:R-:W-:-:S04]  /*19b0*/  ISETP.NE.U32.AND P0, PT, RZ, UR4, PT ;  /* 0x00000004ff007c0c */ /* 0x000fc8000bf05070 */
[----:B------:R-:W-:Y:S01]  /*19c0*/  ISETP.NE.AND.EX P0, PT, RZ, UR5, PT, P0 ;  /* 0x00000005ff007c0c */ /* 0x000fe2000bf05300 */
[----:B------:R-:W-:Y:S02]  /*19d0*/  ULDC.64 UR4, c[0x0][0xa30] ;  /* 0x00028c0000047ab9 */ /* 0x000fe40000000a00 */
[----:B------:R-:W-:-:S04]  /*19e0*/  ISETP.NE.U32.AND P1, PT, RZ, UR4, PT ;  /* 0x00000004ff007c0c */ /* 0x000fc8000bf25070 */
[----:B------:R-:W-:-:S06]  /*19f0*/  ISETP.NE.AND.EX P1, PT, RZ, UR5, PT, P1 ;  /* 0x00000005ff007c0c */ /* 0x000fcc000bf25310 */
[----:B------:R-:W1:Y:S08]  /*1a00*/  @P0 LDC.64 R6, c[0x0][0xa10] ;  /* 0x00028400ff060b82 */ /* 0x000e700000000a00 */
[----:B------:R-:W2:Y:S01]  /*1a10*/  @P1 LDC.64 R8, c[0x0][0xa30] ;  /* 0x00028c00ff081b82 */ /* 0x000ea20000000a00 */
[----:B-1----:R-:W-:-:S05]  /*1a20*/  @P0 IMAD.WIDE R6, R183, 0x4, R6 ;  /* 0x00000004b7060825 */ /* 0x002fca00078e0206 */
[----:B------:R-:W3:Y:S04]  /*1a30*/  @P0 LDG.E R0, desc[UR42][R6.64] ;  /* 0x0000002a06000981 */ /* 0x000ee8000c1e1900 */
[----:B------:R-:W3:Y:S01]  /*1a40*/  @P0 LDG.E R3, desc[UR42][R6.64+0x4] ;  /* 0x0000042a06030981 */ /* 0x000ee2000c1e1900 */
[----:B-----5:R-:W-:Y:S02]  /*1a50*/  IMAD.MOV.U32 R24, RZ, RZ, R29 ;  /* 0x000000ffff187224 */ /* 0x020fe400078e001d */
[----:B--2---:R-:W-:-:S05]  /*1a60*/  @P1 IMAD.WIDE R8, R183, 0x4, R8 ;  /* 0x00000004b7081825 */ /* 0x004fca00078e0208 */
[----:B------:R1:W5:Y:S01]  /*1a70*/  @P1 LDG.E R24, desc[UR42][R8.64] ;  /* 0x0000002a08181981 */ /* 0x000362000c1e1900 */
[----:B0-----:R-:W-:Y:S01]  /*1a80*/  ISETP.NE.AND P1, PT, R4, 0x1, PT ;  /* 0x000000010400780c */ /* 0x001fe20003f25270 */
[----:B------:R-:W-:Y:S01]  /*1a90*/  IMAD.SHL.U32 R175, R181, 0x80, RZ ;  /* 0x00000080b5af7824 */ /* 0x000fe200078e00ff */
[----:B------:R-:W0:Y:S01]  /*1aa0*/  LDC.64 R4, c[0x0][0x9e0] ;  /* 0x00027800ff047b82 */ /* 0x000e220000000a00 */
[----:B------:R-:W-:-:S10]  /*1ab0*/  IMAD.IADD R13, R29, 0x1, -R10 ;  /* 0x000000011d0d7824 */ /* 0x000fd400078e0a0a */
[----:B------:R-:W2:Y:S08]  /*1ac0*/  @P1 LDC R11, c[0x0][0x44c] ;  /* 0x00011300ff0b1b82 */ /* 0x000eb00000000800 */
[----:B------:R-:W4:Y:S01]  /*1ad0*/  @P1 LDC R12, c[0x0][0x450] ;  /* 0x00011400ff0c1b82 */ /* 0x000f220000000800 */
[----:B0-----:R-:W-:Y:S01]  /*1ae0*/  ISETP.GE.AND P2, PT, R5, 0x1, PT ;  /* 0x000000010500780c */ /* 0x001fe20003f46270 */
[----:B---3--:R-:W-:-:S02]  /*1af0*/  @P0 IMAD.IADD R2, R3, 0x1, -R0 ;  /* 0x0000000103020824 */ /* 0x008fc400078e0a00 */
[----:B------:R-:W-:Y:S02]  /*1b00*/  VIADD R0, R175, 0x7f ;  /* 0x0000007faf007836 */ /* 0x000fe40000000000 */
[----:B------:R-:W-:Y:S02]  /*1b10*/  IMAD.IADD R171, R13, 0x1, R2 ;  /* 0x000000010dab7824 */ /* 0x000fe400078e0202 */
[----:B--2---:R-:W-:-:S03]  /*1b20*/  @P1 IMAD.HI.U32 R3, R0, R11, RZ ;  /* 0x0000000b00031227 */ /* 0x004fc600078e00ff */
[C---:B------:R-:W-:Y:S01]  /*1b30*/  IADD3 R48, R171.reuse, 0x1, -R168 ;  /* 0x00000001ab307810 */ /* 0x040fe20007ffe8a8 */
[----:B------:R-:W-:Y:S01]  /*1b40*/  IMAD.MOV.U32 R7, RZ, RZ, R0 ;  /* 0x000000ffff077224 */ /* 0x000fe200078e0000 */
[----:B----4-:R-:W-:Y:S01]  /*1b50*/  @P1 SHF.R.U32.HI R7, RZ, R12, R3 ;  /* 0x0000000cff071219 */ /* 0x010fe20000011603 */
[----:B------:R-:W-:-:S04]  /*1b60*/  VIADD R0, R171, 0x7f ;  /* 0x0000007fab007836 */ /* 0x000fc80000000000 */
[----:B-1----:R-:W-:Y:S01]  /*1b70*/  IMAD.IADD R9, R48, 0x1, R7 ;  /* 0x0000000130097824 */ /* 0x002fe200078e0207 */
[----:B------:R-:W-:-:S03]  /*1b80*/  SHF.R.S32.HI R3, RZ, 0x1f, R0 ;  /* 0x0000001fff037819 */ /* 0x000fc60000011400 */
[----:B------:R-:W-:Y:S01]  /*1b90*/  IMAD.IADD R4, R9, 0x1, R4 ;  /* 0x0000000109047824 */ /* 0x000fe200078e0204 */
[----:B------:R-:W-:-:S04]  /*1ba0*/  LEA.HI R3, R3, R0, RZ, 0x7 ;  /* 0x0000000003037211 */ /* 0x000fc800078f38ff */
[----:B------:R-:W-:Y:S01]  /*1bb0*/  SHF.R.S32.HI R27, RZ, 0x7, R3 ;  /* 0x00000007ff1b7819 */ /* 0x000fe20000011403 */
[----:B------:R-:W-:Y:S06]  /*1bc0*/  @!P2 BRA `(.L_x_1320) ;  /* 0x000000000048a947 */ /* 0x000fec0003800000 */
[C---:B------:R-:W-:Y:S01]  /*1bd0*/  ISETP.GT.AND P0, PT, R9.reuse, RZ, PT ;  /* 0x000000ff0900720c */ /* 0x040fe20003f04270 */
[----:B------:R-:W-:Y:S01]  /*1be0*/  BSSY B0, `(.L_x_1321) ;  /* 0x000000e000007945 */ /* 0x000fe20003800000 */
[----:B------:R-:W-:-:S11]  /*1bf0*/  VIADD R0, R9, 0xffffffff ;  /* 0xffffffff09007836 */ /* 0x000fd60000000000 */
        /* <DEDUP_REMOVED lines=8> */
.L_x_1322:
[----:B------:R-:W-:-:S13]  /*1c80*/  ISETP.NE.AND P0, PT, R5, 0x1, PT ;  /* 0x000000010500780c */ /* 0x000fda0003f05270 */
[----:B------:R-:W0:Y:S02]  /*1c90*/  @P0 LDC.64 R6, c[0x0][0x9e8] ;  /* 0x00027a00ff060b82 */ /* 0x000e240000000a00 */
[----:B0-----:R-:W-:-:S05]  /*1ca0*/  @P0 IMAD.HI.U32 R6, R0, R6, RZ ;  /* 0x0000000600060227 */ /* 0x001fca00078e00ff */
[----:B------:R-:W-:-:S07]  /*1cb0*/  @P0 SHF.R.U32.HI R0, RZ, R7, R6 ;  /* 0x00000007ff000219 */ /* 0x000fce0000011606 */
.L_x_1323:
[----:B------:R-:W-:Y:S05]  /*1cc0*/  BSYNC B0 ;  /* 0x0000000000007941 */ /* 0x000fea0003800000 */
.L_x_1321:
[----:B------:R-:W-:-:S05]  /*1cd0*/  IMAD R3, R0, R5, R5 ;  /* 0x0000000500037224 */ /* 0x000fca00078e0205 */
[----:B------:R-:W-:-:S07]  /*1ce0*/  VIMNMX R4, R4, R3, PT ;  /* 0x0000000304047248 */ /* 0x000fce0003fe0100 */
.L_x_1320:
[----:B------:R-:W0:Y:S01]  /*1cf0*/  @P1 LDC R0, c[0x0][0x44c] ;  /* 0x00011300ff001b82 */ /* 0x000e220000000800 */
[----:B------:R-:W-:Y:S01]  /*1d00*/  VIADD R4, R4, 0x7f ;  /* 0x0000007f04047836 */ /* 0x000fe20000000000 */
[----:B------:R-:W-:Y:S01]  /*1d10*/  ULDC UR4, c[0x0][0x9dc] ;  /* 0x0002770000047ab9 */ /* 0x000fe20000000800 */
[----:B------:R-:W-:Y:S02]  /*1d20*/  IMAD.MOV.U32 R7, RZ, RZ, R175 ;  /* 0x000000ffff077224 */ /* 0x000fe400078e00af */
[----:B------:R-:W-:Y:S01]  /*1d30*/  IMAD.IADD R88, R171, 0x1, -R168 ;  /* 0x00000001ab587824 */ /* 0x000fe200078e0aa8 */
[----:B------:R-:W-:Y:S02]  /*1d40*/  SHF.R.S32.HI R3, RZ, 0x1f, R4 ;  /* 0x0000001fff037819 */ /* 0x000fe40000011404 */
[----:B------:R-:W1:Y:S02]  /*1d50*/  @P1 LDC R9, c[0x0][0x450] ;  /* 0x00011400ff091b82 */ /* 0x000e640000000800 */
[----:B------:R-:W-:Y:S01]  /*1d60*/  LEA.HI R3, R3, R4, RZ, 0x7 ;  /* 0x0000000403037211 */ /* 0x000fe200078f38ff */
[----:B0-----:R-:W-:-:S05]  /*1d70*/  @P1 IMAD.HI.U32 R0, R175, R0, RZ ;  /* 0x00000000af001227 */ /* 0x001fca00078e00ff */
[----:B-1----:R-:W-:Y:S02]  /*1d80*/  @P1 SHF.R.U32.HI R7, RZ, R9, R0 ;  /* 0x00000009ff071219 */ /* 0x002fe40000011600 */
[----:B------:R-:W-:-:S03]  /*1d90*/  SHF.R.S32.HI R0, RZ, 0x7, R3 ;  /* 0x00000007ff007819 */ /* 0x000fc60000011403 */
[----:B------:R-:W-:Y:S01]  /*1da0*/  IMAD.IADD R3, R88, 0x1, R7 ;  /* 0x0000000158037824 */ /* 0x000fe200078e0207 */
[----:B------:R-:W-:-:S03]  /*1db0*/  VIMNMX R8, R27, R0, PT ;  /* 0x000000001b087248 */ /* 0x000fc60003fe0100 */
[----:B------:R-:W-:Y:S01]  /*1dc0*/  VIADD R0, R3, -UR4 ;  /* 0x8000000403007c36 */ /* 0x000fe20008000000 */
[----:B------:R-:W-:Y:S06]  /*1dd0*/  @!P2 BRA `(.L_x_1324) ;  /* 0x000000000044a947 */ /* 0x000fec0003800000 */
[----:B------:R-:W-:Y:S01]  /*1de0*/  ISETP.GT.AND P0, PT, R3, -0x1, PT ;  /* 0xffffffff0300780c */ /* 0x000fe20003f04270 */
[----:B------:R-:W-:-:S12]  /*1df0*/  BSSY B0, `(.L_x_1325) ;  /* 0x000000d000007945 */ /* 0x000fd80003800000 */
        /* <DEDUP_REMOVED lines=8> */
.L_x_1326:
[----:B------:R-:W-:-:S13]  /*1e80*/  ISETP.NE.AND P0, PT, R5, 0x1, PT ;  /* 0x000000010500780c */ /* 0x000fda0003f05270 */
[----:B------:R-:W0:Y:S02]  /*1e90*/  @P0 LDC.64 R6, c[0x0][0x9e8] ;  /* 0x00027a00ff060b82 */ /* 0x000e240000000a00 */
[----:B0-----:R-:W-:-:S05]  /*1ea0*/  @P0 IMAD.HI.U32 R4, R3, R6, RZ ;  /* 0x0000000603040227 */ /* 0x001fca00078e00ff */
[----:B------:R-:W-:-:S07]  /*1eb0*/  @P0 SHF.R.U32.HI R3, RZ, R7, R4 ;  /* 0x00000007ff030219 */ /* 0x000fce0000011604 */
.L_x_1327:
[----:B------:R-:W-:Y:S05]  /*1ec0*/  BSYNC B0 ;  /* 0x0000000000007941 */ /* 0x000fea0003800000 */
.L_x_1325:
[----:B------:R-:W-:-:S05]  /*1ed0*/  IMAD R3, R3, R5, RZ ;  /* 0x0000000503037224 */ /* 0x000fca00078e02ff */
[----:B------:R-:W-:-:S07]  /*1ee0*/  VIMNMX R0, R0, R3, !PT ;  /* 0x0000000300007248 */ /* 0x000fce0007fe0100 */
.L_x_1324:
[----:B------:R-:W-:Y:S01]  /*1ef0*/  SHF.R.S32.HI R3, RZ, 0x1f, R0 ;  /* 0x0000001fff037819 */ /* 0x000fe20000011400 */
[----:B------:R-:W-:Y:S01]  /*1f00*/  BSSY B0, `(.L_x_1328) ;  /* 0x0000028000007945 */ /* 0x000fe20003800000 */
[----:B------:R-:W-:Y:S02]  /*1f10*/  LOP3.LUT R200, R198, 0xff, RZ, 0xc0, !PT ;  /* 0x000000ffc6c87812 */ /* 0x000fe400078ec0ff */
[----:B------:R-:W-:Y:S02]  /*1f20*/  LEA.HI R3, R3, R0, RZ, 0x7 ;  /* 0x0000000003037211 */ /* 0x000fe400078f38ff */
[----:B------:R-:W-:Y:S02]  /*1f30*/  SHF.R.U32.HI R198, RZ, 0x10, R198 ;  /* 0x00000010ffc67819 */ /* 0x000fe400000116c6 */
[----:B------:R-:W-:-:S04]  /*1f40*/  SHF.R.S32.HI R3, RZ, 0x7, R3 ;  /* 0x00000007ff037819 */ /* 0x000fc80000011403 */
[----:B------:R-:W-:Y:S02]  /*1f50*/  VIMNMX R9, RZ, R3, !PT ;  /* 0x00000003ff097248 */ /* 0x000fe40007fe0100 */
[----:B------:R-:W-:Y:S02]  /*1f60*/  MOV R3, RZ ;  /* 0x000000ff00037202 */ /* 0x000fe40000000f00 */
[----:B------:R-:W-:-:S13]  /*1f70*/  ISETP.GT.AND P0, PT, R8, R9, PT ;  /* 0x000000090800720c */ /* 0x000fda0003f04270 */
[----:B------:R-:W-:Y:S05]  /*1f80*/  @!P0 BRA `(.L_x_1329) ;  /* 0x00000000007c8947 */ /* 0x000fea0003800000 */
[----:B------:R-:W-:Y:S01]  /*1f90*/  ISETP.NE.AND P0, PT, R198, RZ, PT ;  /* 0x000000ffc600720c */ /* 0x000fe20003f05270 */
[----:B------:R-:W-:-:S03]  /*1fa0*/  ULDC UR4, c[0x0][0x9f0] ;  /* 0x00027c0000047ab9 */ /* 0x000fc60000000800 */
[----:B------:R-:W-:-:S04]  /*1fb0*/  SEL R11, R198, UR4, P0 ;  /* 0x00000004c60b7c07 */ /* 0x000fc80008000000 */
[-C--:B------:R-:W-:Y:S02]  /*1fc0*/  IABS R6, R11.reuse ;  /* 0x0000000b00067213 */ /* 0x080fe40000000000 */
[----:B------:R-:W-:Y:S02]  /*1fd0*/  IADD3 R0, R11, -0x1, R8 ;  /* 0xffffffff0b007810 */ /* 0x000fe40007ffe008 */
[----:B------:R-:W0:Y:S01]  /*1fe0*/  I2F.RP R3, R6 ;  /* 0x0000000600037306 */ /* 0x000e220000209400 */
[----:B------:R-:W-:Y:S02]  /*1ff0*/  IABS R12, R11 ;  /* 0x0000000b000c7213 */ /* 0x000fe40000000000 */
[----:B------:R-:W-:-:S05]  /*2000*/  IMAD.IADD R0, R0, 0x1, -R9 ;  /* 0x0000000100007824 */ /* 0x000fca00078e0a09 */
[----:B------:R-:W-:Y:S02]  /*2010*/  IABS R10, R0 ;  /* 0x00000000000a7213 */ /* 0x000fe40000000000 */
[----:B------:R-:W-:-:S04]  /*2020*/  LOP3.LUT R0, R0, R11, RZ, 0x3c, !PT ;  /* 0x0000000b00007212 */ /* 0x000fc800078e3cff */
[----:B------:R-:W-:Y:S01]  /*2030*/  ISETP.GE.AND P2, PT, R0, RZ, PT ;  /* 0x000000ff0000720c */ /* 0x000fe20003f46270 */
[----:B0-----:R-:W0:Y:S02]  /*2040*/  MUFU.RCP R3, R3 ;  /* 0x0000000300037308 */ /* 0x001e240000001000 */
[----:B0-----:R-:W-:Y:S02]  /*2050*/  VIADD R4, R3, 0xffffffe ;  /* 0x0ffffffe03047836 */ /* 0x001fe40000000000 */
[----:B------:R-:W-:-:S04]  /*2060*/  IMAD.MOV R3, RZ, RZ, -R12 ;  /* 0x000000ffff037224 */ /* 0x000fc800078e0a0c */
[----:B------:R0:W1:Y:S02]  /*2070*/  F2I.FTZ.U32.TRUNC.NTZ R5, R4 ;  /* 0x0000000400057305 */ /* 0x000064000021f000 */
[----:B0-----:R-:W-:Y:S02]  /*2080*/  IMAD.MOV.U32 R4, RZ, RZ, RZ ;  /* 0x000000ffff047224 */ /* 0x001fe400078e00ff */
[----:B-1----:R-:W-:-:S04]  /*2090*/  IMAD.MOV R7, RZ, RZ, -R5 ;  /* 0x000000ffff077224 */ /* 0x002fc800078e0a05 */
        /* <DEDUP_REMOVED lines=14> */
.L_x_1329:
[----:B------:R-:W-:Y:S05]  /*2180*/  BSYNC B0 ;  /* 0x0000000000007941 */ /* 0x000fea0003800000 */
.L_x_1328:
[----:B------:R-:W-:-:S05]  /*2190*/  IMAD R0, R200, R3, R9 ;  /* 0x00000003c8007224 */ /* 0x000fca00078e0209 */
[C---:B------:R-:W-:Y:S01]  /*21a0*/  VIADDMNMX R3, R0.reuse, R3, R8, PT ;  /* 0x0000000300037246 */ /* 0x040fe20003800108 */
[----:B------:R-:W-:-:S04]  /*21b0*/  IMAD R0, R0, 0x80, -R13 ;  /* 0x0000008000007824 */ /* 0x000fc800078e0a0d */
[----:B------:R-:W-:Y:S01]  /*21c0*/  IMAD R3, R3, 0x80, -R13 ;  /* 0x0000008003037824 */ /* 0x000fe200078e0a0d */
[----:B------:R-:W-:-:S04]  /*21d0*/  VIMNMX R0, RZ, R0, !PT ;  /* 0x00000000ff007248 */ /* 0x000fc80007fe0100 */
[----:B------:R-:W-:Y:S02]  /*21e0*/  VIMNMX R3, R3, R2, PT ;  /* 0x0000000203037248 */ /* 0x000fe40003fe0100 */
[----:B------:R-:W-:Y:S02]  /*21f0*/  SHF.R.U32.HI R26, RZ, 0x7, R0 ;  /* 0x00000007ff1a7819 */ /* 0x000fe40000011600 */
[----:B------:R-:W-:-:S03]  /*2200*/  ISETP.GT.AND P0, PT, R3, R0, PT ;  /* 0x000000000300720c */ /* 0x000fc60003f04270 */
[----:B------:R-:W-:-:S10]  /*2210*/  IMAD.MOV.U32 R25, RZ, RZ, R26 ;  /* 0x000000ffff197224 */ /* 0x000fd400078e001a */
[----:B------:R-:W-:-:S05]  /*2220*/  @P0 VIADD R3, R3, 0x7f ;  /* 0x0000007f03030836 */ /* 0x000fca0000000000 */
[----:B------:R-:W-:-:S04]  /*2230*/  @P0 SHF.R.S32.HI R0, RZ, 0x1f, R3 ;  /* 0x0000001fff000819 */ /* 0x000fc80000011403 */
[----:B------:R-:W-:-:S04]  /*2240*/  @P0 LEA.HI R0, R0, R3, RZ, 0x7 ;  /* 0x0000000300000211 */ /* 0x000fc800078f38ff */
[----:B------:R-:W-:Y:S02]  /*2250*/  @P0 SHF.R.S32.HI R25, RZ, 0x7, R0 ;  /* 0x00000007ff190819 */ /* 0x000fe40000011400 */
        /* <DEDUP_REMOVED lines=22> */
[----:B-1---5:R-:W-:Y:S05]  /*23c0*/  CALL.ABS.NOINC R14 ;  /* 0x000000000e007343 */ /* 0x022fea0003c00000 */
.L_x_1332:
[----:B------:R-:W-:Y:S05]  /*23d0*/  BSYNC B6 ;  /* 0x0000000000067941 */ /* 0x000fea0003800000 */
.L_x_1331:
        /* <DEDUP_REMOVED lines=20> */
.L_x_1334:
[----:B------:R-:W-:Y:S05]  /*2520*/  BSYNC B6 ;  /* 0x0000000000067941 */ /* 0x000fea0003800000 */
.L_x_1333:
[----:B------:R-:W-:Y:S01]  /*2530*/  ULDC.64 UR4, c[0x0][0x9f8] ;  /* 0x00027e0000047ab9 */ /* 0x000fe20000000a00 */
[----:B------:R-:W-:Y:S01]  /*2540*/  IMAD.MOV.U32 R0, RZ, RZ, R183 ;  /* 0x000000ffff007224 */ /* 0x000fe200078e00b7 */
[----:B------:R-:W-:Y:S01]  /*2550*/  ISETP.NE.U32.AND P0, PT, RZ, UR4, PT ;  /* 0x00000004ff007c0c */ /* 0x000fe2000bf05070 */
[----:B------:R-:W0:Y:S01]  /*2560*/  S2R R20, SR_TID.X ;  /* 0x0000000000147919 */ /* 0x000e220000002100 */
[----:B------:R-:W1:Y:S02]  /*2570*/  LDC.64 R82, c[0x0][0x300] ;  /* 0x0000c000ff527b82 */ /* 0x000e640000000a00 */
[----:B------:R-:W-:Y:S01]  /*2580*/  ISETP.NE.AND.EX P0, PT, RZ, UR5, PT, P0 ;  /* 0x00000005ff007c0c */ /* 0x000fe2000bf05300 */
[----:B------:R-:W-:Y:S01]  /*2590*/  IMAD.IADD R28, R28, 0x1, R29 ;  /* 0x000000011c1c7824 */ /* 0x000fe200078e021d */
[----:B------:R-:W-:-:S04]  /*25a0*/  ULDC.64 UR4, c[0x0][0xa08] ;  /* 0x0002820000047ab9 */ /* 0x000fc80000000a00 */
[----:B------:R-:W2:Y:S08]  /*25b0*/  LDC.64 R80, c[0x0][0x408] ;  /* 0x00010200ff507b82 */ /* 0x000eb00000000a00 */
[----:B------:R-:W3:Y:S01]  /*25c0*/  @P0 LDC.64 R4, c[0x0][0x9f8] ;  /* 0x00027e00ff040b82 */ /* 0x000ee20000000a00 */
[----:B------:R-:W-:Y:S01]  /*25d0*/  SHF.R.S32.HI R23, RZ, 0x1f, R22 ;  /* 0x0000001fff177819 */ /* 0x000fe20000011416 */
[----:B------:R-:W-:-:S06]  /*25e0*/  VIADD R100, R22, 0x20 ;  /* 0x0000002016647836 */ /* 0x000fcc0000000000 */
[----:B------:R-:W4:Y:S01]  /*25f0*/  LDC R13, c[0x0][0x3f4] ;  /* 0x0000fd00ff0d7b82 */ /* 0x000f220000000800 */
[----:B------:R-:W-:-:S07]  /*2600*/  VIADD R92, R22, 0x40 ;  /* 0x00000040165c7836 */ /* 0x000fce0000000000 */
[----:B------:R-:W2:Y:S01]  /*2610*/  LDC.64 R78, c[0x0][0x3f8] ;  /* 0x0000fe00ff4e7b82 */ /* 0x000ea20000000a00 */
[----:B---3--:R-:W-:-:S05]  /*2620*/  @P0 IMAD.WIDE R4, R183, 0x4, R4 ;  /* 0x00000004b7040825 */ /* 0x008fca00078e0204 */
[----:B------:R3:W3:Y:S01]  /*2630*/  @P0 LDG.E R0, desc[UR42][R4.64] ;  /* 0x0000002a04000981 */ /* 0x0006e2000c1e1900 */
[----:B------:R-:W-:Y:S01]  /*2640*/  SHF.R.S32.HI R15, RZ, 0x1f, R28 ;  /* 0x0000001fff0f7819 */ /* 0x000fe2000001141c */
[CC--:B-1----:R-:W-:Y:S01]  /*2650*/  IMAD.WIDE.U32 R6, R28.reuse, R82.reuse, RZ ;  /* 0x000000521c067225 */ /* 0x0c2fe200078e00ff */
[----:B------:R-:W-:Y:S02]  /*2660*/  ISETP.NE.U32.AND P0, PT, RZ, UR4, PT ;  /* 0x00000004ff007c0c */ /* 0x000fe4000bf05070 */
[----:B0-----:R-:W-:Y:S01]  /*2670*/  SHF.R.U32.HI R21, RZ, 0x7, R20 ;  /* 0x00000007ff157819 */ /* 0x001fe20000011614 */
[----:B------:R-:W-:Y:S01]  /*2680*/  IMAD R8, R15, R82, RZ ;  /* 0x000000520f087224 */ /* 0x000fe200078e02ff */
[----:B------:R-:W-:Y:S01]  /*2690*/  ISETP.NE.AND.EX P0, PT, RZ, UR5, PT, P0 ;  /* 0x00000005ff007c0c */ /* 0x000fe2000bf05300 */
[----:B------:R-:W-:Y:S01]  /*26a0*/  ULDC.64 UR4, c[0x0][0x308] ;  /* 0x0000c20000047ab9 */ /* 0x000fe20000000a00 */
[----:B------:R-:W-:Y:S01]  /*26b0*/  ISETP.NE.AND P6, PT, R21, 0x1, PT ;  /* 0x000000011500780c */ /* 0x000fe20003fc5270 */
[----:B------:R-:W-:Y:S01]  /*26c0*/  IMAD R3, R28, R83, R8 ;  /* 0x000000531c037224 */ /* 0x000fe200078e0208 */
[----:B------:R-:W-:Y:S01]  /*26d0*/  SHF.R.S32.HI R20, RZ, 0x1f, R19 ;  /* 0x0000001fff147819 */ /* 0x000fe20000011413 */
[----:B------:R-:W-:Y:S01]  /*26e0*/  VIADD R91, R22, 0x60 ;  /* 0x00000060165b7836 */ /* 0x000fe20000000000 */
[----:B------:R-:W-:Y:S01]  /*26f0*/  SHF.R.S32.HI R173, RZ, 0x1f, R172 ;  /* 0x0000001fffad7819 */ /* 0x000fe200000114ac */
[----:B------:R-:W-:Y:S01]  /*2700*/  IMAD.IADD R7, R7, 0x1, R3 ;  /* 0x0000000107077824 */ /* 0x000fe200078e0203 */
[-C--:B----4-:R-:W-:Y:S01]  /*2710*/  ISETP.GE.AND P5, PT, R100, R13.reuse, PT ;  /* 0x0000000d6400720c */ /* 0x090fe20003fa6270 */
[----:B--2---:R-:W-:Y:S01]  /*2720*/  IMAD.WIDE.U32 R58, R19, R80, R22 ;  /* 0x00000050133a7225 */ /* 0x004fe200078e0016 */
[----:B------:R-:W-:-:S02]  /*2730*/  ISETP.GE.AND P4, PT, R92, R13, PT ;  /* 0x0000000d5c00720c */ /* 0x000fc40003f86270 */
[----:B------:R-:W-:Y:S01]  /*2740*/  P2R R102, PR, RZ, 0x20 ;  /* 0x00000020ff667803 */ /* 0x000fe20000000000 */
[C---:B---3--:R-:W-:Y:S01]  /*2750*/  IMAD.WIDE.U32 R4, R192.reuse, UR4, R6 ;  /* 0x00000004c0047c25 */ /* 0x048fe2000f8e0006 */
[----:B------:R-:W-:Y:S02]  /*2760*/  SEL R9, R13, RZ, P4 ;  /* 0x000000ff0d097207 */ /* 0x000fe40002000000 */
[----:B------:R-:W-:Y:S01]  /*2770*/  P2R R103, PR, RZ, 0x10 ;  /* 0x00000010ff677803 */ /* 0x000fe20000000000 */
[----:B------:R-:W-:Y:S01]  /*2780*/  IMAD R5, R192, UR5, R5 ;  /* 0x00000005c0057c24 */ /* 0x000fe2000f8e0205 */
[----:B------:R-:W-:Y:S01]  /*2790*/  ULDC.64 UR4, c[0x0][0x310] ;  /* 0x0000c40000047ab9 */ /* 0x000fe20000000a00 */
[----:B------:R-:W-:-:S04]  /*27a0*/  IMAD.WIDE.U32 R56, R19, R80, R172 ;  /* 0x0000005013387225 */ /* 0x000fc800078e00ac */
[----:B------:R-:W-:-:S04]  /*27b0*/  IMAD.WIDE.U32 R52, R19, R78, R22 ;  /* 0x0000004e13347225 */ /* 0x000fc800078e0016 */
[----:B------:R-:W-:-:S04]  /*27c0*/  IMAD.WIDE.U32 R50, R19, R78, R172 ;  /* 0x0000004e13327225 */ /* 0x000fc800078e00ac */
[----:B------:R-:W-:Y:S02]  /*27d0*/  IMAD.IADD R9, R92, 0x1, R9 ;  /* 0x000000015c097824 */ /* 0x000fe400078e0209 */
[----:B------:R-:W-:Y:S02]  /*27e0*/  VIADD R77, R21, 0x8 ;  /* 0x00000008154d7836 */ /* 0x000fe40000000000 */
[----:B------:R-:W-:Y:S01]  /*27f0*/  IMAD.SHL.U32 R76, R13, 0x2, RZ ;  /* 0x000000020d4c7824 */ /* 0x000fe200078e00ff */
[----:B------:R-:W-:Y:S02]  /*2800*/  SHF.R.S32.HI R3, RZ, 0x1f, R0 ;  /* 0x0000001fff037819 */ /* 0x000fe40000011400 */
[----:B------:R-:W-:Y:S02]  /*2810*/  SEL R7, R0, RZ, !P0 ;  /* 0x000000ff00077207 */ /* 0x000fe40004000000 */
[----:B------:R-:W-:Y:S01]  /*2820*/  SEL R6, R3, RZ, !P0 ;  /* 0x000000ff03067207 */ /* 0x000fe20004000000 */
[----:B------:R-:W-:-:S02]  /*2830*/  VIADD R3, R22, 0x80 ;  /* 0x0000008016037836 */ /* 0x000fc40000000000 */
[----:B------:R-:W-:-:S04]  /*2840*/  IMAD.WIDE.U32 R62, R7, UR4, R4 ;  /* 0x00000004073e7c25 */ /* 0x000fc8000f8e0004 */
[----:B------:R-:W-:Y:S02]  /*2850*/  IMAD R0, R6, UR4, RZ ;  /* 0x0000000406007c24 */ /* 0x000fe4000f8e02ff */
[----:B------:R-:W-:-:S04]  /*2860*/  IMAD.WIDE.U32 R4, R19, R82, R22 ;  /* 0x0000005213047225 */ /* 0x000fc800078e0016 */
[----:B------:R-:W-:Y:S01]  /*2870*/  IMAD R99, R7, UR5, R0 ;  /* 0x0000000507637c24 */ /* 0x000fe2000f8e0200 */
[----:B------:R-:W-:Y:S05]  /*2880*/  @!P6 WARPSYNC.ALL ;  /* 0x000000000000e948 */ /* 0x000fea0003800000 */
[----:B------:R-:W-:Y:S01]  /*2890*/  ULDC.64 UR4, c[0x0][0x330] ;  /* 0x0000cc0000047ab9 */ /* 0x000fe20000000a00 */
[----:B------:R-:W-:Y:S01]  /*28a0*/  IMAD R0, R20, R82, RZ ;  /* 0x0000005214007224 */ /* 0x000fe200078e02ff */
[----:B------:R-:W-:Y:S01]  /*28b0*/  @!P6 BAR.SYNC.DEFER_BLOCKING 0x9, 0x100 ;  /* 0x024400000000eb1d */ /* 0x000fe20000010000 */
[----:B------:R-:W-:Y:S01]  /*28c0*/  IMAD.WIDE.U32 R60, R192, UR4, R22 ;  /* 0x00000004c03c7c25 */ /* 0x000fe2000f8e0016 */
[----:B------:R-:W-:-:S03]  /*28d0*/  IADD3 R98, P0, R62, R4, RZ ;  /* 0x000000043e627210 */ /* 0x000fc60007f1e0ff */
[----:B------:R-:W-:Y:S01]  /*28e0*/  IMAD R0, R19, R83, R0 ;  /* 0x0000005313007224 */ /* 0x000fe200078e0200 */
[----:B------:R-:W-:Y:S01]  /*28f0*/  ULDC UR4, c[0x0][0x2f4] ;  /* 0x0000bd0000047ab9 */ /* 0x000fe20000000800 */
[----:B------:R-:W-:Y:S01]  /*2900*/  IMAD.IADD R99, R63, 0x1, R99 ;  /* 0x000000013f637824 */ /* 0x000fe200078e0263 */
[----:B------:R-:W-:Y:S01]  /*2910*/  ISETP.GE.AND P2, PT, R100, UR4, PT ;  /* 0x0000000464007c0c */ /* 0x000fe2000bf46270 */
[----:B------:R-:W-:Y:S01]  /*2920*/  VIADD R4, R22, 0xa0 ;  /* 0x000000a016047836 */ /* 0x000fe20000000000 */
[----:B------:R-:W-:Y:S01]  /*2930*/  ISETP.GE.AND P3, PT, R3, UR4, PT ;  /* 0x0000000403007c0c */ /* 0x000fe2000bf66270 */
[----:B------:R-:W-:Y:S01]  /*2940*/  IMAD R61, R192, UR5, R61 ;  /* 0x00000005c03d7c24 */ /* 0x000fe2000f8e023d */
[----:B------:R-:W-:Y:S02]  /*2950*/  SEL R3, RZ, 0xffffffff, P2 ;  /* 0xffffffffff037807 */ /* 0x000fe40001000000 */
[----:B------:R-:W-:Y:S02]  /*2960*/  ISETP.GE.AND P1, PT, R22, UR4, PT ;  /* 0x0000000416007c0c */ /* 0x000fe4000bf26270 */
[----:B------:R-:W-:Y:S01]  /*2970*/  IADD3.X R93, R99, R5, R0, P0, !PT ;  /* 0x00000005635d7210 */ /* 0x000fe200007fe400 */
[----:B------:R-:W-:Y:S01]  /*2980*/  IMAD.SHL.U32 R3, R3, 0x2, RZ ;  /* 0x0000000203037824 */ /* 0x000fe200078e00ff */
[----:B------:R-:W-:Y:S01]  /*2990*/  ISETP.GE.AND P0, PT, R4, UR4, PT ;  /* 0x0000000404007c0c */ /* 0x000fe2000bf06270 */
[----:B------:R-:W-:Y:S01]  /*29a0*/  IMAD R4, R20, R80, RZ ;  /* 0x0000005014047224 */ /* 0x000fe200078e02ff */
[----:B------:R-:W-:-:S02]  /*29b0*/  SEL R0, RZ, 0x1, P1 ;  /* 0x00000001ff007807 */ /* 0x000fc40000800000 */
[----:B------:R-:W-:Y:S01]  /*29c0*/  ISETP.GE.AND P1, PT, R92, UR4, PT ;  /* 0x000000045c007c0c */ /* 0x000fe2000bf26270 */
[----:B------:R-:W-:Y:S01]  /*29d0*/  IMAD R5, R19, R81, R4 ;  /* 0x0000005113057224 */ /* 0x000fe200078e0204 */
[----:B------:R-:W-:Y:S01]  /*29e0*/  ISETP.GE.AND P2, PT, R91, UR4, PT ;  /* 0x000000045b007c0c */ /* 0x000fe2000bf46270 */
[----:B------:R-:W-:Y:S01]  /*29f0*/  ULDC.64 UR4, c[0x0][0x338] ;  /* 0x0000ce0000047ab9 */ /* 0x000fe20000000a00 */
[----:B------:R-:W-:Y:S01]  /*2a00*/  LOP3.LUT R0, R3, 0x2, R0, 0xe2, !PT ;  /* 0x0000000203007812 */ /* 0x000fe200078ee200 */
[----:B------:R-:W-:Y:S01]  /*2a10*/  IMAD.IADD R59, R59, 0x1, R5 ;  /* 0x000000013b3b7824 */ /* 0x000fe200078e0205 */
[----:B------:R-:W-:Y:S01]  /*2a20*/  SEL R3, RZ, 0x4, P1 ;  /* 0x00000004ff037807 */ /* 0x000fe20000800000 */
[----:B------:R-:W-:Y:S01]  /*2a30*/  IMAD.IADD R57, R5, 0x1, R57 ;  /* 0x0000000105397824 */ /* 0x000fe200078e0239 */
[----:B------:R-:W-:Y:S01]  /*2a40*/  SEL R4, RZ, 0x8, P2 ;  /* 0x00000008ff047807 */ /* 0x000fe20001000000 */
[----:B------:R-:W-:Y:S01]  /*2a50*/  IMAD.WIDE.U32 R60, R7, UR4, R60 ;  /* 0x00000004073c7c25 */ /* 0x000fe2000f8e003c */
[----:B------:R-:W-:-:S02]  /*2a60*/  ISETP.GE.AND P1, PT, R22, R13, PT ;  /* 0x0000000d1600720c */ /* 0x000fc40003f26270 */
[----:B------:R-:W-:Y:S01]  /*2a70*/  LOP3.LUT R0, R4, R0, R3, 0xfe, !PT ;  /* 0x0000000004007212 */ /* 0x000fe200078efe03 */
[----:B------:R-:W-:Y:S01]  /*2a80*/  IMAD R4, R6, UR4, RZ ;  /* 0x0000000406047c24 */ /* 0x000fe2000f8e02ff */
[----:B------:R-:W-:Y:S01]  /*2a90*/  SEL R3, RZ, 0x10, P3 ;  /* 0x00000010ff037807 */ /* 0x000fe20001800000 */
[----:B-----5:R-:W-:Y:S01]  /*2aa0*/  IMAD.WIDE.U32 R58, R24, R80, R58 ;  /* 0x00000050183a7225 */ /* 0x020fe200078e003a */
[----:B------:R-:W-:Y:S02]  /*2ab0*/  SEL R5, R13, RZ, P1 ;  /* 0x000000ff0d057207 */ /* 0x000fe40000800000 */
[----:B------:R-:W-:Y:S01]  /*2ac0*/  LOP3.LUT R3, R0, R3, RZ, 0xfc, !PT ;  /* 0x0000000300037212 */ /* 0x000fe200078efcff */
[----:B------:R-:W-:Y:S01]  /*2ad0*/  IMAD R65, R7, UR5, R4 ;  /* 0x0000000507417c24 */ /* 0x000fe2000f8e0204 */
[----:B------:R-:W-:Y:S01]  /*2ae0*/  SEL R7, R13, RZ, P5 ;  /* 0x000000ff0d077207 */ /* 0x000fe20002800000 */
[----:B------:R-:W-:Y:S01]  /*2af0*/  IMAD R0, R20, R78, RZ ;  /* 0x0000004e14007224 */ /* 0x000fe200078e02ff */
[----:B------:R-:W-:Y:S01]  /*2b00*/  SHF.R.S32.HI R6, RZ, 0x1f, R9 ;  /* 0x0000001fff067819 */ /* 0x000fe20000011409 */
[----:B------:R-:W-:Y:S01]  /*2b10*/  IMAD.IADD R5, R22, 0x1, R5 ;  /* 0x0000000116057824 */ /* 0x000fe200078e0205 */
[----:B------:R-:W-:Y:S01]  /*2b20*/  P2R R101, PR, RZ, 0x2 ;  /* 0x00000002ff657803 */ /* 0x000fe20000000000 */
[----:B------:R-:W-:Y:S01]  /*2b30*/  IMAD R11, R19, R79, R0 ;  /* 0x0000004f130b7224 */ /* 0x000fe200078e0200 */
[-C--:B------:R-:W-:Y:S01]  /*2b40*/  LEA.HI R87, R6, R9.reuse, RZ, 0x4 ;  /* 0x0000000906577211 */ /* 0x080fe200078f20ff */
[----:B------:R-:W-:Y:S01]  /*2b50*/  IMAD.IADD R7, R100, 0x1, R7 ;  /* 0x0000000164077824 */ /* 0x000fe200078e0207 */
[----:B------:R-:W-:Y:S01]  /*2b60*/  SHF.R.S32.HI R0, RZ, 0x1f, R5 ;  /* 0x0000001fff007819 */ /* 0x000fe20000011405 */
[----:B------:R-:W-:Y:S01]  /*2b70*/  IMAD.IADD R53, R53, 0x1, R11 ;  /* 0x0000000135357824 */ /* 0x000fe200078e020b */
[----:B------:R-:W-:Y:S01]  /*2b80*/  LEA.HI R6, R6, R9, RZ, 0x6 ;  /* 0x0000000906067211 */ /* 0x000fe200078f30ff */
[----:B------:R-:W-:Y:S01]  /*2b90*/  IMAD.IADD R51, R11, 0x1, R51 ;  /* 0x000000010b337824 */ /* 0x000fe200078e0233 */
[----:B------:R-:W-:Y:S01]  /*2ba0*/  SHF.R.S32.HI R4, RZ, 0x1f, R7 ;  /* 0x0000001fff047819 */ /* 0x000fe20000011407 */
[----:B------:R-:W-:Y:S01]  /*2bb0*/  IMAD.WIDE.U32 R56, R24, R80, R56 ;  /* 0x0000005018387225 */ /* 0x000fe200078e0038 */
[----:B------:R-:W-:-:S02]  /*2bc0*/  LEA.HI R90, R0, R5, RZ, 0x4 ;  /* 0x00000005005a7211 */ /* 0x000fc400078f20ff */
[----:B------:R-:W-:Y:S01]  /*2bd0*/  LEA.HI R0, R0, R5, RZ, 0x6 ;  /* 0x0000000500007211 */ /* 0x000fe200078f30ff */
[----:B------:R-:W-:Y:S01]  /*2be0*/  IMAD.SHL.U32 R9, R6, 0x80, RZ ;  /* 0x0000008006097824 */ /* 0x000fe200078e00ff */
[-C--:B------:R-:W-:Y:S01]  /*2bf0*/  LEA.HI R89, R4, R7.reuse, RZ, 0x4 ;  /* 0x0000000704597211 */ /* 0x080fe200078f20ff */
[-C--:B------:R-:W-:Y:S01]  /*2c00*/  IMAD.WIDE.U32 R52, R24, R78.reuse, R52 ;  /* 0x0000004e18347225 */ /* 0x080fe200078e0034 */
[----:B------:R-:W-:Y:S02]  /*2c10*/  LEA.HI R7, R4, R7, RZ, 0x6 ;  /* 0x0000000704077211 */ /* 0x000fe400078f30ff */
[----:B------:R-:W-:Y:S01]  /*2c20*/  SHF.R.S32.HI R11, RZ, 0x1f, R24 ;  /* 0x0000001fff0b7819 */ /* 0x000fe20000011418 */
[----:B------:R-:W-:Y:S01]  /*2c30*/  IMAD.SHL.U32 R4, R0, 0x80, RZ ;  /* 0x0000008000047824 */ /* 0x000fe200078e00ff */
[C---:B------:R-:W-:Y:S01]  /*2c40*/  LOP3.LUT R0, R176.reuse, 0x30, R90, 0xf8, !PT ;  /* 0x00000030b0007812 */ /* 0x040fe200078ef85a */
[----:B------:R-:W-:Y:S01]  /*2c50*/  IMAD.SHL.U32 R7, R7, 0x80, RZ ;  /* 0x0000008007077824 */ /* 0x000fe200078e00ff */
[----:B------:R-:W-:Y:S01]  /*2c60*/  LOP3.LUT R6, R176, 0x30, R89, 0xf8, !PT ;  /* 0x00000030b0067812 */ /* 0x000fe200078ef859 */
[----:B------:R-:W-:Y:S01]  /*2c70*/  IMAD.WIDE.U32 R50, R24, R78, R50 ;  /* 0x0000004e18327225 */ /* 0x000fe200078e0032 */
[----:B------:R-:W-:-:S02]  /*2c80*/  LOP3.LUT R5, R4, 0xffffe000, RZ, 0xc0, !PT ;  /* 0xffffe00004057812 */ /* 0x000fc400078ec0ff */
[----:B------:R-:W-:Y:S01]  /*2c90*/  LOP3.LUT R0, R0, R177, RZ, 0x3c, !PT ;  /* 0x000000b100007212 */ /* 0x000fe200078e3cff */
[----:B------:R-:W-:Y:S01]  /*2ca0*/  IMAD.IADD R65, R61, 0x1, R65 ;  /* 0x000000013d417824 */ /* 0x000fe200078e0241 */
[----:B------:R-:W-:Y:S02]  /*2cb0*/  LOP3.LUT R8, R176, 0x30, R87, 0xf8, !PT ;  /* 0x00000030b0087812 */ /* 0x000fe400078ef857 */
[----:B------:R-:W-:Y:S01]  /*2cc0*/  IADD3 R86, R0, R5, R178 ;  /* 0x0000000500567210 */ /* 0x000fe20007ffe0b2 */
[----:B------:R-:W-:Y:S01]  /*2cd0*/  IMAD R0, R11, R80, RZ ;  /* 0x000000500b007224 */ /* 0x000fe200078e02ff */
[----:B------:R-:W-:Y:S01]  /*2ce0*/  IADD3 R54, P1, R19, R28, RZ ;  /* 0x0000001c13367210 */ /* 0x000fe20007f3e0ff */
[----:B------:R-:W-:Y:S01]  /*2cf0*/  IMAD R11, R11, R78, RZ ;  /* 0x0000004e0b0b7224 */ /* 0x000fe200078e02ff */
[----:B------:R-:W-:Y:S01]  /*2d00*/  LOP3.LUT R7, R7, 0xffffe000, RZ, 0xc0, !PT ;  /* 0xffffe00007077812 */ /* 0x000fe200078ec0ff */
[C---:B------:R-:W-:Y:S01]  /*2d10*/  IMAD R5, R24.reuse, R81, R0 ;  /* 0x0000005118057224 */ /* 0x040fe200078e0200 */
[----:B------:R-:W-:Y:S01]  /*2d20*/  SEL R0, RZ, 0x20, P0 ;  /* 0x00000020ff007807 */ /* 0x000fe20000000000 */
[----:B------:R-:W-:Y:S01]  /*2d30*/  IMAD R11, R24, R79, R11 ;  /* 0x0000004f180b7224 */ /* 0x000fe200078e020b */
[-C--:B------:R-:W-:Y:S01]  /*2d40*/  LOP3.LUT R6, R6, R177.reuse, RZ, 0x3c, !PT ;  /* 0x000000b106067212 */ /* 0x080fe200078e3cff */
[----:B------:R-:W-:Y:S01]  /*2d50*/  IMAD.X R55, R20, 0x1, R15, P1 ;  /* 0x0000000114377824 */ /* 0x000fe200008e060f */
[----:B------:R-:W-:Y:S01]  /*2d60*/  LOP3.LUT R0, R3, R0, RZ, 0xfc, !PT ;  /* 0x0000000003007212 */ /* 0x000fe200078efcff */
[----:B------:R-:W-:Y:S01]  /*2d70*/  IMAD.IADD R75, R59, 0x1, R5 ;  /* 0x000000013b4b7824 */ /* 0x000fe200078e0205 */
[----:B------:R-:W-:Y:S01]  /*2d80*/  LOP3.LUT R9, R9, 0xffffe000, RZ, 0xc0, !PT ;  /* 0xffffe00009097812 */ /* 0x000fe200078ec0ff */
[----:B------:R-:W-:Y:S01]  /*2d90*/  IMAD.IADD R74, R5, 0x1, R57 ;  /* 0x00000001054a7824 */ /* 0x000fe200078e0239 */
[----:B------:R-:W-:Y:S01]  /*2da0*/  LOP3.LUT R8, R8, R177, RZ, 0x3c, !PT ;  /* 0x000000b108087212 */ /* 0x000fe200078e3cff */
[----:B------:R-:W-:Y:S01]  /*2db0*/  IMAD.IADD R73, R53, 0x1, R11 ;  /* 0x0000000135497824 */ /* 0x000fe200078e020b */
[----:B------:R-:W-:Y:S01]  /*2dc0*/  LOP3.LUT R71, R90, 0xfffffff0, RZ, 0xc0, !PT ;  /* 0xfffffff05a477812 */ /* 0x000fe200078ec0ff */
[----:B------:R-:W-:Y:S01]  /*2dd0*/  IMAD.IADD R72, R11, 0x1, R51 ;  /* 0x000000010b487824 */ /* 0x000fe200078e0233 */
[----:B------:R-:W-:-:S02]  /*2de0*/  LOP3.LUT R70, R89, 0xfffffff0, RZ, 0xc0, !PT ;  /* 0xfffffff059467812 */ /* 0x000fc400078ec0ff */
[----:B------:R-:W-:Y:S02]  /*2df0*/  LOP3.LUT R69, R87, 0xfffffff0, RZ, 0xc0, !PT ;  /* 0xfffffff057457812 */ /* 0x000fe400078ec0ff */
[----:B------:R-:W-:Y:S02]  /*2e00*/  LOP3.LUT R64, R3, 0x1, RZ, 0xc0, !PT ;  /* 0x0000000103407812 */ /* 0x000fe400078ec0ff */
[C---:B------:R-:W-:Y:S01]  /*2e10*/  SHF.L.U64.HI R83, R82.reuse, 0x7, R83 ;  /* 0x0000000752537819 */ /* 0x040fe20000010253 */
[----:B------:R-:W-:Y:S01]  /*2e20*/  IMAD.SHL.U32 R82, R82, 0x80, RZ ;  /* 0x0000008052527824 */ /* 0x000fe200078e00ff */
[C---:B------:R-:W-:Y:S01]  /*2e30*/  SHF.L.U64.HI R81, R80.reuse, 0x7, R81 ;  /* 0x0000000750517819 */ /* 0x040fe20000010251 */
[----:B------:R-:W-:Y:S01]  /*2e40*/  IMAD.SHL.U32 R80, R80, 0x80, RZ ;  /* 0x0000008050507824 */ /* 0x000fe200078e00ff */
[C---:B------:R-:W-:Y:S01]  /*2e50*/  SHF.L.U64.HI R79, R78.reuse, 0x7, R79 ;  /* 0x000000074e4f7819 */ /* 0x040fe2000001024f */
[----:B------:R-:W-:Y:S01]  /*2e60*/  IMAD.SHL.U32 R78, R78, 0x80, RZ ;  /* 0x000000804e4e7824 */ /* 0x000fe200078e00ff */
[----:B------:R-:W-:-:S02]  /*2e70*/  LOP3.LUT R49, R0, 0x2, RZ, 0xc0, !PT ;  /* 0x0000000200317812 */ /* 0x000fc400078ec0ff */
[C---:B------:R-:W-:Y:S02]  /*2e80*/  LOP3.LUT R21, R0.reuse, 0x4, RZ, 0xc0, !PT ;  /* 0x0000000400157812 */ /* 0x040fe400078ec0ff */
[C---:B------:R-:W-:Y:S02]  /*2e90*/  LOP3.LUT R20, R0.reuse, 0x8, RZ, 0xc0, !PT ;  /* 0x0000000800147812 */ /* 0x040fe400078ec0ff */
[----:B------:R-:W-:Y:S02]  /*2ea0*/  LOP3.LUT R3, R0, 0x10, RZ, 0xc0, !PT ;  /* 0x0000001000037812 */ /* 0x000fe400078ec0ff */
[--C-:B------:R-:W-:Y:S02]  /*2eb0*/  IADD3 R85, R6, R7, R178.reuse ;  /* 0x0000000706557210 */ /* 0x100fe40007ffe0b2 */
[----:B------:R-:W-:Y:S02]  /*2ec0*/  IADD3 R84, R8, R9, R178 ;  /* 0x0000000908547210 */ /* 0x000fe40007ffe0b2 */
[----:B------:R-:W-:-:S02]  /*2ed0*/  SHF.R.S32.HI R68, RZ, 0x1f, R71 ;  /* 0x0000001fff447819 */ /* 0x000fc40000011447 */
[----:B------:R-:W-:Y:S02]  /*2ee0*/  SHF.R.S32.HI R67, RZ, 0x1f, R70 ;  /* 0x0000001fff437819 */ /* 0x000fe40000011446 */
[----:B------:R-:W-:Y:S02]  /*2ef0*/  SHF.R.S32.HI R66, RZ, 0x1f, R69 ;  /* 0x0000001fff427819 */ /* 0x000fe40000011445 */
[----:B------:R-:W-:-:S07]  /*2f00*/  LOP3.LUT R0, R0, 0x20, RZ, 0xc0, !PT ;  /* 0x0000002000007812 */ /* 0x000fce00078ec0ff */
.L_x_1390:
[----:B0-----:R-:W0:Y:S01]  /*2f10*/  LDC.64 R94, c[0x0][0x2e8] ;  /* 0x0000ba00ff5e7b82 */ /* 0x001e220000000a00 */
[----:B------:R-:W-:Y:S01]  /*2f20*/  VIADD R25, R25, 0xffffffff ;  /* 0xffffffff19197836 */ /* 0x000fe20000000000 */
[----:B------:R-:W-:Y:S05]  /*2f30*/  YIELD ;  /* 0x0000000000007946 */ /* 0x000fea0003800000 */
[----:B-1----:R-:W-:Y:S01]  /*2f40*/  SHF.R.S32.HI R4, RZ, 0x1f, R25 ;  /* 0x0000001fff047819 */ /* 0x002fe20000011419 */
[----:B------:R-:W1:Y:S01]  /*2f50*/  LDC R111, c[0x0][0x3f4] ;  /* 0x0000fd00ff6f7b82 */ /* 0x000e620000000800 */
[-C--:B------:R-:W-:Y:S01]  /*2f60*/  IMAD R5, R83, R25.reuse, RZ ;  /* 0x0000001953057224 */ /* 0x080fe200078e02ff */
[----:B------:R-:W-:Y:S01]  /*2f70*/  BSSY B0, `(.L_x_1335) ;  /* 0x0000655000007945 */ /* 0x000fe20003800000 */
[----:B------:R-:W-:Y:S01]  /*2f80*/  IMAD.WIDE.U32 R44, R82, R25, RZ ;  /* 0x00000019522c7225 */ /* 0x000fe200078e00ff */
[----:B------:R-:W-:-:S03]  /*2f90*/  ISETP.GT.AND P0, PT, R25, R26, PT ;  /* 0x0000001a1900720c */ /* 0x000fc60003f04270 */
[----:B------:R-:W-:Y:S02]  /*2fa0*/  IMAD R5, R4, R82, R5 ;  /* 0x0000005204057224 */ /* 0x000fe400078e0205 */
[----:B------:R-:W-:Y:S02]  /*2fb0*/  IMAD R97, R17, 0x6000, R193 ;  /* 0x0000600011617824 */ /* 0x000fe400078e02c1 */
[----:B------:R-:W-:Y:S02]  /*2fc0*/  IMAD.IADD R46, R45, 0x1, R5 ;  /* 0x000000012d2e7824 */ /* 0x000fe400078e0205 */
[----:B------:R-:W-:Y:S02]  /*2fd0*/  IMAD R5, R17, 0x6000, R194 ;  /* 0x0000600011057824 */ /* 0x000fe400078e02c2 */
[----:B------:R-:W-:Y:S01]  /*2fe0*/  IMAD.IADD R97, R16, 0x1, R97 ;  /* 0x0000000110617824 */ /* 0x000fe200078e0261 */
[----:B0-----:R-:W-:Y:S01]  /*2ff0*/  IADD3 R8, P1, P2, R44, R94, R98 ;  /* 0x0000005e2c087210 */ /* 0x001fe20007a3e062 */
[----:B------:R-:W-:-:S03]  /*3000*/  IMAD.IADD R96, R16, 0x1, R5 ;  /* 0x0000000110607824 */ /* 0x000fc600078e0205 */
[----:B------:R-:W-:Y:S02]  /*3010*/  IADD3.X R9, R46, R95, R93, P1, P2 ;  /* 0x0000005f2e097210 */ /* 0x000fe40000fe445d */
[----:B-1----:R-:W-:-:S13]  /*3020*/  ISETP.GE.AND P1, PT, R111, 0x1, PT ;  /* 0x000000016f00780c */ /* 0x002fda0003f26270 */
        /* <DEDUP_REMOVED lines=65> */
.L_x_1339:
[----:B------:R-:W-:Y:S05]  /*3440*/  BSYNC B1 ;  /* 0x0000000000017941 */ /* 0x000fea0003800000 */
.L_x_1338:
[----:B------:R-:W-:Y:S01]  /*3450*/  UISETP.NE.AND UP0, UPT, UR40, 0x3, UPT ;  /* 0x000000032800788c */ /* 0x000fe2000bf05270 */
[----:B0----5:R-:W-:Y:S02]  /*3460*/  IMAD.MOV.U32 R40, RZ, RZ, R10 ;  /* 0x000000ffff287224 */ /* 0x021fe400078e000a */
[----:B------:R-:W-:Y:S02]  /*3470*/  IMAD.MOV.U32 R42, RZ, RZ, R14 ;  /* 0x000000ffff2a7224 */ /* 0x000fe400078e000e */
[----:B------:R-:W-:Y:S01]  /*3480*/  IMAD.MOV.U32 R104, RZ, RZ, R30 ;  /* 0x000000ffff687224 */ /* 0x000fe200078e001e */
[----:B------:R-:W-:Y:S01]  /*3490*/  PLOP3.LUT P1, PT, PT, PT, UP0, 0x80, 0x0 ;  /* 0x000000000000781c */ /* 0x000fe20003f2f008 */
        /* <DEDUP_REMOVED lines=8> */
[----:B------:R-:W-:Y:S01]  /*3520*/  IMAD.MOV.U32 R123, RZ, RZ, R94 ;  /* 0x000000ffff7b7224 */ /* 0x000fe200078e005e */
[----:B------:R-:W-:Y:S06]  /*3530*/  @!P1 BRA `(.L_x_1340) ;  /* 0x0000000000049947 */ /* 0x000fec0003800000 */
[----:B------:R-:W-:Y:S01]  /*3540*/  BPT.TRAP 0x1 ;  /* 0x000000040000795c */ /* 0x000fe20000300000 */
.L_x_1340:
[----:B------:R-:W-:Y:S01]  /*3550*/  IMAD R108, R17, 0x8, R16 ;  /* 0x00000008116c7824 */ /* 0x000fe200078e0210 */
[----:B------:R-:W-:Y:S01]  /*3560*/  SHF.L.U32 R110, R174, 0x1f, RZ ;  /* 0x0000001fae6e7819 */ /* 0x000fe200000006ff */
[----:B------:R-:W-:Y:S03]  /*3570*/  BSSY B1, `(.L_x_1341) ;  /* 0x0000003000017945 */ /* 0x000fe60003800000 */
[----:B------:R-:W0:Y:S02]  /*3580*/  SYNCS.PHASECHK.TRANS64.TRYWAIT P3, [R108+URZ+0x22890], R110 ;  /* 0x0228906e6c0075a7 */ /* 0x000e24000806017f */
[----:B0-----:R-:W-:Y:S05]  /*3590*/  @!P3 BRA `(.L_x_1342) ;  /* 0x00000284003cb947 */ /* 0x001fea0003800000 */
.L_x_1703:
[----:B------:R-:W-:Y:S05]  /*35a0*/  BSYNC B1 ;  /* 0x0000000000017941 */ /* 0x000fea0003800000 */
.L_x_1341:
[----:B------:R-:W-:Y:S05]  /*35b0*/  @P2 BRA `(.L_x_1343) ;  /* 0x0000005c00c02947 */ /* 0x000fea0003800000 */
[----:B------:R-:W-:Y:S01]  /*35c0*/  ISETP.NE.AND P2, PT, R64, RZ, PT ;  /* 0x000000ff4000720c */ /* 0x000fe20003f45270 */
[----:B------:R-:W-:-:S12]  /*35d0*/  BSSY B1, `(.L_x_1344) ;  /* 0x000006f000017945 */ /* 0x000fd80003800000 */
[----:B------:R-:W-:Y:S05]  /*35e0*/  @!P2 BRA `(.L_x_1345) ;  /* 0x0000000400b4a947 */ /* 0x000fea0003800000 */
[----:B------:R1:W2:Y:S01]  /*35f0*/  LDS.128 R4, [R97+0x16400] ;  /* 0x0164000061047984 */ /* 0x0002a20000000c00 */
[----:B------:R-:W-:Y:S01]  /*3600*/  ISETP.GE.AND P2, PT, R172, R111, PT ;  /* 0x0000006fac00720c */ /* 0x000fe20003f46270 */
[----:B------:R-:W-:-:S12]  /*3610*/  BSSY B2, `(.L_x_1346) ;  /* 0x0000069000027945 */ /* 0x000fd80003800000 */
[----:B-1----:R-:W-:Y:S05]  /*3620*/  @P2 BRA `(.L_x_1347) ;  /* 0x00000004009c2947 */ /* 0x002fea0003800000 */
[----:B------:R-:W-:Y:S02]  /*3630*/  SHF.R.U32.HI R94, RZ, 0x8, R95 ;  /* 0x00000008ff5e7819 */ /* 0x000fe4000001165f */
[--C-:B------:R-:W-:Y:S02]  /*3640*/  SHF.R.U32.HI R46, RZ, 0x8, R47.reuse ;  /* 0x00000008ff2e7819 */ /* 0x100fe4000001162f */
[----:B------:R-:W-:Y:S02]  /*3650*/  SHF.R.U32.HI R117, RZ, 0x10, R47 ;  /* 0x00000010ff757819 */ /* 0x000fe4000001162f */
[----:B------:R-:W-:Y:S02]  /*3660*/  SHF.R.U32.HI R115, RZ, 0x10, R95 ;  /* 0x00000010ff737819 */ /* 0x000fe4000001165f */
[----:B------:R-:W-:Y:S01]  /*3670*/  LOP3.LUT R116, R95, 0xff0000ff, RZ, 0xc0, !PT ;  /* 0xff0000ff5f747812 */ /* 0x000fe200078ec0ff */
[----:B------:R-:W-:Y:S01]  /*3680*/  IMAD.SHL.U32 R95, R94, 0x100, RZ ;  /* 0x000001005e5f7824 */ /* 0x000fe200078e00ff */
[----:B------:R-:W-:Y:S01]  /*3690*/  LOP3.LUT R47, R47, 0xff0000ff, RZ, 0xc0, !PT ;  /* 0xff0000ff2f2f7812 */ /* 0x000fe200078ec0ff */
[----:B--2---:R-:W-:Y:S01]  /*36a0*/  IMAD.MOV.U32 R94, RZ, RZ, R4 ;  /* 0x000000ffff5e7224 */ /* 0x004fe200078e0004 */
[----:B------:R-:W-:-:S02]  /*36b0*/  SHF.L.U32 R46, R46, 0x8, RZ ;  /* 0x000000082e2e7819 */ /* 0x000fc400000006ff */
[----:B------:R-:W-:Y:S01]  /*36c0*/  LOP3.LUT R116, R116, 0xff00, R95, 0xf8, !PT ;  /* 0x0000ff0074747812 */ /* 0x000fe200078ef85f */
[----:B------:R-:W-:Y:S01]  /*36d0*/  IMAD.U32 R95, R115, 0x10000, RZ ;  /* 0x00010000735f7824 */ /* 0x000fe200078e00ff */
[----:B------:R-:W-:Y:S01]  /*36e0*/  LOP3.LUT R47, R47, 0xff00, R46, 0xf8, !PT ;  /* 0x0000ff002f2f7812 */ /* 0x000fe200078ef82e */
[----:B------:R-:W-:Y:S01]  /*36f0*/  IMAD.U32 R46, R117, 0x10000, RZ ;  /* 0x00010000752e7824 */ /* 0x000fe200078e00ff */
[----:B------:R-:W-:Y:S02]  /*3700*/  F2FP.F16.E4M3.UNPACK_B R115, R123.H1 ;  /* 0x0000007bff73723e */ /* 0x000fe400030006ff */
[-C--:B------:R-:W-:Y:S02]  /*3710*/  F2FP.F16.E4M3.UNPACK_B R4, R5.reuse ;  /* 0x00000005ff04723e */ /* 0x080fe400020006ff */
[----:B------:R-:W-:Y:S01]  /*3720*/  LOP3.LUT R46, R47, 0xff0000, R46, 0xf8, !PT ;  /* 0x00ff00002f2e7812 */ /* 0x000fe200078ef82e */
[--C-:B------:R-:W-:Y:S01]  /*3730*/  HADD2.F32 R119, -RZ, R115.reuse.H0_H0 ;  /* 0x20000073ff777230 */ /* 0x100fe20000004100 */
[----:B------:R-:W-:Y:S01]  /*3740*/  LOP3.LUT R47, R116, 0xff0000, R95, 0xf8, !PT ;  /* 0x00ff0000742f7812 */ /* 0x000fe200078ef85f */
[--C-:B------:R-:W-:Y:S01]  /*3750*/  HADD2.F32 R95, -RZ, R4.reuse.H1_H1 ;  /* 0x30000004ff5f7230 */ /* 0x100fe20000004100 */
[----:B------:R-:W-:Y:S01]  /*3760*/  F2FP.F16.E4M3.UNPACK_B R117, R114.H1 ;  /* 0x00000072ff75723e */ /* 0x000fe200030006ff */
[----:B------:R-:W-:Y:S01]  /*3770*/  HADD2.F32 R4, -RZ, R4.H0_H0 ;  /* 0x20000004ff047230 */ /* 0x000fe20000004100 */
[----:B------:R-:W-:Y:S01]  /*3780*/  F2FP.F16.E4M3.UNPACK_B R5, R5.H1 ;  /* 0x00000005ff05723e */ /* 0x000fe200030006ff */
[----:B------:R-:W-:-:S02]  /*3790*/  HADD2.F32 R120, -RZ, R115.H1_H1 ;  /* 0x30000073ff787230 */ /* 0x000fc40000004100 */
[CC--:B------:R-:W-:Y:S01]  /*37a0*/  FMUL.FTZ R121, R95.reuse, R119.reuse ;  /* 0x000000775f797220 */ /* 0x0c0fe20000410000 */
[----:B------:R-:W-:Y:S02]  /*37b0*/  HADD2.F32 R118, -RZ, R117.H0_H0 ;  /* 0x20000075ff767230 */ /* 0x000fe40000004100 */
[C---:B------:R-:W-:Y:S01]  /*37c0*/  FMUL.FTZ R122, R4.reuse, R119 ;  /* 0x00000077047a7220 */ /* 0x040fe20000410000 */
[--C-:B------:R-:W-:Y:S01]  /*37d0*/  HADD2.F32 R116, -RZ, R5.reuse.H1_H1 ;  /* 0x30000005ff747230 */ /* 0x100fe20000004100 */
[----:B------:R-:W-:Y:S01]  /*37e0*/  F2FP.F16.E4M3.UNPACK_B R119, R123 ;  /* 0x0000007bff77723e */ /* 0x000fe200020006ff */
[----:B------:R-:W-:Y:S02]  /*37f0*/  HADD2.F32 R115, -RZ, R5.H0_H0 ;  /* 0x20000005ff737230 */ /* 0x000fe40000004100 */
[----:B------:R-:W-:Y:S01]  /*3800*/  FFMA.FTZ R4, R4, R118, -R121 ;  /* 0x0000007604047223 */ /* 0x000fe20000010879 */
[----:B------:R-:W-:Y:S02]  /*3810*/  HADD2.F32 R117, -RZ, R117.H1_H1 ;  /* 0x30000075ff757230 */ /* 0x000fe40000004100 */
[C---:B------:R-:W-:Y:S01]  /*3820*/  FMUL.FTZ R124, R116.reuse, R120 ;  /* 0x00000078747c7220 */ /* 0x040fe20000410000 */
[----:B------:R-:W-:Y:S01]  /*3830*/  FFMA.FTZ R5, R95, R118, R122 ;  /* 0x000000765f057223 */ /* 0x000fe2000001007a */
[C---:B------:R-:W-:Y:S01]  /*3840*/  FMUL.FTZ R121, R115.reuse, R120 ;  /* 0x0000007873797220 */ /* 0x040fe20000410000 */
[-C--:B------:R-:W-:Y:S01]  /*3850*/  F2FP.F16.E4M3.UNPACK_B R95, R94.reuse.H1 ;  /* 0x0000005eff5f723e */ /* 0x080fe200030006ff */
[-C--:B------:R-:W-:Y:S01]  /*3860*/  FFMA.FTZ R124, R115, R117.reuse, -R124 ;  /* 0x00000075737c7223 */ /* 0x080fe2000001087c */
[----:B------:R-:W-:Y:S01]  /*3870*/  F2FP.F16.E4M3.UNPACK_B R94, R94 ;  /* 0x0000005eff5e723e */ /* 0x000fe200020006ff */
[----:B------:R-:W-:Y:S01]  /*3880*/  FFMA.FTZ R123, R116, R117, R121 ;  /* 0x00000075747b7223 */ /* 0x000fe20000010079 */
[----:B------:R-:W-:Y:S01]  /*3890*/  F2FP.F16.E4M3.UNPACK_B R117, R114 ;  /* 0x00000072ff75723e */ /* 0x000fe200020006ff */
[----:B------:R-:W-:Y:S01]  /*38a0*/  HADD2.F32 R118, -RZ, R119.H1_H1 ;  /* 0x30000077ff767230 */ /* 0x000fe20000004100 */
[----:B------:R-:W-:Y:S01]  /*38b0*/  F2FP.F16.E4M3.UNPACK_B R122, R47 ;  /* 0x0000002fff7a723e */ /* 0x000fe200020006ff */
[----:B------:R-:W-:-:S02]  /*38c0*/  HADD2.F32 R115, -RZ, R95.H0_H0 ;  /* 0x2000005fff737230 */ /* 0x000fc40000004100 */
[----:B------:R-:W-:Y:S02]  /*38d0*/  HADD2.F32 R116, -RZ, R95.H1_H1 ;  /* 0x3000005fff747230 */ /* 0x000fe40000004100 */
[----:B------:R-:W-:Y:S02]  /*38e0*/  HADD2.F32 R119, -RZ, R119.H0_H0 ;  /* 0x20000077ff777230 */ /* 0x000fe40000004100 */
[-C--:B------:R-:W-:Y:S01]  /*38f0*/  FMUL.FTZ R121, R115, R118.reuse ;  /* 0x0000007673797220 */ /* 0x080fe20000410000 */
[--C-:B------:R-:W-:Y:S02]  /*3900*/  HADD2.F32 R114, -RZ, R94.reuse.H1_H1 ;  /* 0x3000005eff727230 */ /* 0x100fe40000004100 */
[----:B------:R-:W-:Y:S01]  /*3910*/  FMUL.FTZ R120, R116, R118 ;  /* 0x0000007674787220 */ /* 0x000fe20000410000 */
[----:B------:R-:W-:Y:S02]  /*3920*/  HADD2.F32 R95, -RZ, R94.H0_H0 ;  /* 0x2000005eff5f7230 */ /* 0x000fe40000004100 */
[----:B------:R-:W-:-:S02]  /*3930*/  HADD2.F32 R94, -RZ, R117.H1_H1 ;  /* 0x30000075ff5e7230 */ /* 0x000fc40000004100 */
[-C--:B------:R-:W-:Y:S01]  /*3940*/  FMUL.FTZ R118, R114, R119.reuse ;  /* 0x0000007772767220 */ /* 0x080fe20000410000 */
[----:B------:R-:W-:Y:S02]  /*3950*/  HADD2.F32 R117, -RZ, R117.H0_H0 ;  /* 0x20000075ff757230 */ /* 0x000fe40000004100 */
[----:B------:R-:W-:Y:S01]  /*3960*/  FMUL.FTZ R119, R95, R119 ;  /* 0x000000775f777220 */ /* 0x000fe20000410000 */
[-C--:B------:R-:W-:Y:S01]  /*3970*/  FFMA.FTZ R115, R115, R94.reuse, -R120 ;  /* 0x0000005e73737223 */ /* 0x080fe20000010878 */
[----:B------:R-:W-:Y:S01]  /*3980*/  FFMA.FTZ R116, R116, R94, R121 ;  /* 0x0000005e74747223 */ /* 0x000fe20000010079 */
[-C--:B------:R-:W-:Y:S01]  /*3990*/  FFMA.FTZ R94, R95, R117.reuse, -R118 ;  /* 0x000000755f5e7223 */ /* 0x080fe20000010876 */
[----:B------:R-:W-:Y:S01]  /*39a0*/  FFMA.FTZ R95, R114, R117, R119 ;  /* 0x00000075725f7223 */ /* 0x000fe20000010077 */
[----:B------:R-:W-:Y:S02]  /*39b0*/  F2FP.F16.E4M3.UNPACK_B R117, R7.H1 ;  /* 0x00000007ff75723e */ /* 0x000fe400030006ff */
[----:B------:R-:W-:Y:S01]  /*39c0*/  F2FP.SATFINITE.E4M3.F32.PACK_AB_MERGE_C R114, R123, R124, RZ ;  /* 0x0000007c7b72723e */ /* 0x000fe200048070ff */
[--C-:B------:R-:W-:Y:S01]  /*39d0*/  HADD2.F32 R124, -RZ, R122.reuse.H1_H1 ;  /* 0x3000007aff7c7230 */ /* 0x100fe20000004100 */
[----:B------:R-:W-:Y:S01]  /*39e0*/  F2FP.SATFINITE.E4M3.F32.PACK_AB_MERGE_C R115, R116, R115, RZ ;  /* 0x000000737473723e */ /* 0x000fe200048070ff */
[--C-:B------:R-:W-:Y:S01]  /*39f0*/  HADD2.F32 R118, -RZ, R117.reuse.H0_H0 ;  /* 0x20000075ff767230 */ /* 0x100fe20000004100 */
[----:B------:R-:W-:Y:S01]  /*3a00*/  F2FP.F16.E4M3.UNPACK_B R123, R47.H1 ;  /* 0x0000002fff7b723e */ /* 0x000fe200030006ff */
[----:B------:R-:W-:Y:S01]  /*3a10*/  HADD2.F32 R117, -RZ, R117.H1_H1 ;  /* 0x30000075ff757230 */ /* 0x000fe20000004100 */
[----:B------:R-:W-:Y:S01]  /*3a20*/  F2FP.F16.E4M3.UNPACK_B R116, R6.H1 ;  /* 0x00000006ff74723e */ /* 0x000fe200030006ff */
[----:B------:R-:W-:Y:S01]  /*3a30*/  HADD2.F32 R122, -RZ, R122.H0_H0 ;  /* 0x2000007aff7a7230 */ /* 0x000fe20000004100 */
[-C--:B------:R-:W-:Y:S01]  /*3a40*/  F2FP.F16.E4M3.UNPACK_B R119, R46.reuse ;  /* 0x0000002eff77723e */ /* 0x080fe200020006ff */
[----:B------:R-:W-:Y:S01]  /*3a50*/  HADD2.F32 R125, -RZ, R123.H1_H1 ;  /* 0x3000007bff7d7230 */ /* 0x000fe20000004100 */
[----:B------:R-:W-:Y:S01]  /*3a60*/  F2FP.F16.E4M3.UNPACK_B R120, R46.H1 ;  /* 0x0000002eff78723e */ /* 0x000fe200030006ff */
[--C-:B------:R-:W-:Y:S01]  /*3a70*/  HADD2.F32 R47, -RZ, R116.reuse.H1_H1 ;  /* 0x30000074ff2f7230 */ /* 0x100fe20000004100 */
[----:B------:R-:W-:Y:S01]  /*3a80*/  F2FP.F16.E4M3.UNPACK_B R7, R7 ;  /* 0x00000007ff07723e */ /* 0x000fe200020006ff */
[----:B------:R-:W-:-:S02]  /*3a90*/  HADD2.F32 R116, -RZ, R116.H0_H0 ;  /* 0x20000074ff747230 */ /* 0x000fc40000004100 */
[-C--:B------:R-:W-:Y:S01]  /*3aa0*/  FMUL.FTZ R127, R117, R125.reuse ;  /* 0x0000007d757f7220 */ /* 0x080fe20000410000 */
[----:B------:R-:W-:Y:S01]  /*3ab0*/  FMUL.FTZ R126, R118, R125 ;  /* 0x0000007d767e7220 */ /* 0x000fe20000410000 */
[----:B------:R-:W-:Y:S02]  /*3ac0*/  HADD2.F32 R46, -RZ, R119.H1_H1 ;  /* 0x30000077ff2e7230 */ /* 0x000fe40000004100 */
[CC--:B------:R-:W-:Y:S01]  /*3ad0*/  FMUL.FTZ R125, R47.reuse, R124.reuse ;  /* 0x0000007c2f7d7220 */ /* 0x0c0fe20000410000 */
[C---:B------:R-:W-:Y:S01]  /*3ae0*/  FMUL.FTZ R124, R116.reuse, R124 ;  /* 0x0000007c747c7220 */ /* 0x040fe20000410000 */
[----:B------:R-:W-:Y:S01]  /*3af0*/  F2FP.F16.E4M3.UNPACK_B R6, R6 ;  /* 0x00000006ff06723e */ /* 0x000fe200020006ff */
[----:B------:R-:W-:Y:S02]  /*3b00*/  HADD2.F32 R121, -RZ, R120.H1_H1 ;  /* 0x30000078ff797230 */ /* 0x000fe40000004100 */
[-C--:B------:R-:W-:Y:S01]  /*3b10*/  FFMA.FTZ R125, R116, R46.reuse, -R125 ;  /* 0x0000002e747d7223 */ /* 0x080fe2000001087d */
[----:B------:R-:W-:Y:S01]  /*3b20*/  FFMA.FTZ R124, R47, R46, R124 ;  /* 0x0000002e2f7c7223 */ /* 0x000fe2000001007c */
[--C-:B------:R-:W-:Y:S01]  /*3b30*/  HADD2.F32 R46, -RZ, R7.reuse.H0_H0 ;  /* 0x20000007ff2e7230 */ /* 0x100fe20000004100 */
[----:B------:R-:W-:Y:S01]  /*3b40*/  F2FP.SATFINITE.E4M3.F32.PACK_AB_MERGE_C R5, R5, R4, R114 ;  /* 0x000000040505723e */ /* 0x000fe20004807072 */
[----:B------:R-:W-:-:S02]  /*3b50*/  HADD2.F32 R47, -RZ, R7.H1_H1 ;  /* 0x30000007ff2f7230 */ /* 0x000fc40000004100 */
[-C--:B------:R-:W-:Y:S01]  /*3b60*/  FFMA.FTZ R127, R118, R121.reuse, -R127 ;  /* 0x00000079767f7223 */ /* 0x080fe2000001087f */
[--C-:B------:R-:W-:Y:S02]  /*3b70*/  HADD2.F32 R7, -RZ, R6.reuse.H0_H0 ;  /* 0x20000006ff077230 */ /* 0x100fe40000004100 */
[----:B------:R-:W-:Y:S01]  /*3b80*/  FFMA.FTZ R126, R117, R121, R126 ;  /* 0x00000079757e7223 */ /* 0x000fe2000001007e */
[----:B------:R-:W-:Y:S01]  /*3b90*/  HADD2.F32 R123, -RZ, R123.H0_H0 ;  /* 0x2000007bff7b7230 */ /* 0x000fe20000004100 */
[----:B------:R-:W-:Y:S01]  /*3ba0*/  F2FP.SATFINITE.E4M3.F32.PACK_AB_MERGE_C R124, R124, R125, RZ ;  /* 0x0000007d7c7c723e */ /* 0x000fe200048070ff */
[----:B------:R-:W-:Y:S02]  /*3bb0*/  HADD2.F32 R6, -RZ, R6.H1_H1 ;  /* 0x30000006ff067230 */ /* 0x000fe40000004100 */
[----:B------:R-:W-:Y:S01]  /*3bc0*/  FMUL.FTZ R117, R7, R122 ;  /* 0x0000007a07757220 */ /* 0x000fe20000410000 */
[----:B------:R-:W-:Y:S02]  /*3bd0*/  HADD2.F32 R120, -RZ, R120.H0_H0 ;  /* 0x20000078ff787230 */ /* 0x000fe40000004100 */
[----:B------:R-:W-:Y:S01]  /*3be0*/  FMUL.FTZ R121, R47, R123 ;  /* 0x0000007b2f797220 */ /* 0x000fe20000410000 */
[----:B------:R-:W-:-:S02]  /*3bf0*/  HADD2.F32 R119, -RZ, R119.H0_H0 ;  /* 0x20000077ff777230 */ /* 0x000fc40000004100 */
[----:B------:R-:W-:Y:S01]  /*3c00*/  FMUL.FTZ R118, R46, R123 ;  /* 0x0000007b2e767220 */ /* 0x000fe20000410000 */
[----:B------:R-:W-:Y:S01]  /*3c10*/  FMUL.FTZ R116, R6, R122 ;  /* 0x0000007a06747220 */ /* 0x000fe20000410000 */
[-C--:B------:R-:W-:Y:S01]  /*3c20*/  FFMA.FTZ R121, R46, R120.reuse, -R121 ;  /* 0x000000782e797223 */ /* 0x080fe20000010879 */
[----:B------:R-:W-:Y:S01]  /*3c30*/  F2FP.SATFINITE.E4M3.F32.PACK_AB_MERGE_C R126, R126, R127, RZ ;  /* 0x0000007f7e7e723e */ /* 0x000fe200048070ff */
[----:B------:R-:W-:Y:S01]  /*3c40*/  FFMA.FTZ R118, R47, R120, R118 ;  /* 0x000000782f767223 */ /* 0x000fe20000010076 */
[-C--:B------:R-:W-:Y:S01]  /*3c50*/  FFMA.FTZ R116, R7, R119.reuse, -R116 ;  /* 0x0000007707747223 */ /* 0x080fe20000010874 */
[----:B------:R-:W-:Y:S01]  /*3c60*/  FFMA.FTZ R117, R6, R119, R117 ;  /* 0x0000007706757223 */ /* 0x000fe20000010075 */
[----:B------:R-:W-:Y:S02]  /*3c70*/  F2FP.SATFINITE.E4M3.F32.PACK_AB_MERGE_C R4, R95, R94, R115 ;  /* 0x0000005e5f04723e */ /* 0x000fe40004807073 */
[----:B------:R-:W-:Y:S02]  /*3c80*/  F2FP.SATFINITE.E4M3.F32.PACK_AB_MERGE_C R7, R118, R121, R126 ;  /* 0x000000797607723e */ /* 0x000fe4000480707e */
[----:B------:R-:W-:-:S07]  /*3c90*/  F2FP.SATFINITE.E4M3.F32.PACK_AB_MERGE_C R6, R117, R116, R124 ;  /* 0x000000747506723e */ /* 0x000fce000480707c */
.L_x_1347:
[----:B------:R-:W-:Y:S05]  /*3ca0*/  BSYNC B2 ;  /* 0x0000000000027941 */ /* 0x000fea0003800000 */
.L_x_1346:
[----:B--2---:R1:W-:Y:S02]  /*3cb0*/  STG.E.128 desc[UR42][R8.64], R4 ;  /* 0x0000000408007986 */ /* 0x0043e4000c101d2a */
.L_x_1345:
[----:B------:R-:W-:Y:S05]  /*3cc0*/  BSYNC B1 ;  /* 0x0000000000017941 */ /* 0x000fea0003800000 */
.L_x_1344:
[----:B------:R-:W-:Y:S01]  /*3cd0*/  ISETP.NE.AND P2, PT, R49, RZ, PT ;  /* 0x000000ff3100720c */ /* 0x000fe20003f45270 */
[----:B------:R-:W-:-:S12]  /*3ce0*/  BSSY B1, `(.L_x_1348) ;  /* 0x000006f000017945 */ /* 0x000fd80003800000 */
[----:B------:R-:W-:Y:S05]  /*3cf0*/  @!P2 BRA `(.L_x_1349) ;  /* 0x0000000400b4a947 */ /* 0x000fea0003800000 */
[----:B-1----:R1:W2:Y:S01]  /*3d00*/  LDS.128 R4, [R96+0x16400] ;  /* 0x0164000060047984 */ /* 0x0022a20000000c00 */
[----:B------:R-:W-:Y:S01]  /*3d10*/  ISETP.GE.AND P2, PT, R186, R111, PT ;  /* 0x0000006fba00720c */ /* 0x000fe20003f46270 */
[----:B------:R-:W-:-:S12]  /*3d20*/  BSSY B2, `(.L_x_1350) ;  /* 0x0000069000027945 */ /* 0x000fd80003800000 */
[----:B-1----:R-:W-:Y:S05]  /*3d30*/  @P2 BRA `(.L_x_1351) ;  /* 0x00000004009c2947 */ /* 0x002fea0003800000 */
[----:B------:R-:W-:Y:S02]  /*3d40*/  SHF.R.U32.HI R95, RZ, 0x8, R39 ;  /* 0x00000008ff5f7819 */ /* 0x000fe40000011627 */
[----:B------:R-:W-:Y:S02]  /*3d50*/  SHF.R.U32.HI R44, RZ, 0x8, R45 ;  /* 0x00000008ff2c7819 */ /* 0x000fe4000001162d */
[----:B------:R-:W-:Y:S02]  /*3d60*/  LOP3.LUT R38, R39, 0xff0000ff, RZ, 0xc0, !PT ;  /* 0xff0000ff27267812 */ /* 0x000fe400078ec0ff */
[----:B------:R-:W-:Y:S01]  /*3d70*/  SHF.R.U32.HI R47, RZ, 0x10, R39 ;  /* 0x00000010ff2f7819 */ /* 0x000fe20000011627 */
[----:B------:R-:W-:Y:S01]  /*3d80*/  IMAD.SHL.U32 R39, R95, 0x100, RZ ;  /* 0x000001005f277824 */ /* 0x000fe200078e00ff */
[----:B------:R-:W-:Y:S02]  /*3d90*/  LOP3.LUT R46, R45, 0xff0000ff, RZ, 0xc0, !PT ;  /* 0xff0000ff2d2e7812 */ /* 0x000fe400078ec0ff */
[----:B------:R-:W-:Y:S01]  /*3da0*/  SHF.R.U32.HI R94, RZ, 0x10, R45 ;  /* 0x00000010ff5e7819 */ /* 0x000fe2000001162d */
[----:B------:R-:W-:Y:S01]  /*3db0*/  IMAD.SHL.U32 R45, R44, 0x100, RZ ;  /* 0x000001002c2d7824 */ /* 0x000fe200078e00ff */
[----:B------:R-:W-:Y:S01]  /*3dc0*/  LOP3.LUT R38, R38, 0xff00, R39, 0xf8, !PT ;  /* 0x0000ff0026267812 */ /* 0x000fe200078ef827 */
[----:B------:R-:W-:-:S02]  /*3dd0*/  IMAD.U32 R39, R47, 0x10000, RZ ;  /* 0x000100002f277824 */ /* 0x000fc400078e00ff */
[----:B--2---:R-:W-:Y:S01]  /*3de0*/  IMAD.MOV.U32 R44, RZ, RZ, R4 ;  /* 0x000000ffff2c7224 */ /* 0x004fe200078e0004 */
[----:B------:R-:W-:Y:S01]  /*3df0*/  LOP3.LUT R45, R46, 0xff00, R45, 0xf8, !PT ;  /* 0x0000ff002e2d7812 */ /* 0x000fe200078ef82d */
[----:B------:R-:W-:Y:S01]  /*3e00*/  IMAD.U32 R94, R94, 0x10000, RZ ;  /* 0x000100005e5e7824 */ /* 0x000fe200078e00ff */
        /* <DEDUP_REMOVED lines=29> */
[----:B------:R-:W-:Y:S01]  /*3fe0*/  HADD2.F32 R47, -RZ, R45.H0_H0 ;  /* 0x2000002dff2f7230 */ /* 0x000fe20000004100 */
[----:B------:R-:W-:Y:S01]  /*3ff0*/  F2FP.SATFINITE.E4M3.F32.PACK_AB_MERGE_C R121, R118, R117, RZ ;  /* 0x000000757679723e */ /* 0x000fe200048070ff */
[----:B------:R-:W-:-:S02]  /*4000*/  HADD2.F32 R113, -RZ, R113.H0_H0 ;  /* 0x20000071ff717230 */ /* 0x000fc40000004100 */
[-C--:B------:R-:W-:Y:S01]  /*4010*/  FMUL.FTZ R116, R94, R95.reuse ;  /* 0x0000005f5e747220 */ /* 0x080fe20000410000 */
[--C-:B------:R-:W-:Y:S02]  /*4020*/  HADD2.F32 R46, -RZ, R44.reuse.H1_H1 ;  /* 0x3000002cff2e7230 */ /* 0x100fe40000004100 */
[----:B------:R-:W-:Y:S01]  /*4030*/  FMUL.FTZ R95, R47, R95 ;  /* 0x0000005f2f5f7220 */ /* 0x000fe20000410000 */
[----:B------:R-:W-:Y:S01]  /*4040*/  HADD2.F32 R45, -RZ, R44.H0_H0 ;  /* 0x2000002cff2d7230 */ /* 0x000fe20000004100 */
[----:B------:R-:W-:Y:S01]  /*4050*/  F2FP.SATFINITE.E4M3.F32.PACK_AB_MERGE_C R5, R5, R4, R121 ;  /* 0x000000040505723e */ /* 0x000fe20004807079 */
[--C-:B------:R-:W-:Y:S02]  /*4060*/  HADD2.F32 R44, -RZ, R112.reuse.H1_H1 ;  /* 0x30000070ff2c7230 */ /* 0x100fe40000004100 */
[-C--:B------:R-:W-:Y:S01]  /*4070*/  FMUL.FTZ R114, R46, R113.reuse ;  /* 0x000000712e727220 */ /* 0x080fe20000410000 */
[----:B------:R-:W-:Y:S02]  /*4080*/  HADD2.F32 R112, -RZ, R112.H0_H0 ;  /* 0x20000070ff707230 */ /* 0x000fe40000004100 */
[----:B------:R-:W-:Y:S01]  /*4090*/  FMUL.FTZ R113, R45, R113 ;  /* 0x000000712d717220 */ /* 0x000fe20000410000 */
[----:B------:R-:W-:-:S02]  /*40a0*/  HADD2.F32 R117, -RZ, R115.H1_H1 ;  /* 0x30000073ff757230 */ /* 0x000fc40000004100 */
[-C--:B------:R-:W-:Y:S01]  /*40b0*/  FFMA.FTZ R116, R47, R44.reuse, -R116 ;  /* 0x0000002c2f747223 */ /* 0x080fe20000010874 */
[----:B------:R-:W-:Y:S01]  /*40c0*/  FFMA.FTZ R95, R94, R44, R95 ;  /* 0x0000002c5e5f7223 */ /* 0x000fe2000001005f */
[-C--:B------:R-:W-:Y:S01]  /*40d0*/  FFMA.FTZ R44, R45, R112.reuse, -R114 ;  /* 0x000000702d2c7223 */ /* 0x080fe20000010872 */
[----:B------:R-:W-:Y:S01]  /*40e0*/  F2FP.F16.E4M3.UNPACK_B R47, R7.H1 ;  /* 0x00000007ff2f723e */ /* 0x000fe200030006ff */
[----:B------:R-:W-:Y:S01]  /*40f0*/  FFMA.FTZ R45, R46, R112, R113 ;  /* 0x000000702e2d7223 */ /* 0x000fe20000010071 */
[----:B------:R-:W-:Y:S01]  /*4100*/  F2FP.F16.E4M3.UNPACK_B R46, R6.H1 ;  /* 0x00000006ff2e723e */ /* 0x000fe200030006ff */
[----:B------:R-:W-:Y:S01]  /*4110*/  HADD2.F32 R115, -RZ, R115.H0_H0 ;  /* 0x20000073ff737230 */ /* 0x000fe20000004100 */
[----:B------:R-:W-:Y:S01]  /*4120*/  F2FP.F16.E4M3.UNPACK_B R114, R39 ;  /* 0x00000027ff72723e */ /* 0x000fe200020006ff */
[--C-:B------:R-:W-:Y:S01]  /*4130*/  HADD2.F32 R94, -RZ, R47.reuse.H0_H0 ;  /* 0x2000002fff5e7230 */ /* 0x100fe20000004100 */
[----:B------:R-:W-:Y:S01]  /*4140*/  F2FP.SATFINITE.E4M3.F32.PACK_AB_MERGE_C R120, R95, R116, RZ ;  /* 0x000000745f78723e */ /* 0x000fe200048070ff */
        /* <DEDUP_REMOVED lines=22> */
[----:B------:R-:W-:Y:S02]  /*42b0*/  HADD2.F32 R6, -RZ, R6.H1_H1 ;  /* 0x30000006ff067230 */ /* 0x000fe40000004100 */
[----:B------:R-:W-:Y:S01]  /*42c0*/  FMUL.FTZ R113, R39, R115 ;  /* 0x0000007327717220 */ /* 0x000fe20000410000 */
[----:B------:R-:W-:-:S02]  /*42d0*/  HADD2.F32 R114, -RZ, R114.H0_H0 ;  /* 0x20000072ff727230 */ /* 0x000fc40000004100 */
[----:B------:R-:W-:Y:S01]  /*42e0*/  FMUL.FTZ R94, R38, R115 ;  /* 0x00000073265e7220 */ /* 0x000fe20000410000 */
[----:B------:R-:W-:Y:S01]  /*42f0*/  HADD2.F32 R112, -RZ, R112.H0_H0 ;  /* 0x20000070ff707230 */ /* 0x000fe20000004100 */
[----:B------:R-:W-:Y:S01]  /*4300*/  F2FP.SATFINITE.E4M3.F32.PACK_AB_MERGE_C R116, R116, R117, RZ ;  /* 0x000000757474723e */ /* 0x000fe200048070ff */
        /* <DEDUP_REMOVED lines=10> */
.L_x_1351:
[----:B------:R-:W-:Y:S05]  /*43b0*/  BSYNC B2 ;  /* 0x0000000000027941 */ /* 0x000fea0003800000 */
.L_x_1350:
[----:B--2---:R2:W-:Y:S02]  /*43c0*/  STG.E.128 desc[UR42][R8.64+0x20], R4 ;  /* 0x0000200408007986 */ /* 0x0045e4000c101d2a */
.L_x_1349:
[----:B------:R-:W-:Y:S05]  /*43d0*/  BSYNC B1 ;  /* 0x0000000000017941 */ /* 0x000fea0003800000 */
.L_x_1348:
[----:B------:R-:W-:Y:S01]  /*43e0*/  ISETP.NE.AND P2, PT, R21, RZ, PT ;  /* 0x000000ff1500720c */ /* 0x000fe20003f45270 */
[----:B------:R-:W-:-:S12]  /*43f0*/  BSSY B1, `(.L_x_1352) ;  /* 0x000006f000017945 */ /* 0x000fd80003800000 */
[----:B------:R-:W-:Y:S05]  /*4400*/  @!P2 BRA `(.L_x_1353) ;  /* 0x0000000400b4a947 */ /* 0x000fea0003800000 */
[----:B-12---:R1:W2:Y:S01]  /*4410*/  LDS.128 R4, [R97+0x18400] ;  /* 0x0184000061047984 */ /* 0x0062a20000000c00 */
[----:B------:R-:W-:Y:S01]  /*4420*/  ISETP.GE.AND P2, PT, R185, R111, PT ;  /* 0x0000006fb900720c */ /* 0x000fe20003f46270 */
[----:B------:R-:W-:-:S12]  /*4430*/  BSSY B2, `(.L_x_1354) ;  /* 0x0000069000027945 */ /* 0x000fd80003800000 */
[----:B-1----:R-:W-:Y:S05]  /*4440*/  @P2 BRA `(.L_x_1355) ;  /* 0x00000004009c2947 */ /* 0x002fea0003800000 */
[----:B------:R-:W-:Y:S02]  /*4450*/  SHF.R.U32.HI R34, RZ, 0x8, R35 ;  /* 0x00000008ff227819 */ /* 0x000fe40000011623 */
[--C-:B------:R-:W-:Y:S02]  /*4460*/  SHF.R.U32.HI R36, RZ, 0x8, R37.reuse ;  /* 0x00000008ff247819 */ /* 0x100fe40000011625 */
[----:B------:R-:W-:Y:S01]  /*4470*/  SHF.R.U32.HI R38, RZ, 0x10, R37 ;  /* 0x00000010ff267819 */ /* 0x000fe20000011625 */
[----:B------:R-:W-:Y:S01]  /*4480*/  IMAD.SHL.U32 R34, R34, 0x100, RZ ;  /* 0x0000010022227824 */ /* 0x000fe200078e00ff */
[----:B------:R-:W-:Y:S01]  /*4490*/  SHF.R.U32.HI R44, RZ, 0x10, R35 ;  /* 0x00000010ff2c7819 */ /* 0x000fe20000011623 */
[----:B------:R-:W-:Y:S01]  /*44a0*/  IMAD.SHL.U32 R36, R36, 0x100, RZ ;  /* 0x0000010024247824 */ /* 0x000fe200078e00ff */
[----:B------:R-:W-:Y:S01]  /*44b0*/  LOP3.LUT R39, R35, 0xff0000ff, RZ, 0xc0, !PT ;  /* 0xff0000ff23277812 */ /* 0x000fe200078ec0ff */
[----:B--2---:R-:W-:Y:S01]  /*44c0*/  IMAD.MOV.U32 R35, RZ, RZ, R4 ;  /* 0x000000ffff237224 */ /* 0x004fe200078e0004 */
[----:B------:R-:W-:-:S02]  /*44d0*/  LOP3.LUT R37, R37, 0xff0000ff, RZ, 0xc0, !PT ;  /* 0xff0000ff25257812 */ /* 0x000fc400078ec0ff */
[----:B------:R-:W-:Y:S01]  /*44e0*/  LOP3.LUT R39, R39, 0xff00, R34, 0xf8, !PT ;  /* 0x0000ff0027277812 */ /* 0x000fe200078ef822 */
[----:B------:R-:W-:Y:S01]  /*44f0*/  IMAD.U32 R34, R44, 0x10000, RZ ;  /* 0x000100002c227824 */ /* 0x000fe200078e00ff */
[----:B------:R-:W-:Y:S01]  /*4500*/  LOP3.LUT R45, R37, 0xff00, R36, 0xf8, !PT ;  /* 0x0000ff00252d7812 */ /* 0x000fe200078ef824 */
[----:B------:R-:W-:Y:S01]  /*4510*/  IMAD.U32 R36, R38, 0x10000, RZ ;  /* 0x0001000026247824 */ /* 0x000fe200078e00ff */
[----:B------:R-:W-:Y:S02]  /*4520*/  F2FP.F16.E4M3.UNPACK_B R4, R5 ;  /* 0x00000005ff04723e */ /* 0x000fe400020006ff */
[----:B------:R-:W-:Y:S02]  /*4530*/  F2FP.F16.E4M3.UNPACK_B R37, R107.H1 ;  /* 0x0000006bff25723e */ /* 0x000fe400030006ff */
[----:B------:R-:W-:Y:S02]  /*4540*/  LOP3.LUT R34, R39, 0xff0000, R34, 0xf8, !PT ;  /* 0x00ff000027227812 */ /* 0x000fe400078ef822 */
[----:B------:R-:W-:Y:S01]  /*4550*/  LOP3.LUT R46, R45, 0xff0000, R36, 0xf8, !PT ;  /* 0x00ff00002d2e7812 */ /* 0x000fe200078ef824 */
[--C-:B------:R-:W-:Y:S01]  /*4560*/  HADD2.F32 R36, -RZ, R4.reuse.H1_H1 ;  /* 0x30000004ff247230 */ /* 0x100fe20000004100 */
[----:B------:R-:W-:Y:S01]  /*4570*/  F2FP.F16.E4M3.UNPACK_B R39, R106.H1 ;  /* 0x0000006aff27723e */ /* 0x000fe200030006ff */
[--C-:B------:R-:W-:Y:S01]  /*4580*/  HADD2.F32 R47, -RZ, R37.reuse.H0_H0 ;  /* 0x20000025ff2f7230 */ /* 0x100fe20000004100 */
[----:B------:R-:W-:Y:S01]  /*4590*/  F2FP.F16.E4M3.UNPACK_B R5, R5.H1 ;  /* 0x00000005ff05723e */ /* 0x000fe200030006ff */
[----:B------:R-:W-:Y:S01]  /*45a0*/  HADD2.F32 R4, -RZ, R4.H0_H0 ;  /* 0x20000004ff047230 */ /* 0x000fe20000004100 */
[----:B------:R-:W-:Y:S01]  /*45b0*/  F2FP.F16.E4M3.UNPACK_B R107, R107 ;  /* 0x0000006bff6b723e */ /* 0x000fe200020006ff */
[----:B------:R-:W-:-:S02]  /*45c0*/  HADD2.F32 R44, -RZ, R37.H1_H1 ;  /* 0x30000025ff2c7230 */ /* 0x000fc40000004100 */
[-C--:B------:R-:W-:Y:S01]  /*45d0*/  FMUL.FTZ R95, R36, R47.reuse ;  /* 0x0000002f245f7220 */ /* 0x080fe20000410000 */
[----:B------:R-:W-:Y:S01]  /*45e0*/  HADD2.F32 R45, -RZ, R39.H0_H0 ;  /* 0x20000027ff2d7230 */ /* 0x000fe20000004100 */
[----:B------:R-:W-:Y:S01]  /*45f0*/  F2FP.F16.E4M3.UNPACK_B R106, R106 ;  /* 0x0000006aff6a723e */ /* 0x000fe200020006ff */
[--C-:B------:R-:W-:Y:S02]  /*4600*/  HADD2.F32 R38, -RZ, R5.reuse.H1_H1 ;  /* 0x30000005ff267230 */ /* 0x100fe40000004100 */
        /* <DEDUP_REMOVED lines=25> */
[CC--:B------:R-:W-:Y:S01]  /*47a0*/  FMUL.FTZ R44, R36.reuse, R107.reuse ;  /* 0x0000006b242c7220 */ /* 0x0c0fe20000410000 */
[----:B------:R-:W-:Y:S01]  /*47b0*/  FMUL.FTZ R45, R35, R107 ;  /* 0x0000006b232d7220 */ /* 0x000fe20000410000 */
[----:B------:R-:W-:Y:S02]  /*47c0*/  F2FP.F16.E4M3.UNPACK_B R39, R34 ;  /* 0x00000022ff27723e */ /* 0x000fe400020006ff */
[----:B------:R-:W-:Y:S01]  /*47d0*/  F2FP.SATFINITE.E4M3.F32.PACK_AB_MERGE_C R114, R47, R94, RZ ;  /* 0x0000005e2f72723e */ /* 0x000fe200048070ff */
[-C--:B------:R-:W-:Y:S01]  /*47e0*/  FFMA.FTZ R107, R36, R106.reuse, -R45 ;  /* 0x0000006a246b7223 */ /* 0x080fe2000001082d */
[----:B------:R-:W-:Y:S01]  /*47f0*/  F2FP.F16.E4M3.UNPACK_B R36, R7.H1 ;  /* 0x00000007ff24723e */ /* 0x000fe200030006ff */
[----:B------:R-:W-:Y:S01]  /*4800*/  FFMA.FTZ R106, R35, R106, R44 ;  /* 0x0000006a236a7223 */ /* 0x000fe2000001002c */
[----:B------:R-:W-:-:S02]  /*4810*/  F2FP.F16.E4M3.UNPACK_B R47, R46.H1 ;  /* 0x0000002eff2f723e */ /* 0x000fc400030006ff */
[----:B------:R-:W-:Y:S01]  /*4820*/  F2FP.F16.E4M3.UNPACK_B R44, R34.H1 ;  /* 0x00000022ff2c723e */ /* 0x000fe200030006ff */
[--C-:B------:R-:W-:Y:S01]  /*4830*/  HADD2.F32 R38, -RZ, R36.reuse.H1_H1 ;  /* 0x30000024ff267230 */ /* 0x100fe20000004100 */
[----:B------:R-:W-:Y:S01]  /*4840*/  F2FP.F16.E4M3.UNPACK_B R35, R6.H1 ;  /* 0x00000006ff23723e */ /* 0x000fe200030006ff */
[----:B------:R-:W-:Y:S01]  /*4850*/  HADD2.F32 R95, -RZ, R47.H1_H1 ;  /* 0x3000002fff5f7230 */ /* 0x000fe20000004100 */
        /* <DEDUP_REMOVED lines=9> */
[----:B------:R-:W-:Y:S01]  /*48f0*/  HADD2.F32 R35, -RZ, R35.H0_H0 ;  /* 0x20000023ff237230 */ /* 0x000fe20000004100 */
[----:B------:R-:W-:Y:S01]  /*4900*/  F2FP.F16.E4M3.UNPACK_B R6, R6 ;  /* 0x00000006ff06723e */ /* 0x000fe200020006ff */
[----:B------:R-:W-:Y:S02]  /*4910*/  HADD2.F32 R34, -RZ, R39.H1_H1 ;  /* 0x30000027ff227230 */ /* 0x000fe40000004100 */
[-C--:B------:R-:W-:Y:S01]  /*4920*/  FMUL.FTZ R112, R36, R94.reuse ;  /* 0x0000005e24707220 */ /* 0x080fe20000410000 */
[----:B------:R-:W-:Y:S02]  /*4930*/  HADD2.F32 R47, -RZ, R47.H0_H0 ;  /* 0x2000002fff2f7230 */ /* 0x000fe40000004100 */
[C---:B------:R-:W-:Y:S01]  /*4940*/  FMUL.FTZ R37, R35.reuse, R94 ;  /* 0x0000005e23257220 */ /* 0x040fe20000410000 */
[----:B------:R-:W-:Y:S01]  /*4950*/  FFMA.FTZ R94, R38, R45, R95 ;  /* 0x0000002d265e7223 */ /* 0x000fe2000001005f */
[----:B------:R-:W-:Y:S01]  /*4960*/  FFMA.FTZ R112, R35, R34, -R112 ;  /* 0x0000002223707223 */ /* 0x000fe20000010870 */
[----:B------:R-:W-:-:S02]  /*4970*/  HADD2.F32 R35, -RZ, R7.H1_H1 ;  /* 0x30000007ff237230 */ /* 0x000fc40000004100 */
[----:B------:R-:W-:Y:S01]  /*4980*/  FFMA.FTZ R45, R36, R34, R37 ;  /* 0x00000022242d7223 */ /* 0x000fe20000010025 */
[----:B------:R-:W-:Y:S01]  /*4990*/  HADD2.F32 R34, -RZ, R7.H0_H0 ;  /* 0x20000007ff227230 */ /* 0x000fe20000004100 */
[----:B------:R-:W-:Y:S01]  /*49a0*/  F2FP.SATFINITE.E4M3.F32.PACK_AB_MERGE_C R94, R94, R113, RZ ;  /* 0x000000715e5e723e */ /* 0x000fe200048070ff */
[--C-:B------:R-:W-:Y:S02]  /*49b0*/  HADD2.F32 R7, -RZ, R6.reuse.H0_H0 ;  /* 0x20000006ff077230 */ /* 0x100fe40000004100 */
[-C--:B------:R-:W-:Y:S01]  /*49c0*/  FMUL.FTZ R95, R35, R47.reuse ;  /* 0x0000002f235f7220 */ /* 0x080fe20000410000 */
[----:B------:R-:W-:Y:S02]  /*49d0*/  HADD2.F32 R6, -RZ, R6.H1_H1 ;  /* 0x30000006ff067230 */ /* 0x000fe40000004100 */
[----:B------:R-:W-:Y:S01]  /*49e0*/  FMUL.FTZ R38, R34, R47 ;  /* 0x0000002f22267220 */ /* 0x000fe20000410000 */
[----:B------:R-:W-:Y:S01]  /*49f0*/  HADD2.F32 R46, -RZ, R46.H0_H0 ;  /* 0x2000002eff2e7230 */ /* 0x000fe20000004100 */
[----:B------:R-:W-:Y:S01]  /*4a00*/  F2FP.SATFINITE.E4M3.F32.PACK_AB_MERGE_C R45, R45, R112, RZ ;  /* 0x000000702d2d723e */ /* 0x000fe200048070ff */
[----:B------:R-:W-:Y:S01]  /*4a10*/  HADD2.F32 R44, -RZ, R44.H0_H0 ;  /* 0x2000002cff2c7230 */ /* 0x000fe20000004100 */
[----:B------:R-:W-:Y:S01]  /*4a20*/  F2FP.SATFINITE.E4M3.F32.PACK_AB_MERGE_C R4, R106, R107, R114 ;  /* 0x0000006b6a04723e */ /* 0x000fe20004807072 */
        /* <DEDUP_REMOVED lines=9> */
.L_x_1355:
[----:B------:R-:W-:Y:S05]  /*4ac0*/  BSYNC B2 ;  /* 0x0000000000027941 */ /* 0x000fea0003800000 */
.L_x_1354:
[----:B--2---:R3:W-:Y:S02]  /*4ad0*/  STG.E.128 desc[UR42][R8.64+0x40], R4 ;  /* 0x0000400408007986 */ /* 0x0047e4000c101d2a */
.L_x_1353:
[----:B------:R-:W-:Y:S05]  /*4ae0*/  BSYNC B1 ;  /* 0x0000000000017941 */ /* 0x000fea0003800000 */
.L_x_1352:
[----:B------:R-:W-:Y:S01]  /*4af0*/  ISETP.NE.AND P2, PT, R20, RZ, PT ;  /* 0x000000ff1400720c */ /* 0x000fe20003f45270 */
[----:B------:R-:W-:-:S12]  /*4b00*/  BSSY B1, `(.L_x_1356) ;  /* 0x000006f000017945 */ /* 0x000fd80003800000 */
[----:B------:R-:W-:Y:S05]  /*4b10*/  @!P2 BRA `(.L_x_1357) ;  /* 0x0000000400b4a947 */ /* 0x000fea0003800000 */
[----:B-123--:R1:W2:Y:S01]  /*4b20*/  LDS.128 R4, [R96+0x18400] ;  /* 0x0184000060047984 */ /* 0x00e2a20000000c00 */
        /* <DEDUP_REMOVED lines=12> */
[----:B--2---:R-:W-:Y:S01]  /*4bf0*/  IMAD.MOV.U32 R30, RZ, RZ, R4 ;  /* 0x000000ffff1e7224 */ /* 0x004fe200078e0004 */
[----:B------:R-:W-:Y:S01]  /*4c00*/  F2FP.F16.E4M3.UNPACK_B R4, R5 ;  /* 0x00000005ff04723e */ /* 0x000fe200020006ff */
[----:B------:R-:W-:Y:S01]  /*4c10*/  IMAD.U32 R32, R36, 0x10000, RZ ;  /* 0x0001000024207824 */ /* 0x000fe200078e00ff */
[----:B------:R-:W-:Y:S01]  /*4c20*/  LOP3.LUT R34, R34, 0xff00, R33, 0xf8, !PT ;  /* 0x0000ff0022227812 */ /* 0x000fe200078ef821 */
[----:B------:R-:W-:Y:S01]  /*4c30*/  IMAD.U32 R35, R35, 0x10000, RZ ;  /* 0x0001000023237824 */ /* 0x000fe200078e00ff */
[----:B------:R-:W-:-:S02]  /*4c40*/  F2FP.F16.E4M3.UNPACK_B R33, R105.H1 ;  /* 0x00000069ff21723e */ /* 0x000fc400030006ff */
[----:B------:R-:W-:Y:S01]  /*4c50*/  LOP3.LUT R36, R31, 0xff0000, R32, 0xf8, !PT ;  /* 0x00ff00001f247812 */ /* 0x000fe200078ef820 */
[--C-:B------:R-:W-:Y:S01]  /*4c60*/  HADD2.F32 R31, -RZ, R4.reuse.H1_H1 ;  /* 0x30000004ff1f7230 */ /* 0x100fe20000004100 */
[----:B------:R-:W-:Y:S01]  /*4c70*/  LOP3.LUT R39, R34, 0xff0000, R35, 0xf8, !PT ;  /* 0x00ff000022277812 */ /* 0x000fe200078ef823 */
[--C-:B------:R-:W-:Y:S01]  /*4c80*/  HADD2.F32 R37, -RZ, R33.reuse.H0_H0 ;  /* 0x20000021ff257230 */ /* 0x100fe20000004100 */
[----:B------:R-:W-:Y:S01]  /*4c90*/  F2FP.F16.E4M3.UNPACK_B R34, R104.H1 ;  /* 0x00000068ff22723e */ /* 0x000fe200030006ff */
[----:B------:R-:W-:Y:S01]  /*4ca0*/  HADD2.F32 R4, -RZ, R4.H0_H0 ;  /* 0x20000004ff047230 */ /* 0x000fe20000004100 */
[----:B------:R-:W-:Y:S01]  /*4cb0*/  F2FP.F16.E4M3.UNPACK_B R5, R5.H1 ;  /* 0x00000005ff05723e */ /* 0x000fe200030006ff */
[----:B------:R-:W-:Y:S02]  /*4cc0*/  HADD2.F32 R38, -RZ, R33.H1_H1 ;  /* 0x30000021ff267230 */ /* 0x000fe40000004100 */
[----:B------:R-:W-:Y:S01]  /*4cd0*/  FMUL.FTZ R45, R31, R37 ;  /* 0x000000251f2d7220 */ /* 0x000fe20000410000 */
[----:B------:R-:W-:-:S02]  /*4ce0*/  HADD2.F32 R35, -RZ, R34.H0_H0 ;  /* 0x20000022ff237230 */ /* 0x000fc40000004100 */
        /* <DEDUP_REMOVED lines=78> */
.L_x_1359:
[----:B------:R-:W-:Y:S05]  /*51d0*/  BSYNC B2 ;  /* 0x0000000000027941 */ /* 0x000fea0003800000 */
.L_x_1358:
[----:B--2---:R4:W-:Y:S02]  /*51e0*/  STG.E.128 desc[UR42][R8.64+0x60], R4 ;  /* 0x0000600408007986 */ /* 0x0049e4000c101d2a */
.L_x_1357:
[----:B------:R-:W-:Y:S05]  /*51f0*/  BSYNC B1 ;  /* 0x0000000000017941 */ /* 0x000fea0003800000 */
.L_x_1356:
[----:B------:R-:W-:Y:S01]  /*5200*/  ISETP.NE.AND P2, PT, R3, RZ, PT ;  /* 0x000000ff0300720c */ /* 0x000fe20003f45270 */
[----:B------:R-:W-:-:S12]  /*5210*/  BSSY B1, `(.L_x_1360) ;  /* 0x000006f000017945 */ /* 0x000fd80003800000 */
[----:B------:R-:W-:Y:S05]  /*5220*/  @!P2 BRA `(.L_x_1361) ;  /* 0x0000000400b4a947 */ /* 0x000fea0003800000 */
[----:B-1234-:R1:W2:Y:S01]  /*5230*/  LDS.128 R4, [R97+0x1a400] ;  /* 0x01a4000061047984 */ /* 0x01e2a20000000c00 */
[----:B------:R-:W-:Y:S01]  /*5240*/  ISETP.GE.AND P2, PT, R187, R111, PT ;  /* 0x0000006fbb00720c */ /* 0x000fe20003f46270 */
[----:B------:R-:W-:-:S12]  /*5250*/  BSSY B2, `(.L_x_1362) ;  /* 0x0000069000027945 */ /* 0x000fd80003800000 */
[----:B-1----:R-:W-:Y:S05]  /*5260*/  @P2 BRA `(.L_x_1363) ;  /* 0x00000004009c2947 */ /* 0x002fea0003800000 */
[----:B------:R-:W-:Y:S02]  /*5270*/  SHF.R.U32.HI R31, RZ, 0x8, R15 ;  /* 0x00000008ff1f7819 */ /* 0x000fe4000001160f */
[----:B------:R-:W-:Y:S02]  /*5280*/  SHF.R.U32.HI R14, RZ, 0x8, R29 ;  /* 0x00000008ff0e7819 */ /* 0x000fe4000001161d */
[----:B------:R-:W-:Y:S02]  /*5290*/  SHF.R.U32.HI R33, RZ, 0x10, R15 ;  /* 0x00000010ff217819 */ /* 0x000fe4000001160f */
[----:B------:R-:W-:Y:S01]  /*52a0*/  LOP3.LUT R28, R15, 0xff0000ff, RZ, 0xc0, !PT ;  /* 0xff0000ff0f1c7812 */ /* 0x000fe200078ec0ff */
[----:B------:R-:W-:Y:S01]  /*52b0*/  IMAD.SHL.U32 R15, R31, 0x100, RZ ;  /* 0x000001001f0f7824 */ /* 0x000fe200078e00ff */
[----:B------:R-:W-:Y:S02]  /*52c0*/  SHF.R.U32.HI R32, RZ, 0x10, R29 ;  /* 0x00000010ff207819 */ /* 0x000fe4000001161d */
[----:B------:R-:W-:Y:S01]  /*52d0*/  LOP3.LUT R30, R29, 0xff0000ff, RZ, 0xc0, !PT ;  /* 0xff0000ff1d1e7812 */ /* 0x000fe200078ec0ff */
        /* <DEDUP_REMOVED lines=27> */
[----:B------:R-:W-:Y:S01]  /*5490*/  F2FP.F16.E4M3.UNPACK_B R14, R14 ;  /* 0x0000000eff0e723e */ /* 0x000fe200020006ff */
[----:B------:R-:W-:Y:S01]  /*54a0*/  FFMA.FTZ R4, R4, R31, -R37 ;  /* 0x0000001f04047223 */ /* 0x000fe20000010825 */
[-C--:B------:R-:W-:Y:S01]  /*54b0*/  FFMA.FTZ R38, R28, R30.reuse, -R33 ;  /* 0x0000001e1c267223 */ /* 0x080fe20000010821 */
[----:B------:R-:W-:Y:S01]  /*54c0*/  FFMA.FTZ R39, R29, R30, R34 ;  /* 0x0000001e1d277223 */ /* 0x000fe20000010022 */
[----:B------:R-:W-:Y:S01]  /*54d0*/  F2FP.F16.E4M3.UNPACK_B R42, R42 ;  /* 0x0000002aff2a723e */ /* 0x000fe200020006ff */
[----:B------:R-:W-:-:S02]  /*54e0*/  HADD2.F32 R31, -RZ, R43.H1_H1 ;  /* 0x3000002bff1f7230 */ /* 0x000fc40000004100 */
[--C-:B------:R-:W-:Y:S01]  /*54f0*/  HADD2.F32 R28, -RZ, R15.reuse.H0_H0 ;  /* 0x2000000fff1c7230 */ /* 0x100fe20000004100 */
[----:B------:R-:W-:Y:S01]  /*5500*/  F2FP.SATFINITE.E4M3.F32.PACK_AB_MERGE_C R44, R39, R38, RZ ;  /* 0x00000026272c723e */ /* 0x000fe200048070ff */
[----:B------:R-:W-:Y:S02]  /*5510*/  HADD2.F32 R29, -RZ, R15.H1_H1 ;  /* 0x3000000fff1d7230 */ /* 0x000fe40000004100 */
[--C-:B------:R-:W-:Y:S02]  /*5520*/  HADD2.F32 R15, -RZ, R14.reuse.H0_H0 ;  /* 0x2000000eff0f7230 */ /* 0x100fe40000004100 */
[-C--:B------:R-:W-:Y:S01]  /*5530*/  FMUL.FTZ R36, R28, R31.reuse ;  /* 0x0000001f1c247220 */ /* 0x080fe20000410000 */
[----:B------:R-:W-:Y:S02]  /*5540*/  HADD2.F32 R43, -RZ, R43.H0_H0 ;  /* 0x2000002bff2b7230 */ /* 0x000fe40000004100 */
[----:B------:R-:W-:Y:S01]  /*5550*/  FMUL.FTZ R33, R29, R31 ;  /* 0x0000001f1d217220 */ /* 0x000fe20000410000 */
[----:B------:R-:W-:Y:S01]  /*5560*/  HADD2.F32 R14, -RZ, R14.H1_H1 ;  /* 0x3000000eff0e7230 */ /* 0x000fe20000004100 */
[----:B------:R-:W-:Y:S01]  /*5570*/  F2FP.SATFINITE.E4M3.F32.PACK_AB_MERGE_C R5, R5, R4, R44 ;  /* 0x000000040505723e */ /* 0x000fe2000480702c */
[----:B------:R-:W-:-:S02]  /*5580*/  HADD2.F32 R30, -RZ, R42.H1_H1 ;  /* 0x3000002aff1e7230 */ /* 0x000fc40000004100 */
[----:B------:R-:W-:Y:S02]  /*5590*/  HADD2.F32 R42, -RZ, R42.H0_H0 ;  /* 0x2000002aff2a7230 */ /* 0x000fe40000004100 */
[-C--:B------:R-:W-:Y:S01]  /*55a0*/  FMUL.FTZ R34, R14, R43.reuse ;  /* 0x0000002b0e227220 */ /* 0x080fe20000410000 */
[----:B------:R-:W-:Y:S01]  /*55b0*/  FMUL.FTZ R43, R15, R43 ;  /* 0x0000002b0f2b7220 */ /* 0x000fe20000410000 */
[-C--:B------:R-:W-:Y:S01]  /*55c0*/  FFMA.FTZ R33, R28, R30.reuse, -R33 ;  /* 0x0000001e1c217223 */ /* 0x080fe20000010821 */
[----:B------:R-:W-:Y:S01]  /*55d0*/  FFMA.FTZ R36, R29, R30, R36 ;  /* 0x0000001e1d247223 */ /* 0x000fe20000010024 */
[-C--:B------:R-:W-:Y:S01]  /*55e0*/  FFMA.FTZ R37, R15, R42.reuse, -R34 ;  /* 0x0000002a0f257223 */ /* 0x080fe20000010822 */
[----:B------:R-:W-:Y:S01]  /*55f0*/  FFMA.FTZ R42, R14, R42, R43 ;  /* 0x0000002a0e2a7223 */ /* 0x000fe2000001002b */
[----:B------:R-:W-:Y:S02]  /*5600*/  F2FP.F16.E4M3.UNPACK_B R15, R7.H1 ;  /* 0x00000007ff0f723e */ /* 0x000fe400030006ff */
[----:B------:R-:W-:-:S02]  /*5610*/  F2FP.SATFINITE.E4M3.F32.PACK_AB_MERGE_C R43, R36, R33, RZ ;  /* 0x00000021242b723e */ /* 0x000fc400048070ff */
[-C--:B------:R-:W-:Y:S01]  /*5620*/  F2FP.F16.E4M3.UNPACK_B R33, R35.reuse.H1 ;  /* 0x00000023ff21723e */ /* 0x080fe200030006ff */
[--C-:B------:R-:W-:Y:S01]  /*5630*/  HADD2.F32 R29, -RZ, R15.reuse.H1_H1 ;  /* 0x3000000fff1d7230 */ /* 0x100fe20000004100 */
[----:B------:R-:W-:Y:S01]  /*5640*/  F2FP.F16.E4M3.UNPACK_B R30, R32.H1 ;  /* 0x00000020ff1e723e */ /* 0x000fe200030006ff */
[----:B------:R-:W-:Y:S01]  /*5650*/  HADD2.F32 R28, -RZ, R15.H0_H0 ;  /* 0x2000000fff1c7230 */ /* 0x000fe20000004100 */
[----:B------:R-:W-:Y:S01]  /*5660*/  F2FP.F16.E4M3.UNPACK_B R14, R6.H1 ;  /* 0x00000006ff0e723e */ /* 0x000fe200030006ff */
[----:B------:R-:W-:Y:S01]  /*5670*/  HADD2.F32 R36, -RZ, R33.H1_H1 ;  /* 0x30000021ff247230 */ /* 0x000fe20000004100 */
        /* <DEDUP_REMOVED lines=21> */
[--C-:B------:R-:W-:Y:S01]  /*57d0*/  HADD2.F32 R7, -RZ, R6.reuse.H0_H0 ;  /* 0x20000006ff077230 */ /* 0x100fe20000004100 */
[----:B------:R-:W-:Y:S01]  /*57e0*/  F2FP.SATFINITE.E4M3.F32.PACK_AB_MERGE_C R34, R34, R39, RZ ;  /* 0x000000272222723e */ /* 0x000fe200048070ff */
[----:B------:R-:W-:Y:S01]  /*57f0*/  HADD2.F32 R6, -RZ, R6.H1_H1 ;  /* 0x30000006ff067230 */ /* 0x000fe20000004100 */
[----:B------:R-:W-:Y:S01]  /*5800*/  F2FP.SATFINITE.E4M3.F32.PACK_AB_MERGE_C R31, R31, R38, RZ ;  /* 0x000000261f1f723e */ /* 0x000fe200048070ff */
[----:B------:R-:W-:-:S02]  /*5810*/  HADD2.F32 R33, -RZ, R33.H0_H0 ;  /* 0x20000021ff217230 */ /* 0x000fc40000004100 */
[----:B------:R-:W-:Y:S02]  /*5820*/  HADD2.F32 R30, -RZ, R30.H0_H0 ;  /* 0x2000001eff1e7230 */ /* 0x000fe40000004100 */
[----:B------:R-:W-:Y:S01]  /*5830*/  FMUL.FTZ R28, R6, R35 ;  /* 0x00000023061c7220 */ /* 0x000fe20000410000 */
[----:B------:R-:W-:Y:S02]  /*5840*/  HADD2.F32 R32, -RZ, R32.H0_H0 ;  /* 0x20000020ff207230 */ /* 0x000fe40000004100 */
[-C--:B------:R-:W-:Y:S01]  /*5850*/  FMUL.FTZ R29, R15, R33.reuse ;  /* 0x000000210f1d7220 */ /* 0x080fe20000410000 */
[C---:B------:R-:W-:Y:S01]  /*5860*/  FMUL.FTZ R36, R14.reuse, R33 ;  /* 0x000000210e247220 */ /* 0x040fe20000410000 */
[----:B------:R-:W-:Y:S02]  /*5870*/  FMUL.FTZ R35, R7, R35 ;  /* 0x0000002307237220 */ /* 0x000fe40000410000 */
[-C--:B------:R-:W-:Y:S01]  /*5880*/  FFMA.FTZ R29, R14, R30.reuse, -R29 ;  /* 0x0000001e0e1d7223 */ /* 0x080fe2000001081d */
[----:B------:R-:W-:Y:S01]  /*5890*/  FFMA.FTZ R36, R15, R30, R36 ;  /* 0x0000001e0f247223 */ /* 0x000fe20000010024 */
[-C--:B------:R-:W-:Y:S01]  /*58a0*/  FFMA.FTZ R28, R7, R32.reuse, -R28 ;  /* 0x00000020071c7223 */ /* 0x080fe2000001081c */
[----:B------:R-:W-:-:S03]  /*58b0*/  FFMA.FTZ R35, R6, R32, R35 ;  /* 0x0000002006237223 */ /* 0x000fc60000010023 */
[----:B------:R-:W-:Y:S02]  /*58c0*/  F2FP.SATFINITE.E4M3.F32.PACK_AB_MERGE_C R7, R36, R29, R31 ;  /* 0x0000001d2407723e */ /* 0x000fe4000480701f */
[----:B------:R-:W-:-:S07]  /*58d0*/  F2FP.SATFINITE.E4M3.F32.PACK_AB_MERGE_C R6, R35, R28, R34 ;  /* 0x0000001c2306723e */ /* 0x000fce0004807022 */
.L_x_1363:
[----:B------:R-:W-:Y:S05]  /*58e0*/  BSYNC B2 ;  /* 0x0000000000027941 */ /* 0x000fea0003800000 */
.L_x_1362:
[----:B--2---:R1:W-:Y:S02]  /*58f0*/  STG.E.128 desc[UR42][R8.64+0x80], R4 ;  /* 0x0000800408007986 */ /* 0x0043e4000c101d2a */
.L_x_1361:
[----:B------:R-:W-:Y:S05]  /*5900*/  BSYNC B1 ;  /* 0x0000000000017941 */ /* 0x000fea0003800000 */
.L_x_1360:
[----:B------:R-:W-:-:S13]  /*5910*/  ISETP.NE.AND P2, PT, R0, RZ, PT ;  /* 0x000000ff0000720c */ /* 0x000fda0003f45270 */
[----:B------:R-:W-:Y:S05]  /*5920*/  @!P2 BRA `(.L_x_1343) ;  /* 0x0000003800e4a947 */ /* 0x000fea0003800000 */
[----:B-1234-:R1:W2:Y:S01]  /*5930*/  LDS.128 R4, [R96+0x1a400] ;  /* 0x01a4000060047984 */ /* 0x01e2a20000000c00 */
        /* <DEDUP_REMOVED lines=18> */
[----:B------:R-:W-:Y:S02]  /*5a60*/  F2FP.F16.E4M3.UNPACK_B R5, R5.H1 ;  /* 0x00000005ff05723e */ /* 0x000fe400030006ff */
[----:B------:R-:W-:Y:S01]  /*5a70*/  LOP3.LUT R30, R13, 0xff0000, R28, 0xf8, !PT ;  /* 0x00ff00000d1e7812 */ /* 0x000fe200078ef81c */
[----:B------:R-:W-:Y:S01]  /*5a80*/  HADD2.F32 R28, -RZ, R14.H0_H0 ;  /* 0x2000000eff1c7230 */ /* 0x000fe20000004100 */
[----:B------:R-:W-:Y:S01]  /*5a90*/  LOP3.LUT R15, R11, 0xff0000, R12, 0xf8, !PT ;  /* 0x00ff00000b0f7812 */ /* 0x000fe200078ef80c */
[----:B------:R-:W-:Y:S01]  /*5aa0*/  HADD2.F32 R11, -RZ, R4.H1_H1 ;  /* 0x30000004ff0b7230 */ /* 0x000fe20000004100 */
[----:B------:R-:W-:Y:S01]  /*5ab0*/  F2FP.F16.E4M3.UNPACK_B R13, R40.H1 ;  /* 0x00000028ff0d723e */ /* 0x000fe200030006ff */
[----:B------:R-:W-:Y:S01]  /*5ac0*/  HADD2.F32 R29, -RZ, R14.H1_H1 ;  /* 0x3000000eff1d7230 */ /* 0x000fe20000004100 */
[----:B------:R-:W-:Y:S01]  /*5ad0*/  F2FP.F16.E4M3.UNPACK_B R41, R41 ;  /* 0x00000029ff29723e */ /* 0x000fe200020006ff */
[----:B------:R-:W-:Y:S02]  /*5ae0*/  HADD2.F32 R12, -RZ, R5.H1_H1 ;  /* 0x30000005ff0c7230 */ /* 0x000fe40000004100 */
[----:B------:R-:W-:Y:S01]  /*5af0*/  FMUL.FTZ R31, R11, R28 ;  /* 0x0000001c0b1f7220 */ /* 0x000fe20000410000 */
[----:B------:R-:W-:Y:S01]  /*5b00*/  HADD2.F32 R4, -RZ, R4.H0_H0 ;  /* 0x20000004ff047230 */ /* 0x000fe20000004100 */
[----:B------:R-:W-:Y:S01]  /*5b10*/  F2FP.F16.E4M3.UNPACK_B R40, R40 ;  /* 0x00000028ff28723e */ /* 0x000fe200020006ff */
[----:B------:R-:W-:-:S02]  /*5b20*/  HADD2.F32 R14, -RZ, R13.H0_H0 ;  /* 0x2000000dff0e7230 */ /* 0x000fc40000004100 */
[-C--:B------:R-:W-:Y:S01]  /*5b30*/  FMUL.FTZ R32, R12, R29.reuse ;  /* 0x0000001d0c207220 */ /* 0x080fe20000410000 */
[----:B------:R-:W-:Y:S02]  /*5b40*/  HADD2.F32 R5, -RZ, R5.H0_H0 ;  /* 0x20000005ff057230 */ /* 0x000fe40000004100 */
[C---:B------:R-:W-:Y:S01]  /*5b50*/  FMUL.FTZ R28, R4.reuse, R28 ;  /* 0x0000001c041c7220 */ /* 0x040fe20000410000 */
[----:B------:R-:W-:Y:S02]  /*5b60*/  HADD2.F32 R13, -RZ, R13.H1_H1 ;  /* 0x3000000dff0d7230 */ /* 0x000fe40000004100 */
[-C--:B------:R-:W-:Y:S01]  /*5b70*/  FFMA.FTZ R4, R4, R14.reuse, -R31 ;  /* 0x0000000e04047223 */ /* 0x080fe2000001081f */
[----:B------:R-:W-:Y:S01]  /*5b80*/  FMUL.FTZ R29, R5, R29 ;  /* 0x0000001d051d7220 */ /* 0x000fe20000410000 */
[----:B------:R-:W-:Y:S01]  /*5b90*/  FFMA.FTZ R33, R11, R14, R28 ;  /* 0x0000000e0b217223 */ /* 0x000fe2000001001c */
[-C--:B------:R-:W-:Y:S01]  /*5ba0*/  FFMA.FTZ R31, R5, R13.reuse, -R32 ;  /* 0x0000000d051f7223 */ /* 0x080fe20000010820 */
[-C--:B------:R-:W-:Y:S01]  /*5bb0*/  F2FP.F16.E4M3.UNPACK_B R5, R10.reuse.H1 ;  /* 0x0000000aff05723e */ /* 0x080fe200030006ff */
        /* <DEDUP_REMOVED lines=10> */
[----:B------:R-:W-:-:S02]  /*5c60*/  HADD2.F32 R10, -RZ, R10.H1_H1 ;  /* 0x3000000aff0a7230 */ /* 0x000fc40000004100 */
        /* <DEDUP_REMOVED lines=8> */
[----:B------:R-:W-:-:S02]  /*5cf0*/  F2FP.F16.E4M3.UNPACK_B R10, R7.H1 ;  /* 0x00000007ff0a723e */ /* 0x000fc400030006ff */
[----:B------:R-:W-:Y:S02]  /*5d00*/  F2FP.SATFINITE.E4M3.F32.PACK_AB_MERGE_C R36, R29, R28, RZ ;  /* 0x0000001c1d24723e */ /* 0x000fe400048070ff */
[----:B------:R-:W-:Y:S01]  /*5d10*/  F2FP.F16.E4M3.UNPACK_B R28, R30.H1 ;  /* 0x0000001eff1c723e */ /* 0x000fe200030006ff */
[--C-:B------:R-:W-:Y:S01]  /*5d20*/  HADD2.F32 R12, -RZ, R10.reuse.H1_H1 ;  /* 0x3000000aff0c7230 */ /* 0x100fe20000004100 */
[-C--:B------:R-:W-:Y:S01]  /*5d30*/  F2FP.F16.E4M3.UNPACK_B R13, R15.reuse.H1 ;  /* 0x0000000fff0d723e */ /* 0x080fe200030006ff */
[----:B------:R-:W-:Y:S01]  /*5d40*/  HADD2.F32 R11, -RZ, R10.H0_H0 ;  /* 0x2000000aff0b7230 */ /* 0x000fe20000004100 */
[----:B------:R-:W-:Y:S01]  /*5d50*/  F2FP.F16.E4M3.UNPACK_B R5, R6.H1 ;  /* 0x00000006ff05723e */ /* 0x000fe200030006ff */
[----:B------:R-:W-:Y:S01]  /*5d60*/  HADD2.F32 R31, -RZ, R28.H1_H1 ;  /* 0x3000001cff1f7230 */ /* 0x000fe20000004100 */
        /* <DEDUP_REMOVED lines=19> */
[----:B------:R-:W-:Y:S02]  /*5ea0*/  HADD2.F32 R7, -RZ, R7.H1_H1 ;  /* 0x30000007ff077230 */ /* 0x000fe40000004100 */
[--C-:B------:R-:W-:Y:S01]  /*5eb0*/  HADD2.F32 R5, -RZ, R6.reuse.H0_H0 ;  /* 0x20000006ff057230 */ /* 0x100fe20000004100 */
[----:B------:R-:W-:Y:S01]  /*5ec0*/  F2FP.SATFINITE.E4M3.F32.PACK_AB_MERGE_C R29, R29, R34, RZ ;  /* 0x000000221d1d723e */ /* 0x000fe200048070ff */
        /* <DEDUP_REMOVED lines=13> */
[----:B------:R-:W-:-:S02]  /*5fa0*/  F2FP.SATFINITE.E4M3.F32.PACK_AB_MERGE_C R5, R33, R4, R37 ;  /* 0x000000042105723e */ /* 0x000fc40004807025 */
[----:B------:R-:W-:Y:S02]  /*5fb0*/  F2FP.SATFINITE.E4M3.F32.PACK_AB_MERGE_C R4, R41, R32, R36 ;  /* 0x000000202904723e */ /* 0x000fe40004807024 */
[----:B------:R-:W-:Y:S02]  /*5fc0*/  F2FP.SATFINITE.E4M3.F32.PACK_AB_MERGE_C R6, R11, R12, R29 ;  /* 0x0000000c0b06723e */ /* 0x000fe4000480701d */
[----:B------:R-:W-:-:S07]  /*5fd0*/  F2FP.SATFINITE.E4M3.F32.PACK_AB_MERGE_C R7, R28, R31, R14 ;  /* 0x0000001f1c07723e */ /* 0x000fce000480700e */
.L_x_1365:
[----:B------:R-:W-:Y:S05]  /*5fe0*/  BSYNC B1 ;  /* 0x0000000000017941 */ /* 0x000fea0003800000 */
.L_x_1364:
[----:B--2---:R1:W-:Y:S01]  /*5ff0*/  STG.E.128 desc[UR42][R8.64+0xa0], R4 ;  /* 0x0000a00408007986 */ /* 0x0043e2000c101d2a */
[----:B------:R-:W-:Y:S05]  /*6000*/  BRA `(.L_x_1343) ;  /* 0x00000034002c7947 */ /* 0x000fea0003800000 */
.L_x_1337:
        /* <DEDUP_REMOVED lines=42> */
.L_x_1367:
[----:B------:R-:W-:Y:S05]  /*62b0*/  BSYNC B1 ;  /* 0x0000000000017941 */ /* 0x000fea0003800000 */
.L_x_1366:
[----:B------:R-:W-:Y:S01]  /*62c0*/  UISETP.NE.AND UP0, UPT, UR40, 0x3, UPT ;  /* 0x000000032800788c */ /* 0x000fe2000bf05270 */
[----:B-----5:R-:W-:Y:S02]  /*62d0*/  IMAD.MOV.U32 R112, RZ, RZ, R6 ;  /* 0x000000ffff707224 */ /* 0x020fe400078e0006 */
        /* <DEDUP_REMOVED lines=14> */
.L_x_1368:
[----:B------:R-:W-:Y:S01]  /*63c0*/  IMAD R108, R17, 0x8, R16 ;  /* 0x00000008116c7824 */ /* 0x000fe200078e0210 */
[----:B------:R-:W-:Y:S01]  /*63d0*/  SHF.L.U32 R110, R174, 0x1f, RZ ;  /* 0x0000001fae6e7819 */ /* 0x000fe200000006ff */
[----:B------:R-:W-:Y:S03]  /*63e0*/  BSSY B1, `(.L_x_1369) ;  /* 0x0000003000017945 */ /* 0x000fe60003800000 */
[----:B------:R-:W1:Y:S02]  /*63f0*/  SYNCS.PHASECHK.TRANS64.TRYWAIT P3, [R108+URZ+0x22890], R110 ;  /* 0x0228906e6c0075a7 */ /* 0x000e64000806017f */
[----:B-1----:R-:W-:Y:S05]  /*6400*/  @!P3 BRA `(.L_x_1370) ;  /* 0x0000025400b4b947 */ /* 0x002fea0003800000 */
.L_x_1704:
[----:B------:R-:W-:Y:S05]  /*6410*/  BSYNC B1 ;  /* 0x0000000000017941 */ /* 0x000fea0003800000 */
.L_x_1369:
[----:B------:R-:W-:Y:S05]  /*6420*/  @P2 BRA `(.L_x_1343) ;  /* 0x0000003000242947 */ /* 0x000fea0003800000 */
[----:B------:R-:W2:Y:S01]  /*6430*/  LDC R117, c[0x0][0x2f4] ;  /* 0x0000bd00ff757b82 */ /* 0x000ea20000000800 */
[----:B------:R-:W-:Y:S01]  /*6440*/  ISETP.NE.AND P2, PT, R64, RZ, PT ;  /* 0x000000ff4000720c */ /* 0x000fe20003f45270 */
[----:B------:R-:W-:Y:S01]  /*6450*/  ULDC.64 UR4, c[0x0][0x300] ;  /* 0x0000c00000047ab9 */ /* 0x000fe20000000a00 */
[----:B0-----:R-:W-:Y:S01]  /*6460*/  SHF.R.S32.HI R40, RZ, 0x1f, R19 ;  /* 0x0000001fff287819 */ /* 0x001fe20000011413 */
[----:B------:R-:W-:Y:S01]  /*6470*/  IMAD.MOV.U32 R96, RZ, RZ, R44 ;  /* 0x000000ffff607224 */ /* 0x000fe200078e002c */
[----:B------:R-:W-:Y:S01]  /*6480*/  BSSY B1, `(.L_x_1371) ;  /* 0x00000f8000017945 */ /* 0x000fe20003800000 */
[----:B------:R-:W-:Y:S02]  /*6490*/  IMAD.MOV.U32 R97, RZ, RZ, R46 ;  /* 0x000000ffff617224 */ /* 0x000fe400078e002e */
[----:B------:R-:W-:Y:S02]  /*64a0*/  IMAD R40, R40, UR4, RZ ;  /* 0x0000000428287c24 */ /* 0x000fe4000f8e02ff */
[----:B------:R-:W-:-:S04]  /*64b0*/  IMAD.WIDE.U32 R96, R19, UR4, R96 ;  /* 0x0000000413607c25 */ /* 0x000fc8000f8e0060 */
[----:B------:R-:W-:-:S04]  /*64c0*/  IMAD R41, R19, UR5, R40 ;  /* 0x0000000513297c24 */ /* 0x000fc8000f8e0228 */
[----:B------:R-:W-:Y:S02]  /*64d0*/  IMAD.IADD R116, R41, 0x1, R97 ;  /* 0x0000000129747824 */ /* 0x000fe400078e0261 */
[----:B--2---:R-:W-:Y:S01]  /*64e0*/  IMAD.IADD R123, R117, 0x1, -R76 ;  /* 0x00000001757b7824 */ /* 0x004fe200078e0a4c */
[----:B------:R-:W-:Y:S06]  /*64f0*/  @!P2 BRA `(.L_x_1372) ;  /* 0x0000000c00c0a947 */ /* 0x000fec0003800000 */
[----:B------:R-:W-:Y:S01]  /*6500*/  ISETP.NE.AND P4, PT, R101, RZ, PT ;  /* 0x000000ff6500720c */ /* 0x000fe20003f85270 */
[----:B------:R-:W-:Y:S01]  /*6510*/  BSSY B2, `(.L_x_1373) ;  /* 0x00000ec000027945 */ /* 0x000fe20003800000 */
[----:B------:R-:W-:Y:S02]  /*6520*/  IADD3 R105, P2, P3, R62, R96, R71 ;  /* 0x000000603e697210 */ /* 0x000fe40007b5e047 */
[----:B------:R-:W-:Y:S02]  /*6530*/  SEL R40, R76, R123, !P4 ;  /* 0x0000007b4c287207 */ /* 0x000fe40006000000 */
[----:B------:R-:W-:Y:S02]  /*6540*/  IADD3.X R42, R99, R116, R68, P2, P3 ;  /* 0x00000074632a7210 */ /* 0x000fe400017e6444 */
[----:B------:R-:W-:-:S04]  /*6550*/  SHF.R.S32.HI R41, RZ, 0x1f, R40 ;  /* 0x0000001fff297819 */ /* 0x000fc80000011428 */
[----:B------:R-:W-:-:S04]  /*6560*/  LEA.HI R41, R41, R40, RZ, 0x5 ;  /* 0x0000002829297211 */ /* 0x000fc800078f28ff */
[----:B------:R-:W-:-:S04]  /*6570*/  SHF.R.S32.HI R41, RZ, 0x5, R41 ;  /* 0x00000005ff297819 */ /* 0x000fc80000011429 */
[----:B------:R-:W-:-:S05]  /*6580*/  LEA.HI.SX32 R41, R90, R41, 0x1c ;  /* 0x000000295a297211 */ /* 0x000fca00078fe2ff */
[----:B------:R-:W-:-:S05]  /*6590*/  IMAD.SHL.U32 R43, R41, 0x10, RZ ;  /* 0x00000010292b7824 */ /* 0x000fca00078e00ff */
[----:B------:R-:W-:-:S13]  /*65a0*/  ISETP.GE.AND P2, PT, R43, R117, PT ;  /* 0x000000752b00720c */ /* 0x000fda0003f46270 */
[--C-:B------:R-:W-:Y:S02]  /*65b0*/  @!P2 SHF.R.S32.HI R40, RZ, 0x1f, R43.reuse ;  /* 0x0000001fff28a819 */ /* 0x100fe4000001142b */
[----:B------:R-:W-:-:S04]  /*65c0*/  @!P2 IADD3 R107, P3, P4, R62, R96, R43 ;  /* 0x000000603e6ba210 */ /* 0x000fc80007c7e02b */
[----:B------:R-:W-:Y:S02]  /*65d0*/  @!P2 IADD3.X R40, R99, R116, R40, P3, P4 ;  /* 0x000000746328a210 */ /* 0x000fe40001fe8428 */
[----:B------:R-:W-:-:S05]  /*65e0*/  IADD3 R104, P3, R105, R94, RZ ;  /* 0x0000005e69687210 */ /* 0x000fca0007f7e0ff */
[----:B------:R-:W-:Y:S01]  /*65f0*/  IMAD.X R105, R42, 0x1, R95, P3 ;  /* 0x000000012a697824 */ /* 0x000fe200018e065f */
[----:B------:R-:W-:-:S05]  /*6600*/  @!P2 IADD3 R106, P3, R107, R94, RZ ;  /* 0x0000005e6b6aa210 */ /* 0x000fca0007f7e0ff */
[----:B------:R-:W-:Y:S01]  /*6610*/  @!P2 IMAD.X R107, R40, 0x1, R95, P3 ;  /* 0x00000001286ba824 */ /* 0x000fe200018e065f */
[----:B------:R-:W-:Y:S02]  /*6620*/  SHF.R.S32.HI R40, RZ, 0x1f, R41 ;  /* 0x0000001fff287819 */ /* 0x000fe40000011429 */
[----:B------:R-:W-:Y:S02]  /*6630*/  ISETP.GE.AND P3, PT, R22, R111, PT ;  /* 0x0000006f1600720c */ /* 0x000fe40003f66270 */
[----:B------:R-:W-:Y:S02]  /*6640*/  LEA.HI R41, R40, R41, RZ, 0x2 ;  /* 0x0000002928297211 */ /* 0x000fe400078f10ff */
[----:B------:R-:W-:-:S03]  /*6650*/  LOP3.LUT R40, R176, 0x30, R43, 0xf8, !PT ;  /* 0x00000030b0287812 */ /* 0x000fc600078ef82b */
[----:B------:R-:W-:Y:S01]  /*6660*/  IMAD.SHL.U32 R41, R41, 0x800, RZ ;  /* 0x0000080029297824 */ /* 0x000fe200078e00ff */
[----:B------:R-:W-:-:S04]  /*6670*/  LOP3.LUT R40, R40, R177, RZ, 0x3c, !PT ;  /* 0x000000b128287212 */ /* 0x000fc800078e3cff */
[----:B------:R-:W-:-:S04]  /*6680*/  LOP3.LUT R41, R41, 0xffffe000, RZ, 0xc0, !PT ;  /* 0xffffe00029297812 */ /* 0x000fc800078ec0ff */
[----:B------:R-:W-:Y:S01]  /*6690*/  IADD3 R40, R40, R41, R178 ;  /* 0x0000002928287210 */ /* 0x000fe20007ffe0b2 */
[----:B------:R-:W-:-:S04]  /*66a0*/  IMAD R41, R17, 0x6000, R86 ;  /* 0x0000600011297824 */ /* 0x000fc800078e0256 */
[----:B------:R-:W-:Y:S02]  /*66b0*/  IMAD R43, R17, 0x6000, R40 ;  /* 0x00006000112b7824 */ /* 0x000fe400078e0228 */
[C---:B------:R-:W-:Y:S02]  /*66c0*/  IMAD.IADD R41, R16.reuse, 0x1, R41 ;  /* 0x0000000110297824 */ /* 0x040fe400078e0229 */
[----:B------:R-:W-:-:S04]  /*66d0*/  IMAD.IADD R44, R16, 0x1, R43 ;  /* 0x00000001102c7824 */ /* 0x000fc800078e022b */
[----:B------:R-:W0:Y:S04]  /*66e0*/  LDS.128 R40, [R41+0x16400] ;  /* 0x0164000029287984 */ /* 0x000e280000000c00 */
[----:B------:R-:W2:Y:S01]  /*66f0*/  LDS.128 R44, [R44+0x16400] ;  /* 0x016400002c2c7984 */ /* 0x000ea20000000c00 */
[----:B------:R-:W-:Y:S05]  /*6700*/  @P3 BRA `(.L_x_1374) ;  /* 0x0000000c00303947 */ /* 0x000fea0003800000 */
[----:B------:R-:W-:Y:S02]  /*6710*/  SHF.R.U32.HI R14, RZ, 0x8, R13 ;  /* 0x00000008ff0e7819 */ /* 0x000fe4000001160d */
[----:B------:R-:W-:Y:S02]  /*6720*/  SHF.R.U32.HI R131, RZ, 0x8, R37 ;  /* 0x00000008ff837819 */ /* 0x000fe40000011625 */
[----:B------:R-:W-:Y:S01]  /*6730*/  SHF.R.U32.HI R130, RZ, 0x8, R39 ;  /* 0x00000008ff827819 */ /* 0x000fe20000011627 */
[----:B------:R-:W-:Y:S01]  /*6740*/  IMAD.SHL.U32 R14, R14, 0x100, RZ ;  /* 0x000001000e0e7824 */ /* 0x000fe200078e00ff */
[----:B------:R-:W-:Y:S02]  /*6750*/  SHF.R.U32.HI R36, RZ, 0x8, R15 ;  /* 0x00000008ff247819 */ /* 0x000fe4000001160f */
[----:B------:R-:W-:Y:S02]  /*6760*/  SHF.R.U32.HI R132, RZ, 0x10, R13 ;  /* 0x00000010ff847819 */ /* 0x000fe4000001160d */
[----:B------:R-:W-:Y:S01]  /*6770*/  LOP3.LUT R127, R13, 0xff0000ff, RZ, 0xc0, !PT ;  /* 0xff0000ff0d7f7812 */ /* 0x000fe200078ec0ff */
[----:B------:R-:W-:Y:S01]  /*6780*/  IMAD.SHL.U32 R36, R36, 0x100, RZ ;  /* 0x0000010024247824 */ /* 0x000fe200078e00ff */
[----:B------:R-:W-:-:S02]  /*6790*/  SHF.R.U32.HI R12, RZ, 0x10, R15 ;  /* 0x00000010ff0c7819 */ /* 0x000fc4000001160f */
[----:B------:R-:W-:Y:S02]  /*67a0*/  LOP3.LUT R129, R15, 0xff0000ff, RZ, 0xc0, !PT ;  /* 0xff0000ff0f817812 */ /* 0x000fe400078ec0ff */
[----:B------:R-:W-:Y:S01]  /*67b0*/  SHF.R.U32.HI R13, RZ, 0x10, R37 ;  /* 0x00000010ff0d7819 */ /* 0x000fe20000011625 */
[----:B------:R-:W-:Y:S01]  /*67c0*/  IMAD.U32 R12, R12, 0x10000, RZ ;  /* 0x000100000c0c7824 */ /* 0x000fe200078e00ff */
[----:B------:R-:W-:Y:S01]  /*67d0*/  LOP3.LUT R38, R37, 0xff0000ff, RZ, 0xc0, !PT ;  /* 0xff0000ff25267812 */ /* 0x000fe200078ec0ff */
[----:B------:R-:W-:Y:S01]  /*67e0*/  IMAD.SHL.U32 R37, R131, 0x100, RZ ;  /* 0x0000010083257824 */ /* 0x000fe200078e00ff */
[----:B------:R-:W-:Y:S01]  /*67f0*/  SHF.R.U32.HI R15, RZ, 0x10, R39 ;  /* 0x00000010ff0f7819 */ /* 0x000fe20000011627 */
[----:B------:R-:W-:Y:S01]  /*6800*/  IMAD.U32 R13, R13, 0x10000, RZ ;  /* 0x000100000d0d7824 */ /* 0x000fe200078e00ff */
[----:B------:R-:W-:Y:S01]  /*6810*/  LOP3.LUT R128, R39, 0xff0000ff, RZ, 0xc0, !PT ;  /* 0xff0000ff27807812 */ /* 0x000fe200078ec0ff */
[----:B------:R-:W-:Y:S01]  /*6820*/  IMAD.SHL.U32 R39, R130, 0x100, RZ ;  /* 0x0000010082277824 */ /* 0x000fe200078e00ff */
[----:B------:R-:W-:Y:S01]  /*6830*/  LOP3.LUT R127, R127, 0xff00, R14, 0xf8, !PT ;  /* 0x0000ff007f7f7812 */ /* 0x000fe200078ef80e */
[----:B------:R-:W-:Y:S01]  /*6840*/  IMAD.U32 R14, R132, 0x10000, RZ ;  /* 0x00010000840e7824 */ /* 0x000fe200078e00ff */
[----:B------:R-:W-:Y:S01]  /*6850*/  LOP3.LUT R132, R38, 0xff00, R37, 0xf8, !PT ;  /* 0x0000ff0026847812 */ /* 0x000fe200078ef825 */
[----:B------:R-:W-:Y:S01]  /*6860*/  IMAD.U32 R131, R15, 0x10000, RZ ;  /* 0x000100000f837824 */ /* 0x000fe200078e00ff */
[----:B------:R-:W-:-:S02]  /*6870*/  LOP3.LUT R134, R128, 0xff00, R39, 0xf8, !PT ;  /* 0x0000ff0080867812 */ /* 0x000fc400078ef827 */
[----:B------:R-:W-:Y:S02]  /*6880*/  LOP3.LUT R129, R129, 0xff00, R36, 0xf8, !PT ;  /* 0x0000ff0081817812 */ /* 0x000fe400078ef824 */
[----:B------:R-:W-:Y:S02]  /*6890*/  F2FP.F16.E4M3.UNPACK_B R130, R126.H1 ;  /* 0x0000007eff82723e */ /* 0x000fe400030006ff */
[----:B--2---:R-:W-:Y:S02]  /*68a0*/  F2FP.F16.E4M3.UNPACK_B R39, R44.H1 ;  /* 0x0000002cff27723e */ /* 0x004fe400030006ff */
[----:B0-----:R-:W-:Y:S02]  /*68b0*/  F2FP.F16.E4M3.UNPACK_B R38, R40.H1 ;  /* 0x00000028ff26723e */ /* 0x001fe400030006ff */
[----:B------:R-:W-:Y:S01]  /*68c0*/  LOP3.LUT R14, R127, 0xff0000, R14, 0xf8, !PT ;  /* 0x00ff00007f0e7812 */ /* 0x000fe200078ef80e */
[----:B------:R-:W-:Y:S01]  /*68d0*/  HADD2.F32 R37, -RZ, R39.H0_H0 ;  /* 0x20000027ff257230 */ /* 0x000fe20000004100 */
[----:B------:R-:W-:Y:S01]  /*68e0*/  LOP3.LUT R12, R129, 0xff0000, R12, 0xf8, !PT ;  /* 0x00ff0000810c7812 */ /* 0x000fe200078ef80c */
[----:B------:R-:W-:Y:S01]  /*68f0*/  HADD2.F32 R129, -RZ, R130.H0_H0 ;  /* 0x20000082ff817230 */ /* 0x000fe20000004100 */
[----:B------:R-:W-:Y:S01]  /*6900*/  F2FP.F16.E4M3.UNPACK_B R127, R125.H1 ;  /* 0x0000007dff7f723e */ /* 0x000fe200030006ff */
[----:B------:R-:W-:Y:S01]  /*6910*/  HADD2.F32 R36, -RZ, R38.H0_H0 ;  /* 0x20000026ff247230 */ /* 0x000fe20000004100 */
[----:B------:R-:W-:Y:S01]  /*6920*/  LOP3.LUT R15, R132, 0xff0000, R13, 0xf8, !PT ;  /* 0x00ff0000840f7812 */ /* 0x000fe200078ef80d */
[----:B------:R-:W-:-:S02]  /*6930*/  HADD2.F32 R132, -RZ, R130.H1_H1 ;  /* 0x30000082ff847230 */ /* 0x000fc40000004100 */
[CC--:B------:R-:W-:Y:S01]  /*6940*/  FMUL.FTZ R133, R37.reuse, R129.reuse ;  /* 0x0000008125857220 */ /* 0x0c0fe20000410000 */
[--C-:B------:R-:W-:Y:S02]  /*6950*/  HADD2.F32 R128, -RZ, R127.reuse.H0_H0 ;  /* 0x2000007fff807230 */ /* 0x100fe40000004100 */
[C---:B------:R-:W-:Y:S01]  /*6960*/  FMUL.FTZ R136, R36.reuse, R129 ;  /* 0x0000008124887220 */ /* 0x040fe20000410000 */
[----:B------:R-:W-:Y:S01]  /*6970*/  HADD2.F32 R38, -RZ, R38.H1_H1 ;  /* 0x30000026ff267230 */ /* 0x000fe20000004100 */
[----:B------:R-:W-:Y:S01]  /*6980*/  F2FP.F16.E4M3.UNPACK_B R130, R126 ;  /* 0x0000007eff82723e */ /* 0x000fe200020006ff */
[-C--:B------:R-:W-:Y:S01]  /*6990*/  FFMA.FTZ R36, R36, R128.reuse, -R133 ;  /* 0x0000008024247223 */ /* 0x080fe20000010885 */
[----:B------:R-:W-:Y:S01]  /*69a0*/  FFMA.FTZ R37, R37, R128, R136 ;  /* 0x0000008025257223 */ /* 0x000fe20000010088 */
[----:B------:R-:W-:Y:S01]  /*69b0*/  HADD2.F32 R128, -RZ, R127.H1_H1 ;  /* 0x3000007fff807230 */ /* 0x000fe20000004100 */
[----:B------:R-:W-:Y:S01]  /*69c0*/  F2FP.F16.E4M3.UNPACK_B R129, R125 ;  /* 0x0000007dff81723e */ /* 0x000fe200020006ff */
[----:B------:R-:W-:Y:S01]  /*69d0*/  HADD2.F32 R127, -RZ, R39.H1_H1 ;  /* 0x30000027ff7f7230 */ /* 0x000fe20000004100 */
[----:B------:R-:W-:-:S02]  /*69e0*/  F2FP.F16.E4M3.UNPACK_B R44, R44 ;  /* 0x0000002cff2c723e */ /* 0x000fc400020006ff */
[----:B------:R-:W-:Y:S02]  /*69f0*/  F2FP.F16.E4M3.UNPACK_B R125, R40 ;  /* 0x00000028ff7d723e */ /* 0x000fe400020006ff */
[----:B------:R-:W-:Y:S01]  /*6a00*/  LOP3.LUT R13, R134, 0xff0000, R131, 0xf8, !PT ;  /* 0x00ff0000860d7812 */ /* 0x000fe200078ef883 */
[-C--:B------:R-:W-:Y:S01]  /*6a10*/  FMUL.FTZ R39, R127, R132.reuse ;  /* 0x000000847f277220 */ /* 0x080fe20000410000 */
[----:B------:R-:W-:Y:S02]  /*6a20*/  HADD2.F32 R131, -RZ, R130.H0_H0 ;  /* 0x20000082ff837230 */ /* 0x000fe40000004100 */
[C---:B------:R-:W-:Y:S01]  /*6a30*/  FMUL.FTZ R132, R38.reuse, R132 ;  /* 0x0000008426847220 */ /* 0x040fe20000410000 */
[----:B------:R-:W-:Y:S02]  /*6a40*/  HADD2.F32 R126, -RZ, R44.H0_H0 ;  /* 0x2000002cff7e7230 */ /* 0x000fe40000004100 */
[----:B------:R-:W-:Y:S01]  /*6a50*/  FFMA.FTZ R39, R38, R128, -R39 ;  /* 0x0000008026277223 */ /* 0x000fe20000010827 */
[----:B------:R-:W-:-:S02]  /*6a60*/  HADD2.F32 R40, -RZ, R125.H0_H0 ;  /* 0x2000007dff287230 */ /* 0x000fc40000004100 */
[----:B------:R-:W-:Y:S01]  /*6a70*/  FFMA.FTZ R38, R127, R128, R132 ;  /* 0x000000807f267223 */ /* 0x000fe20000010084 */
        /* <DEDUP_REMOVED lines=10> */
[----:B------:R-:W-:Y:S01]  /*6b20*/  F2FP.F16.E4M3.UNPACK_B R133, R124.H1 ;  /* 0x0000007cff85723e */ /* 0x000fe200030006ff */
[C---:B------:R-:W-:Y:S01]  /*6b30*/  FMUL.FTZ R137, R125.reuse, R130 ;  /* 0x000000827d897220 */ /* 0x040fe20000410000 */
[----:B------:R-:W-:Y:S01]  /*6b40*/  F2FP.F16.E4M3.UNPACK_B R129, R46.H1 ;  /* 0x0000002eff81723e */ /* 0x000fe200030006ff */
[----:B------:R-:W-:Y:S01]  /*6b50*/  FFMA.FTZ R127, R125, R131, -R126 ;  /* 0x000000837d7f7223 */ /* 0x000fe2000001087e */
[----:B------:R-:W-:Y:S01]  /*6b60*/  F2FP.F16.E4M3.UNPACK_B R126, R42.H1 ;  /* 0x0000002aff7e723e */ /* 0x000fe200030006ff */
[----:B------:R-:W-:Y:S01]  /*6b70*/  HADD2.F32 R135, -RZ, R133.H0_H0 ;  /* 0x20000085ff877230 */ /* 0x000fe20000004100 */
[----:B------:R-:W-:Y:S01]  /*6b80*/  F2FP.F16.E4M3.UNPACK_B R132, R122.H1 ;  /* 0x0000007aff84723e */ /* 0x000fe200030006ff */
[----:B------:R-:W-:-:S02]  /*6b90*/  HADD2.F32 R130, -RZ, R129.H0_H0 ;  /* 0x20000081ff827230 */ /* 0x000fc40000004100 */
[----:B------:R-:W-:Y:S01]  /*6ba0*/  FFMA.FTZ R125, R128, R131, R137 ;  /* 0x00000083807d7223 */ /* 0x000fe20000010089 */
[----:B------:R-:W-:Y:S01]  /*6bb0*/  HADD2.F32 R128, -RZ, R126.H0_H0 ;  /* 0x2000007eff807230 */ /* 0x000fe20000004100 */
[----:B------:R-:W-:Y:S01]  /*6bc0*/  F2FP.F16.E4M3.UNPACK_B R42, R42 ;  /* 0x0000002aff2a723e */ /* 0x000fe200020006ff */
[----:B------:R-:W-:Y:S02]  /*6bd0*/  HADD2.F32 R134, -RZ, R133.H1_H1 ;  /* 0x30000085ff867230 */ /* 0x000fe40000004100 */
[-C--:B------:R-:W-:Y:S01]  /*6be0*/  FMUL.FTZ R137, R130, R135.reuse ;  /* 0x0000008782897220 */ /* 0x080fe20000410000 */
[----:B------:R-:W-:Y:S02]  /*6bf0*/  HADD2.F32 R133, -RZ, R132.H0_H0 ;  /* 0x20000084ff857230 */ /* 0x000fe40000004100 */
[----:B------:R-:W-:Y:S01]  /*6c00*/  FMUL.FTZ R135, R128, R135 ;  /* 0x0000008780877220 */ /* 0x000fe20000410000 */
[----:B------:R-:W-:Y:S01]  /*6c10*/  HADD2.F32 R131, -RZ, R129.H1_H1 ;  /* 0x30000081ff837230 */ /* 0x000fe20000004100 */
[----:B------:R-:W-:Y:S01]  /*6c20*/  F2FP.SATFINITE.E4M3.F32.PACK_AB_MERGE_C R37, R38, R37, RZ ;  /* 0x000000252625723e */ /* 0x000fe200048070ff */
[----:B------:R-:W-:-:S02]  /*6c30*/  HADD2.F32 R129, -RZ, R126.H1_H1 ;  /* 0x3000007eff817230 */ /* 0x000fc40000004100 */
[-C--:B------:R-:W-:Y:S01]  /*6c40*/  FFMA.FTZ R126, R128, R133.reuse, -R137 ;  /* 0x00000085807e7223 */ /* 0x080fe20000010889 */
[----:B------:R-:W-:Y:S01]  /*6c50*/  FFMA.FTZ R128, R130, R133, R135 ;  /* 0x0000008582807223 */ /* 0x000fe20000010087 */
[----:B------:R-:W-:Y:S01]  /*6c60*/  F2FP.F16.E4M3.UNPACK_B R130, R124 ;  /* 0x0000007cff82723e */ /* 0x000fe200020006ff */
[----:B------:R-:W-:Y:S01]  /*6c70*/  HADD2.F32 R132, -RZ, R132.H1_H1 ;  /* 0x30000084ff847230 */ /* 0x000fe20000004100 */
[----:B------:R-:W-:Y:S01]  /*6c80*/  F2FP.F16.E4M3.UNPACK_B R124, R46 ;  /* 0x0000002eff7c723e */ /* 0x000fe200020006ff */
[-C--:B------:R-:W-:Y:S01]  /*6c90*/  FMUL.FTZ R136, R131, R134.reuse ;  /* 0x0000008683887220 */ /* 0x080fe20000410000 */
[----:B------:R-:W-:Y:S01]  /*6ca0*/  FMUL.FTZ R134, R129, R134 ;  /* 0x0000008681867220 */ /* 0x000fe20000410000 */
[--C-:B------:R-:W-:Y:S01]  /*6cb0*/  HADD2.F32 R135, -RZ, R130.reuse.H0_H0 ;  /* 0x20000082ff877230 */ /* 0x100fe20000004100 */
[----:B------:R-:W-:Y:S01]  /*6cc0*/  F2FP.SATFINITE.E4M3.F32.PACK_AB_MERGE_C R36, R39, R36, RZ ;  /* 0x000000242724723e */ /* 0x000fe200048070ff */
[----:B------:R-:W-:Y:S01]  /*6cd0*/  HADD2.F32 R137, -RZ, R130.H1_H1 ;  /* 0x30000082ff897230 */ /* 0x000fe20000004100 */
[----:B------:R-:W-:Y:S01]  /*6ce0*/  F2FP.F16.E4M3.UNPACK_B R130, R122 ;  /* 0x0000007aff82723e */ /* 0x000fe200020006ff */
[----:B------:R-:W-:-:S02]  /*6cf0*/  HADD2.F32 R122, -RZ, R124.H0_H0 ;  /* 0x2000007cff7a7230 */ /* 0x000fc40000004100 */
[----:B------:R-:W-:Y:S01]  /*6d00*/  FFMA.FTZ R143, R131, R132, R134 ;  /* 0x00000084838f7223 */ /* 0x000fe20000010086 */
[----:B------:R-:W-:Y:S01]  /*6d10*/  HADD2.F32 R46, -RZ, R42.H0_H0 ;  /* 0x2000002aff2e7230 */ /* 0x000fe20000004100 */
[----:B------:R-:W-:Y:S01]  /*6d20*/  F2FP.F16.E4M3.UNPACK_B R38, R45 ;  /* 0x0000002dff26723e */ /* 0x000fe200020006ff */
[----:B------:R-:W-:Y:S02]  /*6d30*/  HADD2.F32 R124, -RZ, R124.H1_H1 ;  /* 0x3000007cff7c7230 */ /* 0x000fe40000004100 */
[-C--:B------:R-:W-:Y:S01]  /*6d40*/  FMUL.FTZ R139, R122, R135.reuse ;  /* 0x000000877a8b7220 */ /* 0x080fe20000410000 */
[----:B------:R-:W-:Y:S02]  /*6d50*/  HADD2.F32 R42, -RZ, R42.H1_H1 ;  /* 0x3000002aff2a7230 */ /* 0x000fe40000004100 */
[----:B------:R-:W-:Y:S01]  /*6d60*/  FMUL.FTZ R135, R46, R135 ;  /* 0x000000872e877220 */ /* 0x000fe20000410000 */
[--C-:B------:R-:W-:Y:S02]  /*6d70*/  HADD2.F32 R131, -RZ, R130.reuse.H0_H0 ;  /* 0x20000082ff837230 */ /* 0x100fe40000004100 */
[----:B------:R-:W-:Y:S01]  /*6d80*/  FMUL.FTZ R141, R124, R137 ;  /* 0x000000897c8d7220 */ /* 0x000fe20000410000 */
[----:B------:R-:W-:-:S02]  /*6d90*/  HADD2.F32 R133, -RZ, R130.H1_H1 ;  /* 0x30000082ff857230 */ /* 0x000fc40000004100 */
[----:B------:R-:W-:Y:S01]  /*6da0*/  FMUL.FTZ R137, R42, R137 ;  /* 0x000000892a897220 */ /* 0x000fe20000410000 */
[----:B------:R-:W-:Y:S01]  /*6db0*/  F2FP.F16.E4M3.UNPACK_B R39, R15 ;  /* 0x0000000fff27723e */ /* 0x000fe200020006ff */
[----:B------:R-:W-:Y:S01]  /*6dc0*/  FFMA.FTZ R129, R129, R132, -R136 ;  /* 0x0000008481817223 */ /* 0x000fe20000010888 */
[----:B------:R-:W-:Y:S01]  /*6dd0*/  F2FP.SATFINITE.E4M3.F32.PACK_AB_MERGE_C R44, R125, R44, R37 ;  /* 0x0000002c7d2c723e */ /* 0x000fe20004807025 */
[----:B------:R-:W-:Y:S01]  /*6de0*/  FFMA.FTZ R139, R46, R131, -R139 ;  /* 0x000000832e8b7223 */ /* 0x000fe2000001088b */
[----:B------:R-:W-:Y:S01]  /*6df0*/  F2FP.F16.E4M3.UNPACK_B R37, R41 ;  /* 0x00000029ff25723e */ /* 0x000fe200020006ff */
[----:B------:R-:W-:Y:S01]  /*6e00*/  FFMA.FTZ R46, R122, R131, R135 ;  /* 0x000000837a2e7223 */ /* 0x000fe20000010087 */
[-C--:B------:R-:W-:Y:S01]  /*6e10*/  FFMA.FTZ R137, R124, R133.reuse, R137 ;  /* 0x000000857c897223 */ /* 0x080fe20000010089 */
[----:B------:R-:W-:Y:S01]  /*6e20*/  F2FP.SATFINITE.E4M3.F32.PACK_AB_MERGE_C R40, R127, R40, R36 ;  /* 0x000000287f28723e */ /* 0x000fe20004807024 */
[----:B------:R-:W-:Y:S01]  /*6e30*/  FFMA.FTZ R42, R42, R133, -R141 ;  /* 0x000000852a2a7223 */ /* 0x000fe2000001088d */
[----:B------:R-:W-:Y:S01]  /*6e40*/  HADD2.F32 R122, -RZ, R38.H0_H0 ;  /* 0x20000026ff7a7230 */ /* 0x000fe20000004100 */
[----:B------:R-:W-:Y:S01]  /*6e50*/  F2FP.F16.E4M3.UNPACK_B R124, R14 ;  /* 0x0000000eff7c723e */ /* 0x000fe200020006ff */
[----:B------:R-:W-:Y:S01]  /*6e60*/  HADD2.F32 R127, -RZ, R39.H0_H0 ;  /* 0x20000027ff7f7230 */ /* 0x000fe20000004100 */
[----:B------:R-:W-:Y:S01]  /*6e70*/  F2FP.SATFINITE.E4M3.F32.PACK_AB_MERGE_C R126, R129, R126, RZ ;  /* 0x0000007e817e723e */ /* 0x000fe200048070ff */
[----:B------:R-:W-:Y:S01]  /*6e80*/  HADD2.F32 R36, -RZ, R37.H0_H0 ;  /* 0x20000025ff247230 */ /* 0x000fe20000004100 */
[----:B------:R-:W-:Y:S01]  /*6e90*/  F2FP.F16.E4M3.UNPACK_B R45, R45.H1 ;  /* 0x0000002dff2d723e */ /* 0x000fe200030006ff */
[----:B------:R-:W-:Y:S01]  /*6ea0*/  HADD2.F32 R125, -RZ, R124.H0_H0 ;  /* 0x2000007cff7d7230 */ /* 0x000fe20000004100 */
[----:B------:R-:W-:Y:S01]  /*6eb0*/  F2FP.SATFINITE.E4M3.F32.PACK_AB_MERGE_C R42, R42, R139, R126 ;  /* 0x0000008b2a2a723e */ /* 0x000fe2000480707e */
        /* <DEDUP_REMOVED lines=9> */
[----:B------:R-:W-:Y:S01]  /*6f50*/  F2FP.F16.E4M3.UNPACK_B R125, R15.H1 ;  /* 0x0000000fff7d723e */ /* 0x000fe200030006ff */
[C---:B------:R-:W-:Y:S01]  /*6f60*/  FMUL.FTZ R127, R39.reuse, R126 ;  /* 0x0000007e277f7220 */ /* 0x040fe20000410000 */
[----:B------:R-:W-:Y:S01]  /*6f70*/  F2FP.F16.E4M3.UNPACK_B R41, R41.H1 ;  /* 0x00000029ff29723e */ /* 0x000fe200030006ff */
[----:B------:R-:W-:Y:S01]  /*6f80*/  FFMA.FTZ R39, R39, R124, -R122 ;  /* 0x0000007c27277223 */ /* 0x000fe2000001087a */
[----:B------:R-:W-:Y:S01]  /*6f90*/  F2FP.F16.E4M3.UNPACK_B R14, R14.H1 ;  /* 0x0000000eff0e723e */ /* 0x000fe200030006ff */
[----:B------:R-:W-:Y:S01]  /*6fa0*/  HADD2.F32 R122, -RZ, R45.H0_H0 ;  /* 0x2000002dff7a7230 */ /* 0x000fe20000004100 */
[----:B------:R-:W-:Y:S01]  /*6fb0*/  F2FP.SATFINITE.E4M3.F32.PACK_AB_MERGE_C R128, R143, R128, RZ ;  /* 0x000000808f80723e */ /* 0x000fe200048070ff */
[----:B------:R-:W-:-:S02]  /*6fc0*/  HADD2.F32 R126, -RZ, R125.H0_H0 ;  /* 0x2000007dff7e7230 */ /* 0x000fc40000004100 */
[----:B------:R-:W-:Y:S01]  /*6fd0*/  FFMA.FTZ R38, R38, R124, R127 ;  /* 0x0000007c26267223 */ /* 0x000fe2000001007f */
[----:B------:R-:W-:Y:S01]  /*6fe0*/  HADD2.F32 R15, -RZ, R41.H0_H0 ;  /* 0x20000029ff0f7230 */ /* 0x000fe20000004100 */
[----:B------:R-:W-:Y:S01]  /*6ff0*/  F2FP.SATFINITE.E4M3.F32.PACK_AB_MERGE_C R46, R137, R46, R128 ;  /* 0x0000002e892e723e */ /* 0x000fe20004807080 */
[----:B------:R-:W-:Y:S02]  /*7000*/  HADD2.F32 R124, -RZ, R45.H1_H1 ;  /* 0x3000002dff7c7230 */ /* 0x000fe40000004100 */
[-C--:B------:R-:W-:Y:S01]  /*7010*/  FMUL.FTZ R128, R122, R126.reuse ;  /* 0x0000007e7a807220 */ /* 0x080fe20000410000 */
[--C-:B------:R-:W-:Y:S02]  /*7020*/  HADD2.F32 R45, -RZ, R14.reuse.H0_H0 ;  /* 0x2000000eff2d7230 */ /* 0x100fe40000004100 */
[----:B------:R-:W-:Y:S01]  /*7030*/  FMUL.FTZ R127, R15, R126 ;  /* 0x0000007e0f7f7220 */ /* 0x000fe20000410000 */
[----:B------:R-:W-:Y:S01]  /*7040*/  HADD2.F32 R41, -RZ, R41.H1_H1 ;  /* 0x30000029ff297230 */ /* 0x000fe20000004100 */
[-C--:B------:R-:W-:Y:S01]  /*7050*/  F2FP.F16.E4M3.UNPACK_B R134, R13.reuse.H1 ;  /* 0x0000000dff86723e */ /* 0x080fe200030006ff */
[----:B------:R-:W-:Y:S01]  /*7060*/  HADD2.F32 R125, -RZ, R125.H1_H1 ;  /* 0x3000007dff7d7230 */ /* 0x000fe20000004100 */
[----:B------:R-:W-:Y:S01]  /*7070*/  F2FP.F16.E4M3.UNPACK_B R133, R13 ;  /* 0x0000000dff85723e */ /* 0x000fe200020006ff */
[----:B------:R-:W-:-:S02]  /*7080*/  HADD2.F32 R126, -RZ, R14.H1_H1 ;  /* 0x3000000eff7e7230 */ /* 0x000fc40000004100 */
[-C--:B------:R-:W-:Y:S01]  /*7090*/  FFMA.FTZ R14, R15, R45.reuse, -R128 ;  /* 0x0000002d0f0e7223 */ /* 0x080fe20000010880 */
[----:B------:R-:W-:Y:S01]  /*70a0*/  FFMA.FTZ R15, R122, R45, R127 ;  /* 0x0000002d7a0f7223 */ /* 0x000fe2000001007f */
[CC--:B------:R-:W-:Y:S01]  /*70b0*/  FMUL.FTZ R130, R124.reuse, R125.reuse ;  /* 0x0000007d7c827220 */ /* 0x0c0fe20000410000 */
[C---:B------:R-:W-:Y:S01]  /*70c0*/  FMUL.FTZ R127, R41.reuse, R125 ;  /* 0x0000007d297f7220 */ /* 0x040fe20000410000 */
[-C--:B------:R-:W-:Y:S01]  /*70d0*/  F2FP.F16.E4M3.UNPACK_B R45, R43.reuse ;  /* 0x0000002bff2d723e */ /* 0x080fe200020006ff */
[----:B------:R-:W-:Y:S01]  /*70e0*/  HADD2.F32 R13, -RZ, R134.H0_H0 ;  /* 0x20000086ff0d7230 */ /* 0x000fe20000004100 */
[----:B------:R-:W-:Y:S01]  /*70f0*/  F2FP.F16.E4M3.UNPACK_B R43, R43.H1 ;  /* 0x0000002bff2b723e */ /* 0x000fe200030006ff */
[-C--:B------:R-:W-:Y:S01]  /*7100*/  FFMA.FTZ R41, R41, R126.reuse, -R130 ;  /* 0x0000007e29297223 */ /* 0x080fe20000010882 */
[-C--:B------:R-:W-:Y:S01]  /*7110*/  F2FP.F16.E4M3.UNPACK_B R125, R47.reuse ;  /* 0x0000002fff7d723e */ /* 0x080fe200020006ff */
[----:B------:R-:W-:Y:S01]  /*7120*/  FFMA.FTZ R122, R124, R126, R127 ;  /* 0x0000007e7c7a7223 */ /* 0x000fe2000001007f */
[----:B------:R-:W-:Y:S01]  /*7130*/  F2FP.F16.E4M3.UNPACK_B R126, R47.H1 ;  /* 0x0000002fff7e723e */ /* 0x000fe200030006ff */
[----:B------:R-:W-:Y:S01]  /*7140*/  HADD2.F32 R124, -RZ, R43.H0_H0 ;  /* 0x2000002bff7c7230 */ /* 0x000fe20000004100 */
[-C--:B------:R-:W-:Y:S01]  /*7150*/  F2FP.F16.E4M3.UNPACK_B R130, R12.reuse.H1 ;  /* 0x0000000cff82723e */ /* 0x080fe200030006ff */
[----:B------:R-:W-:Y:S01]  /*7160*/  HADD2.F32 R127, -RZ, R125.H0_H0 ;  /* 0x2000007dff7f7230 */ /* 0x000fe20000004100 */
[----:B------:R-:W-:Y:S01]  /*7170*/  F2FP.F16.E4M3.UNPACK_B R129, R12 ;  /* 0x0000000cff81723e */ /* 0x000fe200020006ff */
[----:B------:R-:W-:-:S02]  /*7180*/  HADD2.F32 R12, -RZ, R133.H0_H0 ;  /* 0x20000085ff0c7230 */ /* 0x000fc40000004100 */
[-C--:B------:R-:W-:Y:S01]  /*7190*/  FMUL.FTZ R137, R124, R13.reuse ;  /* 0x0000000d7c897220 */ /* 0x080fe20000410000 */
[----:B------:R-:W-:Y:S01]  /*71a0*/  HADD2.F32 R47, -RZ, R45.H0_H0 ;  /* 0x2000002dff2f7230 */ /* 0x000fe20000004100 */
[----:B------:R-:W-:Y:S01]  /*71b0*/  F2FP.SATFINITE.E4M3.F32.PACK_AB_MERGE_C R14, R41, R14, RZ ;  /* 0x0000000e290e723e */ /* 0x000fe200048070ff */
[----:B------:R-:W-:Y:S02]  /*71c0*/  HADD2.F32 R128, -RZ, R126.H0_H0 ;  /* 0x2000007eff807230 */ /* 0x000fe40000004100 */
[-C--:B------:R-:W-:Y:S01]  /*71d0*/  FMUL.FTZ R136, R127, R12.reuse ;  /* 0x0000000c7f887220 */ /* 0x080fe20000410000 */
[----:B------:R-:W-:Y:S02]  /*71e0*/  HADD2.F32 R131, -RZ, R130.H0_H0 ;  /* 0x20000082ff837230 */ /* 0x000fe40000004100 */
[----:B------:R-:W-:Y:S01]  /*71f0*/  FMUL.FTZ R138, R47, R12 ;  /* 0x0000000c2f8a7220 */ /* 0x000fe20000410000 */
[----:B------:R-:W-:Y:S02]  /*7200*/  HADD2.F32 R132, -RZ, R129.H0_H0 ;  /* 0x20000081ff847230 */ /* 0x000fe40000004100 */
[----:B------:R-:W-:Y:S01]  /*7210*/  FMUL.FTZ R135, R128, R13 ;  /* 0x0000000d80877220 */ /* 0x000fe20000410000 */
[----:B------:R-:W-:-:S02]  /*7220*/  HADD2.F32 R126, -RZ, R126.H1_H1 ;  /* 0x3000007eff7e7230 */ /* 0x000fc40000004100 */
[-C--:B------:R-:W-:Y:S01]  /*7230*/  FFMA.FTZ R137, R128, R131.reuse, R137 ;  /* 0x0000008380897223 */ /* 0x080fe20000010089 */
[----:B------:R-:W-:Y:S02]  /*7240*/  HADD2.F32 R134, -RZ, R134.H1_H1 ;  /* 0x30000086ff867230 */ /* 0x000fe40000004100 */
[----:B------:R-:W-:Y:S01]  /*7250*/  FFMA.FTZ R12, R47, R132, -R136 ;  /* 0x000000842f0c7223 */ /* 0x000fe20000010888 */
[----:B------:R-:W-:Y:S02]  /*7260*/  HADD2.F32 R43, -RZ, R43.H1_H1 ;  /* 0x3000002bff2b7230 */ /* 0x000fe40000004100 */
[----:B------:R-:W-:Y:S01]  /*7270*/  FFMA.FTZ R135, R124, R131, -R135 ;  /* 0x000000837c877223 */ /* 0x000fe20000010887 */
[----:B------:R-:W-:Y:S02]  /*7280*/  HADD2.F32 R125, -RZ, R125.H1_H1 ;  /* 0x3000007dff7d7230 */ /* 0x000fe40000004100 */
[----:B------:R-:W-:Y:S01]  /*7290*/  FMUL.FTZ R136, R126, R134 ;  /* 0x000000867e887220 */ /* 0x000fe20000410000 */
[----:B------:R-:W-:-:S02]  /*72a0*/  HADD2.F32 R128, -RZ, R133.H1_H1 ;  /* 0x30000085ff807230 */ /* 0x000fc40000004100 */
[----:B------:R-:W-:Y:S01]  /*72b0*/  FMUL.FTZ R47, R43, R134 ;  /* 0x000000862b2f7220 */ /* 0x000fe20000410000 */
[----:B------:R-:W-:Y:S02]  /*72c0*/  HADD2.F32 R130, -RZ, R130.H1_H1 ;  /* 0x30000082ff827230 */ /* 0x000fe40000004100 */
[----:B------:R-:W-:Y:S01]  /*72d0*/  FFMA.FTZ R13, R127, R132, R138 ;  /* 0x000000847f0d7223 */ /* 0x000fe2000001008a */
[----:B------:R-:W-:Y:S02]  /*72e0*/  HADD2.F32 R45, -RZ, R45.H1_H1 ;  /* 0x3000002dff2d7230 */ /* 0x000fe40000004100 */
[----:B------:R-:W-:Y:S01]  /*72f0*/  FMUL.FTZ R132, R125, R128 ;  /* 0x000000807d847220 */ /* 0x000fe20000410000 */
        /* <DEDUP_REMOVED lines=9> */
[----:B------:R-:W-:Y:S02]  /*7390*/  F2FP.SATFINITE.E4M3.F32.PACK_AB_MERGE_C R43, R45, R12, R135 ;  /* 0x0000000c2d2b723e */ /* 0x000fe40004807087 */
[----:B------:R-:W-:Y:S02]  /*73a0*/  F2FP.SATFINITE.E4M3.F32.PACK_AB_MERGE_C R41, R39, R36, R14 ;  /* 0x000000242729723e */ /* 0x000fe4000480700e */
[----:B------:R-:W-:Y:S02]  /*73b0*/  F2FP.SATFINITE.E4M3.F32.PACK_AB_MERGE_C R45, R38, R37, R15 ;  /* 0x00000025262d723e */ /* 0x000fe4000480700f */
[----:B------:R-:W-:-:S07]  /*73c0*/  F2FP.SATFINITE.E4M3.F32.PACK_AB_MERGE_C R47, R128, R13, R126 ;  /* 0x0000000d802f723e */ /* 0x000fce000480707e */
.L_x_1374:
[----:B------:R-:W-:Y:S05]  /*73d0*/  BSYNC B2 ;  /* 0x0000000000027941 */ /* 0x000fea0003800000 */
.L_x_1373:
[----:B0-----:R0:W-:Y:S04]  /*73e0*/  STG.E.128 desc[UR42][R104.64], R40 ;  /* 0x0000002868007986 */ /* 0x0011e8000c101d2a */
[----:B--2---:R0:W-:Y:S02]  /*73f0*/  @!P2 STG.E.128 desc[UR42][R106.64], R44 ;  /* 0x0000002c6a00a986 */ /* 0x0041e4000c101d2a */
.L_x_1372:
[----:B------:R-:W-:Y:S05]  /*7400*/  BSYNC B1 ;  /* 0x0000000000017941 */ /* 0x000fea0003800000 */
.L_x_1371:
[----:B------:R-:W-:Y:S01]  /*7410*/  ISETP.NE.AND P2, PT, R49, RZ, PT ;  /* 0x000000ff3100720c */ /* 0x000fe20003f45270 */
[----:B------:R-:W-:-:S12]  /*7420*/  BSSY B1, `(.L_x_1375) ;  /* 0x00000f3000017945 */ /* 0x000fd80003800000 */
[----:B------:R-:W-:Y:S05]  /*7430*/  @!P2 BRA `(.L_x_1376) ;  /* 0x0000000c00c4a947 */ /* 0x000fea0003800000 */
[----:B------:R-:W-:Y:S01]  /*7440*/  ISETP.NE.AND P4, PT, R102, RZ, PT ;  /* 0x000000ff6600720c */ /* 0x000fe20003f85270 */
[----:B------:R-:W-:Y:S01]  /*7450*/  BSSY B2, `(.L_x_1377) ;  /* 0x00000ed000027945 */ /* 0x000fe20003800000 */
[----:B0-----:R-:W-:Y:S02]  /*7460*/  IADD3 R41, P2, P3, R62, R96, R70 ;  /* 0x000000603e297210 */ /* 0x001fe40007b5e046 */
[----:B------:R-:W-:Y:S02]  /*7470*/  SEL R12, R76, R123, !P4 ;  /* 0x0000007b4c0c7207 */ /* 0x000fe40006000000 */
[----:B------:R-:W-:Y:S02]  /*7480*/  IADD3.X R36, R99, R116, R67, P2, P3 ;  /* 0x0000007463247210 */ /* 0x000fe400017e6443 */
[----:B------:R-:W-:-:S04]  /*7490*/  SHF.R.S32.HI R13, RZ, 0x1f, R12 ;  /* 0x0000001fff0d7819 */ /* 0x000fc8000001140c */
[----:B------:R-:W-:-:S04]  /*74a0*/  LEA.HI R13, R13, R12, RZ, 0x5 ;  /* 0x0000000c0d0d7211 */ /* 0x000fc800078f28ff */
[----:B------:R-:W-:-:S04]  /*74b0*/  SHF.R.S32.HI R12, RZ, 0x5, R13 ;  /* 0x00000005ff0c7819 */ /* 0x000fc8000001140d */
[----:B------:R-:W-:-:S04]  /*74c0*/  LEA.HI.SX32 R12, R89, R12, 0x1c ;  /* 0x0000000c590c7211 */ /* 0x000fc800078fe2ff */
[----:B------:R-:W-:Y:S01]  /*74d0*/  SHF.R.S32.HI R15, RZ, 0x1f, R12 ;  /* 0x0000001fff0f7819 */ /* 0x000fe2000001140c */
[----:B------:R-:W-:-:S03]  /*74e0*/  IMAD.SHL.U32 R13, R12, 0x10, RZ ;  /* 0x000000100c0d7824 */ /* 0x000fc600078e00ff */
[----:B------:R-:W-:Y:S02]  /*74f0*/  LEA.HI R15, R15, R12, RZ, 0x2 ;  /* 0x0000000c0f0f7211 */ /* 0x000fe400078f10ff */
[----:B------:R-:W-:Y:S02]  /*7500*/  ISETP.GE.AND P2, PT, R13, R117, PT ;  /* 0x000000750d00720c */ /* 0x000fe40003f46270 */
[----:B------:R-:W-:Y:S01]  /*7510*/  LOP3.LUT R12, R176, 0x30, R13, 0xf8, !PT ;  /* 0x00000030b00c7812 */ /* 0x000fe200078ef80d */
[----:B------:R-:W-:-:S03]  /*7520*/  IMAD.SHL.U32 R15, R15, 0x800, RZ ;  /* 0x000008000f0f7824 */ /* 0x000fc600078e00ff */
[----:B------:R-:W-:Y:S02]  /*7530*/  LOP3.LUT R12, R12, R177, RZ, 0x3c, !PT ;  /* 0x000000b10c0c7212 */ /* 0x000fe400078e3cff */
[----:B------:R-:W-:-:S04]  /*7540*/  LOP3.LUT R15, R15, 0xffffe000, RZ, 0xc0, !PT ;  /* 0xffffe0000f0f7812 */ /* 0x000fc800078ec0ff */
[----:B------:R-:W-:Y:S02]  /*7550*/  IADD3 R12, R12, R15, R178 ;  /* 0x0000000f0c0c7210 */ /* 0x000fe40007ffe0b2 */
[--C-:B------:R-:W-:Y:S02]  /*7560*/  @!P2 SHF.R.S32.HI R14, RZ, 0x1f, R13.reuse ;  /* 0x0000001fff0ea819 */ /* 0x100fe4000001140d */
[----:B------:R-:W-:Y:S01]  /*7570*/  @!P2 IADD3 R43, P3, P4, R62, R96, R13 ;  /* 0x000000603e2ba210 */ /* 0x000fe20007c7e00d */
[C---:B------:R-:W-:Y:S02]  /*7580*/  IMAD R13, R17.reuse, 0x6000, R85 ;  /* 0x00006000110d7824 */ /* 0x040fe400078e0255 */
[----:B------:R-:W-:Y:S01]  /*7590*/  IMAD R15, R17, 0x6000, R12 ;  /* 0x00006000110f7824 */ /* 0x000fe200078e020c */
[----:B------:R-:W-:Y:S01]  /*75a0*/  @!P2 IADD3.X R14, R99, R116, R14, P3, P4 ;  /* 0x00000074630ea210 */ /* 0x000fe20001fe840e */
[----:B------:R-:W-:Y:S01]  /*75b0*/  IMAD.IADD R13, R16, 0x1, R13 ;  /* 0x00000001100d7824 */ /* 0x000fe200078e020d */
[----:B------:R-:W-:-:S05]  /*75c0*/  IADD3 R40, P3, R41, R94, RZ ;  /* 0x0000005e29287210 */ /* 0x000fca0007f7e0ff */
[----:B------:R-:W-:Y:S01]  /*75d0*/  IMAD.X R41, R36, 0x1, R95, P3 ;  /* 0x0000000124297824 */ /* 0x000fe200018e065f */
[----:B------:R-:W-:Y:S01]  /*75e0*/  @!P2 IADD3 R42, P3, R43, R94, RZ ;  /* 0x0000005e2b2aa210 */ /* 0x000fe20007f7e0ff */
[----:B------:R-:W-:-:S04]  /*75f0*/  IMAD.IADD R36, R16, 0x1, R15 ;  /* 0x0000000110247824 */ /* 0x000fc800078e020f */
[----:B------:R-:W-:Y:S01]  /*7600*/  @!P2 IMAD.X R43, R14, 0x1, R95, P3 ;  /* 0x000000010e2ba824 */ /* 0x000fe200018e065f */
[----:B------:R-:W-:Y:S01]  /*7610*/  ISETP.GE.AND P3, PT, R100, R111, PT ;  /* 0x0000006f6400720c */ /* 0x000fe20003f66270 */
[----:B------:R-:W0:Y:S04]  /*7620*/  LDS.128 R12, [R13+0x16400] ;  /* 0x016400000d0c7984 */ /* 0x000e280000000c00 */
[----:B------:R-:W2:Y:S08]  /*7630*/  LDS.128 R36, [R36+0x16400] ;  /* 0x0164000024247984 */ /* 0x000eb00000000c00 */
[----:B------:R-:W-:Y:S05]  /*7640*/  @P3 BRA `(.L_x_1378) ;  /* 0x0000000c00343947 */ /* 0x000fea0003800000 */
[--C-:B------:R-:W-:Y:S02]  /*7650*/  SHF.R.U32.HI R107, RZ, 0x8, R9.reuse ;  /* 0x00000008ff6b7819 */ /* 0x100fe40000011609 */
[----:B------:R-:W-:Y:S02]  /*7660*/  LOP3.LUT R8, R9, 0xff0000ff, RZ, 0xc0, !PT ;  /* 0xff0000ff09087812 */ /* 0x000fe400078ec0ff */
[----:B------:R-:W-:Y:S01]  /*7670*/  SHF.R.U32.HI R105, RZ, 0x10, R9 ;  /* 0x00000010ff697819 */ /* 0x000fe20000011609 */
[----:B------:R-:W-:Y:S01]  /*7680*/  IMAD.SHL.U32 R9, R107, 0x100, RZ ;  /* 0x000001006b097824 */ /* 0x000fe200078e00ff */
[----:B------:R-:W-:Y:S02]  /*7690*/  SHF.R.U32.HI R47, RZ, 0x8, R11 ;  /* 0x00000008ff2f7819 */ /* 0x000fe4000001160b */
[----:B------:R-:W-:Y:S02]  /*76a0*/  SHF.R.U32.HI R45, RZ, 0x8, R35 ;  /* 0x00000008ff2d7819 */ /* 0x000fe40000011623 */
[----:B------:R-:W-:-:S02]  /*76b0*/  LOP3.LUT R10, R11, 0xff0000ff, RZ, 0xc0, !PT ;  /* 0xff0000ff0b0a7812 */ /* 0x000fc400078ec0ff */
[----:B------:R-:W-:Y:S01]  /*76c0*/  SHF.R.U32.HI R46, RZ, 0x10, R11 ;  /* 0x00000010ff2e7819 */ /* 0x000fe2000001160b */
[----:B------:R-:W-:Y:S01]  /*76d0*/  IMAD.SHL.U32 R11, R47, 0x100, RZ ;  /* 0x000001002f0b7824 */ /* 0x000fe200078e00ff */
[----:B------:R-:W-:Y:S01]  /*76e0*/  LOP3.LUT R8, R8, 0xff00, R9, 0xf8, !PT ;  /* 0x0000ff0008087812 */ /* 0x000fe200078ef809 */
[----:B------:R-:W-:Y:S01]  /*76f0*/  IMAD.U32 R9, R105, 0x10000, RZ ;  /* 0x0001000069097824 */ /* 0x000fe200078e00ff */
[--C-:B------:R-:W-:Y:S01]  /*7700*/  SHF.R.U32.HI R44, RZ, 0x8, R33.reuse ;  /* 0x00000008ff2c7819 */ /* 0x100fe20000011621 */
[----:B------:R-:W-:Y:S01]  /*7710*/  IMAD.SHL.U32 R45, R45, 0x100, RZ ;  /* 0x000001002d2d7824 */ /* 0x000fe200078e00ff */
[----:B------:R-:W-:Y:S02]  /*7720*/  LOP3.LUT R32, R33, 0xff0000ff, RZ, 0xc0, !PT ;  /* 0xff0000ff21207812 */ /* 0x000fe400078ec0ff */
[----:B------:R-:W-:Y:S01]  /*7730*/  SHF.R.U32.HI R104, RZ, 0x10, R33 ;  /* 0x00000010ff687819 */ /* 0x000fe20000011621 */
[----:B0-----:R-:W-:Y:S01]  /*7740*/  IMAD.MOV.U32 R33, RZ, RZ, R12 ;  /* 0x000000ffff217224 */ /* 0x001fe200078e000c */
[----:B------:R-:W-:-:S02]  /*7750*/  LOP3.LUT R34, R35, 0xff0000ff, RZ, 0xc0, !PT ;  /* 0xff0000ff23227812 */ /* 0x000fc400078ec0ff */
[----:B------:R-:W-:Y:S01]  /*7760*/  SHF.R.U32.HI R106, RZ, 0x10, R35 ;  /* 0x00000010ff6a7819 */ /* 0x000fe20000011623 */
[----:B------:R-:W-:Y:S01]  /*7770*/  IMAD.SHL.U32 R35, R44, 0x100, RZ ;  /* 0x000001002c237824 */ /* 0x000fe200078e00ff */
[----:B------:R-:W-:Y:S01]  /*7780*/  LOP3.LUT R11, R10, 0xff00, R11, 0xf8, !PT ;  /* 0x0000ff000a0b7812 */ /* 0x000fe200078ef80b */
[----:B------:R-:W-:Y:S01]  /*7790*/  IMAD.U32 R104, R104, 0x10000, RZ ;  /* 0x0001000068687824 */ /* 0x000fe200078e00ff */
[----:B------:R-:W-:Y:S01]  /*77a0*/  LOP3.LUT R10, R8, 0xff0000, R9, 0xf8, !PT ;  /* 0x00ff0000080a7812 */ /* 0x000fe200078ef809 */
[----:B------:R-:W-:Y:S01]  /*77b0*/  IMAD.U32 R8, R46, 0x10000, RZ ;  /* 0x000100002e087824 */ /* 0x000fe200078e00ff */
[----:B------:R-:W-:Y:S01]  /*77c0*/  LOP3.LUT R105, R34, 0xff00, R45, 0xf8, !PT ;  /* 0x0000ff0022697812 */ /* 0x000fe200078ef82d */
[----:B------:R-:W-:Y:S01]  /*77d0*/  IMAD.U32 R106, R106, 0x10000, RZ ;  /* 0x000100006a6a7824 */ /* 0x000fe200078e00ff */
[----:B------:R-:W-:Y:S02]  /*77e0*/  F2FP.F16.E4M3.UNPACK_B R46, R121.H1 ;  /* 0x00000079ff2e723e */ /* 0x000fe400030006ff */
[----:B--2---:R-:W-:-:S02]  /*77f0*/  F2FP.F16.E4M3.UNPACK_B R44, R36.H1 ;  /* 0x00000024ff2c723e */ /* 0x004fc400030006ff */
[----:B------:R-:W-:Y:S01]  /*7800*/  F2FP.F16.E4M3.UNPACK_B R34, R33.H1 ;  /* 0x00000021ff22723e */ /* 0x000fe200030006ff */
[----:B------:R-:W-:Y:S01]  /*7810*/  HADD2.F32 R9, -RZ, R46.H0_H0 ;  /* 0x2000002eff097230 */ /* 0x000fe20000004100 */
[----:B------:R-:W-:Y:S01]  /*7820*/  LOP3.LUT R47, R32, 0xff00, R35, 0xf8, !PT ;  /* 0x0000ff00202f7812 */ /* 0x000fe200078ef823 */
[----:B------:R-:W-:Y:S01]  /*7830*/  HADD2.F32 R32, -RZ, R44.H0_H0 ;  /* 0x2000002cff207230 */ /* 0x000fe20000004100 */
[----:B------:R-:W-:Y:S01]  /*7840*/  F2FP.F16.E4M3.UNPACK_B R35, R119.H1 ;  /* 0x00000077ff23723e */ /* 0x000fe200030006ff */
[----:B------:R-:W-:Y:S01]  /*7850*/  HADD2.F32 R12, -RZ, R34.H0_H0 ;  /* 0x20000022ff0c7230 */ /* 0x000fe20000004100 */
[----:B------:R-:W-:Y:S02]  /*7860*/  LOP3.LUT R8, R11, 0xff0000, R8, 0xf8, !PT ;  /* 0x00ff00000b087812 */ /* 0x000fe400078ef808 */
[-C--:B------:R-:W-:Y:S01]  /*7870*/  FMUL.FTZ R107, R32, R9.reuse ;  /* 0x00000009206b7220 */ /* 0x080fe20000410000 */
[--C-:B------:R-:W-:Y:S02]  /*7880*/  HADD2.F32 R45, -RZ, R35.reuse.H0_H0 ;  /* 0x20000023ff2d7230 */ /* 0x100fe40000004100 */
[C---:B------:R-:W-:Y:S01]  /*7890*/  FMUL.FTZ R125, R12.reuse, R9 ;  /* 0x000000090c7d7220 */ /* 0x040fe20000410000 */
[----:B------:R-:W-:Y:S01]  /*78a0*/  LOP3.LUT R11, R47, 0xff0000, R104, 0xf8, !PT ;  /* 0x00ff00002f0b7812 */ /* 0x000fe200078ef868 */
[----:B------:R-:W-:Y:S01]  /*78b0*/  HADD2.F32 R47, -RZ, R35.H1_H1 ;  /* 0x30000023ff2f7230 */ /* 0x000fe20000004100 */
        /* <DEDUP_REMOVED lines=9> */
[----:B------:R-:W-:-:S02]  /*7950*/  HADD2.F32 R104, -RZ, R121.H0_H0 ;  /* 0x20000079ff687230 */ /* 0x000fc40000004100 */
[C---:B------:R-:W-:Y:S01]  /*7960*/  FMUL.FTZ R105, R35.reuse, R45 ;  /* 0x0000002d23697220 */ /* 0x040fe20000410000 */
[----:B------:R-:W-:Y:S01]  /*7970*/  F2FP.F16.E4M3.UNPACK_B R119, R119 ;  /* 0x00000077ff77723e */ /* 0x000fe200020006ff */
[C---:B------:R-:W-:Y:S01]  /*7980*/  FMUL.FTZ R106, R46.reuse, R45 ;  /* 0x0000002d2e6a7220 */ /* 0x040fe20000410000 */
[----:B------:R-:W-:Y:S02]  /*7990*/  HADD2.F32 R45, -RZ, R36.H0_H0 ;  /* 0x20000024ff2d7230 */ /* 0x000fe40000004100 */
[----:B------:R-:W-:Y:S02]  /*79a0*/  HADD2.F32 R34, -RZ, R44.H0_H0 ;  /* 0x2000002cff227230 */ /* 0x000fe40000004100 */
[-C--:B------:R-:W-:Y:S01]  /*79b0*/  FFMA.FTZ R33, R35, R47.reuse, -R106 ;  /* 0x0000002f23217223 */ /* 0x080fe2000001086a */
[----:B------:R-:W-:Y:S01]  /*79c0*/  FFMA.FTZ R35, R46, R47, R105 ;  /* 0x0000002f2e237223 */ /* 0x000fe20000010069 */
[----:B------:R-:W-:Y:S02]  /*79d0*/  HADD2.F32 R46, -RZ, R119.H0_H0 ;  /* 0x20000077ff2e7230 */ /* 0x000fe40000004100 */
[-C--:B------:R-:W-:Y:S01]  /*79e0*/  FMUL.FTZ R105, R45, R104.reuse ;  /* 0x000000682d697220 */ /* 0x080fe20000410000 */
[----:B------:R-:W-:Y:S01]  /*79f0*/  FMUL.FTZ R104, R34, R104 ;  /* 0x0000006822687220 */ /* 0x000fe20000410000 */
[----:B------:R-:W-:Y:S01]  /*7a00*/  HADD2.F32 R121, -RZ, R121.H1_H1 ;  /* 0x30000079ff797230 */ /* 0x000fe20000004100 */
[----:B------:R-:W-:Y:S01]  /*7a10*/  F2FP.F16.E4M3.UNPACK_B R106, R118.H1 ;  /* 0x00000076ff6a723e */ /* 0x000fe200030006ff */
[----:B------:R-:W-:-:S02]  /*7a20*/  HADD2.F32 R47, -RZ, R36.H1_H1 ;  /* 0x30000024ff2f7230 */ /* 0x000fc40000004100 */
[-C--:B------:R-:W-:Y:S01]  /*7a30*/  FFMA.FTZ R36, R45, R46.reuse, R104 ;  /* 0x0000002e2d247223 */ /* 0x080fe20000010068 */
[----:B------:R-:W-:Y:S02]  /*7a40*/  HADD2.F32 R44, -RZ, R44.H1_H1 ;  /* 0x3000002cff2c7230 */ /* 0x000fe40000004100 */
[----:B------:R-:W-:Y:S01]  /*7a50*/  FFMA.FTZ R34, R34, R46, -R105 ;  /* 0x0000002e22227223 */ /* 0x000fe20000010869 */
[----:B------:R-:W-:Y:S02]  /*7a60*/  HADD2.F32 R119, -RZ, R119.H1_H1 ;  /* 0x30000077ff777230 */ /* 0x000fe40000004100 */
[-C--:B------:R-:W-:Y:S01]  /*7a70*/  FMUL.FTZ R45, R47, R121.reuse ;  /* 0x000000792f2d7220 */ /* 0x080fe20000410000 */
[----:B------:R-:W-:Y:S01]  /*7a80*/  F2FP.F16.E4M3.UNPACK_B R46, R120.H1 ;  /* 0x00000078ff2e723e */ /* 0x000fe200030006ff */
[C---:B------:R-:W-:Y:S01]  /*7a90*/  FMUL.FTZ R122, R44.reuse, R121 ;  /* 0x000000792c7a7220 */ /* 0x040fe20000410000 */
[----:B------:R-:W-:Y:S01]  /*7aa0*/  F2FP.F16.E4M3.UNPACK_B R104, R38.H1 ;  /* 0x00000026ff68723e */ /* 0x000fe200030006ff */
[----:B------:R-:W-:Y:S01]  /*7ab0*/  FFMA.FTZ R45, R44, R119, -R45 ;  /* 0x000000772c2d7223 */ /* 0x000fe2000001082d */
[----:B------:R-:W-:Y:S01]  /*7ac0*/  F2FP.F16.E4M3.UNPACK_B R44, R14.H1 ;  /* 0x0000000eff2c723e */ /* 0x000fe200030006ff */
[----:B------:R-:W-:-:S02]  /*7ad0*/  HADD2.F32 R121, -RZ, R46.H0_H0 ;  /* 0x2000002eff797230 */ /* 0x000fc40000004100 */
[----:B------:R-:W-:Y:S01]  /*7ae0*/  FFMA.FTZ R47, R47, R119, R122 ;  /* 0x000000772f2f7223 */ /* 0x000fe2000001007a */
[----:B------:R-:W-:Y:S01]  /*7af0*/  HADD2.F32 R105, -RZ, R104.H0_H0 ;  /* 0x20000068ff697230 */ /* 0x000fe20000004100 */
[----:B------:R-:W-:Y:S01]  /*7b00*/  F2FP.F16.E4M3.UNPACK_B R120, R120 ;  /* 0x00000078ff78723e */ /* 0x000fe200020006ff */
[----:B------:R-:W-:Y:S01]  /*7b10*/  HADD2.F32 R125, -RZ, R46.H1_H1 ;  /* 0x3000002eff7d7230 */ /* 0x000fe20000004100 */
[----:B------:R-:W-:Y:S01]  /*7b20*/  F2FP.F16.E4M3.UNPACK_B R14, R14 ;  /* 0x0000000eff0e723e */ /* 0x000fe200020006ff */
[----:B------:R-:W-:Y:S02]  /*7b30*/  HADD2.F32 R46, -RZ, R44.H0_H0 ;  /* 0x2000002cff2e7230 */ /* 0x000fe40000004100 */
[----:B------:R-:W-:Y:S01]  /*7b40*/  FMUL.FTZ R119, R105, R121 ;  /* 0x0000007969777220 */ /* 0x000fe20000410000 */
[----:B------:R-:W-:Y:S01]  /*7b50*/  HADD2.F32 R107, -RZ, R106.H0_H0 ;  /* 0x2000006aff6b7230 */ /* 0x000fe20000004100 */
[----:B------:R-:W-:Y:S01]  /*7b60*/  F2FP.F16.E4M3.UNPACK_B R118, R118 ;  /* 0x00000076ff76723e */ /* 0x000fe200020006ff */
[----:B------:R-:W-:-:S02]  /*7b70*/  HADD2.F32 R104, -RZ, R104.H1_H1 ;  /* 0x30000068ff687230 */ /* 0x000fc40000004100 */
[C---:B------:R-:W-:Y:S01]  /*7b80*/  FMUL.FTZ R124, R46.reuse, R121 ;  /* 0x000000792e7c7220 */ /* 0x040fe20000410000 */
[----:B------:R-:W-:Y:S02]  /*7b90*/  HADD2.F32 R44, -RZ, R44.H1_H1 ;  /* 0x3000002cff2c7230 */ /* 0x000fe40000004100 */
[----:B------:R-:W-:Y:S01]  /*7ba0*/  FFMA.FTZ R122, R46, R107, -R119 ;  /* 0x0000006b2e7a7223 */ /* 0x000fe20000010877 */
[----:B------:R-:W-:Y:S02]  /*7bb0*/  HADD2.F32 R119, -RZ, R106.H1_H1 ;  /* 0x3000006aff777230 */ /* 0x000fe40000004100 */
[-C--:B------:R-:W-:Y:S01]  /*7bc0*/  FMUL.FTZ R121, R104, R125.reuse ;  /* 0x0000007d68797220 */ /* 0x080fe20000410000 */
[----:B------:R-:W-:Y:S01]  /*7bd0*/  F2FP.SATFINITE.E4M3.F32.PACK_AB_MERGE_C R12, R33, R12, RZ ;  /* 0x0000000c210c723e */ /* 0x000fe200048070ff */
[C---:B------:R-:W-:Y:S01]  /*7be0*/  FMUL.FTZ R125, R44.reuse, R125 ;  /* 0x0000007d2c7d7220 */ /* 0x040fe20000410000 */
[----:B------:R-:W-:Y:S01]  /*7bf0*/  FFMA.FTZ R124, R105, R107, R124 ;  /* 0x0000006b697c7223 */ /* 0x000fe2000001007c */
[-C--:B------:R-:W-:Y:S01]  /*7c00*/  FFMA.FTZ R129, R44, R119.reuse, -R121 ;  /* 0x000000772c817223 */ /* 0x080fe20000010879 */
[----:B------:R-:W-:Y:S01]  /*7c10*/  F2FP.F16.E4M3.UNPACK_B R44, R38 ;  /* 0x00000026ff2c723e */ /* 0x000fe200020006ff */
[----:B------:R-:W-:Y:S01]  /*7c20*/  FFMA.FTZ R131, R104, R119, R125 ;  /* 0x0000007768837223 */ /* 0x000fe2000001007d */
[--C-:B------:R-:W-:Y:S01]  /*7c30*/  HADD2.F32 R119, -RZ, R120.reuse.H0_H0 ;  /* 0x20000078ff777230 */ /* 0x100fe20000004100 */
[----:B------:R-:W-:Y:S01]  /*7c40*/  F2FP.SATFINITE.E4M3.F32.PACK_AB_MERGE_C R32, R35, R32, RZ ;  /* 0x000000202320723e */ /* 0x000fe200048070ff */
[----:B------:R-:W-:Y:S01]  /*7c50*/  HADD2.F32 R121, -RZ, R120.H1_H1 ;  /* 0x30000078ff797230 */ /* 0x000fe20000004100 */
[----:B------:R-:W-:Y:S01]  /*7c60*/  F2FP.SATFINITE.E4M3.F32.PACK_AB_MERGE_C R12, R45, R34, R12 ;  /* 0x000000222d0c723e */ /* 0x000fe2000480700c */
[----:B------:R-:W-:Y:S01]  /*7c70*/  HADD2.F32 R46, -RZ, R44.H0_H0 ;  /* 0x2000002cff2e7230 */ /* 0x000fe20000004100 */
[----:B------:R-:W-:Y:S01]  /*7c80*/  F2FP.F16.E4M3.UNPACK_B R35, R37 ;  /* 0x00000025ff23723e */ /* 0x000fe200020006ff */
[----:B------:R-:W-:Y:S01]  /*7c90*/  HADD2.F32 R38, -RZ, R14.H0_H0 ;  /* 0x2000000eff267230 */ /* 0x000fe20000004100 */
[----:B------:R-:W-:Y:S01]  /*7ca0*/  F2FP.F16.E4M3.UNPACK_B R34, R11 ;  /* 0x0000000bff22723e */ /* 0x000fe200020006ff */
        /* <DEDUP_REMOVED lines=8> */
[----:B------:R-:W-:Y:S01]  /*7d30*/  F2FP.F16.E4M3.UNPACK_B R33, R13 ;  /* 0x0000000dff21723e */ /* 0x000fe200020006ff */
[-C--:B------:R-:W-:Y:S01]  /*7d40*/  FFMA.FTZ R125, R38, R105.reuse, -R125 ;  /* 0x00000069267d7223 */ /* 0x080fe2000001087d */
[----:B------:R-:W-:Y:S01]  /*7d50*/  FFMA.FTZ R38, R46, R105, R119 ;  /* 0x000000692e267223 */ /* 0x000fe20000010077 */
[----:B------:R-:W-:Y:S01]  /*7d60*/  FFMA.FTZ R121, R44, R107, R121 ;  /* 0x0000006b2c797223 */ /* 0x000fe20000010079 */
[----:B------:R-:W-:Y:S01]  /*7d70*/  F2FP.SATFINITE.E4M3.F32.PACK_AB_MERGE_C R36, R47, R36, R32 ;  /* 0x000000242f24723e */ /* 0x000fe20004807020 */
[----:B------:R-:W-:Y:S01]  /*7d80*/  HADD2.F32 R44, -RZ, R35.H0_H0 ;  /* 0x20000023ff2c7230 */ /* 0x000fe20000004100 */
[----:B------:R-:W-:Y:S01]  /*7d90*/  F2FP.F16.E4M3.UNPACK_B R46, R10 ;  /* 0x0000000aff2e723e */ /* 0x000fe200020006ff */
[----:B------:R-:W-:-:S02]  /*7da0*/  HADD2.F32 R105, -RZ, R34.H0_H0 ;  /* 0x20000022ff697230 */ /* 0x000fc40000004100 */
[----:B------:R-:W-:Y:S01]  /*7db0*/  FFMA.FTZ R14, R14, R107, -R127 ;  /* 0x0000006b0e0e7223 */ /* 0x000fe2000001087f */
[----:B------:R-:W-:Y:S01]  /*7dc0*/  HADD2.F32 R32, -RZ, R33.H0_H0 ;  /* 0x20000021ff207230 */ /* 0x000fe20000004100 */
[----:B------:R-:W-:Y:S01]  /*7dd0*/  F2FP.F16.E4M3.UNPACK_B R37, R37.H1 ;  /* 0x00000025ff25723e */ /* 0x000fe200030006ff */
        /* <DEDUP_REMOVED lines=9> */
[CC--:B------:R-:W-:Y:S01]  /*7e70*/  FMUL.FTZ R47, R45.reuse, R104.reuse ;  /* 0x000000682d2f7220 */ /* 0x0c0fe20000410000 */
[----:B------:R-:W-:Y:S01]  /*7e80*/  F2FP.F16.E4M3.UNPACK_B R35, R13.H1 ;  /* 0x0000000dff23723e */ /* 0x000fe200030006ff */
[C---:B------:R-:W-:Y:S01]  /*7e90*/  FMUL.FTZ R104, R34.reuse, R104 ;  /* 0x0000006822687220 */ /* 0x040fe20000410000 */
[----:B------:R-:W-:Y:S02]  /*7ea0*/  HADD2.F32 R44, -RZ, R37.H0_H0 ;  /* 0x20000025ff2c7230 */ /* 0x000fe40000004100 */
[-C--:B------:R-:W-:Y:S01]  /*7eb0*/  FFMA.FTZ R13, R34, R46.reuse, -R47 ;  /* 0x0000002e220d7223 */ /* 0x080fe2000001082f */
[----:B------:R-:W-:Y:S01]  /*7ec0*/  F2FP.F16.E4M3.UNPACK_B R47, R11.H1 ;  /* 0x0000000bff2f723e */ /* 0x000fe200030006ff */
[----:B------:R-:W-:Y:S01]  /*7ed0*/  FFMA.FTZ R34, R45, R46, R104 ;  /* 0x0000002e2d227223 */ /* 0x000fe20000010068 */
[----:B------:R-:W-:Y:S01]  /*7ee0*/  HADD2.F32 R11, -RZ, R35.H0_H0 ;  /* 0x20000023ff0b7230 */ /* 0x000fe20000004100 */
[----:B------:R-:W-:Y:S01]  /*7ef0*/  F2FP.F16.E4M3.UNPACK_B R10, R10.H1 ;  /* 0x0000000aff0a723e */ /* 0x000fe200030006ff */
[----:B------:R-:W-:Y:S01]  /*7f00*/  HADD2.F32 R37, -RZ, R37.H1_H1 ;  /* 0x30000025ff257230 */ /* 0x000fe20000004100 */
[----:B------:R-:W-:Y:S01]  /*7f10*/  F2FP.SATFINITE.E4M3.F32.PACK_AB_MERGE_C R124, R131, R124, RZ ;  /* 0x0000007c837c723e */ /* 0x000fe200048070ff */
[--C-:B------:R-:W-:Y:S01]  /*7f20*/  HADD2.F32 R46, -RZ, R47.reuse.H0_H0 ;  /* 0x2000002fff2e7230 */ /* 0x100fe20000004100 */
[----:B------:R-:W-:Y:S01]  /*7f30*/  F2FP.F16.E4M3.UNPACK_B R107, R9.H1 ;  /* 0x00000009ff6b723e */ /* 0x000fe200030006ff */
[----:B------:R-:W-:Y:S01]  /*7f40*/  HADD2.F32 R104, -RZ, R47.H1_H1 ;  /* 0x3000002fff687230 */ /* 0x000fe20000004100 */
[----:B------:R-:W-:Y:S01]  /*7f50*/  F2FP.SATFINITE.E4M3.F32.PACK_AB_MERGE_C R38, R121, R38, R124 ;  /* 0x000000267926723e */ /* 0x000fe2000480707c */
[----:B------:R-:W-:-:S02]  /*7f60*/  HADD2.F32 R35, -RZ, R35.H1_H1 ;  /* 0x30000023ff237230 */ /* 0x000fc40000004100 */
[CC--:B------:R-:W-:Y:S01]  /*7f70*/  FMUL.FTZ R106, R44.reuse, R46.reuse ;  /* 0x0000002e2c6a7220 */ /* 0x0c0fe20000410000 */
[----:B------:R-:W-:Y:S01]  /*7f80*/  FMUL.FTZ R47, R11, R46 ;  /* 0x0000002e0b2f7220 */ /* 0x000fe20000410000 */
[--C-:B------:R-:W-:Y:S02]  /*7f90*/  HADD2.F32 R45, -RZ, R10.reuse.H0_H0 ;  /* 0x2000000aff2d7230 */ /* 0x100fe40000004100 */
[-C--:B------:R-:W-:Y:S01]  /*7fa0*/  FMUL.FTZ R118, R37, R104.reuse ;  /* 0x0000006825767220 */ /* 0x080fe20000410000 */
[----:B------:R-:W-:Y:S02]  /*7fb0*/  HADD2.F32 R46, -RZ, R10.H1_H1 ;  /* 0x3000000aff2e7230 */ /* 0x000fe40000004100 */
[----:B------:R-:W-:Y:S01]  /*7fc0*/  FMUL.FTZ R104, R35, R104 ;  /* 0x0000006823687220 */ /* 0x000fe20000410000 */
[----:B------:R-:W-:Y:S01]  /*7fd0*/  F2FP.SATFINITE.E4M3.F32.PACK_AB_MERGE_C R122, R129, R122, RZ ;  /* 0x0000007a817a723e */ /* 0x000fe200048070ff */
[----:B------:R-:W-:Y:S01]  /*7fe0*/  FFMA.FTZ R10, R11, R45, -R106 ;  /* 0x0000002d0b0a7223 */ /* 0x000fe2000001086a */
[----:B------:R-:W-:Y:S01]  /*7ff0*/  F2FP.F16.E4M3.UNPACK_B R106, R9 ;  /* 0x00000009ff6a723e */ /* 0x000fe200020006ff */
[-C--:B------:R-:W-:Y:S01]  /*8000*/  FFMA.FTZ R121, R35, R46.reuse, -R118 ;  /* 0x0000002e23797223 */ /* 0x080fe20000010876 */
[----:B------:R-:W-:Y:S01]  /*8010*/  F2FP.F16.E4M3.UNPACK_B R35, R15 ;  /* 0x0000000fff23723e */ /* 0x000fe200020006ff */
[----:B------:R-:W-:Y:S01]  /*8020*/  FFMA.FTZ R11, R44, R45, R47 ;  /* 0x0000002d2c0b7223 */ /* 0x000fe2000001002f */
[-C--:B------:R-:W-:Y:S01]  /*8030*/  F2FP.F16.E4M3.UNPACK_B R44, R39.reuse ;  /* 0x00000027ff2c723e */ /* 0x080fe200020006ff */
[----:B------:R-:W-:Y:S01]  /*8040*/  FFMA.FTZ R120, R37, R46, R104 ;  /* 0x0000002e25787223 */ /* 0x000fe20000010068 */
        /* <DEDUP_REMOVED lines=11> */
[----:B------:R-:W-:Y:S02]  /*8100*/  HADD2.F32 R39, -RZ, R15.H0_H0 ;  /* 0x2000000fff277230 */ /* 0x000fe40000004100 */
[----:B------:R-:W-:Y:S01]  /*8110*/  FMUL.FTZ R122, R46, R118 ;  /* 0x000000762e7a7220 */ /* 0x000fe20000410000 */
[----:B------:R-:W-:Y:S02]  /*8120*/  HADD2.F32 R104, -RZ, R9.H0_H0 ;  /* 0x20000009ff687230 */ /* 0x000fe40000004100 */
[-C--:B------:R-:W-:Y:S01]  /*8130*/  FMUL.FTZ R118, R8, R119.reuse ;  /* 0x0000007708767220 */ /* 0x080fe20000410000 */
[----:B------:R-:W-:Y:S02]  /*8140*/  HADD2.F32 R105, -RZ, R47.H0_H0 ;  /* 0x2000002fff697230 */ /* 0x000fe40000004100 */
[----:B------:R-:W-:Y:S01]  /*8150*/  FMUL.FTZ R119, R39, R119 ;  /* 0x0000007727777220 */ /* 0x000fe20000410000 */
[----:B------:R-:W-:-:S02]  /*8160*/  HADD2.F32 R45, -RZ, R45.H1_H1 ;  /* 0x3000002dff2d7230 */ /* 0x000fc40000004100 */
[-C--:B------:R-:W-:Y:S01]  /*8170*/  FFMA.FTZ R125, R46, R104.reuse, R125 ;  /* 0x000000682e7d7223 */ /* 0x080fe2000001007d */
[----:B------:R-:W-:Y:S02]  /*8180*/  HADD2.F32 R46, -RZ, R107.H1_H1 ;  /* 0x3000006bff2e7230 */ /* 0x000fe40000004100 */
[----:B------:R-:W-:Y:S01]  /*8190*/  FFMA.FTZ R119, R8, R105, R119 ;  /* 0x0000006908777223 */ /* 0x000fe20000010077 */
[----:B------:R-:W-:Y:S02]  /*81a0*/  HADD2.F32 R15, -RZ, R15.H1_H1 ;  /* 0x3000000fff0f7230 */ /* 0x000fe40000004100 */
[----:B------:R-:W-:Y:S01]  /*81b0*/  FFMA.FTZ R122, R37, R104, -R122 ;  /* 0x00000068257a7223 */ /* 0x000fe2000001087a */
[----:B------:R-:W-:Y:S02]  /*81c0*/  HADD2.F32 R35, -RZ, R35.H1_H1 ;  /* 0x30000023ff237230 */ /* 0x000fe40000004100 */
[----:B------:R-:W-:Y:S01]  /*81d0*/  FMUL.FTZ R104, R45, R46 ;  /* 0x0000002e2d687220 */ /* 0x000fe20000410000 */
[----:B------:R-:W-:-:S02]  /*81e0*/  HADD2.F32 R44, -RZ, R44.H1_H1 ;  /* 0x3000002cff2c7230 */ /* 0x000fc40000004100 */
[----:B------:R-:W-:Y:S01]  /*81f0*/  FMUL.FTZ R124, R15, R46 ;  /* 0x0000002e0f7c7220 */ /* 0x000fe20000410000 */
[----:B------:R-:W-:Y:S02]  /*8200*/  HADD2.F32 R106, -RZ, R106.H1_H1 ;  /* 0x3000006aff6a7230 */ /* 0x000fe40000004100 */
[----:B------:R-:W-:Y:S01]  /*8210*/  FFMA.FTZ R118, R39, R105, -R118 ;  /* 0x0000006927767223 */ /* 0x000fe20000010876 */
[----:B------:R-:W-:Y:S01]  /*8220*/  HADD2.F32 R8, -RZ, R47.H1_H1 ;  /* 0x3000002fff087230 */ /* 0x000fe20000004100 */
[----:B------:R-:W-:Y:S01]  /*8230*/  F2FP.SATFINITE.E4M3.F32.PACK_AB_MERGE_C R10, R121, R10, RZ ;  /* 0x0000000a790a723e */ /* 0x000fe200048070ff */
[----:B------:R-:W-:Y:S02]  /*8240*/  HADD2.F32 R9, -RZ, R9.H1_H1 ;  /* 0x30000009ff097230 */ /* 0x000fe40000004100 */
[CC--:B------:R-:W-:Y:S01]  /*8250*/  FMUL.FTZ R46, R44.reuse, R106.reuse ;  /* 0x0000006a2c2e7220 */ /* 0x0c0fe20000410000 */
[----:B------:R-:W-:Y:S01]  /*8260*/  FMUL.FTZ R37, R35, R106 ;  /* 0x0000006a23257220 */ /* 0x000fe20000410000 */
[-C--:B------:R-:W-:Y:S01]  /*8270*/  FFMA.FTZ R15, R15, R8.reuse, -R104 ;  /* 0x000000080f0f7223 */ /* 0x080fe20000010868 */
[----:B------:R-:W-:Y:S01]  /*8280*/  FFMA.FTZ R124, R45, R8, R124 ;  /* 0x000000082d7c7223 */ /* 0x000fe2000001007c */
[-C--:B------:R-:W-:Y:S01]  /*8290*/  FFMA.FTZ R35, R35, R9.reuse, -R46 ;  /* 0x0000000923237223 */ /* 0x080fe2000001082e */
[----:B------:R-:W-:Y:S01]  /*82a0*/  FFMA.FTZ R44, R44, R9, R37 ;  /* 0x000000092c2c7223 */ /* 0x000fe20000010025 */
[----:B------:R-:W-:-:S02]  /*82b0*/  F2FP.SATFINITE.E4M3.F32.PACK_AB_MERGE_C R11, R120, R11, RZ ;  /* 0x0000000b780b723e */ /* 0x000fc400048070ff */
[----:B------:R-:W-:Y:S02]  /*82c0*/  F2FP.SATFINITE.E4M3.F32.PACK_AB_MERGE_C R15, R15, R118, RZ ;  /* 0x000000760f0f723e */ /* 0x000fe400048070ff */
[----:B------:R-:W-:Y:S02]  /*82d0*/  F2FP.SATFINITE.E4M3.F32.PACK_AB_MERGE_C R119, R124, R119, RZ ;  /* 0x000000777c77723e */ /* 0x000fe400048070ff */
[----:B------:R-:W-:Y:S02]  /*82e0*/  F2FP.SATFINITE.E4M3.F32.PACK_AB_MERGE_C R13, R13, R32, R10 ;  /* 0x000000200d0d723e */ /* 0x000fe4000480700a */
[----:B------:R-:W-:Y:S02]  /*82f0*/  F2FP.SATFINITE.E4M3.F32.PACK_AB_MERGE_C R15, R35, R122, R15 ;  /* 0x0000007a230f723e */ /* 0x000fe4000480700f */
[----:B------:R-:W-:Y:S02]  /*8300*/  F2FP.SATFINITE.E4M3.F32.PACK_AB_MERGE_C R37, R34, R33, R11 ;  /* 0x000000212225723e */ /* 0x000fe4000480700b */
[----:B------:R-:W-:-:S07]  /*8310*/  F2FP.SATFINITE.E4M3.F32.PACK_AB_MERGE_C R39, R44, R125, R119 ;  /* 0x0000007d2c27723e */ /* 0x000fce0004807077 */
.L_x_1378:
[----:B------:R-:W-:Y:S05]  /*8320*/  BSYNC B2 ;  /* 0x0000000000027941 */ /* 0x000fea0003800000 */
.L_x_1377:
[----:B0-----:R3:W-:Y:S04]  /*8330*/  STG.E.128 desc[UR42][R40.64], R12 ;  /* 0x0000000c28007986 */ /* 0x0017e8000c101d2a */
[----:B--2---:R3:W-:Y:S02]  /*8340*/  @!P2 STG.E.128 desc[UR42][R42.64], R36 ;  /* 0x000000242a00a986 */ /* 0x0047e4000c101d2a */
.L_x_1376:
[----:B------:R-:W-:Y:S05]  /*8350*/  BSYNC B1 ;  /* 0x0000000000017941 */ /* 0x000fea0003800000 */
.L_x_1375:
[----:B------:R-:W-:-:S13]  /*8360*/  ISETP.NE.AND P2, PT, R21, RZ, PT ;  /* 0x000000ff1500720c */ /* 0x000fda0003f45270 */
[----:B------:R-:W-:Y:S05]  /*8370*/  @!P2 BRA `(.L_x_1343) ;  /* 0x000000100050a947 */ /* 0x000fea0003800000 */
[----:B------:R-:W-:Y:S01]  /*8380*/  ISETP.NE.AND P4, PT, R103, RZ, PT ;  /* 0x000000ff6700720c */ /* 0x000fe20003f85270 */
[----:B------:R-:W-:Y:S01]  /*8390*/  BSSY B1, `(.L_x_1379) ;  /* 0x00000e8000017945 */ /* 0x000fe20003800000 */
[----:B------:R-:W-:Y:S02]  /*83a0*/  IADD3 R33, P2, P3, R62, R96, R69 ;  /* 0x000000603e217210 */ /* 0x000fe40007b5e045 */
[----:B------:R-:W-:Y:S02]  /*83b0*/  SEL R123, R76, R123, !P4 ;  /* 0x0000007b4c7b7207 */ /* 0x000fe40006000000 */
[----:B------:R-:W-:Y:S02]  /*83c0*/  IADD3.X R10, R99, R116, R66, P2, P3 ;  /* 0x00000074630a7210 */ /* 0x000fe400017e6442 */
[----:B------:R-:W-:Y:S02]  /*83d0*/  SHF.R.S32.HI R8, RZ, 0x1f, R123 ;  /* 0x0000001fff087819 */ /* 0x000fe4000001147b */
[----:B------:R-:W-:-:S02]  /*83e0*/  IADD3 R32, P2, R33, R94, RZ ;  /* 0x0000005e21207210 */ /* 0x000fc40007f5e0ff */
[----:B------:R-:W-:-:S03]  /*83f0*/  LEA.HI R8, R8, R123, RZ, 0x5 ;  /* 0x0000007b08087211 */ /* 0x000fc600078f28ff */
[----:B------:R-:W-:Y:S01]  /*8400*/  IMAD.X R33, R10, 0x1, R95, P2 ;  /* 0x000000010a217824 */ /* 0x000fe200010e065f */
[----:B------:R-:W-:Y:S02]  /*8410*/  SHF.R.S32.HI R8, RZ, 0x5, R8 ;  /* 0x00000005ff087819 */ /* 0x000fe40000011408 */
[----:B------:R-:W-:Y:S02]  /*8420*/  ISETP.GE.AND P2, PT, R92, R111, PT ;  /* 0x0000006f5c00720c */ /* 0x000fe40003f46270 */
[----:B------:R-:W-:-:S04]  /*8430*/  LEA.HI.SX32 R8, R87, R8, 0x1c ;  /* 0x0000000857087211 */ /* 0x000fc800078fe2ff */
[----:B------:R-:W-:Y:S01]  /*8440*/  SHF.R.S32.HI R9, RZ, 0x1f, R8 ;  /* 0x0000001fff097819 */ /* 0x000fe20000011408 */
[----:B------:R-:W-:-:S03]  /*8450*/  IMAD.SHL.U32 R35, R8, 0x10, RZ ;  /* 0x0000001008237824 */ /* 0x000fc600078e00ff */
        /* <DEDUP_REMOVED lines=9> */
[----:B---3--:R-:W-:-:S04]  /*84f0*/  IMAD.IADD R12, R16, 0x1, R11 ;  /* 0x00000001100c7824 */ /* 0x008fc800078e020b */
[----:B------:R-:W2:Y:S04]  /*8500*/  LDS.128 R8, [R9+0x16400] ;  /* 0x0164000009087984 */ /* 0x000ea80000000c00 */
[----:B------:R-:W3:Y:S01]  /*8510*/  LDS.128 R12, [R12+0x16400] ;  /* 0x016400000c0c7984 */ /* 0x000ee20000000c00 */
[----:B------:R-:W-:Y:S05]  /*8520*/  @P2 BRA `(.L_x_1380) ;  /* 0x0000000c00382947 */ /* 0x000fea0003800000 */
[--C-:B------:R-:W-:Y:S01]  /*8530*/  SHF.R.U32.HI R4, RZ, 0x8, R5.reuse ;  /* 0x00000008ff047819 */ /* 0x100fe20000011605 */
[----:B---3--:R-:W-:Y:S01]  /*8540*/  IMAD.MOV.U32 R30, RZ, RZ, R12 ;  /* 0x000000ffff1e7224 */ /* 0x008fe200078e000c */
[----:B------:R-:W-:Y:S01]  /*8550*/  SHF.R.U32.HI R39, RZ, 0x10, R5 ;  /* 0x00000010ff277819 */ /* 0x000fe20000011605 */
[----:B--2---:R-:W-:Y:S01]  /*8560*/  IMAD.MOV.U32 R28, RZ, RZ, R8 ;  /* 0x000000ffff1c7224 */ /* 0x004fe200078e0008 */
[----:B------:R-:W-:Y:S01]  /*8570*/  SHF.R.U32.HI R34, RZ, 0x8, R29 ;  /* 0x00000008ff227819 */ /* 0x000fe2000001161d */
[----:B------:R-:W-:Y:S01]  /*8580*/  IMAD.SHL.U32 R4, R4, 0x100, RZ ;  /* 0x0000010004047824 */ /* 0x000fe200078e00ff */
[----:B------:R-:W-:Y:S02]  /*8590*/  SHF.R.U32.HI R6, RZ, 0x8, R31 ;  /* 0x00000008ff067819 */ /* 0x000fe4000001161f */
[----:B------:R-:W-:Y:S01]  /*85a0*/  LOP3.LUT R5, R5, 0xff0000ff, RZ, 0xc0, !PT ;  /* 0xff0000ff05057812 */ /* 0x000fe200078ec0ff */
[----:B------:R-:W-:Y:S01]  /*85b0*/  IMAD.SHL.U32 R8, R34, 0x100, RZ ;  /* 0x0000010022087824 */ /* 0x000fe200078e00ff */
[----:B------:R-:W-:-:S02]  /*85c0*/  SHF.R.U32.HI R36, RZ, 0x8, R7 ;  /* 0x00000008ff247819 */ /* 0x000fc40000011607 */
[----:B------:R-:W-:Y:S01]  /*85d0*/  SHF.L.U32 R12, R6, 0x8, RZ ;  /* 0x00000008060c7819 */ /* 0x000fe200000006ff */
[----:B------:R-:W-:Y:S01]  /*85e0*/  IMAD.U32 R6, R39, 0x10000, RZ ;  /* 0x0001000027067824 */ /* 0x000fe200078e00ff */
[----:B------:R-:W-:Y:S02]  /*85f0*/  SHF.R.U32.HI R37, RZ, 0x10, R29 ;  /* 0x00000010ff257819 */ /* 0x000fe4000001161d */
[----:B------:R-:W-:Y:S02]  /*8600*/  SHF.R.U32.HI R38, RZ, 0x10, R31 ;  /* 0x00000010ff267819 */ /* 0x000fe4000001161f */
[----:B0-----:R-:W-:Y:S02]  /*8610*/  SHF.R.U32.HI R40, RZ, 0x10, R7 ;  /* 0x00000010ff287819 */ /* 0x001fe40000011607 */
[----:B------:R-:W-:Y:S01]  /*8620*/  LOP3.LUT R29, R29, 0xff0000ff, RZ, 0xc0, !PT ;  /* 0xff0000ff1d1d7812 */ /* 0x000fe200078ec0ff */
[----:B------:R-:W-:Y:S01]  /*8630*/  IMAD.U32 R38, R38, 0x10000, RZ ;  /* 0x0001000026267824 */ /* 0x000fe200078e00ff */
[----:B------:R-:W-:-:S02]  /*8640*/  LOP3.LUT R31, R31, 0xff0000ff, RZ, 0xc0, !PT ;  /* 0xff0000ff1f1f7812 */ /* 0x000fc400078ec0ff */
[----:B------:R-:W-:Y:S01]  /*8650*/  LOP3.LUT R5, R5, 0xff00, R4, 0xf8, !PT ;  /* 0x0000ff0005057812 */ /* 0x000fe200078ef804 */
[----:B------:R-:W-:Y:S01]  /*8660*/  IMAD.SHL.U32 R4, R36, 0x100, RZ ;  /* 0x0000010024047824 */ /* 0x000fe200078e00ff */
[----:B------:R-:W-:Y:S02]  /*8670*/  LOP3.LUT R7, R7, 0xff0000ff, RZ, 0xc0, !PT ;  /* 0xff0000ff07077812 */ /* 0x000fe400078ec0ff */
[----:B------:R-:W-:Y:S02]  /*8680*/  LOP3.LUT R39, R29, 0xff00, R8, 0xf8, !PT ;  /* 0x0000ff001d277812 */ /* 0x000fe400078ef808 */
[----:B------:R-:W-:Y:S02]  /*8690*/  LOP3.LUT R41, R31, 0xff00, R12, 0xf8, !PT ;  /* 0x0000ff001f297812 */ /* 0x000fe400078ef80c */
[----:B------:R-:W-:Y:S01]  /*86a0*/  LOP3.LUT R6, R5, 0xff0000, R6, 0xf8, !PT ;  /* 0x00ff000005067812 */ /* 0x000fe200078ef806 */
[----:B------:R-:W-:Y:S01]  /*86b0*/  IMAD.U32 R5, R40, 0x10000, RZ ;  /* 0x0001000028057824 */ /* 0x000fe200078e00ff */
[----:B------:R-:W-:-:S02]  /*86c0*/  F2FP.F16.E4M3.UNPACK_B R36, R115.H1 ;  /* 0x00000073ff24723e */ /* 0x000fc400030006ff */
[----:B------:R-:W-:Y:S02]  /*86d0*/  F2FP.F16.E4M3.UNPACK_B R31, R30.H1 ;  /* 0x0000001eff1f723e */ /* 0x000fe400030006ff */
[----:B------:R-:W-:Y:S02]  /*86e0*/  F2FP.F16.E4M3.UNPACK_B R29, R28.H1 ;  /* 0x0000001cff1d723e */ /* 0x000fe400030006ff */
[----:B------:R-:W-:Y:S01]  /*86f0*/  LOP3.LUT R4, R7, 0xff00, R4, 0xf8, !PT ;  /* 0x0000ff0007047812 */ /* 0x000fe200078ef804 */
[----:B------:R-:W-:Y:S01]  /*8700*/  HADD2.F32 R7, -RZ, R36.H0_H0 ;  /* 0x20000024ff077230 */ /* 0x000fe20000004100 */
[----:B------:R-:W-:Y:S01]  /*8710*/  F2FP.F16.E4M3.UNPACK_B R34, R113.H1 ;  /* 0x00000071ff22723e */ /* 0x000fe200030006ff */
[----:B------:R-:W-:Y:S01]  /*8720*/  HADD2.F32 R12, -RZ, R31.H0_H0 ;  /* 0x2000001fff0c7230 */ /* 0x000fe20000004100 */
[----:B------:R-:W-:Y:S01]  /*8730*/  LOP3.LUT R5, R4, 0xff0000, R5, 0xf8, !PT ;  /* 0x00ff000004057812 */ /* 0x000fe200078ef805 */
[----:B------:R-:W-:Y:S01]  /*8740*/  HADD2.F32 R8, -RZ, R29.H0_H0 ;  /* 0x2000001dff087230 */ /* 0x000fe20000004100 */
[----:B------:R-:W-:Y:S01]  /*8750*/  F2FP.F16.E4M3.UNPACK_B R115, R115 ;  /* 0x00000073ff73723e */ /* 0x000fe200020006ff */
[----:B------:R-:W-:-:S02]  /*8760*/  IMAD.U32 R4, R37, 0x10000, RZ ;  /* 0x0001000025047824 */ /* 0x000fc400078e00ff */
[-C--:B------:R-:W-:Y:S01]  /*8770*/  FMUL.FTZ R43, R12, R7.reuse ;  /* 0x000000070c2b7220 */ /* 0x080fe20000410000 */
[----:B------:R-:W-:Y:S02]  /*8780*/  HADD2.F32 R37, -RZ, R34.H0_H0 ;  /* 0x20000022ff257230 */ /* 0x000fe40000004100 */
[C---:B------:R-:W-:Y:S01]  /*8790*/  FMUL.FTZ R45, R8.reuse, R7 ;  /* 0x00000007082d7220 */ /* 0x040fe20000410000 */
[----:B------:R-:W-:Y:S01]  /*87a0*/  HADD2.F32 R36, -RZ, R36.H1_H1 ;  /* 0x30000024ff247230 */ /* 0x000fe20000004100 */
[----:B------:R-:W-:Y:S01]  /*87b0*/  LOP3.LUT R7, R39, 0xff0000, R4, 0xf8, !PT ;  /* 0x00ff000027077812 */ /* 0x000fe200078ef804 */
[----:B------:R-:W-:Y:S01]  /*87c0*/  HADD2.F32 R29, -RZ, R29.H1_H1 ;  /* 0x3000001dff1d7230 */ /* 0x000fe20000004100 */
[----:B------:R-:W-:Y:S01]  /*87d0*/  LOP3.LUT R4, R41, 0xff0000, R38, 0xf8, !PT ;  /* 0x00ff000029047812 */ /* 0x000fe200078ef826 */
[----:B------:R-:W-:Y:S01]  /*87e0*/  HADD2.F32 R38, -RZ, R34.H1_H1 ;  /* 0x30000022ff267230 */ /* 0x000fe20000004100 */
[----:B------:R-:W-:Y:S01]  /*87f0*/  F2FP.F16.E4M3.UNPACK_B R30, R30 ;  /* 0x0000001eff1e723e */ /* 0x000fe200020006ff */
[----:B------:R-:W-:Y:S01]  /*8800*/  HADD2.F32 R31, -RZ, R31.H1_H1 ;  /* 0x3000001fff1f7230 */ /* 0x000fe20000004100 */
[----:B------:R-:W-:Y:S01]  /*8810*/  F2FP.F16.E4M3.UNPACK_B R34, R28 ;  /* 0x0000001cff22723e */ /* 0x000fe200020006ff */
[-C--:B------:R-:W-:Y:S01]  /*8820*/  FFMA.FTZ R8, R8, R37.reuse, -R43 ;  /* 0x0000002508087223 */ /* 0x080fe2000001082b */
[----:B------:R-:W-:Y:S01]  /*8830*/  FFMA.FTZ R12, R12, R37, R45 ;  /* 0x000000250c0c7223 */ /* 0x000fe2000001002d */
[-C--:B------:R-:W-:Y:S01]  /*8840*/  FMUL.FTZ R42, R29, R36.reuse ;  /* 0x000000241d2a7220 */ /* 0x080fe20000410000 */
[----:B------:R-:W-:Y:S01]  /*8850*/  FMUL.FTZ R40, R31, R36 ;  /* 0x000000241f287220 */ /* 0x000fe20000410000 */
[----:B------:R-:W-:Y:S01]  /*8860*/  F2FP.F16.E4M3.UNPACK_B R113, R113 ;  /* 0x00000071ff71723e */ /* 0x000fe200020006ff */
[----:B------:R-:W-:-:S02]  /*8870*/  HADD2.F32 R37, -RZ, R115.H0_H0 ;  /* 0x20000073ff257230 */ /* 0x000fc40000004100 */
[-C--:B------:R-:W-:Y:S01]  /*8880*/  FFMA.FTZ R31, R31, R38.reuse, R42 ;  /* 0x000000261f1f7223 */ /* 0x080fe2000001002a */
[----:B------:R-:W-:Y:S02]  /*8890*/  HADD2.F32 R36, -RZ, R30.H0_H0 ;  /* 0x2000001eff247230 */ /* 0x000fe40000004100 */
[----:B------:R-:W-:Y:S01]  /*88a0*/  FFMA.FTZ R29, R29, R38, -R40 ;  /* 0x000000261d1d7223 */ /* 0x000fe20000010828 */
[----:B------:R-:W-:Y:S01]  /*88b0*/  HADD2.F32 R28, -RZ, R34.H0_H0 ;  /* 0x20000022ff1c7230 */ /* 0x000fe20000004100 */
[----:B------:R-:W-:Y:S01]  /*88c0*/  F2FP.F16.E4M3.UNPACK_B R38, R14.H1 ;  /* 0x0000000eff26723e */ /* 0x000fe200030006ff */
        /* <DEDUP_REMOVED lines=30> */
[----:B------:R-:W-:Y:S01]  /*8ab0*/  FMUL.FTZ R47, R38, R43 ;  /* 0x0000002b262f7220 */ /* 0x000fe20000410000 */
[----:B------:R-:W-:Y:S01]  /*8ac0*/  FFMA.FTZ R44, R39, R37, R44 ;  /* 0x00000025272c7223 */ /* 0x000fe2000001002c */
[C---:B------:R-:W-:Y:S01]  /*8ad0*/  FMUL.FTZ R43, R34.reuse, R43 ;  /* 0x0000002b222b7220 */ /* 0x040fe20000410000 */
[----:B------:R-:W-:Y:S02]  /*8ae0*/  HADD2.F32 R37, -RZ, R112.H0_H0 ;  /* 0x20000070ff257230 */ /* 0x000fe40000004100 */
[-C--:B------:R-:W-:Y:S01]  /*8af0*/  FFMA.FTZ R107, R34, R41.reuse, -R47 ;  /* 0x00000029226b7223 */ /* 0x080fe2000001082f */
[----:B------:R-:W-:Y:S01]  /*8b00*/  F2FP.F16.E4M3.UNPACK_B R34, R14 ;  /* 0x0000000eff22723e */ /* 0x000fe200020006ff */
[----:B------:R-:W-:Y:S01]  /*8b10*/  FFMA.FTZ R111, R38, R41, R43 ;  /* 0x00000029266f7223 */ /* 0x000fe2000001002b */
[----:B------:R-:W-:Y:S01]  /*8b20*/  HADD2.F32 R41, -RZ, R114.H0_H0 ;  /* 0x20000072ff297230 */ /* 0x000fe20000004100 */
[----:B------:R-:W-:Y:S01]  /*8b30*/  F2FP.SATFINITE.E4M3.F32.PACK_AB_MERGE_C R8, R29, R8, RZ ;  /* 0x000000081d08723e */ /* 0x000fe200048070ff */
[----:B------:R-:W-:Y:S01]  /*8b40*/  HADD2.F32 R14, -RZ, R10.H0_H0 ;  /* 0x2000000aff0e7230 */ /* 0x000fe20000004100 */
[----:B------:R-:W-:Y:S01]  /*8b50*/  F2FP.SATFINITE.E4M3.F32.PACK_AB_MERGE_C R12, R31, R12, RZ ;  /* 0x0000000c1f0c723e */ /* 0x000fe200048070ff */
[----:B------:R-:W-:Y:S01]  /*8b60*/  HADD2.F32 R36, -RZ, R34.H0_H0 ;  /* 0x20000022ff247230 */ /* 0x000fe20000004100 */
[----:B------:R-:W-:Y:S01]  /*8b70*/  F2FP.F16.E4M3.UNPACK_B R38, R7 ;  /* 0x00000007ff26723e */ /* 0x000fe200020006ff */
[----:B------:R-:W-:Y:S01]  /*8b80*/  HADD2.F32 R43, -RZ, R114.H1_H1 ;  /* 0x30000072ff2b7230 */ /* 0x000fe20000004100 */
[----:B------:R-:W-:Y:S01]  /*8b90*/  F2FP.F16.E4M3.UNPACK_B R29, R9 ;  /* 0x00000009ff1d723e */ /* 0x000fe200020006ff */
[----:B------:R-:W-:-:S02]  /*8ba0*/  HADD2.F32 R34, -RZ, R34.H1_H1 ;  /* 0x30000022ff227230 */ /* 0x000fc40000004100 */
[-C--:B------:R-:W-:Y:S01]  /*8bb0*/  FMUL.FTZ R47, R36, R41.reuse ;  /* 0x00000029242f7220 */ /* 0x080fe20000410000 */
[----:B------:R-:W-:Y:S02]  /*8bc0*/  HADD2.F32 R10, -RZ, R10.H1_H1 ;  /* 0x3000000aff0a7230 */ /* 0x000fe40000004100 */
[----:B------:R-:W-:Y:S01]  /*8bd0*/  FMUL.FTZ R41, R14, R41 ;  /* 0x000000290e297220 */ /* 0x000fe20000410000 */
[----:B------:R-:W-:Y:S02]  /*8be0*/  HADD2.F32 R39, -RZ, R112.H1_H1 ;  /* 0x30000070ff277230 */ /* 0x000fe40000004100 */
[----:B------:R-:W-:Y:S01]  /*8bf0*/  FMUL.FTZ R105, R34, R43 ;  /* 0x0000002b22697220 */ /* 0x000fe20000410000 */
[----:B------:R-:W-:Y:S01]  /*8c00*/  F2FP.F16.E4M3.UNPACK_B R31, R13 ;  /* 0x0000000dff1f723e */ /* 0x000fe200020006ff */
[----:B------:R-:W-:Y:S01]  /*8c10*/  FMUL.FTZ R43, R10, R43 ;  /* 0x0000002b0a2b7220 */ /* 0x000fe20000410000 */
[-C--:B------:R-:W-:Y:S01]  /*8c20*/  FFMA.FTZ R47, R14, R37.reuse, -R47 ;  /* 0x000000250e2f7223 */ /* 0x080fe2000001082f */
[----:B------:R-:W-:Y:S01]  /*8c30*/  FFMA.FTZ R14, R36, R37, R41 ;  /* 0x00000025240e7223 */ /* 0x000fe20000010029 */
[----:B------:R-:W-:Y:S01]  /*8c40*/  F2FP.SATFINITE.E4M3.F32.PACK_AB_MERGE_C R8, R45, R28, R8 ;  /* 0x0000001c2d08723e */ /* 0x000fe20004807008 */
[----:B------:R-:W-:Y:S01]  /*8c50*/  FFMA.FTZ R43, R34, R39, R43 ;  /* 0x00000027222b7223 */ /* 0x000fe2000001002b */
[----:B------:R-:W-:Y:S01]  /*8c60*/  F2FP.F16.E4M3.UNPACK_B R37, R6 ;  /* 0x00000006ff25723e */ /* 0x000fe200020006ff */
[----:B------:R-:W-:Y:S01]  /*8c70*/  HADD2.F32 R41, -RZ, R38.H0_H0 ;  /* 0x20000026ff297230 */ /* 0x000fe20000004100 */
[----:B------:R-:W-:Y:S01]  /*8c80*/  F2FP.SATFINITE.E4M3.F32.PACK_AB_MERGE_C R44, R111, R44, RZ ;  /* 0x0000002c6f2c723e */ /* 0x000fe200048070ff */
[----:B------:R-:W-:-:S02]  /*8c90*/  HADD2.F32 R28, -RZ, R29.H0_H0 ;  /* 0x2000001dff1c7230 */ /* 0x000fc40000004100 */
[----:B------:R-:W-:Y:S01]  /*8ca0*/  FFMA.FTZ R10, R10, R39, -R105 ;  /* 0x000000270a0a7223 */ /* 0x000fe20000010869 */
[----:B------:R-:W-:Y:S01]  /*8cb0*/  HADD2.F32 R34, -RZ, R31.H0_H0 ;  /* 0x2000001fff227230 */ /* 0x000fe20000004100 */
[----:B------:R-:W-:Y:S01]  /*8cc0*/  F2FP.SATFINITE.E4M3.F32.PACK_AB_MERGE_C R14, R43, R14, R44 ;  /* 0x0000000e2b0e723e */ /* 0x000fe2000480702c */
[----:B------:R-:W-:Y:S01]  /*8cd0*/  HADD2.F32 R39, -RZ, R37.H0_H0 ;  /* 0x20000025ff277230 */ /* 0x000fe20000004100 */
[----:B------:R-:W-:Y:S01]  /*8ce0*/  F2FP.SATFINITE.E4M3.F32.PACK_AB_MERGE_C R12, R113, R30, R12 ;  /* 0x0000001e710c723e */ /* 0x000fe2000480700c */
[----:B------:R-:W-:Y:S02]  /*8cf0*/  HADD2.F32 R36, -RZ, R31.H1_H1 ;  /* 0x3000001fff247230 */ /* 0x000fe40000004100 */
[-C--:B------:R-:W-:Y:S01]  /*8d00*/  FMUL.FTZ R31, R28, R41.reuse ;  /* 0x000000291c1f7220 */ /* 0x080fe20000410000 */
[----:B------:R-:W-:Y:S01]  /*8d10*/  FMUL.FTZ R43, R34, R41 ;  /* 0x00000029222b7220 */ /* 0x000fe20000410000 */
[----:B------:R-:W-:Y:S01]  /*8d20*/  HADD2.F32 R41, -RZ, R38.H1_H1 ;  /* 0x30000026ff297230 */ /* 0x000fe20000004100 */
[----:B------:R-:W-:Y:S01]  /*8d30*/  F2FP.F16.E4M3.UNPACK_B R13, R13.H1 ;  /* 0x0000000dff0d723e */ /* 0x000fe200030006ff */
[----:B------:R-:W-:-:S02]  /*8d40*/  HADD2.F32 R30, -RZ, R29.H1_H1 ;  /* 0x3000001dff1e7230 */ /* 0x000fc40000004100 */
[----:B------:R-:W-:Y:S01]  /*8d50*/  FFMA.FTZ R29, R34, R39, R31 ;  /* 0x00000027221d7223 */ /* 0x000fe2000001001f */
[----:B------:R-:W-:Y:S01]  /*8d60*/  F2FP.F16.E4M3.UNPACK_B R31, R9.H1 ;  /* 0x00000009ff1f723e */ /* 0x000fe200030006ff */
[----:B------:R-:W-:Y:S01]  /*8d70*/  FFMA.FTZ R28, R28, R39, -R43 ;  /* 0x000000271c1c7223 */ /* 0x000fe2000001082b */
[----:B------:R-:W-:Y:S01]  /*8d80*/  F2FP.F16.E4M3.UNPACK_B R38, R7.H1 ;  /* 0x00000007ff26723e */ /* 0x000fe200030006ff */
[----:B------:R-:W-:Y:S02]  /*8d90*/  HADD2.F32 R37, -RZ, R37.H1_H1 ;  /* 0x30000025ff257230 */ /* 0x000fe40000004100 */
[-C--:B------:R-:W-:Y:S01]  /*8da0*/  FMUL.FTZ R39, R36, R41.reuse ;  /* 0x0000002924277220 */ /* 0x080fe20000410000 */
[----:B------:R-:W-:Y:S01]  /*8db0*/  FMUL.FTZ R41, R30, R41 ;  /* 0x000000291e297220 */ /* 0x000fe20000410000 */
[----:B------:R-:W-:Y:S01]  /*8dc0*/  HADD2.F32 R34, -RZ, R13.H0_H0 ;  /* 0x2000000dff227230 */ /* 0x000fe20000004100 */
[----:B------:R-:W-:Y:S01]  /*8dd0*/  F2FP.F16.E4M3.UNPACK_B R6, R6.H1 ;  /* 0x00000006ff06723e */ /* 0x000fe200030006ff */
[----:B------:R-:W-:-:S02]  /*8de0*/  HADD2.F32 R7, -RZ, R31.H0_H0 ;  /* 0x2000001fff077230 */ /* 0x000fc40000004100 */
[-C--:B------:R-:W-:Y:S01]  /*8df0*/  FFMA.FTZ R9, R30, R37.reuse, -R39 ;  /* 0x000000251e097223 */ /* 0x080fe20000010827 */
[----:B------:R-:W-:Y:S02]  /*8e00*/  HADD2.F32 R13, -RZ, R13.H1_H1 ;  /* 0x3000000dff0d7230 */ /* 0x000fe40000004100 */
[----:B------:R-:W-:Y:S01]  /*8e10*/  FFMA.FTZ R30, R36, R37, R41 ;  /* 0x00000025241e7223 */ /* 0x000fe20000010029 */
[--C-:B------:R-:W-:Y:S01]  /*8e20*/  HADD2.F32 R40, -RZ, R38.reuse.H1_H1 ;  /* 0x30000026ff287230 */ /* 0x100fe20000004100 */
[----:B------:R-:W-:Y:S01]  /*8e30*/  F2FP.SATFINITE.E4M3.F32.PACK_AB_MERGE_C R42, R107, R42, RZ ;  /* 0x0000002a6b2a723e */ /* 0x000fe200048070ff */
[----:B------:R-:W-:Y:S01]  /*8e40*/  HADD2.F32 R31, -RZ, R31.H1_H1 ;  /* 0x3000001fff1f7230 */ /* 0x000fe20000004100 */
[----:B------:R-:W-:Y:S01]  /*8e50*/  F2FP.F16.E4M3.UNPACK_B R39, R4 ;  /* 0x00000004ff27723e */ /* 0x000fe200020006ff */
[----:B------:R-:W-:Y:S01]  /*8e60*/  HADD2.F32 R37, -RZ, R38.H0_H0 ;  /* 0x20000026ff257230 */ /* 0x000fe20000004100 */
[----:B------:R-:W-:Y:S01]  /*8e70*/  F2FP.SATFINITE.E4M3.F32.PACK_AB_MERGE_C R10, R10, R47, R42 ;  /* 0x0000002f0a0a723e */ /* 0x000fe2000480702a */
[----:B------:R-:W-:-:S02]  /*8e80*/  HADD2.F32 R36, -RZ, R6.H0_H0 ;  /* 0x20000006ff247230 */ /* 0x000fc40000004100 */
[----:B------:R-:W-:Y:S02]  /*8e90*/  HADD2.F32 R38, -RZ, R6.H1_H1 ;  /* 0x30000006ff267230 */ /* 0x000fe40000004100 */
[-C--:B------:R-:W-:Y:S01]  /*8ea0*/  FMUL.FTZ R6, R13, R40.reuse ;  /* 0x000000280d067220 */ /* 0x080fe20000410000 */
[----:B------:R-:W-:Y:S01]  /*8eb0*/  FMUL.FTZ R40, R31, R40 ;  /* 0x000000281f287220 */ /* 0x000fe20000410000 */
[CC--:B------:R-:W-:Y:S01]  /*8ec0*/  FMUL.FTZ R42, R34.reuse, R37.reuse ;  /* 0x00000025222a7220 */ /* 0x0c0fe20000410000 */
[----:B------:R-:W-:Y:S01]  /*8ed0*/  FMUL.FTZ R37, R7, R37 ;  /* 0x0000002507257220 */ /* 0x000fe20000410000 */
[-C--:B------:R-:W-:Y:S01]  /*8ee0*/  FFMA.FTZ R46, R31, R38.reuse, -R6 ;  /* 0x000000261f2e7223 */ /* 0x080fe20000010806 */
[----:B------:R-:W-:Y:S01]  /*8ef0*/  F2FP.F16.E4M3.UNPACK_B R6, R11 ;  /* 0x0000000bff06723e */ /* 0x000fe200020006ff */
[----:B------:R-:W-:Y:S01]  /*8f00*/  FFMA.FTZ R45, R13, R38, R40 ;  /* 0x000000260d2d7223 */ /* 0x000fe20000010028 */
[----:B------:R-:W-:Y:S01]  /*8f10*/  F2FP.F16.E4M3.UNPACK_B R31, R15 ;  /* 0x0000000fff1f723e */ /* 0x000fe200020006ff */
[-C--:B------:R-:W-:Y:S01]  /*8f20*/  FFMA.FTZ R43, R7, R36.reuse, -R42 ;  /* 0x00000024072b7223 */ /* 0x080fe2000001082a */
[----:B------:R-:W-:Y:S01]  /*8f30*/  F2FP.F16.E4M3.UNPACK_B R11, R11.H1 ;  /* 0x0000000bff0b723e */ /* 0x000fe200030006ff */
        /* <DEDUP_REMOVED lines=9> */
[----:B------:R-:W-:Y:S01]  /*8fd0*/  F2FP.SATFINITE.E4M3.F32.PACK_AB_MERGE_C R43, R46, R43, RZ ;  /* 0x0000002b2e2b723e */ /* 0x000fe200048070ff */
[----:B------:R-:W-:Y:S01]  /*8fe0*/  HADD2.F32 R41, -RZ, R39.H0_H0 ;  /* 0x20000027ff297230 */ /* 0x000fe20000004100 */
[----:B------:R-:W-:Y:S01]  /*8ff0*/  F2FP.SATFINITE.E4M3.F32.PACK_AB_MERGE_C R44, R45, R44, RZ ;  /* 0x0000002c2d2c723e */ /* 0x000fe200048070ff */
[----:B------:R-:W-:-:S02]  /*9000*/  HADD2.F32 R38, -RZ, R5.H0_H0 ;  /* 0x20000005ff267230 */ /* 0x000fc40000004100 */
[-C--:B------:R-:W-:Y:S01]  /*9010*/  FMUL.FTZ R106, R4, R42.reuse ;  /* 0x0000002a046a7220 */ /* 0x080fe20000410000 */
[----:B------:R-:W-:Y:S02]  /*9020*/  HADD2.F32 R7, -RZ, R6.H0_H0 ;  /* 0x20000006ff077230 */ /* 0x000fe40000004100 */
[C---:B------:R-:W-:Y:S01]  /*9030*/  FMUL.FTZ R47, R13.reuse, R42 ;  /* 0x0000002a0d2f7220 */ /* 0x040fe20000410000 */
[----:B------:R-:W-:Y:S02]  /*9040*/  HADD2.F32 R15, -RZ, R15.H1_H1 ;  /* 0x3000000fff0f7230 */ /* 0x000fe40000004100 */
[----:B------:R-:W-:Y:S01]  /*9050*/  FMUL.FTZ R104, R34, R41 ;  /* 0x0000002922687220 */ /* 0x000fe20000410000 */
[----:B------:R-:W-:Y:S02]  /*9060*/  HADD2.F32 R40, -RZ, R40.H1_H1 ;  /* 0x30000028ff287230 */ /* 0x000fe40000004100 */
[----:B------:R-:W-:Y:S01]  /*9070*/  FFMA.FTZ R106, R13, R38, -R106 ;  /* 0x000000260d6a7223 */ /* 0x000fe2000001086a */
[----:B------:R-:W-:-:S02]  /*9080*/  HADD2.F32 R11, -RZ, R11.H1_H1 ;  /* 0x3000000bff0b7230 */ /* 0x000fc40000004100 */
[----:B------:R-:W-:Y:S01]  /*9090*/  FFMA.FTZ R47, R4, R38, R47 ;  /* 0x00000026042f7223 */ /* 0x000fe2000001002f */
[----:B------:R-:W-:Y:S02]  /*90a0*/  HADD2.F32 R37, -RZ, R36.H0_H0 ;  /* 0x20000024ff257230 */ /* 0x000fe40000004100 */
[----:B------:R-:W-:Y:S01]  /*90b0*/  FMUL.FTZ R41, R7, R41 ;  /* 0x0000002907297220 */ /* 0x000fe20000410000 */
[----:B------:R-:W-:Y:S02]  /*90c0*/  HADD2.F32 R6, -RZ, R6.H1_H1 ;  /* 0x30000006ff067230 */ /* 0x000fe40000004100 */
[-C--:B------:R-:W-:Y:S01]  /*90d0*/  FMUL.FTZ R38, R15, R40.reuse ;  /* 0x000000280f267220 */ /* 0x080fe20000410000 */
[----:B------:R-:W-:Y:S02]  /*90e0*/  HADD2.F32 R31, -RZ, R31.H1_H1 ;  /* 0x3000001fff1f7230 */ /* 0x000fe40000004100 */
[----:B------:R-:W-:Y:S01]  /*90f0*/  FMUL.FTZ R40, R11, R40 ;  /* 0x000000280b287220 */ /* 0x000fe20000410000 */
[----:B------:R-:W-:-:S02]  /*9100*/  HADD2.F32 R39, -RZ, R39.H1_H1 ;  /* 0x30000027ff277230 */ /* 0x000fc40000004100 */
[-C--:B------:R-:W-:Y:S01]  /*9110*/  FFMA.FTZ R41, R34, R37.reuse, R41 ;  /* 0x0000002522297223 */ /* 0x080fe20000010029 */
[----:B------:R-:W-:Y:S02]  /*9120*/  HADD2.F32 R4, -RZ, R5.H1_H1 ;  /* 0x30000005ff047230 */ /* 0x000fe40000004100 */
[----:B------:R-:W-:Y:S01]  /*9130*/  FFMA.FTZ R104, R7, R37, -R104 ;  /* 0x0000002507687223 */ /* 0x000fe20000010868 */
[----:B------:R-:W-:Y:S02]  /*9140*/  HADD2.F32 R36, -RZ, R36.H1_H1 ;  /* 0x30000024ff247230 */ /* 0x000fe40000004100 */
[-C--:B------:R-:W-:Y:S01]  /*9150*/  FMUL.FTZ R5, R31, R39.reuse ;  /* 0x000000271f057220 */ /* 0x080fe20000410000 */
[C---:B------:R-:W-:Y:S01]  /*9160*/  FMUL.FTZ R34, R6.reuse, R39 ;  /* 0x0000002706227220 */ /* 0x040fe20000410000 */
[-C--:B------:R-:W-:Y:S01]  /*9170*/  FFMA.FTZ R11, R11, R4.reuse, -R38 ;  /* 0x000000040b0b7223 */ /* 0x080fe20000010826 */
[----:B------:R-:W-:Y:S01]  /*9180*/  FFMA.FTZ R40, R15, R4, R40 ;  /* 0x000000040f287223 */ /* 0x000fe20000010028 */
[-C--:B------:R-:W-:Y:S01]  /*9190*/  FFMA.FTZ R5, R6, R36.reuse, -R5 ;  /* 0x0000002406057223 */ /* 0x080fe20000010805 */
[----:B------:R-:W-:Y:S01]  /*91a0*/  FFMA.FTZ R34, R31, R36, R34 ;  /* 0x000000241f227223 */ /* 0x000fe20000010022 */
[----:B------:R-:W-:-:S02]  /*91b0*/  F2FP.SATFINITE.E4M3.F32.PACK_AB_MERGE_C R9, R9, R28, R43 ;  /* 0x0000001c0909723e */ /* 0x000fc4000480702b */
[----:B------:R-:W-:Y:S02]  /*91c0*/  F2FP.SATFINITE.E4M3.F32.PACK_AB_MERGE_C R11, R11, R106, RZ ;  /* 0x0000006a0b0b723e */ /* 0x000fe400048070ff */
[----:B------:R-:W-:Y:S02]  /*91d0*/  F2FP.SATFINITE.E4M3.F32.PACK_AB_MERGE_C R40, R40, R47, RZ ;  /* 0x0000002f2828723e */ /* 0x000fe400048070ff */
[----:B------:R-:W-:Y:S02]  /*91e0*/  F2FP.SATFINITE.E4M3.F32.PACK_AB_MERGE_C R11, R5, R104, R11 ;  /* 0x00000068050b723e */ /* 0x000fe4000480700b */
[----:B------:R-:W-:Y:S02]  /*91f0*/  F2FP.SATFINITE.E4M3.F32.PACK_AB_MERGE_C R13, R30, R29, R44 ;  /* 0x0000001d1e0d723e */ /* 0x000fe4000480702c */
[----:B------:R-:W-:-:S07]  /*9200*/  F2FP.SATFINITE.E4M3.F32.PACK_AB_MERGE_C R15, R34, R41, R40 ;  /* 0x00000029220f723e */ /* 0x000fce0004807028 */
.L_x_1380:
[----:B------:R-:W-:Y:S05]  /*9210*/  BSYNC B1 ;  /* 0x0000000000017941 */ /* 0x000fea0003800000 */
.L_x_1379:
[----:B--2---:R2:W-:Y:S01]  /*9220*/  STG.E.128 desc[UR42][R32.64], R8 ;  /* 0x0000000820007986 */ /* 0x0045e2000c101d2a */
[----:B------:R-:W-:-:S13]  /*9230*/  ISETP.GE.AND P2, PT, R35, R117, PT ;  /* 0x000000752300720c */ /* 0x000fda0003f46270 */
[----:B------:R-:W-:Y:S05]  /*9240*/  @P2 BRA `(.L_x_1343) ;  /* 0x00000000009c2947 */ /* 0x000fea0003800000 */
[--C-:B------:R-:W-:Y:S02]  /*9250*/  SHF.R.S32.HI R4, RZ, 0x1f, R35.reuse ;  /* 0x0000001fff047819 */ /* 0x100fe40000011423 */
[----:B------:R-:W-:-:S04]  /*9260*/  IADD3 R35, P2, P3, R62, R96, R35 ;  /* 0x000000603e237210 */ /* 0x000fc80007b5e023 */
[----:B------:R-:W-:Y:S02]  /*9270*/  IADD3.X R4, R99, R116, R4, P2, P3 ;  /* 0x0000007463047210 */ /* 0x000fe400017e6404 */
[----:B------:R-:W-:-:S05]  /*9280*/  IADD3 R94, P2, R35, R94, RZ ;  /* 0x0000005e235e7210 */ /* 0x000fca0007f5e0ff */
[----:B------:R-:W-:-:S05]  /*9290*/  IMAD.X R95, R4, 0x1, R95, P2 ;  /* 0x00000001045f7824 */ /* 0x000fca00010e065f */
[----:B---3--:R4:W-:Y:S01]  /*92a0*/  STG.E.128 desc[UR42][R94.64], R12 ;  /* 0x0000000c5e007986 */ /* 0x0089e2000c101d2a */
[----:B------:R-:W-:Y:S05]  /*92b0*/  BRA `(.L_x_1343) ;  /* 0x0000000000807947 */ /* 0x000fea0003800000 */
.L_x_1336:
[----:B------:R-:W-:-:S06]  /*92c0*/  UISETP.NE.AND UP0, UPT, UR40, 0x3, UPT ;  /* 0x000000032800788c */ /* 0x000fcc000bf05270 */
[----:B------:R-:W-:-:S13]  /*92d0*/  PLOP3.LUT P1, PT, PT, PT, UP0, 0x80, 0x0 ;  /* 0x000000000000781c */ /* 0x000fda0003f2f008 */
[----:B------:R-:W-:Y:S05]  /*92e0*/  @!P1 BRA `(.L_x_1381) ;  /* 0x0000000000049947 */ /* 0x000fea0003800000 */
[----:B------:R-:W-:Y:S01]  /*92f0*/  BPT.TRAP 0x1 ;  /* 0x000000040000795c */ /* 0x000fe20000300000 */
.L_x_1381:
[----:B------:R-:W-:Y:S01]  /*9300*/  IMAD R108, R17, 0x8, R16 ;  /* 0x00000008116c7824 */ /* 0x000fe200078e0210 */
[----:B------:R-:W-:Y:S01]  /*9310*/  SHF.L.U32 R110, R174, 0x1f, RZ ;  /* 0x0000001fae6e7819 */ /* 0x000fe200000006ff */
[----:B------:R-:W-:Y:S01]  /*9320*/  IMAD R109, R25, -0x80, R2 ;  /* 0xffffff80196d7824 */ /* 0x000fe200078e0202 */
[----:B------:R-:W-:Y:S02]  /*9330*/  BSSY B1, `(.L_x_1382) ;  /* 0x0000004000017945 */ /* 0x000fe40003800000 */
[----:B------:R-:W0:Y:S02]  /*9340*/  SYNCS.PHASECHK.TRANS64.TRYWAIT P2, [R108+URZ+0x22890], R110 ;  /* 0x0228906e6c0075a7 */ /* 0x000e24000804017f */
[----:B------:R-:W-:Y:S01]  /*9350*/  VIMNMX R109, R109, 0x80, PT ;  /* 0x000000806d6d7848 */ /* 0x000fe20003fe0100 */
[----:B0-----:R-:W-:Y:S06]  /*9360*/  @!P2 BRA `(.L_x_1383) ;  /* 0x0000022400f0a947 */ /* 0x001fec0003800000 */
.L_x_1705:
[----:B------:R-:W-:Y:S05]  /*9370*/  BSYNC B1 ;  /* 0x0000000000017941 */ /* 0x000fea0003800000 */
.L_x_1382:
[----:B------:R-:W-:-:S13]  /*9380*/  ISETP.GE.AND P2, PT, R19, R109, PT ;  /* 0x0000006d1300720c */ /* 0x000fda0003f46270 */
[----:B------:R-:W-:Y:S05]  /*9390*/  @P2 BRA `(.L_x_1343) ;  /* 0x0000000000482947 */ /* 0x000fea0003800000 */
[----:B------:R-:W-:-:S13]  /*93a0*/  ISETP.NE.AND P2, PT, R64, RZ, PT ;  /* 0x000000ff4000720c */ /* 0x000fda0003f45270 */
[----:B------:R-:W1:Y:S04]  /*93b0*/  @P2 LDS.128 R4, [R97+0x16400] ;  /* 0x0164000061042984 */ /* 0x000e680000000c00 */
[----:B-1----:R-:W-:Y:S01]  /*93c0*/  @P2 STG.E.128 desc[UR42][R8.64], R4 ;  /* 0x0000000408002986 */ /* 0x002fe2000c101d2a */
        /* <DEDUP_REMOVED lines=14> */
[----:B-1----:R1:W-:Y:S02]  /*94b0*/  @P2 STG.E.128 desc[UR42][R8.64+0xa0], R4 ;  /* 0x0000a00408002986 */ /* 0x0023e4000c101d2a */
.L_x_1343:
[----:B------:R-:W-:Y:S05]  /*94c0*/  BSYNC B0 ;  /* 0x0000000000007941 */ /* 0x000fea0003800000 */
.L_x_1335:
[----:B-1234-:R-:W1:Y:S01]  /*94d0*/  S2R R4, SR_TID.X ;  /* 0x0000000000047919 */ /* 0x01ee620000002100 */
[----:B------:R-:W-:Y:S01]  /*94e0*/  @!PT LDS RZ, [RZ] ;  /* 0x00000000fffff984 */ /* 0x000fe20000000800 */
[----:B------:R-:W-:Y:S01]  /*94f0*/  @!PT LDS RZ, [RZ] ;  /* 0x00000000fffff984 */ /* 0x000fe20000000800 */
[----:B------:R-:W-:Y:S01]  /*9500*/  @!PT LDS RZ, [RZ] ;  /* 0x00000000fffff984 */ /* 0x000fe20000000800 */
[----:B------:R-:W-:Y:S01]  /*9510*/  @!PT LDS RZ, [RZ] ;  /* 0x00000000fffff984 */ /* 0x000fe20000000800 */
[----:B------:R2:W-:Y:S06]  /*9520*/  MEMBAR.ALL.CTA ;  /* 0x0000000000007992 */ /* 0x0005ec0000008000 */
[----:B--2---:R-:W2:Y:S01]  /*9530*/  FENCE.VIEW.ASYNC.S ;  /* 0x00000000000073c6 */ /* 0x004ea20000000000 */
[----:B------:R-:W-:Y:S05]  /*9540*/  WARPSYNC.ALL ;  /* 0x0000000000007948 */ /* 0x000fea0003800000 */
[----:B------:R-:W-:Y:S01]  /*9550*/  BSSY B0, `(.L_x_1384) ;  /* 0x0000009000007945 */ /* 0x000fe20003800000 */
[----:B-1----:R-:W-:Y:S01]  /*9560*/  LOP3.LUT R4, R4, 0x7f, RZ, 0xc0, !PT ;  /* 0x0000007f04047812 */ /* 0x002fe200078ec0ff */
[----:B--2---:R1:W-:Y:S03]  /*9570*/  BAR.SYNC.DEFER_BLOCKING R77, 0x80 ;  /* 0x0002004d0000751d */ /* 0x0043e60000010000 */
[----:B------:R-:W-:-:S13]  /*9580*/  ISETP.NE.AND P3, PT, R4, RZ, PT ;  /* 0x000000ff0400720c */ /* 0x000fda0003f65270 */
[----:B------:R-:W-:-:S05]  /*9590*/  @!P3 VIADD R4, R108, 0x228a0 ;  /* 0x000228a06c04b836 */ /* 0x000fca0000000000 */
[----:B------:R-:W-:-:S04]  /*95a0*/  @!P3 PRMT R4, RZ, 0x654, R4 ;  /* 0x00000654ff04b816 */ /* 0x000fc80000000004 */
[----:B------:R1:W-:Y:S01]  /*95b0*/  @!P3 SYNCS.ARRIVE.TRANS64.RED.A1T0 RZ, [R4+URZ], RZ ;  /* 0x000000ff04ffb9a7 */ /* 0x0003e2000810043f */
[----:B------:R-:W-:Y:S05]  /*95c0*/  @!P1 BRA `(.L_x_1385) ;  /* 0x0000000000049947 */ /* 0x000fea0003800000 */
[----:B------:R-:W-:Y:S01]  /*95d0*/  BPT.TRAP 0x1 ;  /* 0x000000040000795c */ /* 0x000fe20000300000 */
.L_x_1385:
[----:B------:R-:W-:Y:S05]  /*95e0*/  BSYNC B0 ;  /* 0x0000000000007941 */ /* 0x000fea0003800000 */
.L_x_1384:
[----:B------:R-:W2:Y:S01]  /*95f0*/  SYNCS.PHASECHK.TRANS64.TRYWAIT P1, [R108+URZ+0x228b0], R110 ;  /* 0x0228b06e6c0075a7 */ /* 0x000ea2000802017f */
[----:B------:R-:W-:Y:S04]  /*9600*/  BSSY B0, `(.L_x_1386) ;  /* 0x0000002000007945 */ /* 0x000fe80003800000 */
[----:B--2---:R-:W-:Y:S05]  /*9610*/  @!P1 BRA `(.L_x_1387) ;  /* 0x0000022400589947 */ /* 0x004fea0003800000 */
.L_x_1706:
[----:B------:R-:W-:Y:S05]  /*9620*/  BSYNC B0 ;  /* 0x0000000000007941 */ /* 0x000fea0003800000 */
.L_x_1386:
[----:B------:R-:W-:Y:S01]  /*9630*/  ISETP.GE.AND P1, PT, R19, R109, PT ;  /* 0x0000006d1300720c */ /* 0x000fe20003f26270 */
[----:B------:R-:W-:-:S12]  /*9640*/  BSSY B0, `(.L_x_1388) ;  /* 0x0000030000007945 */ /* 0x000fd80003800000 */
[----:B------:R-:W-:Y:S05]  /*9650*/  @P1 BRA `(.L_x_1389) ;  /* 0x0000000000b81947 */ /* 0x000fea0003800000 */
[----:B------:R-:W-:Y:S01]  /*9660*/  ULDC UR4, c[0x0][0x320] ;  /* 0x0000c80000047ab9 */ /* 0x000fe20000000800 */
[----:B------:R-:W-:Y:S01]  /*9670*/  PLOP3.LUT P5, PT, PT, PT, PT, 0x8, 0x0 ;  /* 0x000000000000781c */ /* 0x000fe20003fae170 */
[----:B-1----:R-:W-:Y:S01]  /*9680*/  IMAD.WIDE R4, R25, 0x80, R54 ;  /* 0x0000008019047825 */ /* 0x002fe200078e0236 */
[----:B------:R-:W-:Y:S01]  /*9690*/  ISETP.GE.AND P2, PT, R100, UR4, PT ;  /* 0x0000000464007c0c */ /* 0x000fe2000bf46270 */
[----:B------:R-:W-:Y:S01]  /*96a0*/  ULDC.64 UR6, c[0x0][0x328] ;  /* 0x0000ca0000067ab9 */ /* 0x000fe20000000a00 */
[----:B------:R-:W-:Y:S01]  /*96b0*/  PLOP3.LUT P4, PT, PT, PT, PT, 0x8, 0x0 ;  /* 0x000000000000781c */ /* 0x000fe20003f8e170 */
[----:B------:R-:W-:Y:S01]  /*96c0*/  IMAD.MOV.U32 R6, RZ, RZ, R60 ;  /* 0x000000ffff067224 */ /* 0x000fe200078e003c */
[----:B------:R-:W-:Y:S01]  /*96d0*/  ULDC.64 UR8, c[0x0][0x318] ;  /* 0x0000c60000087ab9 */ /* 0x000fe20000000a00 */
[----:B------:R-:W-:Y:S02]  /*96e0*/  IMAD.MOV.U32 R7, RZ, RZ, R65 ;  /* 0x000000ffff077224 */ /* 0x000fe400078e0041 */
[----:B------:R-:W-:-:S02]  /*96f0*/  IMAD R5, R5, UR6, RZ ;  /* 0x0000000605057c24 */ /* 0x000fc4000f8e02ff */
[----:B------:R-:W-:Y:S02]  /*9700*/  IMAD R13, R17, 0x4000, R195 ;  /* 0x00004000110d7824 */ /* 0x000fe400078e02c3 */
[----:B------:R-:W-:Y:S02]  /*9710*/  IMAD.WIDE.U32 R6, R4, UR6, R6 ;  /* 0x0000000604067c25 */ /* 0x000fe4000f8e0006 */
[----:B------:R-:W-:Y:S02]  /*9720*/  @!P2 LOP3.LUT P1, RZ, R184, 0x2, RZ, 0xc0, !PT ;  /* 0x00000002b8ffa812 */ /* 0x000fe4000782c0ff */
[----:B------:R-:W-:Y:S02]  /*9730*/  IMAD R5, R4, UR7, R5 ;  /* 0x0000000704057c24 */ /* 0x000fe4000f8e0205 */
[----:B------:R-:W-:Y:S01]  /*9740*/  @!P2 PLOP3.LUT P5, PT, P1, PT, PT, 0x80, 0x0 ;  /* 0x000000000000a81c */ /* 0x000fe20000faf070 */
[----:B------:R-:W-:Y:S01]  /*9750*/  @!P2 VIADD R4, R13, 0x20 ;  /* 0x000000200d04a836 */ /* 0x000fe20000000000 */
[----:B------:R-:W-:-:S11]  /*9760*/  ISETP.GE.AND P1, PT, R92, UR4, PT ;  /* 0x000000045c007c0c */ /* 0x000fd6000bf26270 */
[C---:B------:R-:W-:Y:S02]  /*9770*/  @P5 VIADD R4, R13.reuse, 0xffffffe0 ;  /* 0xffffffe00d045836 */ /* 0x040fe40000000000 */
[----:B------:R-:W-:Y:S01]  /*9780*/  @!P1 LOP3.LUT P6, RZ, R184, 0x4, RZ, 0xc0, !PT ;  /* 0x00000004b8ff9812 */ /* 0x000fe200078cc0ff */
[----:B------:R-:W-:Y:S02]  /*9790*/  @!P1 VIADD R10, R13, 0x40 ;  /* 0x000000400d0a9836 */ /* 0x000fe40000000000 */
[----:B------:R-:W-:Y:S01]  /*97a0*/  @!P2 IMAD.IADD R11, R16, 0x1, R4 ;  /* 0x00000001100ba824 */ /* 0x000fe200078e0204 */
[----:B------:R-:W-:Y:S02]  /*97b0*/  @!P1 PLOP3.LUT P4, PT, P6, PT, PT, 0x80, 0x0 ;  /* 0x000000000000981c */ /* 0x000fe4000378f070 */
[----:B------:R-:W-:-:S04]  /*97c0*/  IADD3 R8, P6, R6, UR8, RZ ;  /* 0x0000000806087c10 */ /* 0x000fc8000ffde0ff */
[----:B------:R-:W-:Y:S02]  /*97d0*/  IADD3.X R9, R7, UR9, R5, P6, !PT ;  /* 0x0000000907097c10 */ /* 0x000fe4000b7fe405 */
[----:B------:R-:W1:Y:S05]  /*97e0*/  @!P2 LDS.128 R4, [R11+0x8400] ;  /* 0x008400000b04a984 */ /* 0x000e6a0000000c00 */
[----:B------:R-:W-:-:S04]  /*97f0*/  @P4 VIADD R10, R13, 0xffffffc0 ;  /* 0xffffffc00d0a4836 */ /* 0x000fc80000000000 */
[----:B------:R-:W-:Y:S01]  /*9800*/  @!P1 IMAD.IADD R12, R16, 0x1, R10 ;  /* 0x00000001100c9824 */ /* 0x000fe200078e020a */
[----:B-1----:R-:W-:Y:S04]  /*9810*/  @!P2 STG.E.128 desc[UR42][R8.64+0x20], R4 ;  /* 0x000020040800a986 */ /* 0x002fe8000c101d2a */
[----:B------:R-:W1:Y:S04]  /*9820*/  @!P1 LDS.128 R4, [R12+0x8400] ;  /* 0x008400000c049984 */ /* 0x000e680000000c00 */
[----:B-1----:R-:W-:Y:S01]  /*9830*/  @!P1 STG.E.128 desc[UR42][R8.64+0x40], R4 ;  /* 0x0000400408009986 */ /* 0x002fe2000c101d2a */
[----:B------:R-:W-:-:S13]  /*9840*/  ISETP.GE.AND P1, PT, R22, UR4, PT ;  /* 0x0000000416007c0c */ /* 0x000fda000bf26270 */
[----:B------:R-:W-:-:S05]  /*9850*/  @!P1 IMAD.IADD R10, R16, 0x1, R13 ;  /* 0x00000001100a9824 */ /* 0x000fca00078e020d */
[----:B------:R-:W1:Y:S04]  /*9860*/  @!P1 LDS.128 R4, [R10+0x8400] ;  /* 0x008400000a049984 */ /* 0x000e680000000c00 */
[----:B-1----:R3:W-:Y:S01]  /*9870*/  @!P1 STG.E.128 desc[UR42][R8.64], R4 ;  /* 0x0000000408009986 */ /* 0x0027e2000c101d2a */
[----:B------:R-:W-:-:S13]  /*9880*/  ISETP.GE.AND P1, PT, R91, UR4, PT ;  /* 0x000000045b007c0c */ /* 0x000fda000bf26270 */
[----:B------:R-:W-:Y:S05]  /*9890*/  @P1 BRA `(.L_x_1389) ;  /* 0x0000000000281947 */ /* 0x000fea0003800000 */
[----:B------:R-:W-:Y:S01]  /*98a0*/  R2P PR, R184, 0x6 ;  /* 0x00000006b8007804 */ /* 0x000fe20000000000 */
[----:B---3--:R-:W-:Y:S02]  /*98b0*/  IMAD.MOV.U32 R4, RZ, RZ, -0x40 ;  /* 0xffffffc0ff047424 */ /* 0x008fe400078e00ff */
[----:B------:R-:W-:Y:S02]  /*98c0*/  IMAD.MOV.U32 R6, RZ, RZ, 0x40 ;  /* 0x00000040ff067424 */ /* 0x000fe400078e00ff */
[----:B------:R-:W-:Y:S01]  /*98d0*/  IMAD.MOV.U32 R5, RZ, RZ, 0x60 ;  /* 0x00000060ff057424 */ /* 0x000fe200078e00ff */
[----:B------:R-:W-:-:S07]  /*98e0*/  SEL R4, R4, 0x40, P2 ;  /* 0x0000004004047807 */ /* 0x000fce0001000000 */
[----:B------:R-:W-:Y:S01]  /*98f0*/  @P2 IADD3 R5, -R6, 0x20, RZ ;  /* 0x0000002006052810 */ /* 0x000fe20007ffe1ff */
[----:B------:R-:W-:-:S05]  /*9900*/  @P1 VIADD R5, R4, 0xffffffe0 ;  /* 0xffffffe004051836 */ /* 0x000fca0000000000 */
[----:B------:R-:W-:-:S06]  /*9910*/  IADD3 R5, R16, R13, R5 ;  /* 0x0000000d10057210 */ /* 0x000fcc0007ffe005 */
[----:B------:R-:W1:Y:S04]  /*9920*/  LDS.128 R4, [R5+0x8400] ;  /* 0x0084000005047984 */ /* 0x000e680000000c00 */
[----:B-1----:R4:W-:Y:S02]  /*9930*/  STG.E.128 desc[UR42][R8.64+0x60], R4 ;  /* 0x0000600408007986 */ /* 0x0029e4000c101d2a */
.L_x_1389:
[----:B------:R-:W-:Y:S05]  /*9940*/  BSYNC B0 ;  /* 0x0000000000007941 */ /* 0x000fea0003800000 */
.L_x_1388:
[----:B------:R-:W-:Y:S01]  /*9950*/  @!PT LDS RZ, [RZ] ;  /* 0x00000000fffff984 */ /* 0x000fe20000000800 */
[----:B------:R-:W-:Y:S01]  /*9960*/  @!PT LDS RZ, [RZ] ;  /* 0x00000000fffff984 */ /* 0x000fe20000000800 */
[----:B------:R-:W-:Y:S01]  /*9970*/  @!PT LDS RZ, [RZ] ;  /* 0x00000000fffff984 */ /* 0x000fe20000000800 */
[----:B------:R-:W-:Y:S01]  /*9980*/  @!PT LDS RZ, [RZ] ;  /* 0x00000000fffff984 */ /* 0x000fe20000000800 */
[----:B------:R5:W-:Y:S06]  /*9990*/  MEMBAR.ALL.CTA ;  /* 0x0000000000007992 */ /* 0x000bec0000008000 */
[----:B-----5:R-:W5:Y:S01]  /*99a0*/  FENCE.VIEW.ASYNC.S ;  /* 0x00000000000073c6 */ /* 0x020f620000000000 */
[----:B------:R-:W-:Y:S02]  /*99b0*/  VIADD R17, R17, 0x1 ;  /* 0x0000000111117836 */ /* 0x000fe40000000000 */
[----:B0-2---:R-:W-:Y:S01]  /*99c0*/  @!P3 VIADD R108, R108, 0x228c0 ;  /* 0x000228c06c6cb836 */ /* 0x005fe20000000000 */
[----:B-----5:R0:W-:Y:S02]  /*99d0*/  BAR.SYNC.DEFER_BLOCKING R77, 0x80 ;  /* 0x0002004d0000751d */ /* 0x0201e40000010000 */
[----:B------:R-:W-:-:S02]  /*99e0*/  ISETP.NE.AND P1, PT, R17, 0x2, PT ;  /* 0x000000021100780c */ /* 0x000fc40003f25270 */
[----:B------:R-:W-:Y:S02]  /*99f0*/  @!P3 PRMT R108, RZ, 0x654, R108 ;  /* 0x00000654ff6cb816 */ /* 0x000fe4000000006c */
[----:B---34-:R-:W-:Y:S02]  /*9a00*/  SEL R5, RZ, 0x1, P1 ;  /* 0x00000001ff057807 */ /* 0x018fe40000800000 */
[----:B------:R-:W-:Y:S02]  /*9a10*/  SEL R17, R17, RZ, P1 ;  /* 0x000000ff11117207 */ /* 0x000fe40000800000 */
[----:B------:R-:W-:Y:S01]  /*9a20*/  LOP3.LUT R174, R174, R5, RZ, 0x3c, !PT ;  /* 0x00000005aeae7212 */ /* 0x000fe200078e3cff */
[----:B------:R0:W-:Y:S01]  /*9a30*/  @!P3 SYNCS.ARRIVE.TRANS64.RED.A1T0 RZ, [R108+URZ], RZ ;  /* 0x000000ff6cffb9a7 */ /* 0x0001e2000810043f */
[----:B------:R-:W-:Y:S05]  /*9a40*/  @P0 BRA `(.L_x_1390) ;  /* 0xffffff9400300947 */ /* 0x000fea000383ffff */
[----:B-1----:R-:W1:Y:S01]  /*9a50*/  S2R R4, SR_TID.X ;  /* 0x0000000000047919 */ /* 0x002e620000002100 */
[----:B------:R-:W-:Y:S02]  /*9a60*/  PLOP3.LUT P0, PT, PT, PT, PT, 0x8, 0x0 ;  /* 0x000000000000781c */ /* 0x000fe40003f0e170 */
[----:B-1----:R-:W-:-:S04]  /*9a70*/  SHF.R.U32.HI R4, RZ, 0x7, R4 ;  /* 0x00000007ff047819 */ /* 0x002fc80000011604 */
[----:B------:R-:W-:-:S13]  /*9a80*/  ISETP.NE.AND P2, PT, R4, 0x1, PT ;  /* 0x000000010400780c */ /* 0x000fda0003f45270 */
[----:B------:R-:W-:Y:S06]  /*9a90*/  @!P2 BAR.ARV 0x9, 0x100 ;  /* 0x024400000000ab1d */ /* 0x000fec0000002000 */
.L_x_1330:
[----:B------:R-:W1:Y:S01]  /*9aa0*/  LDC R0, c[0x0][0x448] ;  /* 0x00011200ff007b82 */ /* 0x000e620000000800 */
[----:B------:R-:W-:-:S07]  /*9ab0*/  VIADD R5, R175, 0x7f ;  /* 0x0000007faf057836 */ /* 0x000fce0000000000 */
[----:B------:R-:W2:Y:S01]  /*9ac0*/  LDC.64 R2, c[0x0][0x9e0] ;  /* 0x00027800ff027b82 */ /* 0x000ea20000000a00 */
[----:B-1----:R-:W-:Y:S02]  /*9ad0*/  ISETP.NE.AND P1, PT, R0, 0x1, PT ;  /* 0x000000010000780c */ /* 0x002fe40003f25270 */
[----:B--2---:R-:W-:-:S11]  /*9ae0*/  ISETP.GE.AND P2, PT, R3, 0x1, PT ;  /* 0x000000010300780c */ /* 0x004fd60003f46270 */
[----:B------:R-:W1:Y:S08]  /*9af0*/  @P1 LDC R0, c[0x0][0x44c] ;  /* 0x00011300ff001b82 */ /* 0x000e700000000800 */
[----:B------:R-:W2:Y:S01]  /*9b00*/  @P1 LDC R7, c[0x0][0x450] ;  /* 0x00011400ff071b82 */ /* 0x000ea20000000800 */
[----:B-1----:R-:W-:-:S05]  /*9b10*/  @P1 IMAD.HI.U32 R0, R5, R0, RZ ;  /* 0x0000000005001227 */ /* 0x002fca00078e00ff */
[----:B--2---:R-:W-:-:S05]  /*9b20*/  @P1 SHF.R.U32.HI R5, RZ, R7, R0 ;  /* 0x00000007ff051219 */ /* 0x004fca0000011600 */
[----:B------:R-:W-:Y:S01]  /*9b30*/  IMAD.IADD R5, R48, 0x1, R5 ;  /* 0x0000000130057824 */ /* 0x000fe200078e0205 */
[----:B------:R-:W-:Y:S06]  /*9b40*/  @P0 BRA `(.L_x_1391) ;  /* 0x00000000000c0947 */ /* 0x000fec0003800000 */
[----:B------:R-:W1:Y:S01]  /*9b50*/  FENCE.VIEW.ASYNC.G ;  /* 0x00000000000073c6 */ /* 0x000e620000000100 */
[----:B------:R-:W-:Y:S05]  /*9b60*/  WARPSYNC.ALL ;  /* 0x0000000000007948 */ /* 0x000fea0003800000 */
[----:B-1----:R-:W-:Y:S06]  /*9b70*/  BAR.ARV 0xc, 0x180 ;  /* 0x0306000000007b1d */ /* 0x002fec0000002000 */
.L_x_1391:
[----:B------:R-:W-:Y:S01]  /*9b80*/  IMAD.IADD R2, R5, 0x1, R2 ;  /* 0x0000000105027824 */ /* 0x000fe200078e0202 */
[----:B------:R-:W-:Y:S06]  /*9b90*/  @!P2 BRA `(.L_x_1392) ;  /* 0x000000000048a947 */ /* 0x000fec0003800000 */
[C---:B------:R-:W-:Y:S01]  /*9ba0*/  ISETP.GT.AND P0, PT, R5.reuse, RZ, PT ;  /* 0x000000ff0500720c */ /* 0x040fe20003f04270 */
[----:B------:R-:W-:Y:S01]  /*9bb0*/  BSSY B0, `(.L_x_1393) ;  /* 0x000000e000007945 */ /* 0x000fe20003800000 */
[----:B------:R-:W-:-:S11]  /*9bc0*/  VIADD R0, R5, 0xffffffff ;  /* 0xffffffff05007836 */ /* 0x000fd60000000000 */
        /* <DEDUP_REMOVED lines=8> */
.L_x_1394:
[----:B------:R-:W-:-:S13]  /*9c50*/  ISETP.NE.AND P0, PT, R3, 0x1, PT ;  /* 0x000000010300780c */ /* 0x000fda0003f05270 */
[----:B------:R-:W1:Y:S02]  /*9c60*/  @P0 LDC.64 R4, c[0x0][0x9e8] ;  /* 0x00027a00ff040b82 */ /* 0x000e640000000a00 */
[----:B-1----:R-:W-:-:S05]  /*9c70*/  @P0 IMAD.HI.U32 R4, R0, R4, RZ ;  /* 0x0000000400040227 */ /* 0x002fca00078e00ff */
[----:B------:R-:W-:-:S07]  /*9c80*/  @P0 SHF.R.U32.HI R0, RZ, R5, R4 ;  /* 0x00000005ff000219 */ /* 0x000fce0000011604 */
.L_x_1395:
[----:B------:R-:W-:Y:S05]  /*9c90*/  BSYNC B0 ;  /* 0x0000000000007941 */ /* 0x000fea0003800000 */
.L_x_1393:
[----:B------:R-:W-:-:S05]  /*9ca0*/  IMAD R5, R0, R3, R3 ;  /* 0x0000000300057224 */ /* 0x000fca00078e0203 */
[----:B------:R-:W-:-:S07]  /*9cb0*/  VIMNMX R2, R2, R5, PT ;  /* 0x0000000502027248 */ /* 0x000fce0003fe0100 */
.L_x_1392:
[----:B------:R-:W1:Y:S01]  /*9cc0*/  @P1 LDC R0, c[0x0][0x44c] ;  /* 0x00011300ff001b82 */ /* 0x000e620000000800 */
[----:B------:R-:W-:Y:S01]  /*9cd0*/  VIADD R2, R2, 0x7f ;  /* 0x0000007f02027836 */ /* 0x000fe20000000000 */
[----:B------:R-:W-:Y:S01]  /*9ce0*/  ULDC UR4, c[0x0][0x9dc] ;  /* 0x0002770000047ab9 */ /* 0x000fe20000000800 */
[----:B------:R-:W-:-:S03]  /*9cf0*/  IMAD.MOV.U32 R7, RZ, RZ, R175 ;  /* 0x000000ffff077224 */ /* 0x000fc600078e00af */
[----:B------:R-:W-:Y:S02]  /*9d00*/  SHF.R.S32.HI R5, RZ, 0x1f, R2 ;  /* 0x0000001fff057819 */ /* 0x000fe40000011402 */
[----:B------:R-:W2:Y:S02]  /*9d10*/  @P1 LDC R9, c[0x0][0x450] ;  /* 0x00011400ff091b82 */ /* 0x000ea40000000800 */
[----:B------:R-:W-:Y:S01]  /*9d20*/  LEA.HI R5, R5, R2, RZ, 0x7 ;  /* 0x0000000205057211 */ /* 0x000fe200078f38ff */
[----:B-1----:R-:W-:-:S05]  /*9d30*/  @P1 IMAD.HI.U32 R0, R175, R0, RZ ;  /* 0x00000000af001227 */ /* 0x002fca00078e00ff */
[----:B--2---:R-:W-:Y:S02]  /*9d40*/  @P1 SHF.R.U32.HI R7, RZ, R9, R0 ;  /* 0x00000009ff071219 */ /* 0x004fe40000011600 */
        /* <DEDUP_REMOVED lines=15> */
.L_x_1398:
[----:B------:R-:W-:-:S13]  /*9e40*/  ISETP.NE.AND P0, PT, R3, 0x1, PT ;  /* 0x000000010300780c */ /* 0x000fda0003f05270 */
[----:B------:R-:W1:Y:S02]  /*9e50*/  @P0 LDC.64 R4, c[0x0][0x9e8] ;  /* 0x00027a00ff040b82 */ /* 0x000e640000000a00 */
[----:B-1----:R-:W-:-:S05]  /*9e60*/  @P0 IMAD.HI.U32 R4, R2, R4, RZ ;  /* 0x0000000402040227 */ /* 0x002fca00078e00ff */
[----:B------:R-:W-:-:S07]  /*9e70*/  @P0 SHF.R.U32.HI R2, RZ, R5, R4 ;  /* 0x00000005ff020219 */ /* 0x000fce0000011604 */
.L_x_1399:
[----:B------:R-:W-:Y:S05]  /*9e80*/  BSYNC B0 ;  /* 0x0000000000007941 */ /* 0x000fea0003800000 */
.L_x_1397:
[----:B------:R-:W-:-:S05]  /*9e90*/  IMAD R3, R2, R3, RZ ;  /* 0x0000000302037224 */ /* 0x000fca00078e02ff */
[----:B------:R-:W-:-:S07]  /*9ea0*/  VIMNMX R0, R0, R3, !PT ;  /* 0x0000000300007248 */ /* 0x000fce0007fe0100 */
.L_x_1396:
[----:B------:R-:W-:Y:S01]  /*9eb0*/  SHF.R.S32.HI R3, RZ, 0x1f, R0 ;  /* 0x0000001fff037819 */ /* 0x000fe20000011400 */
[----:B------:R-:W-:Y:S01]  /*9ec0*/  BSSY B0, `(.L_x_1400) ;  /* 0x0000026000007945 */ /* 0x000fe20003800000 */
[----:B------:R-:W-:Y:S02]  /*9ed0*/  IMAD.MOV.U32 R89, RZ, RZ, RZ ;  /* 0x000000ffff597224 */ /* 0x000fe400078e00ff */
[----:B------:R-:W-:-:S04]  /*9ee0*/  LEA.HI R3, R3, R0, RZ, 0x7 ;  /* 0x0000000003037211 */ /* 0x000fc800078f38ff */
[----:B------:R-:W-:-:S04]  /*9ef0*/  SHF.R.S32.HI R3, RZ, 0x7, R3 ;  /* 0x00000007ff037819 */ /* 0x000fc80000011403 */
[----:B------:R-:W-:-:S04]  /*9f00*/  VIMNMX R180, RZ, R3, !PT ;  /* 0x00000003ffb47248 */ /* 0x000fc80007fe0100 */
[----:B------:R-:W-:-:S13]  /*9f10*/  ISETP.GT.AND P0, PT, R27, R180, PT ;  /* 0x000000b41b00720c */ /* 0x000fda0003f04270 */
[----:B------:R-:W-:Y:S05]  /*9f20*/  @!P0 BRA `(.L_x_1401) ;  /* 0x00000000007c8947 */ /* 0x000fea0003800000 */
[----:B------:R-:W-:Y:S01]  /*9f30*/  ISETP.NE.AND P0, PT, R198, RZ, PT ;  /* 0x000000ffc600720c */ /* 0x000fe20003f05270 */
[----:B------:R-:W-:-:S03]  /*9f40*/  ULDC UR4, c[0x0][0x9f0] ;  /* 0x00027c0000047ab9 */ /* 0x000fc60000000800 */
[----:B------:R-:W-:-:S04]  /*9f50*/  SEL R6, R198, UR4, P0 ;  /* 0x00000004c6067c07 */ /* 0x000fc80008000000 */
[-C--:B------:R-:W-:Y:S02]  /*9f60*/  IABS R5, R6.reuse ;  /* 0x0000000600057213 */ /* 0x080fe40000000000 */
[----:B------:R-:W-:Y:S02]  /*9f70*/  IADD3 R0, R6, -0x1, R27 ;  /* 0xffffffff06007810 */ /* 0x000fe40007ffe01b */
[----:B------:R-:W1:Y:S01]  /*9f80*/  I2F.RP R4, R5 ;  /* 0x0000000500047306 */ /* 0x000e620000209400 */
[----:B------:R-:W-:Y:S02]  /*9f90*/  IABS R9, R6 ;  /* 0x0000000600097213 */ /* 0x000fe40000000000 */
[----:B------:R-:W-:-:S05]  /*9fa0*/  IMAD.IADD R0, R0, 0x1, -R180 ;  /* 0x0000000100007824 */ /* 0x000fca00078e0ab4 */
[----:B-1----:R-:W1:Y:S02]  /*9fb0*/  MUFU.RCP R4, R4 ;  /* 0x0000000400047308 */ /* 0x002e640000001000 */
[----:B-1----:R-:W-:Y:S02]  /*9fc0*/  VIADD R2, R4, 0xffffffe ;  /* 0x0ffffffe04027836 */ /* 0x002fe40000000000 */
[----:B------:R-:W-:-:S04]  /*9fd0*/  IMAD.MOV R4, RZ, RZ, -R9 ;  /* 0x000000ffff047224 */ /* 0x000fc800078e0a09 */
[----:B------:R1:W2:Y:S02]  /*9fe0*/  F2I.FTZ.U32.TRUNC.NTZ R3, R2 ;  /* 0x0000000200037305 */ /* 0x0002a4000021f000 */
[----:B-1----:R-:W-:Y:S02]  /*9ff0*/  IMAD.MOV.U32 R2, RZ, RZ, RZ ;  /* 0x000000ffff027224 */ /* 0x002fe400078e00ff */
[----:B--2---:R-:W-:-:S04]  /*a000*/  IMAD.MOV R8, RZ, RZ, -R3 ;  /* 0x000000ffff087224 */ /* 0x004fc800078e0a03 */
[----:B------:R-:W-:Y:S01]  /*a010*/  IMAD R7, R8, R5, RZ ;  /* 0x0000000508077224 */ /* 0x000fe200078e02ff */
[----:B------:R-:W-:Y:S02]  /*a020*/  IABS R8, R0 ;  /* 0x0000000000087213 */ /* 0x000fe40000000000 */
[----:B------:R-:W-:Y:S01]  /*a030*/  LOP3.LUT R0, R0, R6, RZ, 0x3c, !PT ;  /* 0x0000000600007212 */ /* 0x000fe200078e3cff */
[----:B------:R-:W-:-:S03]  /*a040*/  IMAD.HI.U32 R3, R3, R7, R2 ;  /* 0x0000000703037227 */ /* 0x000fc600078e0002 */
[----:B------:R-:W-:Y:S01]  /*a050*/  ISETP.GE.AND P2, PT, R0, RZ, PT ;  /* 0x000000ff0000720c */ /* 0x000fe20003f46270 */
        /* <DEDUP_REMOVED lines=12> */
.L_x_1401:
[----:B------:R-:W-:Y:S05]  /*a120*/  BSYNC B0 ;  /* 0x0000000000007941 */ /* 0x000fea0003800000 */
.L_x_1400:
[-C--:B------:R-:W-:Y:S01]  /*a130*/  IMAD R180, R200, R89.reuse, R180 ;  /* 0x00000059c8b47224 */ /* 0x080fe200078e02b4 */
[----:B------:R-:W-:Y:S01]  /*a140*/  PLOP3.LUT P0, PT, PT, PT, PT, 0x80, 0x0 ;  /* 0x000000000000781c */ /* 0x000fe20003f0f070 */
[----:B------:R-:W-:Y:S01]  /*a150*/  IMAD.MOV.U32 R5, RZ, RZ, RZ ;  /* 0x000000ffff057224 */ /* 0x000fe200078e00ff */
[----:B------:R-:W-:Y:S02]  /*a160*/  CS2R R74, SRZ ;  /* 0x00000000004a7805 */ /* 0x000fe4000001ff00 */
[----:B------:R-:W-:Y:S02]  /*a170*/  CS2R R44, SRZ ;  /* 0x00000000002c7805 */ /* 0x000fe4000001ff00 */
[----:B------:R-:W-:Y:S02]  /*a180*/  VIADDMNMX R89, R180, R89, R27, PT ;  /* 0x00000059b4597246 */ /* 0x000fe4000380011b */
[----:B------:R-:W-:Y:S02]  /*a190*/  CS2R R56, SRZ ;  /* 0x0000000000387805 */ /* 0x000fe4000001ff00 */
[----:B------:R-:W-:-:S02]  /*a1a0*/  CS2R R42, SRZ ;  /* 0x00000000002a7805 */ /* 0x000fc4000001ff00 */
[----:B------:R-:W-:Y:S02]  /*a1b0*/  CS2R R36, SRZ ;  /* 0x0000000000247805 */ /* 0x000fe4000001ff00 */
[----:B------:R-:W-:Y:S01]  /*a1c0*/  ISETP.GT.AND P1, PT, R89, R180, PT ;  /* 0x000000b45900720c */ /* 0x000fe20003f24270 */
        /* <DEDUP_REMOVED lines=34> */
[----:B------:R-:W-:Y:S02]  /*a3f0*/  IMAD.MOV.U32 R82, RZ, RZ, RZ ;  /* 0x000000ffff527224 */ /* 0x000fe400078e00ff */
[----:B------:R-:W-:Y:S02]  /*a400*/  IMAD.MOV.U32 R137, RZ, RZ, RZ ;  /* 0x000000ffff897224 */ /* 0x000fe400078e00ff */
[----:B------:R-:W-:Y:S02]  /*a410*/  IMAD.MOV.U32 R6, RZ, RZ, RZ ;  /* 0x000000ffff067224 */ /* 0x000fe400078e00ff */
[----:B------:R-:W-:Y:S02]  /*a420*/  IMAD.MOV.U32 R78, RZ, RZ, RZ ;  /* 0x000000ffff4e7224 */ /* 0x000fe400078e00ff */
[----:B------:R-:W-:Y:S01]  /*a430*/  IMAD.MOV.U32 R147, RZ, RZ, RZ ;  /* 0x000000ffff937224 */ /* 0x000fe200078e00ff */
[----:B------:R-:W-:Y:S06]  /*a440*/  @!P1 BRA `(.L_x_1402) ;  /* 0x0000015400649947 */ /* 0x000fec0003800000 */
[----:B------:R-:W-:-:S03]  /*a450*/  UMOV UR4, 0xffffffff ;  /* 0xffffffff00047882 */ /* 0x000fc60000000000 */
[----:B------:R-:W-:Y:S05]  /*a460*/  BRA.DIV UR4, `(.L_x_1403) ;  /* 0x0000021604d87947 */ /* 0x000fea000b800000 */
[----:B------:R-:W1:Y:S02]  /*a470*/  S2R R0, SR_TID.X ;  /* 0x0000000000007919 */ /* 0x000e640000002100 */
[----:B-1----:R-:W-:-:S05]  /*a480*/  VIADD R2, R0, 0xffffff80 ;  /* 0xffffff8000027836 */ /* 0x002fca0000000000 */
[----:B------:R-:W-:-:S04]  /*a490*/  SHF.R.S32.HI R0, RZ, 0x1f, R2 ;  /* 0x0000001fff007819 */ /* 0x000fc80000011402 */
[----:B------:R-:W-:-:S04]  /*a4a0*/  LEA.HI R0, R0, R2, RZ, 0x7 ;  /* 0x0000000200007211 */ /* 0x000fc800078f38ff */
[----:B------:R-:W-:-:S05]  /*a4b0*/  SHF.R.S32.HI R0, RZ, 0x7, R0 ;  /* 0x00000007ff007819 */ /* 0x000fca0000011400 */
[----:B------:R1:W2:Y:S02]  /*a4c0*/  SHFL.IDX PT, R179, R0, RZ, 0x1f ;  /* 0x00001fff00b37589 */ /* 0x0002a400000e0000 */
.L_x_1709:
[----:B-12---:R-:W-:Y:S01]  /*a4d0*/  LEA.HI R0, R179, R179, RZ, 0x1 ;  /* 0x000000b3b3007211 */ /* 0x006fe200078f08ff */
        /* <DEDUP_REMOVED lines=12> */
[----:B------:R1:W2:Y:S01]  /*a5a0*/  LDC.64 R2, c[0x4][R0] ;  /* 0x0100000000027b82 */ /* 0x0002a20000000a00 */
        /* <DEDUP_REMOVED lines=8> */
[----:B-1----:R-:W-:-:S07]  /*a630*/  IMAD.MOV.U32 R13, RZ, RZ, RZ ;  /* 0x000000ffff0d7224 */ /* 0x002fce00078e00ff */
[----:B------:R-:W-:-:S07]  /*a640*/  LEPC R20, `(.L_x_1404) ;  /* 0x000000001014794e */ /* 0x000fce0000000000 */
[----:B0-2--5:R-:W-:Y:S05]  /*a650*/  CALL.ABS.NOINC R2 ;  /* 0x0000000002007343 */ /* 0x025fea0003c00000 */
.L_x_1404:
[----:B------:R-:W-:Y:S01]  /*a660*/  ULDC.64 UR6, c[0x0][0x998] ;  /* 0x0002660000067ab9 */ /* 0x000fe20000000a00 */
[----:B------:R-:W-:Y:S01]  /*a670*/  ULDC.64 UR4, c[0x0][0x990] ;  /* 0x0002640000047ab9 */ /* 0x000fe20000000a00 */
[----:B------:R-:W-:Y:S02]  /*a680*/  ISETP.NE.U32.AND P1, PT, RZ, UR6, PT ;  /* 0x00000006ff007c0c */ /* 0x000fe4000bf25070 */
[----:B------:R-:W-:Y:S02]  /*a690*/  ISETP.NE.U32.AND P0, PT, RZ, UR4, PT ;  /* 0x00000004ff007c0c */ /* 0x000fe4000bf05070 */
[----:B------:R-:W-:Y:S02]  /*a6a0*/  ISETP.NE.AND.EX P1, PT, RZ, UR7, PT, P1 ;  /* 0x00000007ff007c0c */ /* 0x000fe4000bf25310 */
[----:B------:R-:W-:-:S11]  /*a6b0*/  ISETP.NE.AND.EX P0, PT, RZ, UR5, PT, P0 ;  /* 0x00000005ff007c0c */ /* 0x000fd6000bf05300 */
[----:B------:R-:W1:Y:S01]  /*a6c0*/  @P1 LDC.64 R8, c[0x0][0x9b8] ;  /* 0x00026e00ff081b82 */ /* 0x000e620000000a00 */
[--C-:B------:R-:W-:Y:S02]  /*a6d0*/  @P1 SHF.R.S32.HI R5, RZ, 0x1f, R183.reuse ;  /* 0x0000001fff051819 */ /* 0x100fe400000114b7 */
[----:B------:R-:W-:-:S05]  /*a6e0*/  @P0 SHF.R.S32.HI R3, RZ, 0x1f, R183 ;  /* 0x0000001fff030819 */ /* 0x000fca00000114b7 */
[----:B------:R-:W2:Y:S08]  /*a6f0*/  @P0 LDC.64 R6, c[0x0][0x9a8] ;  /* 0x00026a00ff060b82 */ /* 0x000eb00000000a00 */
[----:B------:R-:W3:Y:S08]  /*a700*/  @P0 LDC.64 R10, c[0x0][0x9b0] ;  /* 0x00026c00ff0a0b82 */ /* 0x000ef00000000a00 */
[----:B------:R-:W4:Y:S01]  /*a710*/  @P1 LDC.64 R12, c[0x0][0x9c0] ;  /* 0x00027000ff0c1b82 */ /* 0x000f220000000a00 */
[----:B-1----:R-:W-:-:S02]  /*a720*/  @P1 IMAD R2, R5, R8, RZ ;  /* 0x0000000805021224 */ /* 0x002fc400078e02ff */
[----:B------:R-:W-:-:S04]  /*a730*/  @P1 IMAD.WIDE.U32 R4, R183, R8, RZ ;  /* 0x00000008b7041225 */ /* 0x000fc800078e00ff */
[----:B------:R-:W-:Y:S02]  /*a740*/  @P1 IMAD R9, R183, R9, R2 ;  /* 0x00000009b7091224 */ /* 0x000fe400078e0202 */
[-C--:B--2---:R-:W-:Y:S02]  /*a750*/  @P0 IMAD R0, R3, R6.reuse, RZ ;  /* 0x0000000603000224 */ /* 0x084fe400078e02ff */
[----:B------:R-:W-:-:S04]  /*a760*/  @P0 IMAD.WIDE.U32 R2, R183, R6, RZ ;  /* 0x00000006b7020225 */ /* 0x000fc800078e00ff */
[----:B------:R-:W-:Y:S02]  /*a770*/  @P0 IMAD R7, R183, R7, R0 ;  /* 0x00000007b7070224 */ /* 0x000fe400078e0200 */
[----:B------:R-:W-:Y:S02]  /*a780*/  @P1 IMAD.IADD R5, R5, 0x1, R9 ;  /* 0x0000000105051824 */ /* 0x000fe400078e0209 */
[----:B------:R-:W-:Y:S02]  /*a790*/  @P0 IMAD.IADD R3, R3, 0x1, R7 ;  /* 0x0000000103030824 */ /* 0x000fe400078e0207 */
[----:B------:R-:W-:Y:S02]  /*a7a0*/  IMAD.MOV.U32 R0, RZ, RZ, 0x3f800000 ;  /* 0x3f800000ff007424 */ /* 0x000fe400078e00ff */
[----:B---3--:R-:W-:-:S04]  /*a7b0*/  @P0 IMAD.WIDE.U32 R2, R192, R10, R2 ;  /* 0x0000000ac0020225 */ /* 0x008fc800078e0002 */
[----:B----4-:R-:W-:Y:S01]  /*a7c0*/  @P1 IMAD.WIDE.U32 R6, R192, R12, R4 ;  /* 0x0000000cc0061225 */ /* 0x010fe200078e0004 */
        /* <DEDUP_REMOVED lines=20> */
[----:B------:R1:W2:Y:S03]  /*a910*/  SYNCS.PHASECHK.TRANS64.TRYWAIT P0, [R16+URZ+0x22800], R3 ;  /* 0x02280003100075a7 */ /* 0x0002a6000800017f */
[----:B--2---:R-:W-:Y:S05]  /*a920*/  @!P0 NANOSLEEP.SYNCS 0x989680 ;  /* 0x009896800000895d */ /* 0x004fea0003900000 */
[----:B------:R-:W2:Y:S01]  /*a930*/  @!P0 SYNCS.PHASECHK.TRANS64 P0, [R16+URZ+0x22800], R3 ;  /* 0x02280003100085a7 */ /* 0x000ea2000800007f */
[----:B------:R-:W-:Y:S04]  /*a940*/  BSSY B0, `(.L_x_1406) ;  /* 0x0000006000007945 */ /* 0x000fe80003800000 */
[----:B--2---:R-:W-:Y:S05]  /*a950*/  @P0 BRA `(.L_x_1407) ;  /* 0x0000000000100947 */ /* 0x004fea0003800000 */
.L_x_1408:
[----:B--2---:R2:W3:Y:S02]  /*a960*/  SYNCS.PHASECHK.TRANS64.TRYWAIT P0, [R16+URZ+0x22800], R3 ;  /* 0x02280003100075a7 */ /* 0x0044e4000800017f */
[----:B---3--:R-:W-:Y:S05]  /*a970*/  @!P0 NANOSLEEP.SYNCS 0x989680 ;  /* 0x009896800000895d */ /* 0x008fea0003900000 */
[----:B------:R-:W3:Y:S02]  /*a980*/  @!P0 SYNCS.PHASECHK.TRANS64 P0, [R16+URZ+0x22800], R3 ;  /* 0x02280003100085a7 */ /* 0x000ee4000800007f */
[----:B---3--:R-:W-:Y:S05]  /*a990*/  @!P0 BRA `(.L_x_1408) ;  /* 0xfffffffc00f08947 */ /* 0x008fea000383ffff */
.L_x_1407:
[----:B------:R-:W-:Y:S05]  /*a9a0*/  BSYNC B0 ;  /* 0x0000000000007941 */ /* 0x000fea0003800000 */
.L_x_1406:
[----:B------:R-:W-:Y:S05]  /*a9b0*/  BRA `(.L_x_1409) ;  /* 0x0000006c00b47947 */ /* 0x000fea0003800000 */
.L_x_1405:
[----:B------:R-:W-:Y:S01]  /*a9c0*/  ULOP3.LUT UP0, URZ, UR39, 0x1bf, URZ, 0xc0, !UPT ;  /* 0x000001bf273f7892 */ /* 0x000fe2000f80c03f */
[----:B-----5:R-:W-:Y:S01]  /*a9d0*/  SHF.R.S32.HI R0, RZ, 0x1f, R24 ;  /* 0x0000001fff007819 */ /* 0x020fe20000011418 */
[----:B------:R-:W-:Y:S01]  /*a9e0*/  ULDC.64 UR4, c[0x0][0x3f8] ;  /* 0x0000fe0000047ab9 */ /* 0x000fe20000000a00 */
[----:B------:R-:W-:Y:S01]  /*a9f0*/  ULDC.64 UR6, c[0x0][0x408] ;  /* 0x0001020000067ab9 */ /* 0x000fe20000000a00 */
[----:B------:R-:W-:Y:S02]  /*aa00*/  IMAD.WIDE.U32 R26, R24, UR4, RZ ;  /* 0x00000004181a7c25 */ /* 0x000fe4000f8e00ff */
[----:B------:R-:W-:Y:S02]  /*aa10*/  PLOP3.LUT P0, PT, PT, PT, UP0, 0x80, 0x0 ;  /* 0x000000000000781c */ /* 0x000fe40003f0f008 */
[C---:B------:R-:W-:Y:S02]  /*aa20*/  IMAD R3, R0.reuse, UR4, RZ ;  /* 0x0000000400037c24 */ /* 0x040fe4000f8e02ff */
[----:B------:R-:W-:-:S02]  /*aa30*/  IMAD R5, R0, UR6, RZ ;  /* 0x0000000600057c24 */ /* 0x000fc4000f8e02ff */
[C---:B------:R-:W-:Y:S02]  /*aa40*/  IMAD R3, R24.reuse, UR5, R3 ;  /* 0x0000000518037c24 */ /* 0x040fe4000f8e0203 */
[C---:B------:R-:W-:Y:S02]  /*aa50*/  IMAD R5, R24.reuse, UR7, R5 ;  /* 0x0000000718057c24 */ /* 0x040fe4000f8e0205 */
[----:B------:R-:W-:-:S04]  /*aa60*/  IMAD.WIDE.U32 R24, R24, UR6, RZ ;  /* 0x0000000618187c25 */ /* 0x000fc8000f8e00ff */
[----:B------:R-:W-:Y:S01]  /*aa70*/  IMAD.IADD R29, R3, 0x1, R27 ;  /* 0x00000001031d7824 */ /* 0x000fe200078e021b */
[----:B------:R-:W-:Y:S01]  /*aa80*/  IADD3 R31, R5, R25, RZ ;  /* 0x00000019051f7210 */ /* 0x000fe20007ffe0ff */
        /* <DEDUP_REMOVED lines=16> */
[----:B0-2---:R-:W-:Y:S05]  /*ab90*/  CALL.ABS.NOINC R14 ;  /* 0x000000000e007343 */ /* 0x005fea0003c00000 */
.L_x_1410:
[----:B------:R-:W-:Y:S01]  /*aba0*/  ULDC.U8 UR4, c[0x0][0x410] ;  /* 0x0001040000047ab9 */ /* 0x000fe20000000000 */
[----:B------:R-:W-:Y:S01]  /*abb0*/  BSSY B0, `(.L_x_1411) ;  /* 0x00006c5000007945 */ /* 0x000fe20003800000 */
[----:B------:R-:W-:Y:S01]  /*abc0*/  ISETP.NE.AND P0, PT, RZ, UR4, PT ;  /* 0x00000004ff007c0c */ /* 0x000fe2000bf05270 */
[----:B------:R-:W-:-:S12]  /*abd0*/  IMAD.IADD R10, R19, 0x1, R175 ;  /* 0x00000001130a7824 */ /* 0x000fd800078e02af */
[----:B------:R-:W-:Y:S05]  /*abe0*/  @!P0 BRA `(.L_x_1412) ;  /* 0x0000003400848947 */ /* 0x000fea0003800000 */
[----:B------:R-:W1:Y:S01]  /*abf0*/  LDC R45, c[0x0][0x448] ;  /* 0x00011200ff2d7b82 */ /* 0x000e620000000800 */
[----:B------:R-:W-:Y:S01]  /*ac00*/  ULDC.64 UR4, c[0x0][0x3f8] ;  /* 0x0000fe0000047ab9 */ /* 0x000fe20000000a00 */
[----:B------:R-:W-:Y:S01]  /*ac10*/  IMAD.MOV.U32 R4, RZ, RZ, R26 ;  /* 0x000000ffff047224 */ /* 0x000fe200078e001a */
[----:B------:R-:W-:Y:S01]  /*ac20*/  ULDC.64 UR6, c[0x0][0x408] ;  /* 0x0001020000067ab9 */ /* 0x000fe20000000a00 */
[----:B------:R-:W-:Y:S01]  /*ac30*/  IMAD.MOV.U32 R6, RZ, RZ, R24 ;  /* 0x000000ffff067224 */ /* 0x000fe200078e0018 */
[----:B------:R-:W-:Y:S01]  /*ac40*/  ULDC.64 UR8, c[0x0][0x400] ;  /* 0x0001000000087ab9 */ /* 0x000fe20000000a00 */
[----:B------:R-:W-:Y:S01]  /*ac50*/  IMAD.MOV.U32 R7, RZ, RZ, R31 ;  /* 0x000000ffff077224 */ /* 0x000fe200078e001f */
[----:B-1----:R-:W-:-:S13]  /*ac60*/  ISETP.NE.AND P0, PT, R45, 0x1, PT ;  /* 0x000000012d00780c */ /* 0x002fda0003f05270 */
[----:B------:R-:W1:Y:S08]  /*ac70*/  @P0 LDC R3, c[0x0][0x44c] ;  /* 0x00011300ff030b82 */ /* 0x000e700000000800 */
[----:B------:R-:W2:Y:S01]  /*ac80*/  @P0 LDC R5, c[0x0][0x450] ;  /* 0x00011400ff050b82 */ /* 0x000ea20000000800 */
[----:B-1----:R-:W-:-:S04]  /*ac90*/  @P0 IMAD.HI.U32 R0, R10, R3, RZ ;  /* 0x000000030a000227 */ /* 0x002fc800078e00ff */
[----:B------:R-:W-:Y:S01]  /*aca0*/  IMAD.MOV.U32 R3, RZ, RZ, R10 ;  /* 0x000000ffff037224 */ /* 0x000fe200078e000a */
[----:B--2---:R-:W-:Y:S01]  /*acb0*/  @P0 SHF.R.U32.HI R3, RZ, R5, R0 ;  /* 0x00000005ff030219 */ /* 0x004fe20000011600 */
[----:B------:R-:W-:-:S03]  /*acc0*/  IMAD.MOV.U32 R5, RZ, RZ, R29 ;  /* 0x000000ffff057224 */ /* 0x000fc600078e001d */
[----:B------:R-:W-:Y:S01]  /*acd0*/  SHF.R.S32.HI R0, RZ, 0x1f, R3 ;  /* 0x0000001fff007819 */ /* 0x000fe20000011403 */
[----:B------:R-:W-:-:S04]  /*ace0*/  IMAD.WIDE.U32 R4, R3, UR4, R4 ;  /* 0x0000000403047c25 */ /* 0x000fc8000f8e0004 */
[----:B------:R-:W-:Y:S02]  /*acf0*/  IMAD R8, R0, UR4, RZ ;  /* 0x0000000400087c24 */ /* 0x000fe4000f8e02ff */
[----:B------:R-:W-:-:S04]  /*ad00*/  IMAD.WIDE.U32 R6, R3, UR6, R6 ;  /* 0x0000000603067c25 */ /* 0x000fc8000f8e0006 */
[C---:B------:R-:W-:Y:S01]  /*ad10*/  IMAD R13, R3.reuse, UR5, R8 ;  /* 0x00000005030d7c24 */ /* 0x040fe2000f8e0208 */
[----:B------:R-:W-:Y:S01]  /*ad20*/  ULDC.64 UR4, c[0x0][0x3e8] ;  /* 0x0000fa0000047ab9 */ /* 0x000fe20000000a00 */
[----:B------:R-:W-:Y:S01]  /*ad30*/  IMAD R8, R0, UR6, RZ ;  /* 0x0000000600087c24 */ /* 0x000fe2000f8e02ff */
[----:B------:R-:W-:Y:S01]  /*ad40*/  IADD3 R0, P0, R4, UR4, RZ ;  /* 0x0000000404007c10 */ /* 0x000fe2000ff1e0ff */
[----:B------:R-:W-:Y:S01]  /*ad50*/  UMOV UR4, 0xffffffff ;  /* 0xffffffff00047882 */ /* 0x000fe20000000000 */
[----:B------:R-:W-:Y:S01]  /*ad60*/  IADD3 R4, P1, R6, UR8, RZ ;  /* 0x0000000806047c10 */ /* 0x000fe2000ff3e0ff */
[----:B------:R-:W-:Y:S01]  /*ad70*/  IMAD R3, R3, UR7, R8 ;  /* 0x0000000703037c24 */ /* 0x000fe2000f8e0208 */
[----:B------:R-:W-:-:S04]  /*ad80*/  IADD3.X R13, R5, UR5, R13, P0, !PT ;  /* 0x00000005050d7c10 */ /* 0x000fc800087fe40d */
[----:B------:R-:W-:Y:S01]  /*ad90*/  IADD3.X R5, R7, UR9, R3, P1, !PT ;  /* 0x0000000907057c10 */ /* 0x000fe20008ffe403 */
[----:B------:R-:W-:Y:S06]  /*ada0*/  BRA.DIV UR4, `(.L_x_1413) ;  /* 0x0000020e04c87947 */ /* 0x000fec000b800000 */
[----:B------:R1:W2:Y:S04]  /*adb0*/  SHFL.IDX PT, R3, R13, RZ, 0x1e1f ;  /* 0x001e1fff0d037589 */ /* 0x0002a800000e0000 */
[----:B------:R-:W3:Y:S04]  /*adc0*/  SHFL.IDX PT, R0, R0, RZ, 0x1e1f ;  /* 0x001e1fff00007589 */ /* 0x000ee800000e0000 */
[----:B------:R-:W4:Y:S04]  /*add0*/  SHFL.IDX PT, R5, R5, RZ, 0x1e1f ;  /* 0x001e1fff05057589 */ /* 0x000f2800000e0000 */
[----:B-1----:R-:W0:Y:S02]  /*ade0*/  SHFL.IDX PT, R4, R4, RZ, 0x1e1f ;  /* 0x001e1fff04047589 */ /* 0x002e2400000e0000 */
.L_x_1715:
[----:B------:R-:W-:Y:S01]  /*adf0*/  IMAD R45, R168, R45, RZ ;  /* 0x0000002da82d7224 */ /* 0x000fe200078e02ff */
[----:B------:R-:W-:Y:S01]  /*ae00*/  BSSY B1, `(.L_x_1414) ;  /* 0x000004a000017945 */ /* 0x000fe20003800000 */
[----:B------:R-:W-:Y:S02]  /*ae10*/  CS2R R26, SRZ ;  /* 0x00000000001a7805 */ /* 0x000fe4000001ff00 */
[----:B------:R-:W-:Y:S02]  /*ae20*/  CS2R R32, SRZ ;  /* 0x0000000000207805 */ /* 0x000fe4000001ff00 */
[----:B------:R-:W-:Y:S02]  /*ae30*/  CS2R R34, SRZ ;  /* 0x0000000000227805 */ /* 0x000fe4000001ff00 */
[----:B------:R-:W-:Y:S02]  /*ae40*/  ISETP.GE.AND P0, PT, R10, R45, PT ;  /* 0x0000002d0a00720c */ /* 0x000fe40003f06270 */
        /* <DEDUP_REMOVED lines=11> */
[----:B------:R-:W-:-:S03]  /*af00*/  ULDC UR4, c[0x0][0x3f4] ;  /* 0x0000fd0000047ab9 */ /* 0x000fc60000000800 */
[----:B------:R-:W4:Y:S04]  /*af10*/  LDL R42, [R1+0xc] ;  /* 0x00000c00012a7983 */ /* 0x000f280000100800 */
[----:B------:R-:W4:Y:S01]  /*af20*/  LDL R48, [R1+0x4] ;  /* 0x0000040001307983 */ /* 0x000f220000100800 */
[----:B------:R-:W-:Y:S02]  /*af30*/  ISETP.GE.AND P5, PT, R172, UR4, PT ;  /* 0x00000004ac007c0c */ /* 0x000fe4000bfa6270 */
[----:B------:R-:W-:Y:S02]  /*af40*/  CS2R R36, SRZ ;  /* 0x0000000000247805 */ /* 0x000fe4000001ff00 */
[----:B------:R-:W-:Y:S02]  /*af50*/  ISETP.GE.AND P2, PT, R186, UR4, PT ;  /* 0x00000004ba007c0c */ /* 0x000fe4000bf46270 */
[----:B------:R-:W-:-:S02]  /*af60*/  CS2R R34, SRZ ;  /* 0x0000000000227805 */ /* 0x000fc4000001ff00 */
[----:B------:R-:W-:Y:S02]  /*af70*/  ISETP.GE.AND P3, PT, R185, UR4, PT ;  /* 0x00000004b9007c0c */ /* 0x000fe4000bf66270 */
[----:B------:R-:W-:-:S03]  /*af80*/  CS2R R30, SRZ ;  /* 0x00000000001e7805 */ /* 0x000fc6000001ff00 */
[----:B------:R-:W-:Y:S02]  /*af90*/  @!P5 SHF.R.S32.HI R12, RZ, 0x1f, R172 ;  /* 0x0000001fff0cd819 */ /* 0x000fe400000114ac */
[C---:B---3--:R-:W-:Y:S02]  /*afa0*/  @!P5 IADD3 R6, P0, R172.reuse, R0, RZ ;  /* 0x00000000ac06d210 */ /* 0x048fe40007f1e0ff */
[----:B0-----:R-:W-:Y:S02]  /*afb0*/  @!P5 IADD3 R8, P1, R172, R4, RZ ;  /* 0x00000004ac08d210 */ /* 0x001fe40007f3e0ff */
[----:B------:R-:W-:Y:S01]  /*afc0*/  @!P2 IADD3 R10, P4, R186, R0, RZ ;  /* 0x00000000ba0aa210 */ /* 0x000fe20007f9e0ff */
[--C-:B--2---:R-:W-:Y:S02]  /*afd0*/  @!P5 IMAD.X R7, R3, 0x1, R12.reuse, P0 ;  /* 0x000000010307d824 */ /* 0x104fe400000e060c */
[----:B----4-:R-:W-:Y:S01]  /*afe0*/  @!P5 IMAD.X R9, R5, 0x1, R12, P1 ;  /* 0x000000010509d824 */ /* 0x010fe200008e060c */
[----:B------:R-:W-:-:S02]  /*aff0*/  ISETP.GE.AND P1, PT, R188, UR4, PT ;  /* 0x00000004bc007c0c */ /* 0x000fc4000bf26270 */
[----:B------:R-:W5:Y:S01]  /*b000*/  @!P5 LD.E.64 R36, desc[UR42][R6.64] ;  /* 0x0000002a0624d980 */ /* 0x000f62000c101b00 */
[----:B------:R-:W-:-:S03]  /*b010*/  @!P2 IADD3 R12, P0, R186, R4, RZ ;  /* 0x00000004ba0ca210 */ /* 0x000fc60007f1e0ff */
[----:B------:R0:W5:Y:S01]  /*b020*/  @!P5 LD.E.64 R34, desc[UR42][R8.64] ;  /* 0x0000002a0822d980 */ /* 0x000162000c101b00 */
[----:B------:R-:W-:Y:S02]  /*b030*/  @!P3 IADD3 R40, P5, R185, R4, RZ ;  /* 0x00000004b928b210 */ /* 0x000fe40007fbe0ff */
[----:B------:R-:W-:Y:S02]  /*b040*/  CS2R R32, SRZ ;  /* 0x0000000000207805 */ /* 0x000fe4000001ff00 */
[----:B------:R-:W-:Y:S02]  /*b050*/  CS2R R28, SRZ ;  /* 0x00000000001c7805 */ /* 0x000fe4000001ff00 */
[----:B------:R-:W-:Y:S02]  /*b060*/  CS2R R26, SRZ ;  /* 0x00000000001a7805 */ /* 0x000fe4000001ff00 */
[----:B------:R-:W-:Y:S02]  /*b070*/  CS2R R24, SRZ ;  /* 0x0000000000187805 */ /* 0x000fe4000001ff00 */
[----:B------:R-:W-:-:S02]  /*b080*/  CS2R R20, SRZ ;  /* 0x0000000000147805 */ /* 0x000fc4000001ff00 */
[----:B------:R-:W-:Y:S02]  /*b090*/  CS2R R14, SRZ ;  /* 0x00000000000e7805 */ /* 0x000fe4000001ff00 */
[----:B0-----:R-:W-:Y:S01]  /*b0a0*/  CS2R R8, SRZ ;  /* 0x0000000000087805 */ /* 0x001fe2000001ff00 */
[--C-:B------:R-:W-:Y:S01]  /*b0b0*/  @!P2 IMAD.X R11, R3, 0x1, R43.reuse, P4 ;  /* 0x00000001030ba824 */ /* 0x100fe200020e062b */
[----:B------:R-:W-:Y:S01]  /*b0c0*/  @!P3 IADD3 R38, P4, R185, R0, RZ ;  /* 0x00000000b926b210 */ /* 0x000fe20007f9e0ff */
[C---:B------:R-:W-:Y:S02]  /*b0d0*/  @!P2 IMAD.X R13, R5.reuse, 0x1, R43, P0 ;  /* 0x00000001050da824 */ /* 0x040fe400000e062b */
[--C-:B------:R-:W-:Y:S01]  /*b0e0*/  @!P3 IMAD.X R41, R5, 0x1, R42.reuse, P5 ;  /* 0x000000010529b824 */ /* 0x100fe200028e062a */
[----:B------:R-:W5:Y:S01]  /*b0f0*/  @!P2 LD.E.64 R30, desc[UR42][R10.64] ;  /* 0x0000002a0a1ea980 */ /* 0x000f62000c101b00 */
[----:B------:R-:W-:Y:S01]  /*b100*/  @!P3 IMAD.X R39, R3, 0x1, R42, P4 ;  /* 0x000000010327b824 */ /* 0x000fe200020e062a */
[----:B------:R-:W-:-:S02]  /*b110*/  ISETP.GE.AND P0, PT, R187, UR4, PT ;  /* 0x00000004bb007c0c */ /* 0x000fc4000bf06270 */
[----:B------:R-:W5:Y:S01]  /*b120*/  @!P2 LD.E.64 R32, desc[UR42][R12.64] ;  /* 0x0000002a0c20a980 */ /* 0x000f62000c101b00 */
[----:B------:R-:W-:Y:S02]  /*b130*/  ISETP.GE.AND P2, PT, R189, UR4, PT ;  /* 0x00000004bd007c0c */ /* 0x000fe4000bf46270 */
[C---:B------:R-:W-:Y:S01]  /*b140*/  @!P1 IADD3 R42, P4, R188.reuse, R4, RZ ;  /* 0x00000004bc2a9210 */ /* 0x040fe20007f9e0ff */
[----:B------:R0:W5:Y:S04]  /*b150*/  @!P3 LD.E.64 R28, desc[UR42][R38.64] ;  /* 0x0000002a261cb980 */ /* 0x000168000c101b00 */
[----:B------:R1:W5:Y:S01]  /*b160*/  @!P3 LD.E.64 R26, desc[UR42][R40.64] ;  /* 0x0000002a281ab980 */ /* 0x000362000c101b00 */
[----:B------:R-:W-:Y:S01]  /*b170*/  @!P1 IADD3 R6, P3, R188, R0, RZ ;  /* 0x00000000bc069210 */ /* 0x000fe20007f7e0ff */
[----:B------:R-:W-:-:S04]  /*b180*/  @!P1 IMAD.X R43, R5, 0x1, R48, P4 ;  /* 0x00000001052b9824 */ /* 0x000fc800020e0630 */
[----:B------:R-:W-:Y:S01]  /*b190*/  @!P1 IMAD.X R7, R3, 0x1, R48, P3 ;  /* 0x0000000103079824 */ /* 0x000fe200018e0630 */
[----:B------:R2:W5:Y:S01]  /*b1a0*/  @!P1 LD.E.64 R20, desc[UR42][R42.64] ;  /* 0x0000002a2a149980 */ /* 0x000562000c101b00 */
[----:B------:R-:W-:-:S03]  /*b1b0*/  @!P0 IADD3 R46, P5, R187, R0, RZ ;  /* 0x00000000bb2e8210 */ /* 0x000fc60007fbe0ff */
[----:B------:R2:W5:Y:S01]  /*b1c0*/  @!P1 LD.E.64 R24, desc[UR42][R6.64] ;  /* 0x0000002a06189980 */ /* 0x000562000c101b00 */
[----:B0-----:R-:W-:Y:S02]  /*b1d0*/  @!P0 IADD3 R38, P1, R187, R4, RZ ;  /* 0x00000004bb268210 */ /* 0x001fe40007f3e0ff */
[C---:B-1----:R-:W-:Y:S02]  /*b1e0*/  @!P2 IADD3 R40, P3, R189.reuse, R0, RZ ;  /* 0x00000000bd28a210 */ /* 0x042fe40007f7e0ff */
[----:B------:R-:W-:Y:S02]  /*b1f0*/  @!P2 IADD3 R4, P4, R189, R4, RZ ;  /* 0x00000004bd04a210 */ /* 0x000fe40007f9e0ff */
[----:B------:R-:W-:Y:S01]  /*b200*/  CS2R R12, SRZ ;  /* 0x00000000000c7805 */ /* 0x000fe2000001ff00 */
[--C-:B------:R-:W-:Y:S01]  /*b210*/  @!P0 IMAD.X R39, R5, 0x1, R236.reuse, P1 ;  /* 0x0000000105278824 */ /* 0x100fe200008e06ec */
[----:B------:R-:W-:Y:S01]  /*b220*/  CS2R R10, SRZ ;  /* 0x00000000000a7805 */ /* 0x000fe2000001ff00 */
[----:B------:R-:W-:-:S02]  /*b230*/  @!P0 IMAD.X R47, R3, 0x1, R236, P5 ;  /* 0x00000001032f8824 */ /* 0x000fc400028e06ec */
[--C-:B------:R-:W-:Y:S01]  /*b240*/  @!P2 IMAD.X R41, R3, 0x1, R234.reuse, P3 ;  /* 0x000000010329a824 */ /* 0x100fe200018e06ea */
[----:B------:R2:W5:Y:S01]  /*b250*/  @!P0 LD.E.64 R12, desc[UR42][R38.64] ;  /* 0x0000002a260c8980 */ /* 0x000562000c101b00 */
[----:B------:R-:W-:-:S03]  /*b260*/  @!P2 IMAD.X R5, R5, 0x1, R234, P4 ;  /* 0x000000010505a824 */ /* 0x000fc600020e06ea */
[----:B------:R2:W5:Y:S04]  /*b270*/  @!P0 LD.E.64 R14, desc[UR42][R46.64] ;  /* 0x0000002a2e0e8980 */ /* 0x000568000c101b00 */
[----:B------:R2:W5:Y:S04]  /*b280*/  @!P2 LD.E.64 R10, desc[UR42][R40.64] ;  /* 0x0000002a280aa980 */ /* 0x000568000c101b00 */
[----:B------:R2:W5:Y:S02]  /*b290*/  @!P2 LD.E.64 R8, desc[UR42][R4.64] ;  /* 0x0000002a0408a980 */ /* 0x000564000c101b00 */
.L_x_1415:
[----:B------:R-:W-:Y:S05]  /*b2a0*/  BSYNC B1 ;  /* 0x0000000000017941 */ /* 0x000fea0003800000 */
.L_x_1414:
[----:B------:R-:W-:Y:S01]  /*b2b0*/  ULEA.HI UR4, UR37, UR37, URZ, 0x1 ;  /* 0x0000002525047291 */ /* 0x000fe2000f8f083f */
[----:B---3--:R-:W-:Y:S01]  /*b2c0*/  VIADDMNMX R0, R45, -R175, 0x80, PT ;  /* 0x000000802d007446 */ /* 0x008fe200038009af */
[----:B------:R-:W-:Y:S02]  /*b2d0*/  BSSY B1, `(.L_x_1416) ;  /* 0x0000008000017945 */ /* 0x000fe40003800000 */
[----:B------:R-:W-:Y:S01]  /*b2e0*/  ULOP3.LUT UR4, UR4, 0xfffffffe, URZ, 0xc0, !UPT ;  /* 0xfffffffe04047892 */ /* 0x000fe2000f8ec03f */
[----:B------:R-:W-:-:S03]  /*b2f0*/  ISETP.GE.AND P1, PT, R19, R0, PT ;  /* 0x000000001300720c */ /* 0x000fc60003f26270 */
[----:B------:R-:W-:-:S06]  /*b300*/  UIADD3 UR4, UR37, -UR4, URZ ;  /* 0x8000000425047290 */ /* 0x000fcc000fffe03f */
[----:B--2---:R-:W-:-:S05]  /*b310*/  IMAD.U32 R3, RZ, RZ, UR4 ;  /* 0x00000004ff037e24 */ /* 0x004fca000f8e00ff */
[----:B------:R-:W-:-:S04]  /*b320*/  SHF.L.U32 R3, R3, 0x1f, RZ ;  /* 0x0000001f03037819 */ /* 0x000fc800000006ff */
[----:B------:R-:W1:Y:S02]  /*b330*/  SYNCS.PHASECHK.TRANS64.TRYWAIT P0, [R16+URZ+0x22800], R3 ;  /* 0x02280003100075a7 */ /* 0x000e64000800017f */
[----:B-1----:R-:W-:Y:S05]  /*b340*/  @!P0 BRA `(.L_x_1417) ;  /* 0x0000020800d08947 */ /* 0x002fea0003800000 */
.L_x_1716:
[----:B------:R-:W-:Y:S05]  /*b350*/  BSYNC B1 ;  /* 0x0000000000017941 */ /* 0x000fea0003800000 */
.L_x_1416:
[----:B------:R-:W-:Y:S05]  /*b360*/  @P1 BRA `(.L_x_1418) ;  /* 0x0000006400241947 */ /* 0x000fea0003800000 */
[----:B------:R-:W2:Y:S01]  /*b370*/  LDC R0, c[0x0][0x3f4] ;  /* 0x0000fd00ff007b82 */ /* 0x000ea20000000800 */
[----:B------:R-:W-:Y:S01]  /*b380*/  BSSY B1, `(.L_x_1419) ;  /* 0x000007f000017945 */ /* 0x000fe20003800000 */
[-C--:B--2---:R-:W-:Y:S02]  /*b390*/  ISETP.GE.AND P0, PT, R172, R0.reuse, PT ;  /* 0x00000000ac00720c */ /* 0x084fe40003f06270 */
[-C--:B------:R-:W-:Y:S02]  /*b3a0*/  ISETP.GE.AND P1, PT, R186, R0.reuse, PT ;  /* 0x00000000ba00720c */ /* 0x080fe40003f26270 */
[-C--:B------:R-:W-:Y:S02]  /*b3b0*/  ISETP.GE.AND P2, PT, R185, R0.reuse, PT ;  /* 0x00000000b900720c */ /* 0x080fe40003f46270 */
[-C--:B------:R-:W-:Y:S02]  /*b3c0*/  ISETP.GE.AND P3, PT, R188, R0.reuse, PT ;  /* 0x00000000bc00720c */ /* 0x080fe40003f66270 */
[----:B------:R-:W-:-:S02]  /*b3d0*/  ISETP.GE.AND P4, PT, R187, R0, PT ;  /* 0x00000000bb00720c */ /* 0x000fc40003f86270 */
[----:B------:R-:W-:Y:S01]  /*b3e0*/  ISETP.GE.AND P5, PT, R189, R0, PT ;  /* 0x00000000bd00720c */ /* 0x000fe20003fa6270 */
[----:B------:R-:W-:Y:S02]  /*b3f0*/  IMAD.IADD R0, R16, 0x1, R193 ;  /* 0x0000000110007824 */ /* 0x000fe400078e02c1 */
[----:B------:R-:W-:Y:S10]  /*b400*/  @P0 BRA `(.L_x_1420) ;  /* 0x0000000400d80947 */ /* 0x000ff40003800000 */
[----:B0---4-:R-:W0:Y:S01]  /*b410*/  LDS.128 R4, [R0+0x10400] ;  /* 0x0104000000047984 */ /* 0x011e220000000c00 */
[----:B-----5:R-:W-:Y:S02]  /*b420*/  SHF.R.U32.HI R38, RZ, 0x8, R36 ;  /* 0x00000008ff267819 */ /* 0x020fe40000011624 */
[----:B-1----:R-:W-:Y:S02]  /*b430*/  LOP3.LUT R3, R36, 0xff, RZ, 0xc0, !PT ;  /* 0x000000ff24037812 */ /* 0x002fe400078ec0ff */
        /* <DEDUP_REMOVED lines=94> */
[----:B------:R-:W-:Y:S02]  /*ba20*/  HADD2.F32 R3, -RZ, R7.H1_H1 ;  /* 0x30000007ff037230 */ /* 0x000fe40000004100 */
[C---:B------:R-:W-:Y:S01]  /*ba30*/  FMUL.FTZ R42, R4.reuse, R5 ;  /* 0x00000005042a7220 */ /* 0x040fe20000410000 */
[----:B------:R-:W-:Y:S02]  /*ba40*/  HADD2.F32 R6, -RZ, R39.H0_H0 ;  /* 0x20000027ff067230 */ /* 0x000fe40000004100 */
[----:B------:R-:W-:Y:S01]  /*ba50*/  FMUL.FTZ R39, R4, R35 ;  /* 0x0000002304277220 */ /* 0x000fe20000410000 */
        /* <DEDUP_REMOVED lines=17> */
.L_x_1420:
[----:B------:R-:W-:Y:S05]  /*bb70*/  BSYNC B1 ;  /* 0x0000000000017941 */ /* 0x000fea0003800000 */
.L_x_1419:
[----:B------:R-:W-:Y:S04]  /*bb80*/  BSSY B1, `(.L_x_1421) ;  /* 0x000007c000017945 */ /* 0x000fe80003800000 */
[----:B------:R-:W-:Y:S05]  /*bb90*/  @P1 BRA `(.L_x_1422) ;  /* 0x0000000400e81947 */ /* 0x000fea0003800000 */
[----:B0-2-4-:R-:W0:Y:S01]  /*bba0*/  LDS.128 R4, [R216] ;  /* 0x00000000d8047984 */ /* 0x015e220000000c00 */
[----:B-----5:R-:W-:Y:S02]  /*bbb0*/  SHF.R.U32.HI R35, RZ, 0x8, R31 ;  /* 0x00000008ff237819 */ /* 0x020fe4000001161f */
[----:B------:R-:W-:Y:S02]  /*bbc0*/  SHF.R.U32.HI R40, RZ, 0x8, R33 ;  /* 0x00000008ff287819 */ /* 0x000fe40000011621 */
[----:B------:R-:W-:Y:S02]  /*bbd0*/  SHF.R.U32.HI R37, RZ, 0x8, R32 ;  /* 0x00000008ff257819 */ /* 0x000fe40000011620 */
[----:B------:R-:W-:Y:S02]  /*bbe0*/  LOP3.LUT R36, R31, 0xff, RZ, 0xc0, !PT ;  /* 0x000000ff1f247812 */ /* 0x000fe400078ec0ff */
[----:B------:R-:W-:Y:S02]  /*bbf0*/  LOP3.LUT R41, R33, 0xff, RZ, 0xc0, !PT ;  /* 0x000000ff21297812 */ /* 0x000fe400078ec0ff */
[----:B------:R-:W-:-:S02]  /*bc00*/  LOP3.LUT R35, R35, 0xff, RZ, 0xc0, !PT ;  /* 0x000000ff23237812 */ /* 0x000fc400078ec0ff */
[----:B------:R-:W-:Y:S02]  /*bc10*/  LOP3.LUT R40, R40, 0xff, RZ, 0xc0, !PT ;  /* 0x000000ff28287812 */ /* 0x000fe400078ec0ff */
[----:B-1----:R-:W-:Y:S02]  /*bc20*/  SHF.R.U32.HI R3, RZ, 0x8, R30 ;  /* 0x00000008ff037819 */ /* 0x002fe4000001161e */
        /* <DEDUP_REMOVED lines=8> */
[----:B------:R-:W-:Y:S02]  /*bcb0*/  LOP3.LUT R40, R40, 0xff, RZ, 0xc0, !PT ;  /* 0x000000ff28287812 */ /* 0x000fe400078ec0ff */
[----:B------:R-:W-:-:S02]  /*bcc0*/  LOP3.LUT R39, R32, 0xff, RZ, 0xc0, !PT ;  /* 0x000000ff20277812 */ /* 0x000fc400078ec0ff */
[----:B------:R-:W-:Y:S02]  /*bcd0*/  PRMT R34, R3, 0x7604, R34 ;  /* 0x0000760403227816 */ /* 0x000fe40000000022 */
[----:B------:R-:W-:Y:S02]  /*bce0*/  SHF.R.U32.HI R3, RZ, 0x10, R30 ;  /* 0x00000010ff037819 */ /* 0x000fe4000001161e */
[----:B------:R-:W-:Y:S02]  /*bcf0*/  SHF.R.U32.HI R35, RZ, 0x10, R32 ;  /* 0x00000010ff237819 */ /* 0x000fe40000011620 */
[----:B------:R-:W-:Y:S02]  /*bd00*/  PRMT R37, R36, 0x7054, R37 ;  /* 0x0000705424257816 */ /* 0x000fe40000000025 */
        /* <DEDUP_REMOVED lines=11> */
[--C-:B------:R-:W-:Y:S01]  /*bdc0*/  HADD2.F32 R31, -RZ, R3.reuse.H0_H0 ;  /* 0x20000003ff1f7230 */ /* 0x100fe20000004100 */
        /* <DEDUP_REMOVED lines=87> */
.L_x_1422:
[----:B------:R-:W-:Y:S05]  /*c340*/  BSYNC B1 ;  /* 0x0000000000017941 */ /* 0x000fea0003800000 */
.L_x_1421:
[----:B------:R-:W-:Y:S04]  /*c350*/  BSSY B1, `(.L_x_1423) ;  /* 0x0000078000017945 */ /* 0x000fe80003800000 */
[----:B------:R-:W-:Y:S05]  /*c360*/  @P2 BRA `(.L_x_1424) ;  /* 0x0000000400d82947 */ /* 0x000fea0003800000 */
[----:B0-234-:R-:W0:Y:S01]  /*c370*/  LDS.128 R4, [R0+0x12400] ;  /* 0x0124000000047984 */ /* 0x01de220000000c00 */
        /* <DEDUP_REMOVED lines=117> */
.L_x_1424:
[----:B------:R-:W-:Y:S05]  /*cad0*/  BSYNC B1 ;  /* 0x0000000000017941 */ /* 0x000fea0003800000 */
.L_x_1423:
[----:B------:R-:W-:Y:S04]  /*cae0*/  BSSY B1, `(.L_x_1425) ;  /* 0x000007c000017945 */ /* 0x000fe80003800000 */
[----:B------:R-:W-:Y:S05]  /*caf0*/  @P3 BRA `(.L_x_1426) ;  /* 0x0000000400e83947 */ /* 0x000fea0003800000 */
[----:B0-234-:R-:W0:Y:S01]  /*cb00*/  LDS.128 R4, [R216+0x2000] ;  /* 0x00200000d8047984 */ /* 0x01de220000000c00 */
        /* <DEDUP_REMOVED lines=121> */
.L_x_1426:
[----:B------:R-:W-:Y:S05]  /*d2a0*/  BSYNC B1 ;  /* 0x0000000000017941 */ /* 0x000fea0003800000 */
.L_x_1425:
        /* <DEDUP_REMOVED lines=120> */
.L_x_1428:
[----:B------:R-:W-:Y:S05]  /*da30*/  BSYNC B1 ;  /* 0x0000000000017941 */ /* 0x000fea0003800000 */
.L_x_1427:
        /* <DEDUP_REMOVED lines=14> */
[----:B-1----:R-:W-:Y:S02]  /*db20*/  LOP3.LUT R3, R10, 0xff, RZ, 0xc0, !PT ;  /* 0x000000ff0a037812 */ /* 0x002fe400078ec0ff */
        /* <DEDUP_REMOVED lines=28> */
[C---:B------:R-:W-:Y:S01]  /*dcf0*/  FMUL.FTZ R27, R9.reuse, R25 ;  /* 0x00000019091b7220 */ /* 0x040fe20000410000 */
        /* <DEDUP_REMOVED lines=80> */
.L_x_1412:
[----:B------:R-:W1:Y:S01]  /*e200*/  LDC R25, c[0x0][0x448] ;  /* 0x00011200ff197b82 */ /* 0x000e620000000800 */
[----:B------:R-:W-:Y:S01]  /*e210*/  IMAD.MOV.U32 R9, RZ, RZ, R10 ;  /* 0x000000ffff097224 */ /* 0x000fe200078e000a */
[----:B------:R-:W-:Y:S01]  /*e220*/  ULDC.64 UR4, c[0x0][0x3f8] ;  /* 0x0000fe0000047ab9 */ /* 0x000fe20000000a00 */
[----:B------:R-:W-:Y:S01]  /*e230*/  IMAD.MOV.U32 R6, RZ, RZ, R24 ;  /* 0x000000ffff067224 */ /* 0x000fe200078e0018 */
[----:B------:R-:W-:Y:S01]  /*e240*/  ULDC.64 UR6, c[0x0][0x408] ;  /* 0x0001020000067ab9 */ /* 0x000fe20000000a00 */
[----:B------:R-:W-:Y:S01]  /*e250*/  IMAD.MOV.U32 R7, RZ, RZ, R31 ;  /* 0x000000ffff077224 */ /* 0x000fe200078e001f */
[----:B------:R-:W-:Y:S01]  /*e260*/  ULDC.64 UR8, c[0x0][0x400] ;  /* 0x0001000000087ab9 */ /* 0x000fe20000000a00 */
[----:B------:R-:W-:Y:S02]  /*e270*/  IMAD.MOV.U32 R4, RZ, RZ, R26 ;  /* 0x000000ffff047224 */ /* 0x000fe400078e001a */
[----:B------:R-:W-:Y:S01]  /*e280*/  IMAD.MOV.U32 R5, RZ, RZ, R29 ;  /* 0x000000ffff057224 */ /* 0x000fe200078e001d */
[----:B-1----:R-:W-:-:S13]  /*e290*/  ISETP.NE.AND P0, PT, R25, 0x1, PT ;  /* 0x000000011900780c */ /* 0x002fda0003f05270 */
[----:B------:R-:W1:Y:S08]  /*e2a0*/  @P0 LDC R3, c[0x0][0x44c] ;  /* 0x00011300ff030b82 */ /* 0x000e700000000800 */
[----:B------:R-:W2:Y:S01]  /*e2b0*/  @P0 LDC R0, c[0x0][0x450] ;  /* 0x00011400ff000b82 */ /* 0x000ea20000000800 */
[----:B-1----:R-:W-:-:S05]  /*e2c0*/  @P0 IMAD.HI.U32 R3, R10, R3, RZ ;  /* 0x000000030a030227 */ /* 0x002fca00078e00ff */
[----:B--2---:R-:W-:-:S04]  /*e2d0*/  @P0 SHF.R.U32.HI R9, RZ, R0, R3 ;  /* 0x00000000ff090219 */ /* 0x004fc80000011603 */
[----:B------:R-:W-:Y:S01]  /*e2e0*/  SHF.R.S32.HI R0, RZ, 0x1f, R9 ;  /* 0x0000001fff007819 */ /* 0x000fe20000011409 */
[----:B------:R-:W-:-:S04]  /*e2f0*/  IMAD.WIDE.U32 R6, R9, UR6, R6 ;  /* 0x0000000609067c25 */ /* 0x000fc8000f8e0006 */
[----:B------:R-:W-:Y:S01]  /*e300*/  IMAD R8, R0, UR4, RZ ;  /* 0x0000000400087c24 */ /* 0x000fe2000f8e02ff */
[----:B------:R-:W-:Y:S01]  /*e310*/  IADD3 R21, P1, R6, UR8, RZ ;  /* 0x0000000806157c10 */ /* 0x000fe2000ff3e0ff */
[----:B------:R-:W-:-:S04]  /*e320*/  IMAD.WIDE.U32 R4, R9, UR4, R4 ;  /* 0x0000000409047c25 */ /* 0x000fc8000f8e0004 */
[----:B------:R-:W-:Y:S02]  /*e330*/  IMAD R0, R0, UR6, RZ ;  /* 0x0000000600007c24 */ /* 0x000fe4000f8e02ff */
[C---:B------:R-:W-:Y:S01]  /*e340*/  IMAD R13, R9.reuse, UR5, R8 ;  /* 0x00000005090d7c24 */ /* 0x040fe2000f8e0208 */
[----:B------:R-:W-:Y:S01]  /*e350*/  ULDC.64 UR4, c[0x0][0x3e8] ;  /* 0x0000fa0000047ab9 */ /* 0x000fe20000000a00 */
[----:B------:R-:W-:Y:S01]  /*e360*/  IMAD R6, R9, UR7, R0 ;  /* 0x0000000709067c24 */ /* 0x000fe2000f8e0200 */
[----:B------:R-:W-:Y:S01]  /*e370*/  IADD3 R3, P0, R4, UR4, RZ ;  /* 0x0000000404037c10 */ /* 0x000fe2000ff1e0ff */
[----:B------:R-:W-:-:S03]  /*e380*/  UMOV UR4, 0xffffffff ;  /* 0xffffffff00047882 */ /* 0x000fc60000000000 */
[----:B------:R-:W-:Y:S02]  /*e390*/  IADD3.X R13, R5, UR5, R13, P0, !PT ;  /* 0x00000005050d7c10 */ /* 0x000fe400087fe40d */
[----:B------:R-:W-:Y:S01]  /*e3a0*/  IADD3.X R20, R7, UR9, R6, P1, !PT ;  /* 0x0000000907147c10 */ /* 0x000fe20008ffe406 */
[----:B------:R-:W-:Y:S06]  /*e3b0*/  BRA.DIV UR4, `(.L_x_1429) ;  /* 0x000001da04c87947 */ /* 0x000fec000b800000 */
[----:B------:R1:W2:Y:S04]  /*e3c0*/  SHFL.IDX PT, R0, R13, RZ, 0x1e1f ;  /* 0x001e1fff0d007589 */ /* 0x0002a800000e0000 */
[----:B------:R-:W3:Y:S04]  /*e3d0*/  SHFL.IDX PT, R3, R3, RZ, 0x1e1f ;  /* 0x001e1fff03037589 */ /* 0x000ee800000e0000 */
[----:B------:R-:W4:Y:S04]  /*e3e0*/  SHFL.IDX PT, R20, R20, RZ, 0x1e1f ;  /* 0x001e1fff14147589 */ /* 0x000f2800000e0000 */
[----:B-1----:R-:W0:Y:S02]  /*e3f0*/  SHFL.IDX PT, R21, R21, RZ, 0x1e1f ;  /* 0x001e1fff15157589 */ /* 0x002e2400000e0000 */
.L_x_1722:
        /* <DEDUP_REMOVED lines=16> */
[C---:B------:R-:W-:Y:S01]  /*e500*/  VIADD R4, R22.reuse, 0x20 ;  /* 0x0000002016047836 */ /* 0x040fe20000000000 */
[----:B------:R-:W-:Y:S01]  /*e510*/  ULDC UR4, c[0x0][0x3f4] ;  /* 0x0000fd0000047ab9 */ /* 0x000fe20000000800 */
[C---:B------:R-:W-:Y:S01]  /*e520*/  VIADD R5, R22.reuse, 0x40 ;  /* 0x0000004016057836 */ /* 0x040fe20000000000 */
[----:B------:R-:W-:Y:S02]  /*e530*/  ISETP.GE.AND P2, PT, R22, UR4, PT ;  /* 0x0000000416007c0c */ /* 0x000fe4000bf46270 */
[----:B------:R-:W-:Y:S02]  /*e540*/  CS2R R24, SRZ ;  /* 0x0000000000187805 */ /* 0x000fe4000001ff00 */
[----:B------:R-:W-:Y:S02]  /*e550*/  ISETP.GE.AND P1, PT, R4, UR4, PT ;  /* 0x0000000404007c0c */ /* 0x000fe4000bf26270 */
[----:B------:R-:W-:Y:S02]  /*e560*/  CS2R R26, SRZ ;  /* 0x00000000001a7805 */ /* 0x000fe4000001ff00 */
[----:B------:R-:W-:-:S02]  /*e570*/  ISETP.GE.AND P0, PT, R5, UR4, PT ;  /* 0x0000000405007c0c */ /* 0x000fc4000bf06270 */
[----:B------:R-:W-:Y:S02]  /*e580*/  CS2R R6, SRZ ;  /* 0x0000000000067805 */ /* 0x000fe4000001ff00 */
[----:B------:R-:W-:Y:S02]  /*e590*/  CS2R R28, SRZ ;  /* 0x00000000001c7805 */ /* 0x000fe4000001ff00 */
[----:B------:R-:W-:Y:S02]  /*e5a0*/  CS2R R30, SRZ ;  /* 0x00000000001e7805 */ /* 0x000fe4000001ff00 */
[----:B------:R-:W-:Y:S02]  /*e5b0*/  @!P2 SHF.R.S32.HI R5, RZ, 0x1f, R22 ;  /* 0x0000001fff05a819 */ /* 0x000fe40000011416 */
[----:B---3--:R-:W-:Y:S01]  /*e5c0*/  @!P2 IADD3 R40, P3, R22, R3, RZ ;  /* 0x000000031628a210 */ /* 0x008fe20007f7e0ff */
[----:B------:R-:W-:Y:S01]  /*e5d0*/  @!P1 IMAD.SHL.U32 R36, R218, 0x10, RZ ;  /* 0x00000010da249824 */ /* 0x000fe200078e00ff */
[----:B0-----:R-:W-:Y:S01]  /*e5e0*/  @!P2 IADD3 R42, P4, R22, R21, RZ ;  /* 0x00000015162aa210 */ /* 0x001fe20007f9e0ff */
[----:B------:R-:W-:-:S02]  /*e5f0*/  @!P0 IMAD.SHL.U32 R48, R220, 0x10, RZ ;  /* 0x00000010dc308824 */ /* 0x000fc400078e00ff */
[--C-:B--2---:R-:W-:Y:S01]  /*e600*/  @!P2 IMAD.X R41, R0, 0x1, R5.reuse, P3 ;  /* 0x000000010029a824 */ /* 0x104fe200018e0605 */
[-C--:B------:R-:W-:Y:S01]  /*e610*/  @!P1 IADD3 R46, P5, R3, R36.reuse, RZ ;  /* 0x00000024032e9210 */ /* 0x080fe20007fbe0ff */
[----:B----4-:R-:W-:Y:S01]  /*e620*/  @!P2 IMAD.X R43, R20, 0x1, R5, P4 ;  /* 0x00000001142ba824 */ /* 0x010fe200020e0605 */
[----:B------:R-:W-:Y:S02]  /*e630*/  @!P1 SHF.R.S32.HI R5, RZ, 0x1f, R36 ;  /* 0x0000001fff059819 */ /* 0x000fe40000011424 */
[----:B------:R-:W-:Y:S02]  /*e640*/  @!P1 IADD3 R36, P4, R21, R36, RZ ;  /* 0x0000002415249210 */ /* 0x000fe40007f9e0ff */
[----:B------:R-:W-:Y:S02]  /*e650*/  CS2R R8, SRZ ;  /* 0x0000000000087805 */ /* 0x000fe4000001ff00 */
[-C--:B------:R-:W-:Y:S01]  /*e660*/  @!P0 IADD3 R38, P3, R3, R48.reuse, RZ ;  /* 0x0000003003268210 */ /* 0x080fe20007f7e0ff */
[--C-:B------:R-:W-:Y:S01]  /*e670*/  @!P1 IMAD.X R47, R0, 0x1, R5.reuse, P5 ;  /* 0x00000001002f9824 */ /* 0x100fe200028e0605 */
[----:B------:R-:W-:Y:S01]  /*e680*/  @!P0 SHF.R.S32.HI R3, RZ, 0x1f, R48 ;  /* 0x0000001fff038819 */ /* 0x000fe20000011430 */
[----:B------:R-:W-:Y:S01]  /*e690*/  @!P1 IMAD.X R37, R20, 0x1, R5, P4 ;  /* 0x0000000114259824 */ /* 0x000fe200020e0605 */
[----:B------:R-:W-:-:S02]  /*e6a0*/  @!P0 IADD3 R48, P5, R21, R48, RZ ;  /* 0x0000003015308210 */ /* 0x000fc40007fbe0ff */
[----:B------:R-:W-:Y:S02]  /*e6b0*/  CS2R R4, SRZ ;  /* 0x0000000000047805 */ /* 0x000fe4000001ff00 */
[----:B------:R-:W-:Y:S02]  /*e6c0*/  CS2R R10, SRZ ;  /* 0x00000000000a7805 */ /* 0x000fe4000001ff00 */
[----:B------:R-:W-:Y:S02]  /*e6d0*/  CS2R R32, SRZ ;  /* 0x0000000000207805 */ /* 0x000fe4000001ff00 */
[----:B------:R-:W-:Y:S02]  /*e6e0*/  CS2R R34, SRZ ;  /* 0x0000000000227805 */ /* 0x000fe4000001ff00 */
[----:B------:R-:W-:Y:S02]  /*e6f0*/  CS2R R12, SRZ ;  /* 0x00000000000c7805 */ /* 0x000fe4000001ff00 */
[----:B------:R-:W-:Y:S01]  /*e700*/  CS2R R14, SRZ ;  /* 0x00000000000e7805 */ /* 0x000fe2000001ff00 */
[--C-:B------:R-:W-:Y:S01]  /*e710*/  @!P0 IMAD.X R39, R0, 0x1, R3.reuse, P3 ;  /* 0x0000000100278824 */ /* 0x100fe200018e0603 */
[----:B------:R1:W5:Y:S01]  /*e720*/  @!P2 LD.E.128 R24, desc[UR42][R40.64] ;  /* 0x0000002a2818a980 */ /* 0x000362000c101d00 */
[----:B------:R-:W-:-:S03]  /*e730*/  @!P0 IMAD.X R49, R20, 0x1, R3, P5 ;  /* 0x0000000114318824 */ /* 0x000fc600028e0603 */
[----:B------:R1:W5:Y:S04]  /*e740*/  @!P2 LD.E.128 R4, desc[UR42][R42.64] ;  /* 0x0000002a2a04a980 */ /* 0x000368000c101d00 */
[----:B------:R1:W5:Y:S04]  /*e750*/  @!P1 LD.E.128 R28, desc[UR42][R46.64] ;  /* 0x0000002a2e1c9980 */ /* 0x000368000c101d00 */
[----:B------:R1:W5:Y:S04]  /*e760*/  @!P1 LD.E.128 R8, desc[UR42][R36.64] ;  /* 0x0000002a24089980 */ /* 0x000368000c101d00 */
[----:B------:R1:W5:Y:S04]  /*e770*/  @!P0 LD.E.128 R32, desc[UR42][R38.64] ;  /* 0x0000002a26208980 */ /* 0x000368000c101d00 */
[----:B------:R1:W5:Y:S02]  /*e780*/  @!P0 LD.E.128 R12, desc[UR42][R48.64] ;  /* 0x0000002a300c8980 */ /* 0x000364000c101d00 */
.L_x_1431:
[----:B------:R-:W-:Y:S05]  /*e790*/  BSYNC B1 ;  /* 0x0000000000017941 */ /* 0x000fea0003800000 */
.L_x_1430:
[----:B------:R-:W-:Y:S01]  /*e7a0*/  ULEA.HI UR4, UR37, UR37, URZ, 0x1 ;  /* 0x0000002525047291 */ /* 0x000fe2000f8f083f */
[----:B--2---:R-:W-:Y:S01]  /*e7b0*/  VIADDMNMX R0, R45, -R175, 0x80, PT ;  /* 0x000000802d007446 */ /* 0x004fe200038009af */
[----:B------:R-:W-:Y:S02]  /*e7c0*/  BSSY B1, `(.L_x_1432) ;  /* 0x0000008000017945 */ /* 0x000fe40003800000 */
[----:B------:R-:W-:Y:S01]  /*e7d0*/  ULOP3.LUT UR4, UR4, 0xfffffffe, URZ, 0xc0, !UPT ;  /* 0xfffffffe04047892 */ /* 0x000fe2000f8ec03f */
[----:B------:R-:W-:-:S03]  /*e7e0*/  ISETP.GE.AND P1, PT, R19, R0, PT ;  /* 0x000000001300720c */ /* 0x000fc60003f26270 */
[----:B------:R-:W-:-:S06]  /*e7f0*/  UIADD3 UR4, UR37, -UR4, URZ ;  /* 0x8000000425047290 */ /* 0x000fcc000fffe03f */
[----:B---3--:R-:W-:-:S05]  /*e800*/  IMAD.U32 R3, RZ, RZ, UR4 ;  /* 0x00000004ff037e24 */ /* 0x008fca000f8e00ff */
[----:B------:R-:W-:-:S04]  /*e810*/  SHF.L.U32 R3, R3, 0x1f, RZ ;  /* 0x0000001f03037819 */ /* 0x000fc800000006ff */
[----:B------:R-:W2:Y:S02]  /*e820*/  SYNCS.PHASECHK.TRANS64.TRYWAIT P0, [R16+URZ+0x22800], R3 ;  /* 0x02280003100075a7 */ /* 0x000ea4000800017f */
[----:B--2---:R-:W-:Y:S05]  /*e830*/  @!P0 BRA `(.L_x_1433) ;  /* 0x000001d800188947 */ /* 0x004fea0003800000 */
.L_x_1723:
[----:B------:R-:W-:Y:S05]  /*e840*/  BSYNC B1 ;  /* 0x0000000000017941 */ /* 0x000fea0003800000 */
.L_x_1432:
[----:B------:R-:W-:Y:S05]  /*e850*/  @P1 BRA `(.L_x_1418) ;  /* 0x0000002c00e81947 */ /* 0x000fea0003800000 */
[----:B--2---:R-:W2:Y:S01]  /*e860*/  LDC R3, c[0x0][0x3f4] ;  /* 0x0000fd00ff037b82 */ /* 0x004ea20000000800 */
[C---:B------:R-:W-:Y:S01]  /*e870*/  VIADD R0, R22.reuse, 0x20 ;  /* 0x0000002016007836 */ /* 0x040fe20000000000 */
[----:B------:R-:W-:Y:S01]  /*e880*/  BSSY B1, `(.L_x_1434) ;  /* 0x00000fd000017945 */ /* 0x000fe20003800000 */
[C---:B----4-:R-:W-:Y:S01]  /*e890*/  VIADD R20, R22.reuse, 0x40 ;  /* 0x0000004016147836 */ /* 0x050fe20000000000 */
[-C--:B--2---:R-:W-:Y:S02]  /*e8a0*/  ISETP.GE.AND P0, PT, R22, R3.reuse, PT ;  /* 0x000000031600720c */ /* 0x084fe40003f06270 */
[-C--:B------:R-:W-:Y:S02]  /*e8b0*/  ISETP.GE.AND P1, PT, R0, R3.reuse, PT ;  /* 0x000000030000720c */ /* 0x080fe40003f26270 */
[----:B------:R-:W-:-:S09]  /*e8c0*/  ISETP.GE.AND P2, PT, R20, R3, PT ;  /* 0x000000031400720c */ /* 0x000fd20003f46270 */
[----:B------:R-:W-:Y:S05]  /*e8d0*/  @P0 BRA `(.L_x_1435) ;  /* 0x0000000c00dc0947 */ /* 0x000fea0003800000 */
[----:B------:R-:W2:Y:S01]  /*e8e0*/  LDL R67, [R1+0x20] ;  /* 0x0000200001437983 */ /* 0x000ea20000100800 */
[----:B-----5:R-:W-:Y:S02]  /*e8f0*/  SHF.R.U32.HI R0, RZ, 0x8, R24 ;  /* 0x00000008ff007819 */ /* 0x020fe40000011618 */
[----:B------:R-:W-:Y:S02]  /*e900*/  LOP3.LUT R20, R24, 0xff, RZ, 0xc0, !PT ;  /* 0x000000ff18147812 */ /* 0x000fe400078ec0ff */
[----:B0-----:R-:W-:Y:S02]  /*e910*/  LOP3.LUT R21, R0, 0xff, RZ, 0xc0, !PT ;  /* 0x000000ff00157812 */ /* 0x001fe400078ec0ff */
[----:B------:R-:W-:Y:S02]  /*e920*/  LEA.HI R0, R3, R219, RZ, 0x1c ;  /* 0x000000db03007211 */ /* 0x000fe400078fe0ff */
[----:B------:R-:W-:Y:S02]  /*e930*/  PRMT R45, R21, 0x7604, R20 ;  /* 0x00007604152d7816 */ /* 0x000fe40000000014 */
[----:B------:R-:W-:-:S02]  /*e940*/  SHF.R.S32.HI R21, RZ, 0x1f, R0 ;  /* 0x0000001fff157819 */ /* 0x000fc40000011400 */
[----:B-1----:R-:W-:Y:S02]  /*e950*/  SHF.R.U32.HI R37, RZ, 0x8, R25 ;  /* 0x00000008ff257819 */ /* 0x002fe40000011619 */
        /* <DEDUP_REMOVED lines=17> */
[----:B------:R-:W-:Y:S02]  /*ea70*/  SHF.R.U32.HI R40, RZ, 0x8, R5 ;  /* 0x00000008ff287819 */ /* 0x000fe40000011605 */
[----:B------:R-:W-:Y:S02]  /*ea80*/  LOP3.LUT R36, R27, 0xff, RZ, 0xc0, !PT ;  /* 0x000000ff1b247812 */ /* 0x000fe400078ec0ff */
[----:B------:R-:W-:-:S02]  /*ea90*/  LOP3.LUT R38, R4, 0xff, RZ, 0xc0, !PT ;  /* 0x000000ff04267812 */ /* 0x000fc400078ec0ff */
[----:B------:R-:W-:Y:S02]  /*eaa0*/  LOP3.LUT R37, R37, 0xff, RZ, 0xc0, !PT ;  /* 0x000000ff25257812 */ /* 0x000fe400078ec0ff */
[----:B------:R-:W-:Y:S02]  /*eab0*/  LOP3.LUT R39, R39, 0xff, RZ, 0xc0, !PT ;  /* 0x000000ff27277812 */ /* 0x000fe400078ec0ff */
[----:B------:R-:W-:Y:S02]  /*eac0*/  LOP3.LUT R21, R40, 0xff, RZ, 0xc0, !PT ;  /* 0x000000ff28157812 */ /* 0x000fe400078ec0ff */
[----:B------:R-:W0:Y:S01]  /*ead0*/  LDS.128 R40, [R0+0x10400] ;  /* 0x0104000000287984 */ /* 0x000e220000000c00 */
[----:B------:R-:W-:Y:S02]  /*eae0*/  PRMT R20, R37, 0x7604, R36 ;  /* 0x0000760425147816 */ /* 0x000fe40000000024 */
[----:B------:R-:W-:Y:S02]  /*eaf0*/  PRMT R51, R39, 0x7604, R38 ;  /* 0x0000760427337816 */ /* 0x000fe40000000026 */
[----:B------:R-:W-:-:S02]  /*eb00*/  SHF.R.U32.HI R53, RZ, 0x8, R7 ;  /* 0x00000008ff357819 */ /* 0x000fc40000011607 */
[----:B------:R-:W-:Y:S02]  /*eb10*/  LOP3.LUT R48, R5, 0xff, RZ, 0xc0, !PT ;  /* 0x000000ff05307812 */ /* 0x000fe400078ec0ff */
[----:B------:R-:W-:Y:S02]  /*eb20*/  SHF.R.U32.HI R50, RZ, 0x8, R6 ;  /* 0x00000008ff327819 */ /* 0x000fe40000011606 */
[----:B------:R-:W-:Y:S02]  /*eb30*/  LOP3.LUT R52, R7, 0xff, RZ, 0xc0, !PT ;  /* 0x000000ff07347812 */ /* 0x000fe400078ec0ff */
[----:B------:R-:W-:Y:S02]  /*eb40*/  LOP3.LUT R53, R53, 0xff, RZ, 0xc0, !PT ;  /* 0x000000ff35357812 */ /* 0x000fe400078ec0ff */
[----:B------:R-:W-:Y:S02]  /*eb50*/  PRMT R48, R21, 0x7604, R48 ;  /* 0x0000760415307816 */ /* 0x000fe40000000030 */
[----:B------:R-:W-:-:S02]  /*eb60*/  LOP3.LUT R49, R6, 0xff, RZ, 0xc0, !PT ;  /* 0x000000ff06317812 */ /* 0x000fc400078ec0ff */
[----:B------:R-:W-:Y:S02]  /*eb70*/  LOP3.LUT R50, R50, 0xff, RZ, 0xc0, !PT ;  /* 0x000000ff32327812 */ /* 0x000fe400078ec0ff */
[----:B------:R-:W-:Y:S02]  /*eb80*/  SHF.R.U32.HI R21, RZ, 0x10, R25 ;  /* 0x00000010ff157819 */ /* 0x000fe40000011619 */
[----:B------:R-:W-:Y:S02]  /*eb90*/  PRMT R52, R53, 0x7604, R52 ;  /* 0x0000760435347816 */ /* 0x000fe40000000034 */
[----:B------:R-:W-:Y:S01]  /*eba0*/  SHF.R.U32.HI R53, RZ, 0x10, R5 ;  /* 0x00000010ff357819 */ /* 0x000fe20000011605 */
[----:B------:R-:W-:Y:S01]  /*ebb0*/  IMAD.U32 R21, R21, 0x10000, RZ ;  /* 0x0001000015157824 */ /* 0x000fe200078e00ff */
[----:B------:R-:W-:Y:S02]  /*ebc0*/  PRMT R55, R50, 0x7604, R49 ;  /* 0x0000760432377816 */ /* 0x000fe40000000031 */
[----:B------:R-:W-:Y:S01]  /*ebd0*/  SHF.R.U32.HI R49, RZ, 0x10, R27 ;  /* 0x00000010ff317819 */ /* 0x000fe2000001161b */
[----:B------:R-:W-:Y:S01]  /*ebe0*/  IMAD.U32 R53, R53, 0x10000, RZ ;  /* 0x0001000035357824 */ /* 0x000fe200078e00ff */
[----:B------:R-:W-:-:S02]  /*ebf0*/  LOP3.LUT R21, R46, 0xff0000, R21, 0xf8, !PT ;  /* 0x00ff00002e157812 */ /* 0x000fc400078ef815 */
[----:B------:R-:W-:Y:S01]  /*ec00*/  LOP3.LUT R47, R47, 0xff0000, R26, 0xf8, !PT ;  /* 0x00ff00002f2f7812 */ /* 0x000fe200078ef81a */
[----:B------:R-:W-:Y:S01]  /*ec10*/  IMAD.U32 R49, R49, 0x10000, RZ ;  /* 0x0001000031317824 */ /* 0x000fe200078e00ff */
[----:B------:R-:W-:Y:S02]  /*ec20*/  LOP3.LUT R53, R48, 0xff0000, R53, 0xf8, !PT ;  /* 0x00ff000030357812 */ /* 0x000fe400078ef835 */
[----:B------:R-:W-:Y:S02]  /*ec30*/  LOP3.LUT R50, R21, 0xff000000, R25, 0xf8, !PT ;  /* 0xff00000015327812 */ /* 0x000fe400078ef819 */
[----:B------:R-:W-:Y:S02]  /*ec40*/  LOP3.LUT R49, R20, 0xff0000, R49, 0xf8, !PT ;  /* 0x00ff000014317812 */ /* 0x000fe400078ef831 */
[----:B------:R-:W-:Y:S02]  /*ec50*/  LOP3.LUT R21, R55, 0xff0000, R6, 0xf8, !PT ;  /* 0x00ff000037157812 */ /* 0x000fe400078ef806 */
[----:B------:R-:W-:-:S02]  /*ec60*/  LOP3.LUT R55, R53, 0xff000000, R5, 0xf8, !PT ;  /* 0xff00000035377812 */ /* 0x000fc400078ef805 */
[----:B------:R-:W-:Y:S02]  /*ec70*/  SHF.R.U32.HI R57, RZ, 0x10, R7 ;  /* 0x00000010ff397819 */ /* 0x000fe40000011607 */
[----:B------:R-:W-:Y:S02]  /*ec80*/  LOP3.LUT R54, R49, 0xff000000, R27, 0xf8, !PT ;  /* 0xff00000031367812 */ /* 0x000fe400078ef81b */
[----:B------:R-:W-:Y:S01]  /*ec90*/  LOP3.LUT R45, R45, 0xff0000, R24, 0xf8, !PT ;  /* 0x00ff00002d2d7812 */ /* 0x000fe200078ef818 */
[----:B------:R-:W-:Y:S01]  /*eca0*/  IMAD.U32 R57, R57, 0x10000, RZ ;  /* 0x0001000039397824 */ /* 0x000fe200078e00ff */
[----:B------:R-:W-:Y:S02]  /*ecb0*/  LOP3.LUT R20, R47, 0xff000000, R26, 0xf8, !PT ;  /* 0xff0000002f147812 */ /* 0x000fe400078ef81a */
[----:B------:R-:W-:Y:S02]  /*ecc0*/  F2FP.F16.E4M3.UNPACK_B R56, R55 ;  /* 0x00000037ff38723e */ /* 0x000fe400020006ff */
[----:B0-----:R-:W-:-:S02]  /*ecd0*/  F2FP.F16.E4M3.UNPACK_B R27, R41 ;  /* 0x00000029ff1b723e */ /* 0x001fc400020006ff */
[----:B------:R-:W-:Y:S02]  /*ece0*/  F2FP.F16.E4M3.UNPACK_B R26, R50 ;  /* 0x00000032ff1a723e */ /* 0x000fe400020006ff */
[----:B------:R-:W-:Y:S02]  /*ecf0*/  LOP3.LUT R51, R51, 0xff0000, R4, 0xf8, !PT ;  /* 0x00ff000033337812 */ /* 0x000fe400078ef804 */
[----:B------:R-:W-:Y:S01]  /*ed00*/  LOP3.LUT R5, R21, 0xff000000, R6, 0xf8, !PT ;  /* 0xff00000015057812 */ /* 0x000fe200078ef806 */
[--C-:B------:R-:W-:Y:S01]  /*ed10*/  HADD2.F32 R6, -RZ, R27.reuse.H0_H0 ;  /* 0x2000001bff067230 */ /* 0x100fe20000004100 */
[----:B------:R-:W-:Y:S01]  /*ed20*/  LOP3.LUT R24, R45, 0xff000000, R24, 0xf8, !PT ;  /* 0xff0000002d187812 */ /* 0x000fe200078ef818 */
[----:B------:R-:W-:Y:S01]  /*ed30*/  HADD2.F32 R27, -RZ, R27.H1_H1 ;  /* 0x3000001bff1b7230 */ /* 0x000fe20000004100 */
[----:B------:R-:W-:Y:S02]  /*ed40*/  LOP3.LUT R46, R51, 0xff000000, R4, 0xf8, !PT ;  /* 0xff000000332e7812 */ /* 0x000fe400078ef804 */
[----:B------:R-:W-:-:S02]  /*ed50*/  LOP3.LUT R57, R52, 0xff0000, R57, 0xf8, !PT ;  /* 0x00ff000034397812 */ /* 0x000fc400078ef839 */
[-C--:B------:R-:W-:Y:S02]  /*ed60*/  F2FP.F16.E4M3.UNPACK_B R51, R43.reuse ;  /* 0x0000002bff33723e */ /* 0x080fe400020006ff */
[----:B------:R-:W-:Y:S02]  /*ed70*/  F2FP.F16.E4M3.UNPACK_B R53, R43.H1 ;  /* 0x0000002bff35723e */ /* 0x000fe400030006ff */
[-C--:B------:R-:W-:Y:S02]  /*ed80*/  F2FP.F16.E4M3.UNPACK_B R43, R40.reuse ;  /* 0x00000028ff2b723e */ /* 0x080fe400020006ff */
[----:B------:R-:W-:Y:S02]  /*ed90*/  F2FP.F16.E4M3.UNPACK_B R52, R40.H1 ;  /* 0x00000028ff34723e */ /* 0x000fe400030006ff */
[----:B------:R-:W-:Y:S02]  /*eda0*/  F2FP.F16.E4M3.UNPACK_B R41, R41.H1 ;  /* 0x00000029ff29723e */ /* 0x000fe400030006ff */
[----:B------:R-:W-:-:S02]  /*edb0*/  F2FP.F16.E4M3.UNPACK_B R55, R55.H1 ;  /* 0x00000037ff37723e */ /* 0x000fc400030006ff */
[----:B------:R-:W-:Y:S02]  /*edc0*/  F2FP.F16.E4M3.UNPACK_B R50, R50.H1 ;  /* 0x00000032ff32723e */ /* 0x000fe400030006ff */
[----:B------:R-:W-:Y:S01]  /*edd0*/  LOP3.LUT R59, R57, 0xff000000, R7, 0xf8, !PT ;  /* 0xff000000393b7812 */ /* 0x000fe200078ef807 */
[----:B------:R-:W-:Y:S01]  /*ede0*/  HADD2.F32 R57, -RZ, R55.H0_H0 ;  /* 0x20000037ff397230 */ /* 0x000fe20000004100 */
[-C--:B------:R-:W-:Y:S02]  /*edf0*/  F2FP.F16.E4M3.UNPACK_B R7, R42.reuse ;  /* 0x0000002aff07723e */ /* 0x080fe400020006ff */
[-C--:B------:R-:W-:Y:S02]  /*ee00*/  F2FP.F16.E4M3.UNPACK_B R60, R59.reuse ;  /* 0x0000003bff3c723e */ /* 0x080fe400020006ff */
[----:B------:R-:W-:Y:S02]  /*ee10*/  F2FP.F16.E4M3.UNPACK_B R59, R59.H1 ;  /* 0x0000003bff3b723e */ /* 0x000fe400030006ff */
[----:B------:R-:W-:Y:S01]  /*ee20*/  F2FP.F16.E4M3.UNPACK_B R42, R42.H1 ;  /* 0x0000002aff2a723e */ /* 0x000fe200030006ff */
[----:B--2---:R-:W0:Y:S02]  /*ee30*/  LDS.128 R36, [R67+0x10400] ;  /* 0x0104000043247984 */ /* 0x004e240000000c00 */
[----:B0-----:R-:W-:-:S02]  /*ee40*/  F2FP.F16.E4M3.UNPACK_B R21, R37 ;  /* 0x00000025ff15723e */ /* 0x001fc400020006ff */
[-C--:B------:R-:W-:Y:S02]  /*ee50*/  F2FP.F16.E4M3.UNPACK_B R48, R39.reuse ;  /* 0x00000027ff30723e */ /* 0x080fe400020006ff */
[----:B------:R-:W-:Y:S01]  /*ee60*/  F2FP.F16.E4M3.UNPACK_B R49, R39.H1 ;  /* 0x00000027ff31723e */ /* 0x000fe200030006ff */
[----:B------:R-:W-:Y:S01]  /*ee70*/  HADD2.F32 R39, -RZ, R56.H0_H0 ;  /* 0x20000038ff277230 */ /* 0x000fe20000004100 */
[-C--:B------:R-:W-:Y:S01]  /*ee80*/  F2FP.F16.E4M3.UNPACK_B R45, R36.reuse ;  /* 0x00000024ff2d723e */ /* 0x080fe200020006ff */
[----:B------:R-:W-:Y:S01]  /*ee90*/  HADD2.F32 R25, -RZ, R21.H0_H0 ;  /* 0x20000015ff197230 */ /* 0x000fe20000004100 */
[----:B------:R-:W-:Y:S01]  /*eea0*/  F2FP.F16.E4M3.UNPACK_B R47, R36.H1 ;  /* 0x00000024ff2f723e */ /* 0x000fe200030006ff */
[----:B------:R-:W-:Y:S02]  /*eeb0*/  HADD2.F32 R36, -RZ, R26.H0_H0 ;  /* 0x2000001aff247230 */ /* 0x000fe40000004100 */
[C---:B------:R-:W-:Y:S01]  /*eec0*/  FMUL.FTZ R40, R6.reuse, R39 ;  /* 0x0000002706287220 */ /* 0x040fe20000410000 */
[----:B------:R-:W-:Y:S01]  /*eed0*/  HADD2.F32 R56, -RZ, R56.H1_H1 ;  /* 0x30000038ff387230 */ /* 0x000fe20000004100 */
[----:B------:R-:W-:Y:S01]  /*eee0*/  F2FP.F16.E4M3.UNPACK_B R37, R37.H1 ;  /* 0x00000025ff25723e */ /* 0x000fe200030006ff */
[-C--:B------:R-:W-:Y:S01]  /*eef0*/  FMUL.FTZ R58, R6, R36.reuse ;  /* 0x00000024063a7220 */ /* 0x080fe20000410000 */
[----:B------:R-:W-:Y:S01]  /*ef00*/  FFMA.FTZ R6, R25, R36, -R40 ;  /* 0x0000002419067223 */ /* 0x000fe20000010828 */
[----:B------:R-:W-:-:S02]  /*ef10*/  HADD2.F32 R40, -RZ, R50.H0_H0 ;  /* 0x20000032ff287230 */ /* 0x000fc40000004100 */
[----:B------:R-:W-:Y:S01]  /*ef20*/  FMUL.FTZ R61, R27, R56 ;  /* 0x000000381b3d7220 */ /* 0x000fe20000410000 */
[----:B------:R-:W-:Y:S01]  /*ef30*/  FFMA.FTZ R25, R25, R39, R58 ;  /* 0x0000002719197223 */ /* 0x000fe2000001003a */
[----:B------:R-:W-:Y:S01]  /*ef40*/  HADD2.F32 R39, -RZ, R26.H1_H1 ;  /* 0x3000001aff277230 */ /* 0x000fe20000004100 */
[-C--:B------:R-:W-:Y:S01]  /*ef50*/  F2FP.F16.E4M3.UNPACK_B R4, R38.reuse ;  /* 0x00000026ff04723e */ /* 0x080fe200020006ff */
[----:B------:R-:W-:Y:S01]  /*ef60*/  HADD2.F32 R26, -RZ, R21.H1_H1 ;  /* 0x30000015ff1a7230 */ /* 0x000fe20000004100 */
[----:B------:R-:W-:Y:S01]  /*ef70*/  F2FP.F16.E4M3.UNPACK_B R38, R38.H1 ;  /* 0x00000026ff26723e */ /* 0x000fe200030006ff */
[----:B------:R-:W-:Y:S02]  /*ef80*/  HADD2.F32 R21, -RZ, R41.H0_H0 ;  /* 0x20000029ff157230 */ /* 0x000fe40000004100 */
[----:B------:R-:W-:Y:S01]  /*ef90*/  FMUL.FTZ R27, R27, R39 ;  /* 0x000000271b1b7220 */ /* 0x000fe20000410000 */
[----:B------:R-:W-:Y:S02]  /*efa0*/  HADD2.F32 R36, -RZ, R37.H0_H0 ;  /* 0x20000025ff247230 */ /* 0x000fe40000004100 */
[----:B------:R-:W-:-:S02]  /*efb0*/  HADD2.F32 R50, -RZ, R50.H1_H1 ;  /* 0x30000032ff327230 */ /* 0x000fc40000004100 */
[C---:B------:R-:W-:Y:S01]  /*efc0*/  FMUL.FTZ R63, R21.reuse, R57 ;  /* 0x00000039153f7220 */ /* 0x040fe20000410000 */
[----:B------:R-:W-:Y:S01]  /*efd0*/  FMUL.FTZ R58, R21, R40 ;  /* 0x00000028153a7220 */ /* 0x000fe20000410000 */
[C---:B------:R-:W-:Y:S01]  /*efe0*/  FFMA.FTZ R21, R26.reuse, R39, -R61 ;  /* 0x000000271a157223 */ /* 0x040fe2000001083d */
[----:B------:R-:W-:Y:S01]  /*eff0*/  FFMA.FTZ R26, R26, R56, R27 ;  /* 0x000000381a1a7223 */ /* 0x000fe2000001001b */
[C---:B------:R-:W-:Y:S01]  /*f000*/  FFMA.FTZ R27, R36.reuse, R40, -R63 ;  /* 0x00000028241b7223 */ /* 0x040fe2000001083f */
[----:B------:R-:W-:Y:S01]  /*f010*/  FFMA.FTZ R36, R36, R57, R58 ;  /* 0x0000003924247223 */ /* 0x000fe2000001003a */
[----:B------:R-:W-:Y:S01]  /*f020*/  HADD2.F32 R58, -RZ, R55.H1_H1 ;  /* 0x30000037ff3a7230 */ /* 0x000fe20000004100 */
[----:B------:R-:W-:Y:S01]  /*f030*/  F2FP.F16.E4M3.UNPACK_B R55, R54 ;  /* 0x00000036ff37723e */ /* 0x000fe200020006ff */
[----:B------:R-:W-:Y:S02]  /*f040*/  HADD2.F32 R39, -RZ, R41.H1_H1 ;  /* 0x30000029ff277230 */ /* 0x000fe40000004100 */
[----:B------:R-:W-:-:S02]  /*f050*/  HADD2.F32 R57, -RZ, R60.H0_H0 ;  /* 0x2000003cff397230 */ /* 0x000fc40000004100 */
[----:B------:R-:W-:Y:S02]  /*f060*/  HADD2.F32 R40, -RZ, R51.H0_H0 ;  /* 0x20000033ff287230 */ /* 0x000fe40000004100 */
[C---:B------:R-:W-:Y:S01]  /*f070*/  FMUL.FTZ R62, R39.reuse, R58 ;  /* 0x0000003a273e7220 */ /* 0x040fe20000410000 */
[----:B------:R-:W-:Y:S02]  /*f080*/  HADD2.F32 R56, -RZ, R55.H0_H0 ;  /* 0x20000037ff387230 */ /* 0x000fe40000004100 */
[----:B------:R-:W-:Y:S01]  /*f090*/  FMUL.FTZ R39, R39, R50 ;  /* 0x0000003227277220 */ /* 0x000fe20000410000 */
[----:B------:R-:W-:Y:S02]  /*f0a0*/  HADD2.F32 R37, -RZ, R37.H1_H1 ;  /* 0x30000025ff257230 */ /* 0x000fe40000004100 */
[C---:B------:R-:W-:Y:S01]  /*f0b0*/  FMUL.FTZ R64, R40.reuse, R57 ;  /* 0x0000003928407220 */ /* 0x040fe20000410000 */
[----:B------:R-:W-:Y:S02]  /*f0c0*/  HADD2.F32 R41, -RZ, R48.H0_H0 ;  /* 0x20000030ff297230 */ /* 0x000fe40000004100 */
[----:B------:R-:W-:Y:S01]  /*f0d0*/  FMUL.FTZ R66, R40, R56 ;  /* 0x0000003828427220 */ /* 0x000fe20000410000 */
[----:B------:R-:W-:-:S02]  /*f0e0*/  HADD2.F32 R61, -RZ, R60.H1_H1 ;  /* 0x3000003cff3d7230 */ /* 0x000fc40000004100 */
[C---:B------:R-:W-:Y:S01]  /*f0f0*/  FFMA.FTZ R40, R37.reuse, R50, -R62 ;  /* 0x0000003225287223 */ /* 0x040fe2000001083e */
[----:B------:R-:W-:Y:S01]  /*f100*/  FFMA.FTZ R37, R37, R58, R39 ;  /* 0x0000003a25257223 */ /* 0x000fe20000010027 */
[C---:B------:R-:W-:Y:S01]  /*f110*/  FFMA.FTZ R39, R41.reuse, R56, -R64 ;  /* 0x0000003829277223 */ /* 0x040fe20000010840 */
[----:B------:R-:W-:Y:S01]  /*f120*/  FFMA.FTZ R41, R41, R57, R66 ;  /* 0x0000003929297223 */ /* 0x000fe20000010042 */
[----:B------:R-:W-:Y:S01]  /*f130*/  HADD2.F32 R57, -RZ, R55.H1_H1 ;  /* 0x30000037ff397230 */ /* 0x000fe20000004100 */
[----:B------:R-:W-:Y:S01]  /*f140*/  F2FP.F16.E4M3.UNPACK_B R55, R54.H1 ;  /* 0x00000036ff37723e */ /* 0x000fe200030006ff */
[----:B------:R-:W-:Y:S01]  /*f150*/  HADD2.F32 R50, -RZ, R48.H1_H1 ;  /* 0x30000030ff327230 */ /* 0x000fe20000004100 */
[----:B------:R-:W-:Y:S01]  /*f160*/  F2FP.SATFINITE.E4M3.F32.PACK_AB_MERGE_C R36, R37, R36, RZ ;  /* 0x000000242524723e */ /* 0x000fe200048070ff */
[----:B------:R-:W-:Y:S02]  /*f170*/  HADD2.F32 R48, -RZ, R51.H1_H1 ;  /* 0x30000033ff307230 */ /* 0x000fe40000004100 */
[----:B------:R-:W-:Y:S01]  /*f180*/  HADD2.F32 R54, -RZ, R53.H0_H0 ;  /* 0x20000035ff367230 */ /* 0x000fe20000004100 */
[----:B------:R-:W-:Y:S01]  /*f190*/  F2FP.SATFINITE.E4M3.F32.PACK_AB_MERGE_C R25, R26, R25, R36 ;  /* 0x000000191a19723e */ /* 0x000fe20004807024 */
[----:B------:R-:W-:-:S02]  /*f1a0*/  HADD2.F32 R56, -RZ, R55.H0_H0 ;  /* 0x20000037ff387230 */ /* 0x000fc40000004100 */
[C---:B------:R-:W-:Y:S01]  /*f1b0*/  FMUL.FTZ R63, R48.reuse, R61 ;  /* 0x0000003d303f7220 */ /* 0x040fe20000410000 */
[----:B------:R-:W-:Y:S02]  /*f1c0*/  HADD2.F32 R58, -RZ, R59.H0_H0 ;  /* 0x2000003bff3a7230 */ /* 0x000fe40000004100 */
[-C--:B------:R-:W-:Y:S01]  /*f1d0*/  FMUL.FTZ R60, R48, R57.reuse ;  /* 0x00000039303c7220 */ /* 0x080fe20000410000 */
[----:B------:R-:W-:Y:S02]  /*f1e0*/  HADD2.F32 R51, -RZ, R49.H0_H0 ;  /* 0x20000031ff337230 */ /* 0x000fe40000004100 */
[----:B------:R-:W-:Y:S01]  /*f1f0*/  FMUL.FTZ R65, R54, R56 ;  /* 0x0000003836417220 */ /* 0x000fe20000410000 */
[----:B------:R-:W-:Y:S01]  /*f200*/  FFMA.FTZ R48, R50, R57, -R63 ;  /* 0x0000003932307223 */ /* 0x000fe2000001083f */
[-C--:B------:R-:W-:Y:S01]  /*f210*/  FMUL.FTZ R62, R54, R58.reuse ;  /* 0x0000003a363e7220 */ /* 0x080fe20000410000 */
[----:B------:R-:W-:Y:S02]  /*f220*/  HADD2.F32 R57, -RZ, R55.H1_H1 ;  /* 0x30000037ff397230 */ /* 0x000fe40000004100 */
[----:B------:R-:W-:Y:S01]  /*f230*/  FFMA.FTZ R65, R51, R58, R65 ;  /* 0x0000003a33417223 */ /* 0x000fe20000010041 */
[----:B------:R-:W-:Y:S01]  /*f240*/  F2FP.F16.E4M3.UNPACK_B R58, R46.H1 ;  /* 0x0000002eff3a723e */ /* 0x000fe200030006ff */
[----:B------:R-:W-:Y:S01]  /*f250*/  FFMA.FTZ R50, R50, R61, R60 ;  /* 0x0000003d32327223 */ /* 0x000fe2000001003c */
[----:B------:R-:W-:Y:S01]  /*f260*/  F2FP.F16.E4M3.UNPACK_B R55, R24.H1 ;  /* 0x00000018ff37723e */ /* 0x000fe200030006ff */
[----:B------:R-:W-:-:S02]  /*f270*/  HADD2.F32 R59, -RZ, R59.H1_H1 ;  /* 0x3000003bff3b7230 */ /* 0x000fc40000004100 */
[----:B------:R-:W-:Y:S01]  /*f280*/  FFMA.FTZ R61, R51, R56, -R62 ;  /* 0x00000038333d7223 */ /* 0x000fe2000001083e */
[----:B------:R-:W-:Y:S02]  /*f290*/  HADD2.F32 R54, -RZ, R53.H1_H1 ;  /* 0x30000035ff367230 */ /* 0x000fe40000004100 */
[----:B------:R-:W-:Y:S02]  /*f2a0*/  HADD2.F32 R60, -RZ, R58.H0_H0 ;  /* 0x2000003aff3c7230 */ /* 0x000fe40000004100 */
[----:B------:R-:W-:Y:S02]  /*f2b0*/  HADD2.F32 R53, -RZ, R52.H0_H0 ;  /* 0x20000034ff357230 */ /* 0x000fe40000004100 */
[C---:B------:R-:W-:Y:S01]  /*f2c0*/  FMUL.FTZ R62, R54.reuse, R59 ;  /* 0x0000003b363e7220 */ /* 0x040fe20000410000 */
[----:B------:R-:W-:Y:S02]  /*f2d0*/  HADD2.F32 R56, -RZ, R55.H0_H0 ;  /* 0x20000037ff387230 */ /* 0x000fe40000004100 */
[----:B------:R-:W-:Y:S01]  /*f2e0*/  FMUL.FTZ R66, R54, R57 ;  /* 0x0000003936427220 */ /* 0x000fe20000410000 */
[----:B------:R-:W-:-:S02]  /*f2f0*/  HADD2.F32 R51, -RZ, R49.H1_H1 ;  /* 0x30000031ff337230 */ /* 0x000fc40000004100 */
[C---:B------:R-:W-:Y:S01]  /*f300*/  FMUL.FTZ R54, R53.reuse, R60 ;  /* 0x0000003c35367220 */ /* 0x040fe20000410000 */
[----:B------:R-:W-:Y:S02]  /*f310*/  HADD2.F32 R49, -RZ, R47.H0_H0 ;  /* 0x2000002fff317230 */ /* 0x000fe40000004100 */
[-C--:B------:R-:W-:Y:S01]  /*f320*/  FMUL.FTZ R53, R53, R56.reuse ;  /* 0x0000003835357220 */ /* 0x080fe20000410000 */
[----:B------:R-:W-:Y:S02]  /*f330*/  HADD2.F32 R58, -RZ, R58.H1_H1 ;  /* 0x3000003aff3a7230 */ /* 0x000fe40000004100 */
[----:B------:R-:W-:Y:S01]  /*f340*/  FFMA.FTZ R64, R51, R57, -R62 ;  /* 0x0000003933407223 */ /* 0x000fe2000001083e */
[----:B------:R-:W-:Y:S02]  /*f350*/  HADD2.F32 R52, -RZ, R52.H1_H1 ;  /* 0x30000034ff347230 */ /* 0x000fe40000004100 */
[----:B------:R-:W-:Y:S01]  /*f360*/  FFMA.FTZ R56, R49, R56, -R54 ;  /* 0x0000003831387223 */ /* 0x000fe20000010836 */
[----:B------:R-:W-:-:S02]  /*f370*/  HADD2.F32 R55, -RZ, R55.H1_H1 ;  /* 0x30000037ff377230 */ /* 0x000fc40000004100 */
[----:B------:R-:W-:Y:S01]  /*f380*/  FFMA.FTZ R60, R49, R60, R53 ;  /* 0x0000003c313c7223 */ /* 0x000fe20000010035 */
[----:B------:R-:W-:Y:S01]  /*f390*/  FFMA.FTZ R66, R51, R59, R66 ;  /* 0x0000003b33427223 */ /* 0x000fe20000010042 */
[----:B------:R-:W-:Y:S01]  /*f3a0*/  HADD2.F32 R47, -RZ, R47.H1_H1 ;  /* 0x3000002fff2f7230 */ /* 0x000fe20000004100 */
[----:B------:R-:W-:Y:S01]  /*f3b0*/  F2FP.F16.E4M3.UNPACK_B R49, R24 ;  /* 0x00000018ff31723e */ /* 0x000fe200020006ff */
[C---:B------:R-:W-:Y:S01]  /*f3c0*/  FMUL.FTZ R24, R52.reuse, R58 ;  /* 0x0000003a34187220 */ /* 0x040fe20000410000 */
[----:B------:R-:W-:Y:S01]  /*f3d0*/  F2FP.F16.E4M3.UNPACK_B R51, R46 ;  /* 0x0000002eff33723e */ /* 0x000fe200020006ff */
[-C--:B------:R-:W-:Y:S01]  /*f3e0*/  FMUL.FTZ R59, R52, R55.reuse ;  /* 0x00000037343b7220 */ /* 0x080fe20000410000 */
[--C-:B------:R-:W-:Y:S02]  /*f3f0*/  HADD2.F32 R46, -RZ, R43.reuse.H0_H0 ;  /* 0x2000002bff2e7230 */ /* 0x100fe40000004100 */
[----:B------:R-:W-:Y:S01]  /*f400*/  FFMA.FTZ R57, R47, R55, -R24 ;  /* 0x000000372f397223 */ /* 0x000fe20000010818 */
[----:B------:R-:W-:-:S02]  /*f410*/  HADD2.F32 R43, -RZ, R43.H1_H1 ;  /* 0x3000002bff2b7230 */ /* 0x000fc40000004100 */
[----:B------:R-:W-:Y:S01]  /*f420*/  FFMA.FTZ R59, R47, R58, R59 ;  /* 0x0000003a2f3b7223 */ /* 0x000fe2000001003b */
[----:B------:R-:W-:Y:S02]  /*f430*/  HADD2.F32 R53, -RZ, R51.H0_H0 ;  /* 0x20000033ff357230 */ /* 0x000fe40000004100 */
[----:B------:R-:W-:Y:S02]  /*f440*/  HADD2.F32 R47, -RZ, R49.H0_H0 ;  /* 0x20000031ff2f7230 */ /* 0x000fe40000004100 */
[----:B------:R-:W-:Y:S02]  /*f450*/  HADD2.F32 R52, -RZ, R51.H1_H1 ;  /* 0x30000033ff347230 */ /* 0x000fe40000004100 */
[C---:B------:R-:W-:Y:S01]  /*f460*/  FMUL.FTZ R55, R46.reuse, R53 ;  /* 0x000000352e377220 */ /* 0x040fe20000410000 */
[----:B------:R-:W-:Y:S02]  /*f470*/  HADD2.F32 R24, -RZ, R45.H0_H0 ;  /* 0x2000002dff187230 */ /* 0x000fe40000004100 */
[----:B------:R-:W-:Y:S01]  /*f480*/  FMUL.FTZ R51, R46, R47 ;  /* 0x0000002f2e337220 */ /* 0x000fe20000410000 */
[----:B------:R-:W-:Y:S01]  /*f490*/  HADD2.F32 R46, -RZ, R49.H1_H1 ;  /* 0x30000031ff2e7230 */ /* 0x000fe20000004100 */
[----:B------:R-:W-:Y:S01]  /*f4a0*/  F2FP.F16.E4M3.UNPACK_B R49, R5.H1 ;  /* 0x00000005ff31723e */ /* 0x000fe200030006ff */
[----:B------:R-:W-:-:S02]  /*f4b0*/  HADD2.F32 R45, -RZ, R45.H1_H1 ;  /* 0x3000002dff2d7230 */ /* 0x000fc40000004100 */
[C---:B------:R-:W-:Y:S01]  /*f4c0*/  FMUL.FTZ R54, R43.reuse, R52 ;  /* 0x000000342b367220 */ /* 0x040fe20000410000 */
[C---:B------:R-:W-:Y:S01]  /*f4d0*/  FFMA.FTZ R55, R24.reuse, R47, -R55 ;  /* 0x0000002f18377223 */ /* 0x040fe20000010837 */
[----:B------:R-:W-:Y:S01]  /*f4e0*/  FFMA.FTZ R51, R24, R53, R51 ;  /* 0x0000003518337223 */ /* 0x000fe20000010033 */
[----:B------:R-:W-:Y:S01]  /*f4f0*/  F2FP.F16.E4M3.UNPACK_B R24, R20.H1 ;  /* 0x00000014ff18723e */ /* 0x000fe200030006ff */
[-C--:B------:R-:W-:Y:S01]  /*f500*/  FMUL.FTZ R47, R43, R46.reuse ;  /* 0x0000002e2b2f7220 */ /* 0x080fe20000410000 */
[C---:B------:R-:W-:Y:S01]  /*f510*/  FFMA.FTZ R54, R45.reuse, R46, -R54 ;  /* 0x0000002e2d367223 */ /* 0x040fe20000010836 */
[----:B------:R-:W-:Y:S01]  /*f520*/  HADD2.F32 R46, -RZ, R49.H0_H0 ;  /* 0x20000031ff2e7230 */ /* 0x000fe20000004100 */
[----:B------:R-:W-:Y:S01]  /*f530*/  F2FP.F16.E4M3.UNPACK_B R20, R20 ;  /* 0x00000014ff14723e */ /* 0x000fe200020006ff */
[----:B------:R-:W-:Y:S02]  /*f540*/  HADD2.F32 R43, -RZ, R42.H0_H0 ;  /* 0x2000002aff2b7230 */ /* 0x000fe40000004100 */
[----:B------:R-:W-:Y:S01]  /*f550*/  FFMA.FTZ R52, R45, R52, R47 ;  /* 0x000000342d347223 */ /* 0x000fe2000001002f */
[--C-:B------:R-:W-:Y:S01]  /*f560*/  HADD2.F32 R45, -RZ, R24.reuse.H0_H0 ;  /* 0x20000018ff2d7230 */ /* 0x100fe20000004100 */
[----:B------:R-:W-:Y:S01]  /*f570*/  F2FP.F16.E4M3.UNPACK_B R5, R5 ;  /* 0x00000005ff05723e */ /* 0x000fe200020006ff */
[----:B------:R-:W-:-:S02]  /*f580*/  HADD2.F32 R47, -RZ, R24.H1_H1 ;  /* 0x30000018ff2f7230 */ /* 0x000fc40000004100 */
[CC--:B------:R-:W-:Y:S01]  /*f590*/  FMUL.FTZ R53, R43.reuse, R46.reuse ;  /* 0x0000002e2b357220 */ /* 0x0c0fe20000410000 */
[----:B------:R-:W-:Y:S02]  /*f5a0*/  HADD2.F32 R24, -RZ, R38.H0_H0 ;  /* 0x20000026ff187230 */ /* 0x000fe40000004100 */
[-C--:B------:R-:W-:Y:S01]  /*f5b0*/  FMUL.FTZ R43, R43, R45.reuse ;  /* 0x0000002d2b2b7220 */ /* 0x080fe20000410000 */
[----:B------:R-:W-:Y:S02]  /*f5c0*/  HADD2.F32 R49, -RZ, R49.H1_H1 ;  /* 0x30000031ff317230 */ /* 0x000fe40000004100 */
[----:B------:R-:W-:Y:S02]  /*f5d0*/  HADD2.F32 R42, -RZ, R42.H1_H1 ;  /* 0x3000002aff2a7230 */ /* 0x000fe40000004100 */
[C---:B------:R-:W-:Y:S01]  /*f5e0*/  FFMA.FTZ R53, R24.reuse, R45, -R53 ;  /* 0x0000002d18357223 */ /* 0x040fe20000010835 */
[----:B------:R-:W-:Y:S02]  /*f5f0*/  HADD2.F32 R38, -RZ, R38.H1_H1 ;  /* 0x30000026ff267230 */ /* 0x000fe40000004100 */
[----:B------:R-:W-:Y:S01]  /*f600*/  FFMA.FTZ R58, R24, R46, R43 ;  /* 0x0000002e183a7223 */ /* 0x000fe2000001002b */
[----:B------:R-:W-:-:S02]  /*f610*/  HADD2.F32 R24, -RZ, R20.H0_H0 ;  /* 0x20000014ff187230 */ /* 0x000fc40000004100 */
[C---:B------:R-:W-:Y:S01]  /*f620*/  FMUL.FTZ R45, R42.reuse, R49 ;  /* 0x000000312a2d7220 */ /* 0x040fe20000410000 */
[-C--:B------:R-:W-:Y:S01]  /*f630*/  FMUL.FTZ R42, R42, R47.reuse ;  /* 0x0000002f2a2a7220 */ /* 0x080fe20000410000 */
[--C-:B------:R-:W-:Y:S02]  /*f640*/  HADD2.F32 R43, -RZ, R5.reuse.H1_H1 ;  /* 0x30000005ff2b7230 */ /* 0x100fe40000004100 */
[C---:B------:R-:W-:Y:S01]  /*f650*/  FFMA.FTZ R62, R38.reuse, R47, -R45 ;  /* 0x0000002f263e7223 */ /* 0x040fe2000001082d */
[----:B------:R-:W-:Y:S01]  /*f660*/  FFMA.FTZ R49, R38, R49, R42 ;  /* 0x0000003126317223 */ /* 0x000fe2000001002a */
[----:B------:R-:W-:Y:S02]  /*f670*/  HADD2.F32 R38, -RZ, R20.H1_H1 ;  /* 0x30000014ff267230 */ /* 0x000fe40000004100 */
[----:B------:R-:W-:Y:S01]  /*f680*/  HADD2.F32 R42, -RZ, R5.H0_H0 ;  /* 0x20000005ff2a7230 */ /* 0x000fe20000004100 */
[----:B------:R-:W-:Y:S01]  /*f690*/  F2FP.SATFINITE.E4M3.F32.PACK_AB_MERGE_C R53, R62, R53, RZ ;  /* 0x000000353e35723e */ /* 0x000fe200048070ff */
[--C-:B------:R-:W-:Y:S01]  /*f6a0*/  HADD2.F32 R20, -RZ, R7.reuse.H0_H0 ;  /* 0x20000007ff147230 */ /* 0x100fe20000004100 */
[----:B------:R-:W-:Y:S01]  /*f6b0*/  F2FP.SATFINITE.E4M3.F32.PACK_AB_MERGE_C R49, R49, R58, RZ ;  /* 0x0000003a3131723e */ /* 0x000fe200048070ff */
[----:B------:R-:W-:-:S02]  /*f6c0*/  HADD2.F32 R7, -RZ, R7.H1_H1 ;  /* 0x30000007ff077230 */ /* 0x000fc40000004100 */
[--C-:B------:R-:W-:Y:S02]  /*f6d0*/  HADD2.F32 R5, -RZ, R4.reuse.H0_H0 ;  /* 0x20000004ff057230 */ /* 0x100fe40000004100 */
[C---:B------:R-:W-:Y:S01]  /*f6e0*/  FMUL.FTZ R46, R20.reuse, R42 ;  /* 0x0000002a142e7220 */ /* 0x040fe20000410000 */
[----:B------:R-:W-:Y:S02]  /*f6f0*/  HADD2.F32 R4, -RZ, R4.H1_H1 ;  /* 0x30000004ff047230 */ /* 0x000fe40000004100 */
[----:B------:R-:W-:Y:S01]  /*f700*/  FMUL.FTZ R45, R20, R24 ;  /* 0x00000018142d7220 */ /* 0x000fe20000410000 */
[CC--:B------:R-:W-:Y:S01]  /*f710*/  FMUL.FTZ R47, R7.reuse, R43.reuse ;  /* 0x0000002b072f7220 */ /* 0x0c0fe20000410000 */
[----:B------:R-:W-:Y:S01]  /*f720*/  FMUL.FTZ R20, R7, R38 ;  /* 0x0000002607147220 */ /* 0x000fe20000410000 */
        /* <DEDUP_REMOVED lines=14> */
[----:B------:R-:W-:Y:S01]  /*f810*/  F2FP.SATFINITE.E4M3.F32.PACK_AB_MERGE_C R24, R52, R51, R24 ;  /* 0x000000333418723e */ /* 0x000fe20004807018 */
[----:B------:R2:W-:Y:S01]  /*f820*/  STS.128 [R67+0x10400], R4 ;  /* 0x0104000443007388 */ /* 0x0005e20000000c00 */
[----:B------:R-:W-:-:S05]  /*f830*/  F2FP.SATFINITE.E4M3.F32.PACK_AB_MERGE_C R26, R20, R45, R49 ;  /* 0x0000002d141a723e */ /* 0x000fca0004807031 */
[----:B------:R2:W-:Y:S02]  /*f840*/  STS.128 [R0+0x10400], R24 ;  /* 0x0104001800007388 */ /* 0x0005e40000000c00 */
.L_x_1435:
[----:B------:R-:W-:Y:S05]  /*f850*/  BSYNC B1 ;  /* 0x0000000000017941 */ /* 0x000fea0003800000 */
.L_x_1434:
[----:B------:R-:W-:Y:S04]  /*f860*/  BSSY B1, `(.L_x_1436) ;  /* 0x0000101000017945 */ /* 0x000fe80003800000 */
[----:B------:R-:W-:Y:S05]  /*f870*/  @P1 BRA `(.L_x_1437) ;  /* 0x0000000c00fc1947 */ /* 0x000fea0003800000 */
[----:B------:R-:W3:Y:S01]  /*f880*/  LDL R59, [R1+0x1c] ;  /* 0x00001c00013b7983 */ /* 0x000ee20000100800 */
[----:B--2--5:R-:W-:Y:S02]  /*f890*/  SHF.R.U32.HI R0, RZ, 0x8, R28 ;  /* 0x00000008ff007819 */ /* 0x024fe4000001161c */
[----:B------:R-:W-:Y:S02]  /*f8a0*/  LOP3.LUT R5, R28, 0xff, RZ, 0xc0, !PT ;  /* 0x000000ff1c057812 */ /* 0x000fe400078ec0ff */
[----:B------:R-:W-:Y:S02]  /*f8b0*/  LOP3.LUT R4, R0, 0xff, RZ, 0xc0, !PT ;  /* 0x000000ff00047812 */ /* 0x000fe400078ec0ff */
[----:B------:R-:W-:Y:S02]  /*f8c0*/  LEA.HI R0, R3, R218, RZ, 0x1c ;  /* 0x000000da03007211 */ /* 0x000fe400078fe0ff */
[----:B-1----:R-:W-:Y:S02]  /*f8d0*/  PRMT R37, R4, 0x7604, R5 ;  /* 0x0000760404257816 */ /* 0x002fe40000000005 */
[----:B------:R-:W-:-:S02]  /*f8e0*/  SHF.R.S32.HI R5, RZ, 0x1f, R0 ;  /* 0x0000001fff057819 */ /* 0x000fc40000011400 */
[----:B------:R-:W-:Y:S02]  /*f8f0*/  SHF.R.U32.HI R20, RZ, 0x8, R31 ;  /* 0x00000008ff147819 */ /* 0x000fe4000001161f */
[----:B------:R-:W-:Y:S01]  /*f900*/  LEA.HI R4, R5, R0, RZ, 0x2 ;  /* 0x0000000005047211 */ /* 0x000fe200078f10ff */
[----:B------:R-:W-:Y:S01]  /*f910*/  IMAD.SHL.U32 R5, R0, 0x10, RZ ;  /* 0x0000001000057824 */ /* 0x000fe200078e00ff */
[----:B0-----:R-:W-:Y:S02]  /*f920*/  LOP3.LUT R21, R31, 0xff, RZ, 0xc0, !PT ;  /* 0x000000ff1f157812 */ /* 0x001fe400078ec0ff */
[----:B------:R-:W-:Y:S01]  /*f930*/  LOP3.LUT R20, R20, 0xff, RZ, 0xc0, !PT ;  /* 0x000000ff14147812 */ /* 0x000fe200078ec0ff */
[----:B------:R-:W-:Y:S01]  /*f940*/  IMAD.SHL.U32 R4, R4, 0x800, RZ ;  /* 0x0000080004047824 */ /* 0x000fe200078e00ff */
[----:B------:R-:W-:Y:S02]  /*f950*/  LOP3.LUT R0, R176, 0x30, R5, 0xf8, !PT ;  /* 0x00000030b0007812 */ /* 0x000fe400078ef805 */
[----:B------:R-:W-:-:S02]  /*f960*/  SHF.R.U32.HI R24, RZ, 0x8, R8 ;  /* 0x00000008ff187819 */ /* 0x000fc40000011608 */
[----:B------:R-:W-:Y:S02]  /*f970*/  LOP3.LUT R0, R0, R177, RZ, 0x3c, !PT ;  /* 0x000000b100007212 */ /* 0x000fe400078e3cff */
[----:B------:R-:W-:Y:S02]  /*f980*/  LOP3.LUT R5, R4, 0xffffe000, RZ, 0xc0, !PT ;  /* 0xffffe00004057812 */ /* 0x000fe400078ec0ff */
[----:B------:R-:W-:Y:S02]  /*f990*/  PRMT R41, R20, 0x7604, R21 ;  /* 0x0000760414297816 */ /* 0x000fe40000000015 */
[----:B------:R-:W-:Y:S02]  /*f9a0*/  SHF.R.U32.HI R6, RZ, 0x8, R29 ;  /* 0x00000008ff067819 */ /* 0x000fe4000001161d */
[----:B------:R-:W-:Y:S02]  /*f9b0*/  LOP3.LUT R25, R8, 0xff, RZ, 0xc0, !PT ;  /* 0x000000ff08197812 */ /* 0x000fe400078ec0ff */
[----:B------:R-:W-:-:S02]  /*f9c0*/  LOP3.LUT R24, R24, 0xff, RZ, 0xc0, !PT ;  /* 0x000000ff18187812 */ /* 0x000fc400078ec0ff */
[----:B------:R-:W-:Y:S02]  /*f9d0*/  IADD3 R21, R0, R178, R5 ;  /* 0x000000b200157210 */ /* 0x000fe40007ffe005 */
[----:B------:R-:W-:Y:S02]  /*f9e0*/  SHF.R.U32.HI R0, RZ, 0x8, R9 ;  /* 0x00000008ff007819 */ /* 0x000fe40000011609 */
[----:B------:R-:W-:Y:S02]  /*f9f0*/  LOP3.LUT R7, R29, 0xff, RZ, 0xc0, !PT ;  /* 0x000000ff1d077812 */ /* 0x000fe400078ec0ff */
[----:B------:R-:W-:Y:S02]  /*fa00*/  LOP3.LUT R6, R6, 0xff, RZ, 0xc0, !PT ;  /* 0x000000ff06067812 */ /* 0x000fe400078ec0ff */
[----:B------:R-:W-:Y:S02]  /*fa10*/  PRMT R43, R24, 0x7604, R25 ;  /* 0x00007604182b7816 */ /* 0x000fe40000000019 */
[----:B------:R-:W-:-:S02]  /*fa20*/  LOP3.LUT R25, R9, 0xff, RZ, 0xc0, !PT ;  /* 0x000000ff09197812 */ /* 0x000fc400078ec0ff */
[----:B------:R-:W-:Y:S02]  /*fa30*/  SHF.R.U32.HI R24, RZ, 0x8, R11 ;  /* 0x00000008ff187819 */ /* 0x000fe4000001160b */
[----:B------:R-:W-:Y:S02]  /*fa40*/  LOP3.LUT R0, R0, 0xff, RZ, 0xc0, !PT ;  /* 0x000000ff00007812 */ /* 0x000fe400078ec0ff */
[----:B------:R-:W-:Y:S02]  /*fa50*/  SHF.R.U32.HI R20, RZ, 0x8, R10 ;  /* 0x00000008ff147819 */ /* 0x000fe4000001160a */
[----:B------:R-:W-:Y:S02]  /*fa60*/  PRMT R36, R6, 0x7604, R7 ;  /* 0x0000760406247816 */ /* 0x000fe40000000007 */
[----:B------:R-:W-:Y:S02]  /*fa70*/  SHF.R.U32.HI R6, RZ, 0x8, R30 ;  /* 0x00000008ff067819 */ /* 0x000fe4000001161e */
[----:B------:R-:W-:-:S02]  /*fa80*/  LOP3.LUT R27, R10, 0xff, RZ, 0xc0, !PT ;  /* 0x000000ff0a1b7812 */ /* 0x000fc400078ec0ff */
[----:B------:R-:W-:Y:S02]  /*fa90*/  LOP3.LUT R24, R24, 0xff, RZ, 0xc0, !PT ;  /* 0x000000ff18187812 */ /* 0x000fe400078ec0ff */
[----:B------:R-:W-:Y:S01]  /*faa0*/  PRMT R45, R0, 0x7604, R25 ;  /* 0x00007604002d7816 */ /* 0x000fe20000000019 */
[----:B------:R-:W-:Y:S01]  /*fab0*/  IMAD.IADD R0, R16, 0x1, R21 ;  /* 0x0000000110007824 */ /* 0x000fe200078e0215 */
[----:B------:R-:W-:Y:S02]  /*fac0*/  LOP3.LUT R20, R20, 0xff, RZ, 0xc0, !PT ;  /* 0x000000ff14147812 */ /* 0x000fe400078ec0ff */
[----:B------:R-:W-:Y:S02]  /*fad0*/  LOP3.LUT R47, R11, 0xff, RZ, 0xc0, !PT ;  /* 0x000000ff0b2f7812 */ /* 0x000fe400078ec0ff */
[----:B------:R-:W-:Y:S02]  /*fae0*/  LOP3.LUT R7, R30, 0xff, RZ, 0xc0, !PT ;  /* 0x000000ff1e077812 */ /* 0x000fe400078ec0ff */
[----:B------:R-:W-:-:S02]  /*faf0*/  LOP3.LUT R6, R6, 0xff, RZ, 0xc0, !PT ;  /* 0x000000ff06067812 */ /* 0x000fc400078ec0ff */
[----:B------:R-:W-:Y:S02]  /*fb00*/  PRMT R49, R20, 0x7604, R27 ;  /* 0x0000760414317816 */ /* 0x000fe4000000001b */
[----:B------:R-:W-:Y:S02]  /*fb10*/  PRMT R53, R24, 0x7604, R47 ;  /* 0x0000760418357816 */ /* 0x000fe4000000002f */
[----:B------:R-:W0:Y:S01]  /*fb20*/  LDS.128 R24, [R0+0x10400] ;  /* 0x0104000000187984 */ /* 0x000e220000000c00 */
[----:B------:R-:W-:Y:S02]  /*fb30*/  PRMT R39, R6, 0x7604, R7 ;  /* 0x0000760406277816 */ /* 0x000fe40000000007 */
[----:B------:R-:W-:Y:S02]  /*fb40*/  SHF.R.U32.HI R21, RZ, 0x10, R29 ;  /* 0x00000010ff157819 */ /* 0x000fe4000001161d */
[----:B------:R-:W-:Y:S02]  /*fb50*/  SHF.R.U32.HI R20, RZ, 0x10, R28 ;  /* 0x00000010ff147819 */ /* 0x000fe4000001161c */
[----:B------:R-:W-:-:S02]  /*fb60*/  SHF.R.U32.HI R40, RZ, 0x10, R31 ;  /* 0x00000010ff287819 */ /* 0x000fc4000001161f */
[----:B------:R-:W-:Y:S02]  /*fb70*/  LOP3.LUT R21, R21, 0xff, RZ, 0xc0, !PT ;  /* 0x000000ff15157812 */ /* 0x000fe400078ec0ff */
[----:B------:R-:W-:Y:S02]  /*fb80*/  SHF.R.U32.HI R38, RZ, 0x10, R30 ;  /* 0x00000010ff267819 */ /* 0x000fe4000001161e */
[----:B------:R-:W-:Y:S02]  /*fb90*/  LOP3.LUT R20, R20, 0xff, RZ, 0xc0, !PT ;  /* 0x000000ff14147812 */ /* 0x000fe400078ec0ff */
[----:B------:R-:W-:Y:S02]  /*fba0*/  LOP3.LUT R40, R40, 0xff, RZ, 0xc0, !PT ;  /* 0x000000ff28287812 */ /* 0x000fe400078ec0ff */
[----:B------:R-:W-:Y:S02]  /*fbb0*/  PRMT R21, R21, 0x7054, R36 ;  /* 0x0000705415157816 */ /* 0x000fe40000000024 */
[----:B------:R-:W-:-:S02]  /*fbc0*/  SHF.R.U32.HI R36, RZ, 0x10, R9 ;  /* 0x00000010ff247819 */ /* 0x000fc40000011609 */
[----:B------:R-:W-:Y:S02]  /*fbd0*/  LOP3.LUT R38, R38, 0xff, RZ, 0xc0, !PT ;  /* 0x000000ff26267812 */ /* 0x000fe400078ec0ff */
[----:B------:R-:W-:Y:S02]  /*fbe0*/  PRMT R37, R20, 0x7054, R37 ;  /* 0x0000705414257816 */ /* 0x000fe40000000025 */
[----:B------:R-:W-:Y:S02]  /*fbf0*/  PRMT R41, R40, 0x7054, R41 ;  /* 0x0000705428297816 */ /* 0x000fe40000000029 */
[----:B------:R-:W-:Y:S02]  /*fc00*/  SHF.R.U32.HI R20, RZ, 0x10, R8 ;  /* 0x00000010ff147819 */ /* 0x000fe40000011608 */
[----:B------:R-:W-:Y:S02]  /*fc10*/  SHF.R.U32.HI R40, RZ, 0x10, R11 ;  /* 0x00000010ff287819 */ /* 0x000fe4000001160b */
[----:B------:R-:W-:-:S02]  /*fc20*/  LOP3.LUT R36, R36, 0xff, RZ, 0xc0, !PT ;  /* 0x000000ff24247812 */ /* 0x000fc400078ec0ff */
[----:B------:R-:W-:Y:S02]  /*fc30*/  PRMT R39, R38, 0x7054, R39 ;  /* 0x0000705426277816 */ /* 0x000fe40000000027 */
[----:B------:R-:W-:Y:S02]  /*fc40*/  SHF.R.U32.HI R38, RZ, 0x10, R10 ;  /* 0x00000010ff267819 */ /* 0x000fe4000001160a */
[----:B------:R-:W-:Y:S02]  /*fc50*/  LOP3.LUT R20, R20, 0xff, RZ, 0xc0, !PT ;  /* 0x000000ff14147812 */ /* 0x000fe400078ec0ff */
[----:B------:R-:W-:Y:S02]  /*fc60*/  LOP3.LUT R40, R40, 0xff, RZ, 0xc0, !PT ;  /* 0x000000ff28287812 */ /* 0x000fe400078ec0ff */
[----:B------:R-:W-:Y:S02]  /*fc70*/  PRMT R47, R36, 0x7054, R45 ;  /* 0x00007054242f7816 */ /* 0x000fe4000000002d */
[----:B------:R-:W-:-:S02]  /*fc80*/  LOP3.LUT R38, R38, 0xff, RZ, 0xc0, !PT ;  /* 0x000000ff26267812 */ /* 0x000fc400078ec0ff */
[----:B------:R-:W-:Y:S02]  /*fc90*/  PRMT R43, R20, 0x7054, R43 ;  /* 0x00007054142b7816 */ /* 0x000fe4000000002b */
[----:B------:R-:W-:Y:S02]  /*fca0*/  PRMT R53, R40, 0x7054, R53 ;  /* 0x0000705428357816 */ /* 0x000fe40000000035 */
[----:B------:R-:W-:Y:S02]  /*fcb0*/  LOP3.LUT R47, R47, 0xff000000, R9, 0xf8, !PT ;  /* 0xff0000002f2f7812 */ /* 0x000fe400078ef809 */
[----:B------:R-:W-:Y:S02]  /*fcc0*/  LOP3.LUT R21, R21, 0xff000000, R29, 0xf8, !PT ;  /* 0xff00000015157812 */ /* 0x000fe400078ef81d */
[----:B------:R-:W-:Y:S02]  /*fcd0*/  PRMT R51, R38, 0x7054, R49 ;  /* 0x0000705426337816 */ /* 0x000fe40000000031 */
[----:B------:R-:W-:-:S02]  /*fce0*/  LOP3.LUT R49, R43, 0xff000000, R8, 0xf8, !PT ;  /* 0xff0000002b317812 */ /* 0x000fc400078ef808 */
[----:B------:R-:W-:Y:S02]  /*fcf0*/  LOP3.LUT R53, R53, 0xff000000, R11, 0xf8, !PT ;  /* 0xff00000035357812 */ /* 0x000fe400078ef80b */
[----:B------:R-:W-:Y:S02]  /*fd00*/  LOP3.LUT R20, R39, 0xff000000, R30, 0xf8, !PT ;  /* 0xff00000027147812 */ /* 0x000fe400078ef81e */
[----:B------:R-:W-:Y:S02]  /*fd10*/  F2FP.F16.E4M3.UNPACK_B R43, R47 ;  /* 0x0000002fff2b723e */ /* 0x000fe400020006ff */
[----:B0-----:R-:W-:Y:S02]  /*fd20*/  F2FP.F16.E4M3.UNPACK_B R11, R25 ;  /* 0x00000019ff0b723e */ /* 0x001fe400020006ff */
[----:B------:R-:W-:Y:S01]  /*fd30*/  F2FP.F16.E4M3.UNPACK_B R30, R21 ;  /* 0x00000015ff1e723e */ /* 0x000fe200020006ff */
[----:B------:R-:W-:Y:S01]  /*fd40*/  HADD2.F32 R48, -RZ, R43.H0_H0 ;  /* 0x2000002bff307230 */ /* 0x000fe20000004100 */
[----:B------:R-:W-:-:S02]  /*fd50*/  LOP3.LUT R36, R37, 0xff000000, R28, 0xf8, !PT ;  /* 0xff00000025247812 */ /* 0x000fc400078ef81c */
[----:B------:R-:W-:Y:S01]  /*fd60*/  LOP3.LUT R8, R51, 0xff000000, R10, 0xf8, !PT ;  /* 0xff00000033087812 */ /* 0x000fe200078ef80a */
[--C-:B------:R-:W-:Y:S01]  /*fd70*/  HADD2.F32 R46, -RZ, R30.reuse.H0_H0 ;  /* 0x2000001eff2e7230 */ /* 0x100fe20000004100 */
[----:B------:R-:W-:Y:S01]  /*fd80*/  LOP3.LUT R45, R41, 0xff000000, R31, 0xf8, !PT ;  /* 0xff000000292d7812 */ /* 0x000fe200078ef81f */
[----:B------:R-:W-:Y:S01]  /*fd90*/  HADD2.F32 R30, -RZ, R30.H1_H1 ;  /* 0x3000001eff1e7230 */ /* 0x000fe20000004100 */
[-C--:B------:R-:W-:Y:S02]  /*fda0*/  F2FP.F16.E4M3.UNPACK_B R40, R24.reuse ;  /* 0x00000018ff28723e */ /* 0x080fe400020006ff */
[----:B------:R-:W-:Y:S02]  /*fdb0*/  F2FP.F16.E4M3.UNPACK_B R41, R24.H1 ;  /* 0x00000018ff29723e */ /* 0x000fe400030006ff */
[-C--:B------:R-:W-:Y:S02]  /*fdc0*/  F2FP.F16.E4M3.UNPACK_B R39, R27.reuse ;  /* 0x0000001bff27723e */ /* 0x080fe400020006ff */
[----:B------:R-:W-:-:S02]  /*fdd0*/  F2FP.F16.E4M3.UNPACK_B R42, R27.H1 ;  /* 0x0000001bff2a723e */ /* 0x000fc400030006ff */
[----:B------:R-:W-:Y:S02]  /*fde0*/  F2FP.F16.E4M3.UNPACK_B R25, R25.H1 ;  /* 0x00000019ff19723e */ /* 0x000fe400030006ff */
[----:B------:R-:W-:Y:S01]  /*fdf0*/  F2FP.F16.E4M3.UNPACK_B R47, R47.H1 ;  /* 0x0000002fff2f723e */ /* 0x000fe200030006ff */
[----:B---3--:R-:W0:Y:S02]  /*fe00*/  LDS.128 R4, [R59+0x10400] ;  /* 0x010400003b047984 */ /* 0x008e240000000c00 */
[-C--:B0-----:R-:W-:Y:S02]  /*fe10*/  F2FP.F16.E4M3.UNPACK_B R10, R5.reuse ;  /* 0x00000005ff0a723e */ /* 0x081fe400020006ff */
[----:B------:R-:W-:Y:S01]  /*fe20*/  F2FP.F16.E4M3.UNPACK_B R28, R5.H1 ;  /* 0x00000005ff1c723e */ /* 0x000fe200030006ff */
[--C-:B------:R-:W-:Y:S01]  /*fe30*/  HADD2.F32 R5, -RZ, R11.reuse.H0_H0 ;  /* 0x2000000bff057230 */ /* 0x100fe20000004100 */
[-C--:B------:R-:W-:Y:S01]  /*fe40*/  F2FP.F16.E4M3.UNPACK_B R37, R7.reuse ;  /* 0x00000007ff25723e */ /* 0x080fe200020006ff */
[----:B------:R-:W-:Y:S01]  /*fe50*/  HADD2.F32 R9, -RZ, R10.H0_H0 ;  /* 0x2000000aff097230 */ /* 0x000fe20000004100 */
[----:B------:R-:W-:Y:S01]  /*fe60*/  F2FP.F16.E4M3.UNPACK_B R38, R7.H1 ;  /* 0x00000007ff26723e */ /* 0x000fe200030006ff */
[----:B------:R-:W-:-:S02]  /*fe70*/  HADD2.F32 R11, -RZ, R11.H1_H1 ;  /* 0x3000000bff0b7230 */ /* 0x000fc40000004100 */
[C---:B------:R-:W-:Y:S01]  /*fe80*/  FMUL.FTZ R24, R5.reuse, R48 ;  /* 0x0000003005187220 */ /* 0x040fe20000410000 */
[----:B------:R-:W-:Y:S01]  /*fe90*/  FMUL.FTZ R27, R5, R46 ;  /* 0x0000002e051b7220 */ /* 0x000fe20000410000 */
[----:B------:R-:W-:Y:S02]  /*fea0*/  F2FP.F16.E4M3.UNPACK_B R31, R4.H1 ;  /* 0x00000004ff1f723e */ /* 0x000fe400030006ff */
[C---:B------:R-:W-:Y:S01]  /*feb0*/  FFMA.FTZ R5, R9.reuse, R46, -R24 ;  /* 0x0000002e09057223 */ /* 0x040fe20000010818 */
[----:B------:R-:W-:Y:S01]  /*fec0*/  FFMA.FTZ R9, R9, R48, R27 ;  /* 0x0000003009097223 */ /* 0x000fe2000001001b */
[----:B------:R-:W-:Y:S01]  /*fed0*/  F2FP.F16.E4M3.UNPACK_B R27, R21.H1 ;  /* 0x00000015ff1b723e */ /* 0x000fe200030006ff */
[----:B------:R-:W-:Y:S01]  /*fee0*/  HADD2.F32 R46, -RZ, R43.H1_H1 ;  /* 0x3000002bff2e7230 */ /* 0x000fe20000004100 */
[----:B------:R-:W-:Y:S01]  /*fef0*/  F2FP.F16.E4M3.UNPACK_B R29, R4 ;  /* 0x00000004ff1d723e */ /* 0x000fe200020006ff */
[----:B------:R-:W-:Y:S01]  /*ff00*/  HADD2.F32 R24, -RZ, R10.H1_H1 ;  /* 0x3000000aff187230 */ /* 0x000fe20000004100 */
[----:B------:R-:W-:Y:S01]  /*ff10*/  F2FP.F16.E4M3.UNPACK_B R4, R6 ;  /* 0x00000006ff04723e */ /* 0x000fe200020006ff */
[----:B------:R-:W-:-:S02]  /*ff20*/  HADD2.F32 R48, -RZ, R47.H0_H0 ;  /* 0x2000002fff307230 */ /* 0x000fc40000004100 */
[C---:B------:R-:W-:Y:S01]  /*ff30*/  FMUL.FTZ R51, R11.reuse, R46 ;  /* 0x0000002e0b337220 */ /* 0x040fe20000410000 */
[----:B------:R-:W-:Y:S02]  /*ff40*/  HADD2.F32 R10, -RZ, R25.H0_H0 ;  /* 0x20000019ff0a7230 */ /* 0x000fe40000004100 */
[----:B------:R-:W-:Y:S01]  /*ff50*/  FMUL.FTZ R11, R11, R30 ;  /* 0x0000001e0b0b7220 */ /* 0x000fe20000410000 */
[----:B------:R-:W-:Y:S01]  /*ff60*/  HADD2.F32 R43, -RZ, R27.H0_H0 ;  /* 0x2000001bff2b7230 */ /* 0x000fe20000004100 */
[----:B------:R-:W-:Y:S01]  /*ff70*/  F2FP.F16.E4M3.UNPACK_B R7, R6.H1 ;  /* 0x00000006ff07723e */ /* 0x000fe200030006ff */
[--C-:B------:R-:W-:Y:S02]  /*ff80*/  HADD2.F32 R21, -RZ, R28.reuse.H0_H0 ;  /* 0x2000001cff157230 */ /* 0x100fe40000004100 */
[C---:B------:R-:W-:Y:S01]  /*ff90*/  FMUL.FTZ R50, R10.reuse, R48 ;  /* 0x000000300a327220 */ /* 0x040fe20000410000 */
[----:B------:R-:W-:Y:S02]  /*ffa0*/  HADD2.F32 R25, -RZ, R25.H1_H1 ;  /* 0x30000019ff197230 */ /* 0x000fe40000004100 */
[-C--:B------:R-:W-:Y:S01]  /*ffb0*/  FMUL.FTZ R55, R10, R43.reuse ;  /* 0x0000002b0a377220 */ /* 0x080fe20000410000 */
[C---:B------:R-:W-:Y:S01]  /*ffc0*/  FFMA.FTZ R10, R24.reuse, R30, -R51 ;  /* 0x0000001e180a7223 */ /* 0x040fe20000010833 */
[----:B------:R-:W-:Y:S01]  /*ffd0*/  FFMA.FTZ R24, R24, R46, R11 ;  /* 0x0000002e18187223 */ /* 0x000fe2000001000b */
[C---:B------:R-:W-:Y:S01]  /*ffe0*/  FFMA.FTZ R11, R21.reuse, R43, -R50 ;  /* 0x0000002b150b7223 */ /* 0x040fe20000010832 */
[----:B------:R-:W-:Y:S01]  /*fff0*/  F2FP.F16.E4M3.UNPACK_B R50, R53 ;  /* 0x00000035ff32723e */ /* 0x000fe200020006ff */
[----:B------:R-:W-:Y:S01]  /*10000*/  FFMA.FTZ R21, R21, R48, R55 ;  /* 0x0000003015157223 */ /* 0x000fe20000010037 */
[----:B------:R-:W-:Y:S01]  /*10010*/  F2FP.F16.E4M3.UNPACK_B R46, R45 ;  /* 0x0000002dff2e723e */ /* 0x000fe200020006ff */
[----:B------:R-:W-:Y:S01]  /*10020*/  HADD2.F32 R48, -RZ, R47.H1_H1 ;  /* 0x3000002fff307230 */ /* 0x000fe20000004100 */
[----:B------:R-:W-:Y:S01]  /*10030*/  F2FP.F16.E4M3.UNPACK_B R53, R53.H1 ;  /* 0x00000035ff35723e */ /* 0x000fe200030006ff */
[----:B------:R-:W-:Y:S01]  /*10040*/  HADD2.F32 R43, -RZ, R27.H1_H1 ;  /* 0x3000001bff2b7230 */ /* 0x000fe20000004100 */
[----:B------:R-:W-:Y:S01]  /*10050*/  F2FP.F16.E4M3.UNPACK_B R6, R26 ;  /* 0x0000001aff06723e */ /* 0x000fe200020006ff */
[----:B------:R-:W-:-:S02]  /*10060*/  HADD2.F32 R30, -RZ, R28.H1_H1 ;  /* 0x3000001cff1e7230 */ /* 0x000fc40000004100 */
[C---:B------:R-:W-:Y:S01]  /*10070*/  FMUL.FTZ R55, R25.reuse, R48 ;  /* 0x0000003019377220 */ /* 0x040fe20000410000 */
[----:B------:R-:W-:Y:S02]  /*10080*/  HADD2.F32 R51, -RZ, R50.H0_H0 ;  /* 0x20000032ff337230 */ /* 0x000fe40000004100 */
[----:B------:R-:W-:Y:S01]  /*10090*/  FMUL.FTZ R25, R25, R43 ;  /* 0x0000002b19197220 */ /* 0x000fe20000410000 */
[----:B------:R-:W-:Y:S01]  /*100a0*/  HADD2.F32 R28, -RZ, R39.H0_H0 ;  /* 0x20000027ff1c7230 */ /* 0x000fe20000004100 */
[----:B------:R-:W-:Y:S01]  /*100b0*/  F2FP.F16.E4M3.UNPACK_B R26, R26.H1 ;  /* 0x0000001aff1a723e */ /* 0x000fe200030006ff */
[----:B------:R-:W-:Y:S02]  /*100c0*/  HADD2.F32 R47, -RZ, R46.H0_H0 ;  /* 0x2000002eff2f7230 */ /* 0x000fe40000004100 */
[--C-:B------:R-:W-:Y:S02]  /*100d0*/  HADD2.F32 R27, -RZ, R37.reuse.H0_H0 ;  /* 0x20000025ff1b7230 */ /* 0x100fe40000004100 */
[----:B------:R-:W-:Y:S01]  /*100e0*/  FMUL.FTZ R52, R28, R51 ;  /* 0x000000331c347220 */ /* 0x000fe20000410000 */
[----:B------:R-:W-:-:S02]  /*100f0*/  HADD2.F32 R37, -RZ, R37.H1_H1 ;  /* 0x30000025ff257230 */ /* 0x000fc40000004100 */
[----:B------:R-:W-:Y:S01]  /*10100*/  FMUL.FTZ R54, R28, R47 ;  /* 0x0000002f1c367220 */ /* 0x000fe20000410000 */
[C---:B------:R-:W-:Y:S01]  /*10110*/  FFMA.FTZ R28, R30.reuse, R43, -R55 ;  /* 0x0000002b1e1c7223 */ /* 0x040fe20000010837 */
[----:B------:R-:W-:Y:S01]  /*10120*/  FFMA.FTZ R30, R30, R48, R25 ;  /* 0x000000301e1e7223 */ /* 0x000fe20000010019 */
[----:B------:R-:W-:Y:S01]  /*10130*/  HADD2.F32 R48, -RZ, R46.H1_H1 ;  /* 0x3000002eff307230 */ /* 0x000fe20000004100 */
[----:B------:R-:W-:Y:S01]  /*10140*/  F2FP.F16.E4M3.UNPACK_B R46, R45.H1 ;  /* 0x0000002dff2e723e */ /* 0x000fe200030006ff */
[C---:B------:R-:W-:Y:S01]  /*10150*/  FFMA.FTZ R25, R27.reuse, R47, -R52 ;  /* 0x0000002f1b197223 */ /* 0x040fe20000010834 */
[----:B------:R-:W-:Y:S01]  /*10160*/  FFMA.FTZ R27, R27, R51, R54 ;  /* 0x000000331b1b7223 */ /* 0x000fe20000010036 */
[----:B------:R-:W-:Y:S01]  /*10170*/  HADD2.F32 R52, -RZ, R50.H1_H1 ;  /* 0x30000032ff347230 */ /* 0x000fe20000004100 */
[-C--:B------:R-:W-:Y:S01]  /*10180*/  F2FP.F16.E4M3.UNPACK_B R47, R49.reuse.H1 ;  /* 0x00000031ff2f723e */ /* 0x080fe200030006ff */
[----:B------:R-:W-:Y:S01]  /*10190*/  HADD2.F32 R43, -RZ, R39.H1_H1 ;  /* 0x30000027ff2b7230 */ /* 0x000fe20000004100 */
[----:B------:R-:W-:Y:S01]  /*101a0*/  F2FP.F16.E4M3.UNPACK_B R49, R49 ;  /* 0x00000031ff31723e */ /* 0x000fe200020006ff */
[----:B------:R-:W-:Y:S01]  /*101b0*/  HADD2.F32 R54, -RZ, R53.H0_H0 ;  /* 0x20000035ff367230 */ /* 0x000fe20000004100 */
[----:B------:R-:W-:Y:S01]  /*101c0*/  F2FP.SATFINITE.E4M3.F32.PACK_AB_MERGE_C R11, R28, R11, RZ ;  /* 0x0000000b1c0b723e */ /* 0x000fe200048070ff */
[----:B------:R-:W-:-:S02]  /*101d0*/  HADD2.F32 R45, -RZ, R42.H0_H0 ;  /* 0x2000002aff2d7230 */ /* 0x000fc40000004100 */
[C---:B------:R-:W-:Y:S01]  /*101e0*/  FMUL.FTZ R56, R43.reuse, R52 ;  /* 0x000000342b387220 */ /* 0x040fe20000410000 */
[----:B------:R-:W-:Y:S02]  /*101f0*/  HADD2.F32 R50, -RZ, R46.H0_H0 ;  /* 0x2000002eff327230 */ /* 0x000fe40000004100 */
[----:B------:R-:W-:Y:S01]  /*10200*/  FMUL.FTZ R43, R43, R48 ;  /* 0x000000302b2b7220 */ /* 0x000fe20000410000 */
[----:B------:R-:W-:Y:S02]  /*10210*/  HADD2.F32 R39, -RZ, R38.H0_H0 ;  /* 0x20000026ff277230 */ /* 0x000fe40000004100 */
[----:B------:R-:W-:Y:S01]  /*10220*/  FMUL.FTZ R60, R45, R54 ;  /* 0x000000362d3c7220 */ /* 0x000fe20000410000 */
[----:B------:R-:W-:Y:S01]  /*10230*/  FFMA.FTZ R56, R37, R48, -R56 ;  /* 0x0000003025387223 */ /* 0x000fe20000010838 */
[----:B------:R-:W-:Y:S01]  /*10240*/  FMUL.FTZ R45, R45, R50 ;  /* 0x000000322d2d7220 */ /* 0x000fe20000410000 */
[----:B------:R-:W-:Y:S01]  /*10250*/  FFMA.FTZ R58, R37, R52, R43 ;  /* 0x00000034253a7223 */ /* 0x000fe2000001002b */
[----:B------:R-:W-:Y:S01]  /*10260*/  FFMA.FTZ R60, R39, R50, -R60 ;  /* 0x00000032273c7223 */ /* 0x000fe2000001083c */
[----:B------:R-:W-:-:S02]  /*10270*/  HADD2.F32 R53, -RZ, R53.H1_H1 ;  /* 0x30000035ff357230 */ /* 0x000fc40000004100 */
[----:B------:R-:W-:Y:S01]  /*10280*/  FFMA.FTZ R55, R39, R54, R45 ;  /* 0x0000003627377223 */ /* 0x000fe2000001002d */
[----:B------:R-:W-:Y:S01]  /*10290*/  HADD2.F32 R45, -RZ, R46.H1_H1 ;  /* 0x3000002eff2d7230 */ /* 0x000fe20000004100 */
[----:B------:R-:W-:Y:S01]  /*102a0*/  F2FP.F16.E4M3.UNPACK_B R43, R36.H1 ;  /* 0x00000024ff2b723e */ /* 0x000fe200030006ff */
[----:B------:R-:W-:Y:S01]  /*102b0*/  HADD2.F32 R42, -RZ, R42.H1_H1 ;  /* 0x3000002aff2a7230 */ /* 0x000fe20000004100 */
[----:B------:R-:W-:Y:S01]  /*102c0*/  F2FP.SATFINITE.E4M3.F32.PACK_AB_MERGE_C R21, R30, R21, RZ ;  /* 0x000000151e15723e */ /* 0x000fe200048070ff */
[----:B------:R-:W-:Y:S01]  /*102d0*/  HADD2.F32 R48, -RZ, R47.H0_H0 ;  /* 0x2000002fff307230 */ /* 0x000fe20000004100 */
[----:B------:R-:W-:Y:S01]  /*102e0*/  F2FP.SATFINITE.E4M3.F32.PACK_AB_MERGE_C R5, R10, R5, R11 ;  /* 0x000000050a05723e */ /* 0x000fe2000480700b */
[----:B------:R-:W-:Y:S02]  /*102f0*/  HADD2.F32 R39, -RZ, R41.H0_H0 ;  /* 0x20000029ff277230 */ /* 0x000fe40000004100 */
[----:B------:R-:W-:Y:S01]  /*10300*/  FMUL.FTZ R51, R42, R53 ;  /* 0x000000352a337220 */ /* 0x000fe20000410000 */
[----:B------:R-:W-:-:S02]  /*10310*/  HADD2.F32 R38, -RZ, R38.H1_H1 ;  /* 0x30000026ff267230 */ /* 0x000fc40000004100 */
[-C--:B------:R-:W-:Y:S01]  /*10320*/  FMUL.FTZ R50, R42, R45.reuse ;  /* 0x0000002d2a327220 */ /* 0x080fe20000410000 */
[----:B------:R-:W-:Y:S02]  /*10330*/  HADD2.F32 R46, -RZ, R43.H0_H0 ;  /* 0x2000002bff2e7230 */ /* 0x000fe40000004100 */
[C---:B------:R-:W-:Y:S01]  /*10340*/  FMUL.FTZ R42, R39.reuse, R48 ;  /* 0x00000030272a7220 */ /* 0x040fe20000410000 */
[----:B------:R-:W-:Y:S02]  /*10350*/  HADD2.F32 R37, -RZ, R31.H0_H0 ;  /* 0x2000001fff257230 */ /* 0x000fe40000004100 */
[C---:B------:R-:W-:Y:S01]  /*10360*/  FFMA.FTZ R57, R38.reuse, R45, -R51 ;  /* 0x0000002d26397223 */ /* 0x040fe20000010833 */
[----:B------:R-:W-:Y:S02]  /*10370*/  HADD2.F32 R41, -RZ, R41.H1_H1 ;  /* 0x30000029ff297230 */ /* 0x000fe40000004100 */
[-C--:B------:R-:W-:Y:S01]  /*10380*/  FMUL.FTZ R39, R39, R46.reuse ;  /* 0x0000002e27277220 */ /* 0x080fe20000410000 */
[----:B------:R-:W-:Y:S01]  /*10390*/  FFMA.FTZ R62, R38, R53, R50 ;  /* 0x00000035263e7223 */ /* 0x000fe20000010032 */
[----:B------:R-:W-:Y:S01]  /*103a0*/  FFMA.FTZ R45, R37, R46, -R42 ;  /* 0x0000002e252d7223 */ /* 0x000fe2000001082a */
[----:B------:R-:W-:-:S02]  /*103b0*/  HADD2.F32 R42, -RZ, R47.H1_H1 ;  /* 0x3000002fff2a7230 */ /* 0x000fc40000004100 */
[----:B------:R-:W-:Y:S01]  /*103c0*/  FFMA.FTZ R48, R37, R48, R39 ;  /* 0x0000003025307223 */ /* 0x000fe20000010027 */
[----:B------:R-:W-:Y:S01]  /*103d0*/  HADD2.F32 R38, -RZ, R43.H1_H1 ;  /* 0x3000002bff267230 */ /* 0x000fe20000004100 */
[----:B------:R-:W-:Y:S01]  /*103e0*/  F2FP.F16.E4M3.UNPACK_B R37, R36 ;  /* 0x00000024ff25723e */ /* 0x000fe200020006ff */
[----:B------:R-:W-:Y:S02]  /*103f0*/  HADD2.F32 R31, -RZ, R31.H1_H1 ;  /* 0x3000001fff1f7230 */ /* 0x000fe40000004100 */
[C---:B------:R-:W-:Y:S01]  /*10400*/  FMUL.FTZ R46, R41.reuse, R42 ;  /* 0x0000002a292e7220 */ /* 0x040fe20000410000 */
[----:B------:R-:W-:Y:S02]  /*10410*/  HADD2.F32 R39, -RZ, R49.H0_H0 ;  /* 0x20000031ff277230 */ /* 0x000fe40000004100 */
[-C--:B------:R-:W-:Y:S01]  /*10420*/  FMUL.FTZ R41, R41, R38.reuse ;  /* 0x0000002629297220 */ /* 0x080fe20000410000 */
[----:B------:R-:W-:Y:S02]  /*10430*/  HADD2.F32 R36, -RZ, R40.H0_H0 ;  /* 0x20000028ff247230 */ /* 0x000fe40000004100 */
[----:B------:R-:W-:Y:S01]  /*10440*/  FFMA.FTZ R50, R31, R38, -R46 ;  /* 0x000000261f327223 */ /* 0x000fe2000001082e */
[----:B------:R-:W-:-:S02]  /*10450*/  HADD2.F32 R38, -RZ, R37.H0_H0 ;  /* 0x20000025ff267230 */ /* 0x000fc40000004100 */
[----:B------:R-:W-:Y:S01]  /*10460*/  FFMA.FTZ R43, R31, R42, R41 ;  /* 0x0000002a1f2b7223 */ /* 0x000fe20000010029 */
[----:B------:R-:W-:Y:S02]  /*10470*/  HADD2.F32 R31, -RZ, R29.H0_H0 ;  /* 0x2000001dff1f7230 */ /* 0x000fe40000004100 */
[C---:B------:R-:W-:Y:S01]  /*10480*/  FMUL.FTZ R42, R36.reuse, R39 ;  /* 0x00000027242a7220 */ /* 0x040fe20000410000 */
[----:B------:R-:W-:Y:S02]  /*10490*/  HADD2.F32 R49, -RZ, R49.H1_H1 ;  /* 0x30000031ff317230 */ /* 0x000fe40000004100 */
[----:B------:R-:W-:Y:S01]  /*104a0*/  FMUL.FTZ R36, R36, R38 ;  /* 0x0000002624247220 */ /* 0x000fe20000410000 */
[----:B------:R-:W-:Y:S01]  /*104b0*/  HADD2.F32 R40, -RZ, R40.H1_H1 ;  /* 0x30000028ff287230 */ /* 0x000fe20000004100 */
[----:B------:R-:W-:Y:S01]  /*104c0*/  F2FP.F16.E4M3.UNPACK_B R41, R8.H1 ;  /* 0x00000008ff29723e */ /* 0x000fe200030006ff */
[----:B------:R-:W-:Y:S02]  /*104d0*/  HADD2.F32 R37, -RZ, R37.H1_H1 ;  /* 0x30000025ff257230 */ /* 0x000fe40000004100 */
[----:B------:R-:W-:Y:S01]  /*104e0*/  FFMA.FTZ R42, R31, R38, -R42 ;  /* 0x000000261f2a7223 */ /* 0x000fe2000001082a */
[----:B------:R-:W-:-:S02]  /*104f0*/  HADD2.F32 R29, -RZ, R29.H1_H1 ;  /* 0x3000001dff1d7230 */ /* 0x000fc40000004100 */
[----:B------:R-:W-:Y:S01]  /*10500*/  FFMA.FTZ R39, R31, R39, R36 ;  /* 0x000000271f277223 */ /* 0x000fe20000010024 */
[C---:B------:R-:W-:Y:S01]  /*10510*/  FMUL.FTZ R38, R40.reuse, R49 ;  /* 0x0000003128267220 */ /* 0x040fe20000410000 */
[-C--:B------:R-:W-:Y:S01]  /*10520*/  F2FP.F16.E4M3.UNPACK_B R36, R20.reuse.H1 ;  /* 0x00000014ff24723e */ /* 0x080fe200030006ff */
[-C--:B------:R-:W-:Y:S01]  /*10530*/  FMUL.FTZ R46, R40, R37.reuse ;  /* 0x00000025282e7220 */ /* 0x080fe20000410000 */
[----:B------:R-:W-:Y:S02]  /*10540*/  HADD2.F32 R40, -RZ, R41.H0_H0 ;  /* 0x20000029ff287230 */ /* 0x000fe40000004100 */
[C---:B------:R-:W-:Y:S01]  /*10550*/  FFMA.FTZ R37, R29.reuse, R37, -R38 ;  /* 0x000000251d257223 */ /* 0x040fe20000010826 */
[----:B------:R-:W-:Y:S02]  /*10560*/  HADD2.F32 R31, -RZ, R26.H0_H0 ;  /* 0x2000001aff1f7230 */ /* 0x000fe40000004100 */
[----:B------:R-:W-:Y:S01]  /*10570*/  FFMA.FTZ R46, R29, R49, R46 ;  /* 0x000000311d2e7223 */ /* 0x000fe2000001002e */
[----:B------:R-:W-:Y:S01]  /*10580*/  HADD2.F32 R38, -RZ, R36.H0_H0 ;  /* 0x20000024ff267230 */ /* 0x000fe20000004100 */
[----:B------:R-:W-:Y:S01]  /*10590*/  F2FP.F16.E4M3.UNPACK_B R20, R20 ;  /* 0x00000014ff14723e */ /* 0x000fe200020006ff */
[----:B------:R-:W-:-:S02]  /*105a0*/  HADD2.F32 R29, -RZ, R7.H0_H0 ;  /* 0x20000007ff1d7230 */ /* 0x000fc40000004100 */
[C---:B------:R-:W-:Y:S01]  /*105b0*/  FMUL.FTZ R52, R31.reuse, R40 ;  /* 0x000000281f347220 */ /* 0x040fe20000410000 */
[----:B------:R-:W-:Y:S02]  /*105c0*/  HADD2.F32 R41, -RZ, R41.H1_H1 ;  /* 0x30000029ff297230 */ /* 0x000fe40000004100 */
[-C--:B------:R-:W-:Y:S01]  /*105d0*/  FMUL.FTZ R54, R31, R38.reuse ;  /* 0x000000261f367220 */ /* 0x080fe20000410000 */
[----:B------:R-:W-:Y:S02]  /*105e0*/  HADD2.F32 R26, -RZ, R26.H1_H1 ;  /* 0x3000001aff1a7230 */ /* 0x000fe40000004100 */
[C---:B------:R-:W-:Y:S01]  /*105f0*/  FFMA.FTZ R52, R29.reuse, R38, -R52 ;  /* 0x000000261d347223 */ /* 0x040fe20000010834 */
[----:B------:R-:W-:Y:S01]  /*10600*/  HADD2.F32 R36, -RZ, R36.H1_H1 ;  /* 0x30000024ff247230 */ /* 0x000fe20000004100 */
[----:B------:R-:W-:Y:S01]  /*10610*/  F2FP.F16.E4M3.UNPACK_B R8, R8 ;  /* 0x00000008ff08723e */ /* 0x000fe200020006ff */
[----:B------:R-:W-:Y:S02]  /*10620*/  HADD2.F32 R7, -RZ, R7.H1_H1 ;  /* 0x30000007ff077230 */ /* 0x000fe40000004100 */
[C---:B------:R-:W-:Y:S01]  /*10630*/  FMUL.FTZ R38, R26.reuse, R41 ;  /* 0x000000291a267220 */ /* 0x040fe20000410000 */
[----:B------:R-:W-:Y:S01]  /*10640*/  FFMA.FTZ R54, R29, R40, R54 ;  /* 0x000000281d367223 */ /* 0x000fe20000010036 */
[----:B------:R-:W-:Y:S01]  /*10650*/  FMUL.FTZ R26, R26, R36 ;  /* 0x000000241a1a7220 */ /* 0x000fe20000410000 */
[----:B------:R-:W-:-:S02]  /*10660*/  HADD2.F32 R29, -RZ, R20.H1_H1 ;  /* 0x30000014ff1d7230 */ /* 0x000fc40000004100 */
[C---:B------:R-:W-:Y:S01]  /*10670*/  FFMA.FTZ R49, R7.reuse, R36, -R38 ;  /* 0x0000002407317223 */ /* 0x040fe20000010826 */
[----:B------:R-:W-:Y:S02]  /*10680*/  HADD2.F32 R31, -RZ, R8.H1_H1 ;  /* 0x30000008ff1f7230 */ /* 0x000fe40000004100 */
[----:B------:R-:W-:Y:S01]  /*10690*/  FFMA.FTZ R51, R7, R41, R26 ;  /* 0x0000002907337223 */ /* 0x000fe2000001001a */
[----:B------:R-:W-:Y:S01]  /*106a0*/  HADD2.F32 R26, -RZ, R20.H0_H0 ;  /* 0x20000014ff1a7230 */ /* 0x000fe20000004100 */
[----:B------:R-:W-:Y:S01]  /*106b0*/  F2FP.SATFINITE.E4M3.F32.PACK_AB_MERGE_C R55, R62, R55, RZ ;  /* 0x000000373e37723e */ /* 0x000fe200048070ff */
[----:B------:R-:W-:Y:S01]  /*106c0*/  HADD2.F32 R20, -RZ, R8.H0_H0 ;  /* 0x20000008ff147230 */ /* 0x000fe20000004100 */
[----:B------:R-:W-:Y:S01]  /*106d0*/  F2FP.SATFINITE.E4M3.F32.PACK_AB_MERGE_C R49, R49, R52, RZ ;  /* 0x000000343131723e */ /* 0x000fe200048070ff */
[--C-:B------:R-:W-:Y:S01]  /*106e0*/  HADD2.F32 R7, -RZ, R6.reuse.H0_H0 ;  /* 0x20000006ff077230 */ /* 0x100fe20000004100 */
[----:B------:R-:W-:Y:S01]  /*106f0*/  F2FP.SATFINITE.E4M3.F32.PACK_AB_MERGE_C R51, R51, R54, RZ ;  /* 0x000000363333723e */ /* 0x000fe200048070ff */
[----:B------:R-:W-:Y:S01]  /*10700*/  HADD2.F32 R8, -RZ, R6.H1_H1 ;  /* 0x30000006ff087230 */ /* 0x000fe20000004100 */
[----:B------:R-:W-:Y:S01]  /*10710*/  F2FP.SATFINITE.E4M3.F32.PACK_AB_MERGE_C R9, R24, R9, R21 ;  /* 0x000000091809723e */ /* 0x000fe20004807015 */
[----:B------:R-:W-:-:S02]  /*10720*/  HADD2.F32 R6, -RZ, R4.H0_H0 ;  /* 0x20000004ff067230 */ /* 0x000fc40000004100 */
[C---:B------:R-:W-:Y:S01]  /*10730*/  FMUL.FTZ R41, R7.reuse, R20 ;  /* 0x0000001407297220 */ /* 0x040fe20000410000 */
[----:B------:R-:W-:Y:S02]  /*10740*/  HADD2.F32 R4, -RZ, R4.H1_H1 ;  /* 0x30000004ff047230 */ /* 0x000fe40000004100 */
[-C--:B------:R-:W-:Y:S01]  /*10750*/  FMUL.FTZ R7, R7, R26.reuse ;  /* 0x0000001a07077220 */ /* 0x080fe20000410000 */
        /* <DEDUP_REMOVED lines=14> */
[----:B------:R3:W-:Y:S01]  /*10840*/  STS.128 [R59+0x10400], R4 ;  /* 0x010400043b007388 */ /* 0x0007e20000000c00 */
[----:B------:R-:W-:-:S05]  /*10850*/  F2FP.SATFINITE.E4M3.F32.PACK_AB_MERGE_C R10, R31, R20, R51 ;  /* 0x000000141f0a723e */ /* 0x000fca0004807033 */
[----:B------:R3:W-:Y:S02]  /*10860*/  STS.128 [R0+0x10400], R8 ;  /* 0x0104000800007388 */ /* 0x0007e40000000c00 */
.L_x_1437:
[----:B------:R-:W-:Y:S05]  /*10870*/  BSYNC B1 ;  /* 0x0000000000017941 */ /* 0x000fea0003800000 */
.L_x_1436:
[----:B------:R-:W-:Y:S05]  /*10880*/  @P2 BRA `(.L_x_1418) ;  /* 0x0000000c00dc2947 */ /* 0x000fea0003800000 */
[----:B-1----:R-:W4:Y:S01]  /*10890*/  LDL R47, [R1+0x18] ;  /* 0x00001800012f7983 */ /* 0x002f220000100800 */
[----:B--23-5:R-:W-:Y:S02]  /*108a0*/  SHF.R.U32.HI R4, RZ, 0x8, R32 ;  /* 0x00000008ff047819 */ /* 0x02cfe40000011620 */
[----:B------:R-:W-:Y:S02]  /*108b0*/  LOP3.LUT R0, R32, 0xff, RZ, 0xc0, !PT ;  /* 0x000000ff20007812 */ /* 0x000fe400078ec0ff */
[----:B------:R-:W-:Y:S02]  /*108c0*/  SHF.R.U32.HI R8, RZ, 0x8, R34 ;  /* 0x00000008ff087819 */ /* 0x000fe40000011622 */
[----:B------:R-:W-:Y:S02]  /*108d0*/  LOP3.LUT R5, R4, 0xff, RZ, 0xc0, !PT ;  /* 0x000000ff04057812 */ /* 0x000fe400078ec0ff */
[----:B------:R-:W-:Y:S02]  /*108e0*/  LEA.HI R3, R3, R220, RZ, 0x1c ;  /* 0x000000dc03037211 */ /* 0x000fe400078fe0ff */
[----:B------:R-:W-:-:S02]  /*108f0*/  LOP3.LUT R4, R34, 0xff, RZ, 0xc0, !PT ;  /* 0x000000ff22047812 */ /* 0x000fc400078ec0ff */
[----:B------:R-:W-:Y:S02]  /*10900*/  LOP3.LUT R9, R8, 0xff, RZ, 0xc0, !PT ;  /* 0x000000ff08097812 */ /* 0x000fe400078ec0ff */
[----:B0-----:R-:W-:Y:S02]  /*10910*/  PRMT R21, R5, 0x7604, R0 ;  /* 0x0000760405157816 */ /* 0x001fe40000000000 */
[----:B------:R-:W-:Y:S02]  /*10920*/  SHF.R.S32.HI R0, RZ, 0x1f, R3 ;  /* 0x0000001fff007819 */ /* 0x000fe40000011403 */
[----:B------:R-:W-:Y:S02]  /*10930*/  PRMT R25, R9, 0x7604, R4 ;  /* 0x0000760409197816 */ /* 0x000fe40000000004 */
[----:B------:R-:W-:Y:S01]  /*10940*/  LEA.HI R4, R0, R3, RZ, 0x2 ;  /* 0x0000000300047211 */ /* 0x000fe200078f10ff */
[----:B------:R-:W-:Y:S01]  /*10950*/  IMAD.SHL.U32 R3, R3, 0x10, RZ ;  /* 0x0000001003037824 */ /* 0x000fe200078e00ff */
[----:B------:R-:W-:-:S02]  /*10960*/  SHF.R.U32.HI R7, RZ, 0x8, R33 ;  /* 0x00000008ff077819 */ /* 0x000fc40000011621 */
[----:B------:R-:W-:Y:S01]  /*10970*/  LOP3.LUT R6, R33, 0xff, RZ, 0xc0, !PT ;  /* 0x000000ff21067812 */ /* 0x000fe200078ec0ff */
[----:B------:R-:W-:Y:S01]  /*10980*/  IMAD.SHL.U32 R4, R4, 0x800, RZ ;  /* 0x0000080004047824 */ /* 0x000fe200078e00ff */
[----:B------:R-:W-:Y:S02]  /*10990*/  LOP3.LUT R0, R176, 0x30, R3, 0xf8, !PT ;  /* 0x00000030b0007812 */ /* 0x000fe400078ef803 */
[----:B------:R-:W-:Y:S02]  /*109a0*/  LOP3.LUT R7, R7, 0xff, RZ, 0xc0, !PT ;  /* 0x000000ff07077812 */ /* 0x000fe400078ec0ff */
[----:B------:R-:W-:Y:S02]  /*109b0*/  SHF.R.U32.HI R8, RZ, 0x8, R12 ;  /* 0x00000008ff087819 */ /* 0x000fe4000001160c */
[----:B------:R-:W-:Y:S02]  /*109c0*/  LOP3.LUT R0, R0, R177, RZ, 0x3c, !PT ;  /* 0x000000b100007212 */ /* 0x000fe400078e3cff */
[----:B------:R-:W-:-:S02]  /*109d0*/  LOP3.LUT R3, R4, 0xffffe000, RZ, 0xc0, !PT ;  /* 0xffffe00004037812 */ /* 0x000fc400078ec0ff */
[----:B------:R-:W-:Y:S02]  /*109e0*/  PRMT R20, R7, 0x7604, R6 ;  /* 0x0000760407147816 */ /* 0x000fe40000000006 */
[----:B------:R-:W-:Y:S02]  /*109f0*/  LOP3.LUT R7, R12, 0xff, RZ, 0xc0, !PT ;  /* 0x000000ff0c077812 */ /* 0x000fe400078ec0ff */
[----:B------:R-:W-:Y:S02]  /*10a00*/  LOP3.LUT R8, R8, 0xff, RZ, 0xc0, !PT ;  /* 0x000000ff08087812 */ /* 0x000fe400078ec0ff */
[----:B------:R-:W-:Y:S02]  /*10a10*/  IADD3 R3, R0, R178, R3 ;  /* 0x000000b200037210 */ /* 0x000fe40007ffe003 */
[----:B------:R-:W-:Y:S02]  /*10a20*/  PRMT R29, R8, 0x7604, R7 ;  /* 0x00007604081d7816 */ /* 0x000fe40000000007 */
[----:B------:R-:W-:Y:S01]  /*10a30*/  SHF.R.U32.HI R6, RZ, 0x8, R35 ;  /* 0x00000008ff067819 */ /* 0x000fe20000011623 */
[----:B------:R-:W-:Y:S01]  /*10a40*/  IMAD.IADD R0, R16, 0x1, R3 ;  /* 0x0000000110007824 */ /* 0x000fe200078e0203 */
[----:B------:R-:W-:-:S02]  /*10a50*/  SHF.R.U32.HI R8, RZ, 0x8, R13 ;  /* 0x00000008ff087819 */ /* 0x000fc4000001160d */
[----:B------:R-:W-:Y:S02]  /*10a60*/  LOP3.LUT R5, R35, 0xff, RZ, 0xc0, !PT ;  /* 0x000000ff23057812 */ /* 0x000fe400078ec0ff */
[----:B------:R-:W-:Y:S02]  /*10a70*/  LOP3.LUT R6, R6, 0xff, RZ, 0xc0, !PT ;  /* 0x000000ff06067812 */ /* 0x000fe400078ec0ff */
[----:B------:R-:W-:Y:S02]  /*10a80*/  LOP3.LUT R3, R8, 0xff, RZ, 0xc0, !PT ;  /* 0x000000ff08037812 */ /* 0x000fe400078ec0ff */
[----:B------:R-:W0:Y:S01]  /*10a90*/  LDS.128 R8, [R0+0x10400] ;  /* 0x0104000000087984 */ /* 0x000e220000000c00 */
[----:B------:R-:W-:Y:S02]  /*10aa0*/  PRMT R24, R6, 0x7604, R5 ;  /* 0x0000760406187816 */ /* 0x000fe40000000005 */
[----:B------:R-:W-:Y:S02]  /*10ab0*/  SHF.R.U32.HI R31, RZ, 0x8, R15 ;  /* 0x00000008ff1f7819 */ /* 0x000fe4000001160f */
[----:B------:R-:W-:-:S02]  /*10ac0*/  LOP3.LUT R30, R15, 0xff, RZ, 0xc0, !PT ;  /* 0x000000ff0f1e7812 */ /* 0x000fc400078ec0ff */
[----:B------:R-:W-:Y:S02]  /*10ad0*/  LOP3.LUT R31, R31, 0xff, RZ, 0xc0, !PT ;  /* 0x000000ff1f1f7812 */ /* 0x000fe400078ec0ff */
[----:B------:R-:W-:Y:S02]  /*10ae0*/  LOP3.LUT R26, R13, 0xff, RZ, 0xc0, !PT ;  /* 0x000000ff0d1a7812 */ /* 0x000fe400078ec0ff */
[----:B------:R-:W-:Y:S02]  /*10af0*/  PRMT R30, R31, 0x7604, R30 ;  /* 0x000076041f1e7816 */ /* 0x000fe4000000001e */
[----:B------:R-:W-:Y:S02]  /*10b00*/  SHF.R.U32.HI R31, RZ, 0x10, R13 ;  /* 0x00000010ff1f7819 */ /* 0x000fe4000001160d */
[----:B------:R-:W-:Y:S02]  /*10b10*/  SHF.R.U32.HI R28, RZ, 0x8, R14 ;  /* 0x00000008ff1c7819 */ /* 0x000fe4000001160e */
[----:B------:R-:W-:Y:S01]  /*10b20*/  PRMT R26, R3, 0x7604, R26 ;  /* 0x00007604031a7816 */ /* 0x000fe2000000001a */
[----:B------:R-:W-:Y:S01]  /*10b30*/  IMAD.U32 R31, R31, 0x10000, RZ ;  /* 0x000100001f1f7824 */ /* 0x000fe200078e00ff */
[----:B------:R-:W-:-:S02]  /*10b40*/  SHF.R.U32.HI R3, RZ, 0x10, R33 ;  /* 0x00000010ff037819 */ /* 0x000fc40000011621 */
[----:B------:R-:W-:Y:S02]  /*10b50*/  LOP3.LUT R27, R14, 0xff, RZ, 0xc0, !PT ;  /* 0x000000ff0e1b7812 */ /* 0x000fe400078ec0ff */
[----:B------:R-:W-:Y:S01]  /*10b60*/  LOP3.LUT R28, R28, 0xff, RZ, 0xc0, !PT ;  /* 0x000000ff1c1c7812 */ /* 0x000fe200078ec0ff */
[----:B------:R-:W-:Y:S01]  /*10b70*/  IMAD.U32 R3, R3, 0x10000, RZ ;  /* 0x0001000003037824 */ /* 0x000fe200078e00ff */
[----:B------:R-:W-:Y:S02]  /*10b80*/  LOP3.LUT R21, R21, 0xff0000, R32, 0xf8, !PT ;  /* 0x00ff000015157812 */ /* 0x000fe400078ef820 */
[----:B------:R-:W-:Y:S02]  /*10b90*/  PRMT R37, R28, 0x7604, R27 ;  /* 0x000076041c257816 */ /* 0x000fe4000000001b */
[----:B------:R-:W-:Y:S02]  /*10ba0*/  LOP3.LUT R31, R26, 0xff0000, R31, 0xf8, !PT ;  /* 0x00ff00001a1f7812 */ /* 0x000fe400078ef81f */
[----:B------:R-:W-:-:S02]  /*10bb0*/  SHF.R.U32.HI R27, RZ, 0x10, R35 ;  /* 0x00000010ff1b7819 */ /* 0x000fc40000011623 */
[----:B------:R-:W-:Y:S02]  /*10bc0*/  LOP3.LUT R36, R21, 0xff000000, R32, 0xf8, !PT ;  /* 0xff00000015247812 */ /* 0x000fe400078ef820 */
[----:B------:R-:W-:Y:S01]  /*10bd0*/  LOP3.LUT R3, R20, 0xff0000, R3, 0xf8, !PT ;  /* 0x00ff000014037812 */ /* 0x000fe200078ef803 */
[----:B------:R-:W-:Y:S01]  /*10be0*/  IMAD.U32 R27, R27, 0x10000, RZ ;  /* 0x000100001b1b7824 */ /* 0x000fe200078e00ff */
[----:B------:R-:W-:Y:S02]  /*10bf0*/  LOP3.LUT R21, R37, 0xff0000, R14, 0xf8, !PT ;  /* 0x00ff000025157812 */ /* 0x000fe400078ef80e */
[----:B------:R-:W-:Y:S02]  /*10c00*/  SHF.R.U32.HI R39, RZ, 0x10, R15 ;  /* 0x00000010ff277819 */ /* 0x000fe4000001160f */
[----:B------:R-:W-:Y:S02]  /*10c10*/  LOP3.LUT R37, R31, 0xff000000, R13, 0xf8, !PT ;  /* 0xff0000001f257812 */ /* 0x000fe400078ef80d */
[----:B------:R-:W-:Y:S01]  /*10c20*/  LOP3.LUT R25, R25, 0xff0000, R34, 0xf8, !PT ;  /* 0x00ff000019197812 */ /* 0x000fe200078ef822 */
[----:B------:R-:W-:Y:S01]  /*10c30*/  IMAD.U32 R39, R39, 0x10000, RZ ;  /* 0x0001000027277824 */ /* 0x000fe200078e00ff */
[----:B------:R-:W-:-:S02]  /*10c40*/  LOP3.LUT R33, R3, 0xff000000, R33, 0xf8, !PT ;  /* 0xff00000003217812 */ /* 0x000fc400078ef821 */
[----:B------:R-:W-:Y:S02]  /*10c50*/  F2FP.F16.E4M3.UNPACK_B R40, R37 ;  /* 0x00000025ff28723e */ /* 0x000fe400020006ff */
[----:B0-----:R-:W-:Y:S02]  /*10c60*/  F2FP.F16.E4M3.UNPACK_B R28, R9 ;  /* 0x00000009ff1c723e */ /* 0x001fe400020006ff */
[----:B------:R-:W-:Y:S01]  /*10c70*/  LOP3.LUT R3, R25, 0xff000000, R34, 0xf8, !PT ;  /* 0xff00000019037812 */ /* 0x000fe200078ef822 */
[--C-:B------:R-:W-:Y:S01]  /*10c80*/  HADD2.F32 R42, -RZ, R40.reuse.H0_H0 ;  /* 0x20000028ff2a7230 */ /* 0x100fe20000004100 */
[----:B------:R-:W-:Y:S01]  /*10c90*/  LOP3.LUT R29, R29, 0xff0000, R12, 0xf8, !PT ;  /* 0x00ff00001d1d7812 */ /* 0x000fe200078ef80c */
[----:B------:R-:W-:Y:S01]  /*10ca0*/  HADD2.F32 R40, -RZ, R40.H1_H1 ;  /* 0x30000028ff287230 */ /* 0x000fe20000004100 */
[----:B------:R-:W-:Y:S02]  /*10cb0*/  F2FP.F16.E4M3.UNPACK_B R34, R33 ;  /* 0x00000021ff22723e */ /* 0x000fe400020006ff */
[----:B------:R-:W-:-:S02]  /*10cc0*/  LOP3.LUT R27, R24, 0xff0000, R27, 0xf8, !PT ;  /* 0x00ff0000181b7812 */ /* 0x000fc400078ef81b */
[----:B------:R-:W-:Y:S01]  /*10cd0*/  LOP3.LUT R41, R30, 0xff0000, R39, 0xf8, !PT ;  /* 0x00ff00001e297812 */ /* 0x000fe200078ef827 */
[--C-:B------:R-:W-:Y:S01]  /*10ce0*/  HADD2.F32 R38, -RZ, R34.reuse.H0_H0 ;  /* 0x20000022ff267230 */ /* 0x100fe20000004100 */
[----:B------:R-:W-:Y:S01]  /*10cf0*/  LOP3.LUT R39, R29, 0xff000000, R12, 0xf8, !PT ;  /* 0xff0000001d277812 */ /* 0x000fe200078ef80c */
[----:B------:R-:W-:Y:S01]  /*10d00*/  HADD2.F32 R34, -RZ, R34.H1_H1 ;  /* 0x30000022ff227230 */ /* 0x000fe20000004100 */
[----:B------:R-:W-:Y:S02]  /*10d10*/  LOP3.LUT R35, R27, 0xff000000, R35, 0xf8, !PT ;  /* 0xff0000001b237812 */ /* 0x000fe400078ef823 */
[----:B------:R-:W-:Y:S02]  /*10d20*/  LOP3.LUT R12, R21, 0xff000000, R14, 0xf8, !PT ;  /* 0xff000000150c7812 */ /* 0x000fe400078ef80e */
[-C--:B------:R-:W-:Y:S02]  /*10d30*/  F2FP.F16.E4M3.UNPACK_B R26, R8.reuse ;  /* 0x00000008ff1a723e */ /* 0x080fe400020006ff */
[----:B------:R-:W-:-:S02]  /*10d40*/  F2FP.F16.E4M3.UNPACK_B R27, R8.H1 ;  /* 0x00000008ff1b723e */ /* 0x000fc400030006ff */
[----:B------:R-:W-:Y:S02]  /*10d50*/  F2FP.F16.E4M3.UNPACK_B R29, R9.H1 ;  /* 0x00000009ff1d723e */ /* 0x000fe400030006ff */
[----:B------:R-:W-:Y:S02]  /*10d60*/  F2FP.F16.E4M3.UNPACK_B R37, R37.H1 ;  /* 0x00000025ff25723e */ /* 0x000fe400030006ff */
[----:B------:R-:W-:Y:S02]  /*10d70*/  F2FP.F16.E4M3.UNPACK_B R33, R33.H1 ;  /* 0x00000021ff21723e */ /* 0x000fe400030006ff */
[----:B------:R-:W-:Y:S02]  /*10d80*/  LOP3.LUT R41, R41, 0xff000000, R15, 0xf8, !PT ;  /* 0xff00000029297812 */ /* 0x000fe400078ef80f */
[-C--:B------:R-:W-:Y:S02]  /*10d90*/  F2FP.F16.E4M3.UNPACK_B R31, R11.reuse ;  /* 0x0000000bff1f723e */ /* 0x080fe400020006ff */
[----:B------:R-:W-:Y:S01]  /*10da0*/  F2FP.F16.E4M3.UNPACK_B R32, R11.H1 ;  /* 0x0000000bff20723e */ /* 0x000fe200030006ff */
[--C-:B------:R-:W-:Y:S01]  /*10db0*/  HADD2.F32 R11, -RZ, R33.reuse.H0_H0 ;  /* 0x20000021ff0b7230 */ /* 0x100fe20000004100 */
[----:B------:R-:W-:Y:S01]  /*10dc0*/  F2FP.F16.E4M3.UNPACK_B R30, R10.H1 ;  /* 0x0000000aff1e723e */ /* 0x000fe200030006ff */
[----:B------:R-:W-:Y:S01]  /*10dd0*/  HADD2.F32 R33, -RZ, R33.H1_H1 ;  /* 0x30000021ff217230 */ /* 0x000fe20000004100 */
[----:B----4-:R-:W0:Y:S02]  /*10de0*/  LDS.128 R4, [R47+0x10400] ;  /* 0x010400002f047984 */ /* 0x010e240000000c00 */
[----:B0-----:R-:W-:-:S02]  /*10df0*/  F2FP.F16.E4M3.UNPACK_B R13, R5 ;  /* 0x00000005ff0d723e */ /* 0x001fc400020006ff */
[----:B------:R-:W-:Y:S01]  /*10e00*/  F2FP.F16.E4M3.UNPACK_B R20, R5.H1 ;  /* 0x00000005ff14723e */ /* 0x000fe200030006ff */
[--C-:B------:R-:W-:Y:S01]  /*10e10*/  HADD2.F32 R5, -RZ, R28.reuse.H0_H0 ;  /* 0x2000001cff057230 */ /* 0x100fe20000004100 */
[-C--:B------:R-:W-:Y:S01]  /*10e20*/  F2FP.F16.E4M3.UNPACK_B R24, R7.reuse ;  /* 0x00000007ff18723e */ /* 0x080fe200020006ff */
[--C-:B------:R-:W-:Y:S01]  /*10e30*/  HADD2.F32 R21, -RZ, R13.reuse.H0_H0 ;  /* 0x2000000dff157230 */ /* 0x100fe20000004100 */
[----:B------:R-:W-:Y:S01]  /*10e40*/  F2FP.F16.E4M3.UNPACK_B R25, R7.H1 ;  /* 0x00000007ff19723e */ /* 0x000fe200030006ff */
[----:B------:R-:W-:Y:S02]  /*10e50*/  HADD2.F32 R28, -RZ, R28.H1_H1 ;  /* 0x3000001cff1c7230 */ /* 0x000fe40000004100 */
[C---:B------:R-:W-:Y:S01]  /*10e60*/  FMUL.FTZ R8, R5.reuse, R42 ;  /* 0x0000002a05087220 */ /* 0x040fe20000410000 */
[----:B------:R-:W-:Y:S01]  /*10e70*/  FMUL.FTZ R9, R5, R38 ;  /* 0x0000002605097220 */ /* 0x000fe20000410000 */
[-C--:B------:R-:W-:Y:S01]  /*10e80*/  F2FP.F16.E4M3.UNPACK_B R14, R4.reuse ;  /* 0x00000004ff0e723e */ /* 0x080fe200020006ff */
[----:B------:R-:W-:Y:S01]  /*10e90*/  HADD2.F32 R13, -RZ, R13.H1_H1 ;  /* 0x3000000dff0d7230 */ /* 0x000fe20000004100 */
[----:B------:R-:W-:Y:S01]  /*10ea0*/  F2FP.F16.E4M3.UNPACK_B R15, R4.H1 ;  /* 0x00000004ff0f723e */ /* 0x000fe200030006ff */
[C---:B------:R-:W-:Y:S01]  /*10eb0*/  FFMA.FTZ R5, R21.reuse, R38, -R8 ;  /* 0x0000002615057223 */ /* 0x040fe20000010808 */
[-C--:B------:R-:W-:Y:S01]  /*10ec0*/  F2FP.F16.E4M3.UNPACK_B R4, R6.reuse ;  /* 0x00000006ff04723e */ /* 0x080fe200020006ff */
[----:B------:R-:W-:Y:S01]  /*10ed0*/  HADD2.F32 R38, -RZ, R37.H0_H0 ;  /* 0x20000025ff267230 */ /* 0x000fe20000004100 */
[----:B------:R-:W-:Y:S01]  /*10ee0*/  F2FP.F16.E4M3.UNPACK_B R7, R6.H1 ;  /* 0x00000006ff07723e */ /* 0x000fe200030006ff */
[----:B------:R-:W-:Y:S01]  /*10ef0*/  HADD2.F32 R8, -RZ, R29.H0_H0 ;  /* 0x2000001dff087230 */ /* 0x000fe20000004100 */
[----:B------:R-:W-:Y:S01]  /*10f00*/  F2FP.F16.E4M3.UNPACK_B R6, R10 ;  /* 0x0000000aff06723e */ /* 0x000fe200020006ff */
[C---:B------:R-:W-:Y:S01]  /*10f10*/  FMUL.FTZ R10, R28.reuse, R40 ;  /* 0x000000281c0a7220 */ /* 0x040fe20000410000 */
[----:B------:R-:W-:Y:S01]  /*10f20*/  FMUL.FTZ R43, R28, R34 ;  /* 0x000000221c2b7220 */ /* 0x000fe20000410000 */
[----:B------:R-:W-:Y:S01]  /*10f30*/  FFMA.FTZ R9, R21, R42, R9 ;  /* 0x0000002a15097223 */ /* 0x000fe20000010009 */
[C---:B------:R-:W-:Y:S01]  /*10f40*/  FMUL.FTZ R28, R8.reuse, R38 ;  /* 0x00000026081c7220 */ /* 0x040fe20000410000 */
[----:B------:R-:W-:Y:S01]  /*10f50*/  FMUL.FTZ R45, R8, R11 ;  /* 0x0000000b082d7220 */ /* 0x000fe20000410000 */
[----:B------:R-:W-:-:S02]  /*10f60*/  HADD2.F32 R21, -RZ, R20.H0_H0 ;  /* 0x20000014ff157230 */ /* 0x000fc40000004100 */
[C---:B------:R-:W-:Y:S01]  /*10f70*/  FFMA.FTZ R8, R13.reuse, R34, -R10 ;  /* 0x000000220d087223 */ /* 0x040fe2000001080a */
[----:B------:R-:W-:Y:S01]  /*10f80*/  FFMA.FTZ R10, R13, R40, R43 ;  /* 0x000000280d0a7223 */ /* 0x000fe2000001002b */
[----:B------:R-:W-:Y:S01]  /*10f90*/  F2FP.F16.E4M3.UNPACK_B R40, R41 ;  /* 0x00000029ff28723e */ /* 0x000fe200020006ff */
[----:B------:R-:W-:Y:S01]  /*10fa0*/  HADD2.F32 R29, -RZ, R29.H1_H1 ;  /* 0x3000001dff1d7230 */ /* 0x000fe20000004100 */
[----:B------:R-:W-:Y:S01]  /*10fb0*/  F2FP.F16.E4M3.UNPACK_B R34, R35 ;  /* 0x00000023ff22723e */ /* 0x000fe200020006ff */
[C---:B------:R-:W-:Y:S01]  /*10fc0*/  FFMA.FTZ R13, R21.reuse, R38, R45 ;  /* 0x00000026150d7223 */ /* 0x040fe2000001002d */
[----:B------:R-:W-:Y:S01]  /*10fd0*/  FFMA.FTZ R11, R21, R11, -R28 ;  /* 0x0000000b150b7223 */ /* 0x000fe2000001081c */
[----:B------:R-:W-:Y:S01]  /*10fe0*/  HADD2.F32 R38, -RZ, R37.H1_H1 ;  /* 0x30000025ff267230 */ /* 0x000fe20000004100 */
[----:B------:R-:W-:Y:S01]  /*10ff0*/  F2FP.F16.E4M3.UNPACK_B R35, R35.H1 ;  /* 0x00000023ff23723e */ /* 0x000fe200030006ff */
[----:B------:R-:W-:Y:S01]  /*11000*/  HADD2.F32 R42, -RZ, R40.H0_H0 ;  /* 0x20000028ff2a7230 */ /* 0x000fe20000004100 */
[----:B------:R-:W-:Y:S01]  /*11010*/  F2FP.F16.E4M3.UNPACK_B R41, R41.H1 ;  /* 0x00000029ff29723e */ /* 0x000fe200030006ff */
        /* <DEDUP_REMOVED lines=8> */
[----:B------:R-:W-:-:S02]  /*110a0*/  HADD2.F32 R28, -RZ, R35.H0_H0 ;  /* 0x20000023ff1c7230 */ /* 0x000fc40000004100 */
[C---:B------:R-:W-:Y:S01]  /*110b0*/  FFMA.FTZ R50, R21.reuse, R37, -R50 ;  /* 0x0000002515327223 */ /* 0x040fe20000010832 */
[----:B------:R-:W-:Y:S02]  /*110c0*/  HADD2.F32 R40, -RZ, R40.H1_H1 ;  /* 0x30000028ff287230 */ /* 0x000fe40000004100 */
[----:B------:R-:W-:Y:S01]  /*110d0*/  FFMA.FTZ R45, R21, R42, R45 ;  /* 0x0000002a152d7223 */ /* 0x000fe2000001002d */
[----:B------:R-:W-:Y:S02]  /*110e0*/  HADD2.F32 R21, -RZ, R32.H0_H0 ;  /* 0x20000020ff157230 */ /* 0x000fe40000004100 */
[C---:B------:R-:W-:Y:S01]  /*110f0*/  FFMA.FTZ R46, R20.reuse, R33, -R43 ;  /* 0x00000021142e7223 */ /* 0x040fe2000001082b */
[----:B------:R-:W-:Y:S01]  /*11100*/  FFMA.FTZ R48, R20, R38, R29 ;  /* 0x0000002614307223 */ /* 0x000fe2000001001d */
[----:B------:R-:W-:Y:S02]  /*11110*/  HADD2.F32 R31, -RZ, R31.H1_H1 ;  /* 0x3000001fff1f7230 */ /* 0x000fe40000004100 */
[----:B------:R-:W-:-:S02]  /*11120*/  HADD2.F32 R34, -RZ, R34.H1_H1 ;  /* 0x30000022ff227230 */ /* 0x000fc40000004100 */
[----:B------:R-:W-:Y:S01]  /*11130*/  FMUL.FTZ R38, R21, R28 ;  /* 0x0000001c15267220 */ /* 0x000fe20000410000 */
[----:B------:R-:W-:Y:S02]  /*11140*/  HADD2.F32 R29, -RZ, R41.H0_H0 ;  /* 0x20000029ff1d7230 */ /* 0x000fe40000004100 */
[C---:B------:R-:W-:Y:S01]  /*11150*/  FMUL.FTZ R33, R31.reuse, R40 ;  /* 0x000000281f217220 */ /* 0x040fe20000410000 */
[----:B------:R-:W-:Y:S02]  /*11160*/  HADD2.F32 R20, -RZ, R25.H0_H0 ;  /* 0x20000019ff147230 */ /* 0x000fe40000004100 */
[----:B------:R-:W-:Y:S01]  /*11170*/  FMUL.FTZ R31, R31, R34 ;  /* 0x000000221f1f7220 */ /* 0x000fe20000410000 */
[----:B------:R-:W-:Y:S02]  /*11180*/  HADD2.F32 R24, -RZ, R24.H1_H1 ;  /* 0x30000018ff187230 */ /* 0x000fe40000004100 */
[----:B------:R-:W-:Y:S01]  /*11190*/  FMUL.FTZ R43, R21, R29 ;  /* 0x0000001d152b7220 */ /* 0x000fe20000410000 */
[----:B------:R-:W-:-:S02]  /*111a0*/  HADD2.F32 R21, -RZ, R27.H0_H0 ;  /* 0x2000001bff157230 */ /* 0x000fc40000004100 */
[----:B------:R-:W-:Y:S01]  /*111b0*/  FFMA.FTZ R42, R20, R29, R38 ;  /* 0x0000001d142a7223 */ /* 0x000fe20000010026 */
[-C--:B------:R-:W-:Y:S01]  /*111c0*/  F2FP.F16.E4M3.UNPACK_B R29, R39.reuse.H1 ;  /* 0x00000027ff1d723e */ /* 0x080fe200030006ff */
[C---:B------:R-:W-:Y:S01]  /*111d0*/  FFMA.FTZ R37, R24.reuse, R34, -R33 ;  /* 0x0000002218257223 */ /* 0x040fe20000010821 */
[----:B------:R-:W-:Y:S01]  /*111e0*/  FFMA.FTZ R40, R24, R40, R31 ;  /* 0x0000002818287223 */ /* 0x000fe2000001001f */
[----:B------:R-:W-:Y:S01]  /*111f0*/  F2FP.F16.E4M3.UNPACK_B R24, R36.H1 ;  /* 0x00000024ff18723e */ /* 0x000fe200030006ff */
[----:B------:R-:W-:Y:S01]  /*11200*/  FFMA.FTZ R43, R20, R28, -R43 ;  /* 0x0000001c142b7223 */ /* 0x000fe2000001082b */
[----:B------:R-:W-:Y:S01]  /*11210*/  HADD2.F32 R31, -RZ, R29.H0_H0 ;  /* 0x2000001dff1f7230 */ /* 0x000fe20000004100 */
[----:B------:R-:W-:Y:S01]  /*11220*/  F2FP.F16.E4M3.UNPACK_B R39, R39 ;  /* 0x00000027ff27723e */ /* 0x000fe200020006ff */
[----:B------:R-:W-:Y:S01]  /*11230*/  HADD2.F32 R35, -RZ, R35.H1_H1 ;  /* 0x30000023ff237230 */ /* 0x000fe20000004100 */
[----:B------:R-:W-:Y:S01]  /*11240*/  F2FP.F16.E4M3.UNPACK_B R36, R36 ;  /* 0x00000024ff24723e */ /* 0x000fe200020006ff */
[----:B------:R-:W-:-:S02]  /*11250*/  HADD2.F32 R41, -RZ, R41.H1_H1 ;  /* 0x30000029ff297230 */ /* 0x000fc40000004100 */
[C---:B------:R-:W-:Y:S01]  /*11260*/  FMUL.FTZ R33, R21.reuse, R31 ;  /* 0x0000001f15217220 */ /* 0x040fe20000410000 */
[----:B------:R-:W-:Y:S01]  /*11270*/  HADD2.F32 R32, -RZ, R32.H1_H1 ;  /* 0x30000020ff207230 */ /* 0x000fe20000004100 */
[----:B------:R-:W-:Y:S01]  /*11280*/  F2FP.SATFINITE.E4M3.F32.PACK_AB_MERGE_C R11, R46, R11, RZ ;  /* 0x0000000b2e0b723e */ /* 0x000fe200048070ff */
[----:B------:R-:W-:Y:S01]  /*11290*/  HADD2.F32 R28, -RZ, R24.H0_H0 ;  /* 0x20000018ff1c7230 */ /* 0x000fe20000004100 */
[----:B------:R-:W-:Y:S01]  /*112a0*/  F2FP.SATFINITE.E4M3.F32.PACK_AB_MERGE_C R13, R48, R13, RZ ;  /* 0x0000000d300d723e */ /* 0x000fe200048070ff */
[----:B------:R-:W-:Y:S02]  /*112b0*/  HADD2.F32 R20, -RZ, R15.H0_H0 ;  /* 0x2000000fff147230 */ /* 0x000fe40000004100 */
[C---:B------:R-:W-:Y:S01]  /*112c0*/  FMUL.FTZ R34, R32.reuse, R41 ;  /* 0x0000002920227220 */ /* 0x040fe20000410000 */
[----:B------:R-:W-:Y:S01]  /*112d0*/  FMUL.FTZ R38, R32, R35 ;  /* 0x0000002320267220 */ /* 0x000fe20000410000 */
[----:B------:R-:W-:Y:S01]  /*112e0*/  FMUL.FTZ R32, R21, R28 ;  /* 0x0000001c15207220 */ /* 0x000fe20000410000 */
[----:B------:R-:W-:-:S02]  /*112f0*/  HADD2.F32 R27, -RZ, R27.H1_H1 ;  /* 0x3000001bff1b7230 */ /* 0x000fc40000004100 */
[C---:B------:R-:W-:Y:S01]  /*11300*/  FFMA.FTZ R33, R20.reuse, R28, -R33 ;  /* 0x0000001c14217223 */ /* 0x040fe20000010821 */
[----:B------:R-:W-:Y:S02]  /*11310*/  HADD2.F32 R28, -RZ, R29.H1_H1 ;  /* 0x3000001dff1c7230 */ /* 0x000fe40000004100 */
[----:B------:R-:W-:Y:S01]  /*11320*/  FFMA.FTZ R31, R20, R31, R32 ;  /* 0x0000001f141f7223 */ /* 0x000fe20000010020 */
[----:B------:R-:W-:Y:S01]  /*11330*/  HADD2.F32 R25, -RZ, R25.H1_H1 ;  /* 0x30000019ff197230 */ /* 0x000fe20000004100 */
[----:B------:R-:W-:Y:S01]  /*11340*/  F2FP.SATFINITE.E4M3.F32.PACK_AB_MERGE_C R5, R8, R5, R11 ;  /* 0x000000050805723e */ /* 0x000fe2000480700b */
[----:B------:R-:W-:Y:S02]  /*11350*/  HADD2.F32 R24, -RZ, R24.H1_H1 ;  /* 0x30000018ff187230 */ /* 0x000fe40000004100 */
[----:B------:R-:W-:Y:S01]  /*11360*/  FMUL.FTZ R32, R27, R28 ;  /* 0x0000001c1b207220 */ /* 0x000fe20000410000 */
[----:B------:R-:W-:Y:S02]  /*11370*/  HADD2.F32 R15, -RZ, R15.H1_H1 ;  /* 0x3000000fff0f7230 */ /* 0x000fe40000004100 */
[C---:B------:R-:W-:Y:S01]  /*11380*/  FFMA.FTZ R52, R25.reuse, R35, -R34 ;  /* 0x0000002319347223 */ /* 0x040fe20000010822 */
[----:B------:R-:W-:Y:S01]  /*11390*/  FFMA.FTZ R41, R25, R41, R38 ;  /* 0x0000002919297223 */ /* 0x000fe20000010026 */
[----:B------:R-:W-:Y:S01]  /*113a0*/  FMUL.FTZ R27, R27, R24 ;  /* 0x000000181b1b7220 */ /* 0x000fe20000410000 */
[----:B------:R-:W-:-:S02]  /*113b0*/  HADD2.F32 R25, -RZ, R39.H0_H0 ;  /* 0x20000027ff197230 */ /* 0x000fc40000004100 */
[C---:B------:R-:W-:Y:S01]  /*113c0*/  FFMA.FTZ R34, R15.reuse, R24, -R32 ;  /* 0x000000180f227223 */ /* 0x040fe20000010820 */
[----:B------:R-:W-:Y:S02]  /*113d0*/  HADD2.F32 R20, -RZ, R26.H0_H0 ;  /* 0x2000001aff147230 */ /* 0x000fe40000004100 */
[----:B------:R-:W-:Y:S01]  /*113e0*/  FFMA.FTZ R38, R15, R28, R27 ;  /* 0x0000001c0f267223 */ /* 0x000fe2000001001b */
[----:B------:R-:W-:Y:S01]  /*113f0*/  HADD2.F32 R21, -RZ, R36.H0_H0 ;  /* 0x20000024ff157230 */ /* 0x000fe20000004100 */
[----:B------:R-:W-:Y:S01]  /*11400*/  F2FP.SATFINITE.E4M3.F32.PACK_AB_MERGE_C R41, R41, R42, RZ ;  /* 0x0000002a2929723e */ /* 0x000fe200048070ff */
[----:B------:R-:W-:Y:S02]  /*11410*/  HADD2.F32 R15, -RZ, R14.H0_H0 ;  /* 0x2000000eff0f7230 */ /* 0x000fe40000004100 */
[C---:B------:R-:W-:Y:S01]  /*11420*/  FMUL.FTZ R24, R20.reuse, R25 ;  /* 0x0000001914187220 */ /* 0x040fe20000410000 */
[----:B------:R-:W-:Y:S02]  /*11430*/  HADD2.F32 R39, -RZ, R39.H1_H1 ;  /* 0x30000027ff277230 */ /* 0x000fe40000004100 */
[----:B------:R-:W-:Y:S01]  /*11440*/  FMUL.FTZ R20, R20, R21 ;  /* 0x0000001514147220 */ /* 0x000fe20000410000 */
[----:B------:R-:W-:-:S02]  /*11450*/  HADD2.F32 R26, -RZ, R26.H1_H1 ;  /* 0x3000001aff1a7230 */ /* 0x000fc40000004100 */
[C---:B------:R-:W-:Y:S01]  /*11460*/  FFMA.FTZ R27, R15.reuse, R21, -R24 ;  /* 0x000000150f1b7223 */ /* 0x040fe20000010818 */
[----:B------:R-:W-:Y:S01]  /*11470*/  HADD2.F32 R21, -RZ, R36.H1_H1 ;  /* 0x30000024ff157230 */ /* 0x000fe20000004100 */
[----:B------:R-:W-:Y:S01]  /*11480*/  F2FP.F16.E4M3.UNPACK_B R24, R12.H1 ;  /* 0x0000000cff18723e */ /* 0x000fe200030006ff */
[----:B------:R-:W-:Y:S02]  /*11490*/  HADD2.F32 R14, -RZ, R14.H1_H1 ;  /* 0x3000000eff0e7230 */ /* 0x000fe40000004100 */
[----:B------:R-:W-:Y:S01]  /*114a0*/  FFMA.FTZ R28, R15, R25, R20 ;  /* 0x000000190f1c7223 */ /* 0x000fe20000010014 */
[C---:B------:R-:W-:Y:S01]  /*114b0*/  FMUL.FTZ R29, R26.reuse, R39 ;  /* 0x000000271a1d7220 */ /* 0x040fe20000410000 */
[----:B------:R-:W-:Y:S01]  /*114c0*/  F2FP.F16.E4M3.UNPACK_B R20, R3.H1 ;  /* 0x00000003ff14723e */ /* 0x000fe200030006ff */
[-C--:B------:R-:W-:Y:S01]  /*114d0*/  FMUL.FTZ R32, R26, R21.reuse ;  /* 0x000000151a207220 */ /* 0x080fe20000410000 */
[----:B------:R-:W-:Y:S02]  /*114e0*/  HADD2.F32 R25, -RZ, R24.H0_H0 ;  /* 0x20000018ff197230 */ /* 0x000fe40000004100 */
[----:B------:R-:W-:Y:S01]  /*114f0*/  FFMA.FTZ R26, R14, R21, -R29 ;  /* 0x000000150e1a7223 */ /* 0x000fe2000001081d */
[----:B------:R-:W-:-:S02]  /*11500*/  HADD2.F32 R15, -RZ, R30.H0_H0 ;  /* 0x2000001eff0f7230 */ /* 0x000fc40000004100 */
[----:B------:R-:W-:Y:S01]  /*11510*/  FFMA.FTZ R39, R14, R39, R32 ;  /* 0x000000270e277223 */ /* 0x000fe20000010020 */
[--C-:B------:R-:W-:Y:S01]  /*11520*/  HADD2.F32 R21, -RZ, R20.reuse.H0_H0 ;  /* 0x20000014ff157230 */ /* 0x100fe20000004100 */
[----:B------:R-:W-:Y:S01]  /*11530*/  F2FP.F16.E4M3.UNPACK_B R3, R3 ;  /* 0x00000003ff03723e */ /* 0x000fe200020006ff */
[--C-:B------:R-:W-:Y:S02]  /*11540*/  HADD2.F32 R14, -RZ, R7.reuse.H0_H0 ;  /* 0x20000007ff0e7230 */ /* 0x100fe40000004100 */
[C---:B------:R-:W-:Y:S01]  /*11550*/  FMUL.FTZ R29, R15.reuse, R25 ;  /* 0x000000190f1d7220 */ /* 0x040fe20000410000 */
[----:B------:R-:W-:Y:S02]  /*11560*/  HADD2.F32 R20, -RZ, R20.H1_H1 ;  /* 0x30000014ff147230 */ /* 0x000fe40000004100 */
[-C--:B------:R-:W-:Y:S01]  /*11570*/  FMUL.FTZ R15, R15, R21.reuse ;  /* 0x000000150f0f7220 */ /* 0x080fe20000410000 */
[----:B------:R-:W-:Y:S02]  /*11580*/  HADD2.F32 R24, -RZ, R24.H1_H1 ;  /* 0x30000018ff187230 */ /* 0x000fe40000004100 */
[----:B------:R-:W-:Y:S01]  /*11590*/  FFMA.FTZ R29, R14, R21, -R29 ;  /* 0x000000150e1d7223 */ /* 0x000fe2000001081d */
[----:B------:R-:W-:Y:S01]  /*115a0*/  HADD2.F32 R30, -RZ, R30.H1_H1 ;  /* 0x3000001eff1e7230 */ /* 0x000fe20000004100 */
[----:B------:R-:W-:Y:S01]  /*115b0*/  F2FP.SATFINITE.E4M3.F32.PACK_AB_MERGE_C R31, R38, R31, RZ ;  /* 0x0000001f261f723e */ /* 0x000fe200048070ff */
[----:B------:R-:W-:Y:S01]  /*115c0*/  HADD2.F32 R7, -RZ, R7.H1_H1 ;  /* 0x30000007ff077230 */ /* 0x000fe20000004100 */
[----:B------:R-:W-:-:S02]  /*115d0*/  F2FP.SATFINITE.E4M3.F32.PACK_AB_MERGE_C R9, R10, R9, R13 ;  /* 0x000000090a09723e */ /* 0x000fc4000480700d */
        /* <DEDUP_REMOVED lines=28> */
[----:B------:R-:W-:Y:S02]  /*117a0*/  F2FP.SATFINITE.E4M3.F32.PACK_AB_MERGE_C R7, R37, R50, R7 ;  /* 0x000000322507723e */ /* 0x000fe40004807007 */
[----:B------:R-:W-:Y:S02]  /*117b0*/  F2FP.SATFINITE.E4M3.F32.PACK_AB_MERGE_C R4, R26, R27, R4 ;  /* 0x0000001b1a04723e */ /* 0x000fe40004807004 */
[----:B------:R-:W-:Y:S02]  /*117c0*/  F2FP.SATFINITE.E4M3.F32.PACK_AB_MERGE_C R6, R25, R6, R29 ;  /* 0x000000061906723e */ /* 0x000fe4000480701d */
[----:B------:R-:W-:-:S03]  /*117d0*/  F2FP.SATFINITE.E4M3.F32.PACK_AB_MERGE_C R10, R24, R3, R30 ;  /* 0x00000003180a723e */ /* 0x000fc6000480701e */
[----:B------:R0:W-:Y:S04]  /*117e0*/  STS.128 [R47+0x10400], R4 ;  /* 0x010400042f007388 */ /* 0x0001e80000000c00 */
[----:B------:R0:W-:Y:S02]  /*117f0*/  STS.128 [R0+0x10400], R8 ;  /* 0x0104000800007388 */ /* 0x0001e40000000c00 */
.L_x_1418:
[----:B------:R-:W-:Y:S05]  /*11800*/  BSYNC B0 ;  /* 0x0000000000007941 */ /* 0x000fea0003800000 */
.L_x_1411:
        /* <DEDUP_REMOVED lines=8> */
.L_x_1409:
[----:B0-23--:R-:W-:-:S05]  /*11890*/  IMAD.U32 R0, RZ, RZ, UR40 ;  /* 0x00000028ff007e24 */ /* 0x00dfca000f8e00ff */
[----:B------:R-:W-:-:S13]  /*118a0*/  ISETP.NE.AND P0, PT, R0, 0x3, PT ;  /* 0x000000030000780c */ /* 0x000fda0003f05270 */
[----:B------:R-:W-:Y:S05]  /*118b0*/  @!P0 BRA `(.L_x_1438) ;  /* 0x0000000000048947 */ /* 0x000fea0003800000 */
[----:B------:R-:W-:Y:S01]  /*118c0*/  BPT.TRAP 0x1 ;  /* 0x000000040000795c */ /* 0x000fe20000300000 */
.L_x_1438:
[----:B------:R-:W-:Y:S01]  /*118d0*/  IMAD R90, R169, 0x8, R16 ;  /* 0x00000008a95a7824 */ /* 0x000fe200078e0210 */
[----:B-1----:R-:W-:-:S04]  /*118e0*/  SHF.L.U32 R3, R18, 0x1f, RZ ;  /* 0x0000001f12037819 */ /* 0x002fc800000006ff */
[----:B------:R0:W1:Y:S01]  /*118f0*/  SYNCS.PHASECHK.TRANS64.TRYWAIT P2, [R90+URZ+0x22830], R3 ;  /* 0x022830035a0075a7 */ /* 0x000062000804017f */
[----:B------:R-:W-:Y:S05]  /*11900*/  @!P0 BRA `(.L_x_1439) ;  /* 0x0000000000048947 */ /* 0x000fea0003800000 */
[----:B------:R-:W-:Y:S01]  /*11910*/  BPT.TRAP 0x1 ;  /* 0x000000040000795c */ /* 0x000fe20000300000 */
.L_x_1439:
[----:B------:R-:W2:Y:S02]  /*11920*/  S2R R0, SR_TID.X ;  /* 0x0000000000007919 */ /* 0x000ea40000002100 */
[----:B--2---:R-:W-:-:S04]  /*11930*/  LOP3.LUT R0, R0, 0x7f, RZ, 0xc0, !PT ;  /* 0x0000007f00007812 */ /* 0x004fc800078ec0ff */
[----:B------:R-:W-:Y:S01]  /*11940*/  ISETP.NE.AND P1, PT, R0, RZ, PT ;  /* 0x000000ff0000720c */ /* 0x000fe20003f25270 */
[----:B-1----:R-:W-:-:S12]  /*11950*/  @P2 BRA `(.L_x_1440) ;  /* 0x0000000000082947 */ /* 0x002fd80003800000 */
[----:B------:R-:W1:Y:S02]  /*11960*/  SYNCS.PHASECHK.TRANS64.TRYWAIT P2, [R90+URZ+0x22830], R3 ;  /* 0x022830035a0075a7 */ /* 0x000e64000804017f */
[----:B-1----:R-:W-:Y:S05]  /*11970*/  @!P2 BRA `(.L_x_1441) ;  /* 0x000001a400dca947 */ /* 0x002fea0003800000 */
.L_x_1440:
[----:B------:R-:W-:Y:S05]  /*11980*/  WARPSYNC.ALL ;  /* 0x0000000000007948 */ /* 0x000fea0003800000 */
[----:B------:R-:W-:Y:S01]  /*11990*/  VIADD R0, R16, 0x16400 ;  /* 0x0001640010007836 */ /* 0x000fe20000000000 */
[----:B------:R-:W-:Y:S01]  /*119a0*/  R2UR UR24, R44 ;  /* 0x000000002c1872ca */ /* 0x000fe200000e0000 */
[----:B-----5:R-:W-:Y:S01]  /*119b0*/  IMAD.MOV.U32 R7, RZ, RZ, -0x7fffffe0 ;  /* 0x80000020ff077424 */ /* 0x020fe200078e00ff */
[----:B------:R-:W-:Y:S01]  /*119c0*/  WARPGROUP.ARRIVE ;  /* 0x00000000000079c5 */ /* 0x000fe20000000000 */
[----:B------:R-:W-:Y:S01]  /*119d0*/  UMOV UR25, 0x80000020 ;  /* 0x8000002000197882 */ /* 0x000fe20000000000 */
[----:B------:R-:W-:Y:S01]  /*119e0*/  SHF.R.U32.HI R0, RZ, 0x4, R0 ;  /* 0x00000004ff007819 */ /* 0x000fe20000011600 */
[----:B------:R-:W-:Y:S01]  /*119f0*/  IMAD.MOV.U32 R9, RZ, RZ, -0x7fffffe0 ;  /* 0x80000020ff097424 */ /* 0x000fe200078e00ff */
[----:B------:R-:W-:Y:S01]  /*11a00*/  R2UR UR27, R7 ;  /* 0x00000000071b72ca */ /* 0x000fe200000e0000 */
[----:B------:R-:W-:Y:S01]  /*11a10*/  UMOV UR5, 0x80000020 ;  /* 0x8000002000057882 */ /* 0x000fe20000000000 */
[----:B------:R-:W-:Y:S01]  /*11a20*/  LOP3.LUT R0, R0, 0x3fff, RZ, 0xc0, !PT ;  /* 0x00003fff00007812 */ /* 0x000fe200078ec0ff */
[----:B------:R-:W-:Y:S01]  /*11a30*/  UMOV UR9, 0x80000020 ;  /* 0x8000002000097882 */ /* 0x000fe20000000000 */
[----:B------:R-:W-:Y:S01]  /*11a40*/  R2UR UR7, R9 ;  /* 0x00000000090772ca */ /* 0x000fe200000e0000 */
[----:B------:R-:W-:Y:S01]  /*11a50*/  IMAD.MOV.U32 R9, RZ, RZ, -0x7fffffe0 ;  /* 0x80000020ff097424 */ /* 0x000fe200078e00ff */
[----:B------:R-:W-:Y:S01]  /*11a60*/  LOP3.LUT R4, R0, 0x10000, RZ, 0xfc, !PT ;  /* 0x0001000000047812 */ /* 0x000fe200078efcff */
[----:B------:R-:W-:Y:S01]  /*11a70*/  ULOP3.LUT UR24, UR24, 0x10000, URZ, 0xfc, !UPT ;  /* 0x0001000018187892 */ /* 0x000fe2000f8efc3f */
[----:B------:R-:W-:Y:S01]  /*11a80*/  IMAD.MOV.U32 R7, RZ, RZ, -0x7fffffe0 ;  /* 0x80000020ff077424 */ /* 0x000fe200078e00ff */
[----:B------:R-:W-:Y:S01]  /*11a90*/  UMOV UR13, 0x80000020 ;  /* 0x80000020000d7882 */ /* 0x000fe20000000000 */
[----:B------:R-:W-:Y:S01]  /*11aa0*/  R2UR UR11, R9 ;  /* 0x00000000090b72ca */ /* 0x000fe200000e0000 */
[----:B------:R-:W-:Y:S01]  /*11ab0*/  IMAD R6, R169, 0x600, R4 ;  /* 0x00000600a9067824 */ /* 0x000fe200078e0204 */
[----:B------:R-:W-:Y:S01]  /*11ac0*/  UIADD3 UR4, UR24, 0x2, URZ ;  /* 0x0000000218047890 */ /* 0x000fe2000fffe03f */
[----:B------:R-:W-:Y:S01]  /*11ad0*/  IMAD.MOV.U32 R9, RZ, RZ, -0x7fffffe0 ;  /* 0x80000020ff097424 */ /* 0x000fe200078e00ff */
[----:B------:R-:W-:Y:S01]  /*11ae0*/  UIADD3 UR8, UR24, 0x200, URZ ;  /* 0x0000020018087890 */ /* 0x000fe2000fffe03f */
[C---:B------:R-:W-:Y:S01]  /*11af0*/  VIADD R8, R6.reuse, 0x2 ;  /* 0x0000000206087836 */ /* 0x040fe20000000000 */
[----:B------:R-:W-:Y:S01]  /*11b00*/  R2UR UR26, R6 ;  /* 0x00000000061a72ca */ /* 0x000fe200000e0000 */
[----:B------:R-:W-:Y:S01]  /*11b10*/  UIADD3 UR12, UR24, 0x202, URZ ;  /* 0x00000202180c7890 */ /* 0x000fe2000fffe03f */
[----:B------:R-:W-:Y:S01]  /*11b20*/  R2UR UR15, R9 ;  /* 0x00000000090f72ca */ /* 0x000fe200000e0000 */
[----:B------:R-:W-:Y:S01]  /*11b30*/  IMAD.MOV.U32 R9, RZ, RZ, -0x7fffffe0 ;  /* 0x80000020ff097424 */ /* 0x000fe200078e00ff */
[----:B------:R-:W-:Y:S01]  /*11b40*/  R2UR UR6, R8 ;  /* 0x00000000080672ca */ /* 0x000fe200000e0000 */
[----:B------:R-:W-:Y:S01]  /*11b50*/  VIADD R8, R6, 0x200 ;  /* 0x0000020006087836 */ /* 0x000fe20000000000 */
[----:B------:R-:W-:Y:S01]  /*11b60*/  UIADD3 UR16, UR24, 0x400, URZ ;  /* 0x0000040018107890 */ /* 0x000fe2000fffe03f */
[----:B------:R-:W-:Y:S01]  /*11b70*/  R2UR UR23, R7 ;  /* 0x00000000071772ca */ /* 0x000fe200000e0000 */
[----:B------:R-:W-:Y:S01]  /*11b80*/  UMOV UR17, 0x80000020 ;  /* 0x8000002000117882 */ /* 0x000fe20000000000 */
[----:B------:R-:W-:Y:S01]  /*11b90*/  R2UR UR19, R9 ;  /* 0x00000000091372ca */ /* 0x000fe200000e0000 */
[----:B------:R-:W-:Y:S01]  /*11ba0*/  UIADD3 UR20, UR24, 0x402, URZ ;  /* 0x0000040218147890 */ /* 0x000fe2000fffe03f */
[----:B------:R-:W-:Y:S01]  /*11bb0*/  R2UR UR10, R8 ;  /* 0x00000000080a72ca */ /* 0x000fe200000e0000 */
[----:B------:R-:W-:Y:S01]  /*11bc0*/  VIADD R8, R6, 0x202 ;  /* 0x0000020206087836 */ /* 0x000fe20000000000 */
[----:B------:R-:W-:Y:S01]  /*11bd0*/  QGMMA.64x128x32.F32.E4M3.E4M3 R24, gdesc[UR24], RZ, !UPT, gsb0 ;  /* 0x01e00000181879f3 */ /* 0x000fe2000c0008ff */
[----:B------:R-:W-:Y:S01]  /*11be0*/  UMOV UR21, 0x80000020 ;  /* 0x8000002000157882 */ /* 0x000fe20000000000 */
[----:B------:R-:W-:Y:S01]  /*11bf0*/  ULDC UR35, c[0x0][0x9dc] ;  /* 0x0002770000237ab9 */ /* 0x000fe20000000800 */
[----:B01----:R-:W-:Y:S01]  /*11c00*/  @!P1 VIADD R90, R90, 0x22840 ;  /* 0x000228405a5a9836 */ /* 0x003fe20000000000 */
[----:B------:R-:W-:Y:S01]  /*11c10*/  R2UR UR14, R8 ;  /* 0x00000000080e72ca */ /* 0x000fe200000e0000 */
[C---:B------:R-:W-:Y:S01]  /*11c20*/  VIADD R8, R6.reuse, 0x400 ;  /* 0x0000040006087836 */ /* 0x040fe20000000000 */
[----:B------:R-:W-:Y:S01]  /*11c30*/  ULOP3.LUT UR35, URZ, UR35, URZ, 0x33, !UPT ;  /* 0x000000233f237292 */ /* 0x000fe2000f8e333f */
[----:B------:R-:W-:Y:S01]  /*11c40*/  VIADD R6, R6, 0x402 ;  /* 0x0000040206067836 */ /* 0x000fe20000000000 */
[----:B------:R-:W-:-:S02]  /*11c50*/  @!P1 PRMT R90, RZ, 0x654, R90 ;  /* 0x00000654ff5a9816 */ /* 0x000fc4000000005a */
[----:B------:R-:W-:Y:S01]  /*11c60*/  R2UR UR18, R8 ;  /* 0x00000000081272ca */ /* 0x000fe200000e0000 */
[----:B------:R-:W-:Y:S01]  /*11c70*/  IMAD.MOV.U32 R8, RZ, RZ, -0x80 ;  /* 0xffffff80ff087424 */ /* 0x000fe200078e00ff */
[----:B------:R-:W-:Y:S02]  /*11c80*/  R2UR UR22, R6 ;  /* 0x00000000061672ca */ /* 0x000fe400000e0000 */
[----:B------:R-:W0:Y:S02]  /*11c90*/  LDC R6, c[0x0][0x448] ;  /* 0x00011200ff067b82 */ /* 0x000e240000000800 */
[----:B0-----:R-:W-:-:S13]  /*11ca0*/  ISETP.NE.AND P2, PT, R6, 0x1, PT ;  /* 0x000000010600780c */ /* 0x001fda0003f45270 */
[----:B------:R-:W0:Y:S08]  /*11cb0*/  @P2 LDC R7, c[0x0][0x44c] ;  /* 0x00011300ff072b82 */ /* 0x000e300000000800 */
[----:B------:R-:W1:Y:S01]  /*11cc0*/  @P2 LDC R9, c[0x0][0x450] ;  /* 0x00011400ff092b82 */ /* 0x000e620000000800 */
        /* <DEDUP_REMOVED lines=18> */
[----:B------:R-:W-:Y:S01]  /*11df0*/  FMUL.FTZ R71, R2, R76 ;  /* 0x0000004c02477220 */ /* 0x000fe20000410000 */
[----:B------:R-:W-:Y:S01]  /*11e00*/  IADD3 R76, R190, R175, RZ ;  /* 0x000000afbe4c7210 */ /* 0x000fe20007ffe0ff */
[C---:B----4-:R-:W-:Y:S01]  /*11e10*/  FMUL.FTZ R5, R2.reuse, R24 ;  /* 0x0000001802057220 */ /* 0x050fe20000410000 */
[C---:B------:R-:W-:Y:S01]  /*11e20*/  FMUL.FTZ R24, R2.reuse, R46 ;  /* 0x0000002e02187220 */ /* 0x040fe20000410000 */
[C---:B------:R-:W-:Y:S01]  /*11e30*/  FMUL.FTZ R12, R2.reuse, R34 ;  /* 0x00000022020c7220 */ /* 0x040fe20000410000 */
[----:B------:R-:W-:Y:S01]  /*11e40*/  FMUL.FTZ R34, R2, R67 ;  /* 0x0000004302227220 */ /* 0x000fe20000410000 */
[----:B0-----:R-:W-:-:S04]  /*11e50*/  @P2 IMAD.HI.U32 R6, R76, R7, RZ ;  /* 0x000000074c062227 */ /* 0x001fc800078e00ff */
[C---:B------:R-:W-:Y:S01]  /*11e60*/  FMUL.FTZ R99, R2.reuse, R41 ;  /* 0x0000002902637220 */ /* 0x040fe20000410000 */
[C---:B------:R-:W-:Y:S01]  /*11e70*/  FMUL.FTZ R67, R2.reuse, R68 ;  /* 0x0000004402437220 */ /* 0x040fe20000410000 */
[C---:B------:R-:W-:Y:S01]  /*11e80*/  FMUL.FTZ R97, R2.reuse, R37 ;  /* 0x0000002502617220 */ /* 0x040fe20000410000 */
[C---:B------:R-:W-:Y:S01]  /*11e90*/  FMUL.FTZ R68, R2.reuse, R69 ;  /* 0x0000004502447220 */ /* 0x040fe20000410000 */
[----:B-1----:R-:W-:Y:S01]  /*11ea0*/  @P2 SHF.R.U32.HI R76, RZ, R9, R6 ;  /* 0x00000009ff4c2219 */ /* 0x002fe20000011606 */
[C---:B------:R-:W-:Y:S01]  /*11eb0*/  FMUL.FTZ R41, R2.reuse, R79 ;  /* 0x0000004f02297220 */ /* 0x040fe20000410000 */
[----:B------:R-:W0:Y:S01]  /*11ec0*/  LDC.64 R6, c[0x0][0x9e0] ;  /* 0x00027800ff067b82 */ /* 0x000e220000000a00 */
[C---:B------:R-:W-:Y:S01]  /*11ed0*/  FMUL.FTZ R14, R2.reuse, R38 ;  /* 0x00000026020e7220 */ /* 0x040fe20000410000 */
[C---:B------:R-:W-:Y:S01]  /*11ee0*/  FMUL.FTZ R15, R2.reuse, R39 ;  /* 0x00000027020f7220 */ /* 0x040fe20000410000 */
[----:B------:R-:W1:Y:S01]  /*11ef0*/  SHFL.IDX PT, R46, R76, RZ, 0x1c1f ;  /* 0x001c1fff4c2e7589 */ /* 0x000e6200000e0000 */
[C---:B------:R-:W-:Y:S01]  /*11f00*/  FMUL.FTZ R37, R2.reuse, R70 ;  /* 0x0000004602257220 */ /* 0x040fe20000410000 */
[----:B------:R-:W-:Y:S01]  /*11f10*/  FMUL.FTZ R69, R2, R72 ;  /* 0x0000004802457220 */ /* 0x000fe20000410000 */
[----:B------:R-:W-:-:S02]  /*11f20*/  IMAD R79, R89, R8, 0x80 ;  /* 0x00000080594f7424 */ /* 0x000fc400078e0208 */
        /* <DEDUP_REMOVED lines=48> */
[----:B------:R-:W-:Y:S01]  /*12230*/  IADD3 R8, -R170, 0x1, R79 ;  /* 0x00000001aa087810 */ /* 0x000fe20007ffe14f */
[----:B------:R-:W2:Y:S01]  /*12240*/  MUFU.TANH R5, R5 ;  /* 0x0000000500057308 */ /* 0x000ea20000002400 */
[----:B0-----:R-:W-:Y:S01]  /*12250*/  ISETP.GE.AND P3, PT, R7, 0x1, PT ;  /* 0x000000010700780c */ /* 0x001fe20003f66270 */
[----:B------:R0:W-:Y:S01]  /*12260*/  @!P1 SYNCS.ARRIVE.TRANS64.RED.A1T0 RZ, [R90+URZ], RZ ;  /* 0x000000ff5aff99a7 */ /* 0x0001e2000810043f */
[----:B------:R-:W-:-:S02]  /*12270*/  IADD3 R85, -R168, R8, R171 ;  /* 0x00000008a8557210 */ /* 0x000fc40007ffe1ab */
[----:B------:R-:W-:Y:S02]  /*12280*/  IADD3 R78, -R170, R171, R79 ;  /* 0x000000abaa4e7210 */ /* 0x000fe40007ffe14f */
[----:B------:R-:W-:Y:S01]  /*12290*/  LEA R80, R89, 0xffffff80, 0x7 ;  /* 0xffffff8059507811 */ /* 0x000fe200078e38ff */
[----:B------:R-:W3:Y:S01]  /*122a0*/  MUFU.TANH R91, R91 ;  /* 0x0000005b005b7308 */ /* 0x000ee20000002400 */
[C---:B------:R-:W-:Y:S02]  /*122b0*/  VIADD R81, R85.reuse, UR35 ;  /* 0x0000002355517c36 */ /* 0x040fe40008000000 */
[----:B------:R-:W-:Y:S02]  /*122c0*/  IMAD.IADD R85, R85, 0x1, R6 ;  /* 0x0000000155557824 */ /* 0x000fe400078e0206 */
[----:B-1----:R-:W-:-:S03]  /*122d0*/  IMAD.IADD R84, R81, 0x1, R46 ;  /* 0x0000000151547824 */ /* 0x002fc600078e022e */
[----:B------:R-:W1:Y:S01]  /*122e0*/  MUFU.TANH R0, R0 ;  /* 0x0000000000007308 */ /* 0x000e620000002400 */
[----:B------:R-:W-:-:S07]  /*122f0*/  VIADDMNMX R82, R46, R85, R78, PT ;  /* 0x000000552e527246 */ /* 0x000fce000380014e */
        /* <DEDUP_REMOVED lines=61> */
[----:B-1234-:R-:W-:Y:S05]  /*126d0*/  @!P3 BRA `(.L_x_1442) ;  /* 0x000000000050b947 */ /* 0x01efea0003800000 */
[----:B------:R-:W-:Y:S01]  /*126e0*/  IADD3 R47, -R168, R171, R46 ;  /* 0x000000aba82f7210 */ /* 0x000fe20007ffe12e */
[----:B------:R-:W-:Y:S03]  /*126f0*/  BSSY B0, `(.L_x_1443) ;  /* 0x000000e000007945 */ /* 0x000fe60003800000 */
        /* <DEDUP_REMOVED lines=9> */
.L_x_1444:
[----:B------:R-:W-:-:S13]  /*12790*/  ISETP.NE.AND P4, PT, R7, 0x1, PT ;  /* 0x000000010700780c */ /* 0x000fda0003f85270 */
[----:B------:R-:W1:Y:S02]  /*127a0*/  @P4 LDC.64 R8, c[0x0][0x9e8] ;  /* 0x00027a00ff084b82 */ /* 0x000e640000000a00 */
[----:B-1----:R-:W-:-:S05]  /*127b0*/  @P4 IMAD.HI.U32 R8, R47, R8, RZ ;  /* 0x000000082f084227 */ /* 0x002fca00078e00ff */
[----:B------:R-:W-:-:S07]  /*127c0*/  @P4 SHF.R.U32.HI R47, RZ, R9, R8 ;  /* 0x00000009ff2f4219 */ /* 0x000fce0000011608 */
.L_x_1445:
[----:B------:R-:W-:Y:S05]  /*127d0*/  BSYNC B0 ;  /* 0x0000000000007941 */ /* 0x000fea0003800000 */
.L_x_1443:
[----:B------:R-:W-:-:S04]  /*127e0*/  IMAD R47, R47, R7, -R80 ;  /* 0x000000072f2f7224 */ /* 0x000fc800078e0a50 */
[----:B------:R-:W-:-:S05]  /*127f0*/  IMAD.IADD R47, R47, 0x1, -R170 ;  /* 0x000000012f2f7824 */ /* 0x000fca00078e0aaa */
[----:B------:R-:W-:Y:S02]  /*12800*/  VIMNMX R84, R84, R47, !PT ;  /* 0x0000002f54547248 */ /* 0x000fe40007fe0100 */
[----:B------:R-:W-:-:S07]  /*12810*/  VIADDMNMX R82, R47, R7, R82, PT ;  /* 0x000000072f527246 */ /* 0x000fce0003800152 */
.L_x_1442:
[C---:B------:R-:W-:Y:S01]  /*12820*/  ISETP.GE.AND P4, PT, R79.reuse, 0x2, PT ;  /* 0x000000024f00780c */ /* 0x040fe20003f86270 */
[----:B------:R-:W1:Y:S01]  /*12830*/  SHFL.IDX PT, R76, R76, 0x1, 0x1c1f ;  /* 0x003c1f004c4c7f89 */ /* 0x000e6200000e0000 */
[----:B------:R-:W-:Y:S02]  /*12840*/  ISETP.GE.AND P6, PT, R79, 0x9, PT ;  /* 0x000000094f00780c */ /* 0x000fe40003fc6270 */
[----:B------:R-:W-:Y:S02]  /*12850*/  ISETP.GT.AND P5, PT, R84, 0x1, !P4 ;  /* 0x000000015400780c */ /* 0x000fe400067a4270 */
[----:B------:R-:W-:Y:S02]  /*12860*/  P2R R121, PR, RZ, 0x40 ;  /* 0x00000040ff797803 */ /* 0x000fe40000000000 */
[----:B------:R-:W-:-:S04]  /*12870*/  ISETP.LT.OR P5, PT, R82, 0x2, P5 ;  /* 0x000000025200780c */ /* 0x000fc80002fa1670 */
[----:B------:R-:W-:Y:S02]  /*12880*/  FSEL R46, R91, -INF , !P5 ;  /* 0xff8000005b2e7808 */ /* 0x000fe40006800000 */
[----:B------:R-:W-:Y:S02]  /*12890*/  ISETP.GT.AND P5, PT, R84, 0x8, !P6 ;  /* 0x000000085400780c */ /* 0x000fe400077a4270 */
[----:B------:R-:W-:Y:S02]  /*128a0*/  ISETP.GE.AND P6, PT, R79, 0xa, PT ;  /* 0x0000000a4f00780c */ /* 0x000fe40003fc6270 */
[----:B------:R-:W-:Y:S02]  /*128b0*/  ISETP.LT.OR P5, PT, R82, 0x9, P5 ;  /* 0x000000095200780c */ /* 0x000fe40002fa1670 */
[----:B------:R-:W-:Y:S02]  /*128c0*/  P2R R120, PR, RZ, 0x40 ;  /* 0x00000040ff787803 */ /* 0x000fe40000000000 */
[----:B0-----:R-:W-:-:S02]  /*128d0*/  FSEL R47, R92, -INF , !P5 ;  /* 0xff8000005c2f7808 */ /* 0x001fc40006800000 */
        /* <DEDUP_REMOVED lines=48> */
[----:B-1----:R-:W-:Y:S02]  /*12be0*/  VIADDMNMX R78, R76, R85, R78, PT ;  /* 0x000000554c4e7246 */ /* 0x002fe4000380014e */
        /* <DEDUP_REMOVED lines=96> */
[----:B------:R-:W-:-:S04]  /*131f0*/  ISETP.GT.AND P6, PT, R84, 0x79, !P6 ;  /* 0x000000795400780c */ /* 0x000fc800077c4270 */
[----:B------:R-:W-:-:S04]  /*13200*/  ISETP.LT.OR P6, PT, R82, 0x7a, P6 ;  /* 0x0000007a5200780c */ /* 0x000fc800037c1670 */
[----:B------:R-:W-:Y:S01]  /*13210*/  FSEL R5, R77, -INF , !P6 ;  /* 0xff8000004d057808 */ /* 0x000fe20007000000 */
[----:B------:R-:W-:Y:S01]  /*13220*/  IMAD.IADD R77, R81, 0x1, R76 ;  /* 0x00000001514d7824 */ /* 0x000fe200078e024c */
[----:B------:R-:W-:Y:S07]  /*13230*/  @!P3 BRA `(.L_x_1446) ;  /* 0x000000000050b947 */ /* 0x000fee0003800000 */
[----:B------:R-:W-:Y:S01]  /*13240*/  IADD3 R79, -R168, R171, R76 ;  /* 0x000000aba84f7210 */ /* 0x000fe20007ffe14c */
[----:B------:R-:W-:Y:S03]  /*13250*/  BSSY B0, `(.L_x_1447) ;  /* 0x000000e000007945 */ /* 0x000fe60003800000 */
        /* <DEDUP_REMOVED lines=9> */
.L_x_1448:
[----:B------:R-:W-:-:S13]  /*132f0*/  ISETP.NE.AND P6, PT, R7, 0x1, PT ;  /* 0x000000010700780c */ /* 0x000fda0003fc5270 */
[----:B------:R-:W0:Y:S02]  /*13300*/  @P6 LDC.64 R8, c[0x0][0x9e8] ;  /* 0x00027a00ff086b82 */ /* 0x000e240000000a00 */
[----:B0-----:R-:W-:-:S05]  /*13310*/  @P6 IMAD.HI.U32 R8, R79, R8, RZ ;  /* 0x000000084f086227 */ /* 0x001fca00078e00ff */
[----:B------:R-:W-:-:S07]  /*13320*/  @P6 SHF.R.U32.HI R79, RZ, R9, R8 ;  /* 0x00000009ff4f6219 */ /* 0x000fce0000011608 */
.L_x_1449:
[----:B------:R-:W-:Y:S05]  /*13330*/  BSYNC B0 ;  /* 0x0000000000007941 */ /* 0x000fea0003800000 */
.L_x_1447:
[----:B------:R-:W-:-:S04]  /*13340*/  IMAD R79, R79, R7, -R80 ;  /* 0x000000074f4f7224 */ /* 0x000fc800078e0a50 */
[----:B------:R-:W-:-:S05]  /*13350*/  IMAD.IADD R8, R79, 0x1, -R170 ;  /* 0x000000014f087824 */ /* 0x000fca00078e0aaa */
[----:B------:R-:W-:Y:S02]  /*13360*/  VIMNMX R77, R77, R8, !PT ;  /* 0x000000084d4d7248 */ /* 0x000fe40007fe0100 */
[----:B------:R-:W-:-:S07]  /*13370*/  VIADDMNMX R78, R8, R7, R78, PT ;  /* 0x00000007084e7246 */ /* 0x000fce000380014e */
.L_x_1446:
[C---:B------:R-:W-:Y:S01]  /*13380*/  ISETP.GT.AND P4, PT, R77.reuse, 0x1, !P4 ;  /* 0x000000014d00780c */ /* 0x040fe20006784270 */
[----:B------:R-:W-:Y:S01]  /*13390*/  ULDC UR41, c[0x0][0x988] ;  /* 0x0002620000297ab9 */ /* 0x000fe20000000800 */
[----:B------:R-:W-:Y:S01]  /*133a0*/  ISETP.NE.AND P6, PT, R122, RZ, PT ;  /* 0x000000ff7a00720c */ /* 0x000fe20003fc5270 */
[----:B------:R-:W-:Y:S01]  /*133b0*/  IMAD.U32 R81, RZ, RZ, UR41 ;  /* 0x00000029ff517e24 */ /* 0x000fe2000f8e00ff */
[----:B------:R-:W-:Y:S02]  /*133c0*/  ISETP.LT.OR P4, PT, R78, 0x2, P4 ;  /* 0x000000024e00780c */ /* 0x000fe40002781670 */
[----:B------:R-:W-:Y:S02]  /*133d0*/  ISETP.GT.AND P5, PT, R77, 0x78, !P5 ;  /* 0x000000784d00780c */ /* 0x000fe40006fa4270 */
[----:B------:R-:W-:Y:S02]  /*133e0*/  FSEL R3, R3, -INF , !P4 ;  /* 0xff80000003037808 */ /* 0x000fe40006000000 */
[----:B------:R-:W-:-:S02]  /*133f0*/  ISETP.NE.AND P4, PT, R121, RZ, PT ;  /* 0x000000ff7900720c */ /* 0x000fc40003f85270 */
[----:B------:R-:W-:Y:S02]  /*13400*/  ISETP.LT.OR P5, PT, R78, 0x79, P5 ;  /* 0x000000794e00780c */ /* 0x000fe40002fa1670 */
[----:B------:R-:W-:Y:S02]  /*13410*/  ISETP.GT.AND P4, PT, R77, 0x8, !P4 ;  /* 0x000000084d00780c */ /* 0x000fe40006784270 */
[----:B------:R-:W-:Y:S02]  /*13420*/  FSEL R44, R44, -INF , !P5 ;  /* 0xff8000002c2c7808 */ /* 0x000fe40006800000 */
[----:B------:R-:W-:-:S04]  /*13430*/  ISETP.LT.OR P4, PT, R78, 0x9, P4 ;  /* 0x000000094e00780c */ /* 0x000fc80002781670 */
[----:B------:R-:W-:Y:S02]  /*13440*/  FSEL R8, R10, -INF , !P4 ;  /* 0xff8000000a087808 */ /* 0x000fe40006000000 */
[----:B------:R-:W-:Y:S02]  /*13450*/  ISETP.NE.AND P4, PT, R120, RZ, PT ;  /* 0x000000ff7800720c */ /* 0x000fe40003f85270 */
[----:B------:R-:W-:Y:S02]  /*13460*/  FMNMX.FTZ R10, R83, R46, !PT ;  /* 0x0000002e530a7209 */ /* 0x000fe40007810000 */
[----:B------:R-:W-:-:S04]  /*13470*/  ISETP.GT.AND P4, PT, R77, 0x9, !P4 ;  /* 0x000000094d00780c */ /* 0x000fc80006784270 */
[----:B------:R-:W-:-:S04]  /*13480*/  ISETP.LT.OR P4, PT, R78, 0xa, P4 ;  /* 0x0000000a4e00780c */ /* 0x000fc80002781670 */
        /* <DEDUP_REMOVED lines=22> */
[----:B------:R-:W-:Y:S02]  /*135f0*/  ISETP.GT.AND P4, PT, R77, 0x19, !P6 ;  /* 0x000000194d00780c */ /* 0x000fe40007784270 */
[----:B------:R-:W-:-:S02]  /*13600*/  ISETP.NE.AND P6, PT, R105, RZ, PT ;  /* 0x000000ff6900720c */ /* 0x000fc40003fc5270 */
        /* <DEDUP_REMOVED lines=49> */
[----:B------:R-:W-:-:S03]  /*13920*/  ISETP.LT.OR P4, PT, R78, 0x39, P4 ;  /* 0x000000394e00780c */ /* 0x000fc60002781670 */
[----:B------:R-:W0:Y:S01]  /*13930*/  SHFL.BFLY PT, R10, R11, 0x2, 0x1f ;  /* 0x0c401f000b0a7f89 */ /* 0x000e2200000e0000 */
[----:B------:R-:W-:Y:S02]  /*13940*/  FSEL R28, R28, -INF , !P4 ;  /* 0xff8000001c1c7808 */ /* 0x000fe40006000000 */
[----:B------:R-:W-:-:S04]  /*13950*/  ISETP.NE.AND P4, PT, R100, RZ, PT ;  /* 0x000000ff6400720c */ /* 0x000fc80003f85270 */
[----:B------:R-:W-:-:S04]  /*13960*/  ISETP.GT.AND P4, PT, R77, 0x39, !P4 ;  /* 0x000000394d00780c */ /* 0x000fc80006784270 */
[----:B------:R-:W-:-:S04]  /*13970*/  ISETP.LT.OR P4, PT, R78, 0x3a, P4 ;  /* 0x0000003a4e00780c */ /* 0x000fc80002781670 */
[----:B------:R-:W-:Y:S02]  /*13980*/  FSEL R29, R29, -INF , !P4 ;  /* 0xff8000001d1d7808 */ /* 0x000fe40006000000 */
[----:B------:R-:W-:-:S04]  /*13990*/  ISETP.NE.AND P4, PT, R99, RZ, PT ;  /* 0x000000ff6300720c */ /* 0x000fc80003f85270 */
[----:B------:R-:W-:Y:S02]  /*139a0*/  ISETP.GT.AND P4, PT, R77, 0x40, !P4 ;  /* 0x000000404d00780c */ /* 0x000fe40006784270 */
[----:B0-----:R-:W-:Y:S02]  /*139b0*/  FMNMX.FTZ R79, R11, R10, !PT ;  /* 0x0000000a0b4f7209 */ /* 0x001fe40007810000 */
[----:B------:R-:W-:-:S03]  /*139c0*/  ISETP.LT.OR P4, PT, R78, 0x41, P4 ;  /* 0x000000414e00780c */ /* 0x000fc60002781670 */
[----:B------:R-:W0:Y:S01]  /*139d0*/  SHFL.BFLY PT, R10, R79, 0x1, 0x1f ;  /* 0x0c201f004f0a7f89 */ /* 0x000e2200000e0000 */
[----:B------:R-:W-:Y:S02]  /*139e0*/  FSEL R30, R30, -INF , !P4 ;  /* 0xff8000001e1e7808 */ /* 0x000fe40006000000 */
[----:B------:R-:W-:-:S04]  /*139f0*/  ISETP.NE.AND P4, PT, R98, RZ, PT ;  /* 0x000000ff6200720c */ /* 0x000fc80003f85270 */
[----:B------:R-:W-:-:S04]  /*13a00*/  ISETP.GT.AND P4, PT, R77, 0x41, !P4 ;  /* 0x000000414d00780c */ /* 0x000fc80006784270 */
[----:B------:R-:W-:-:S04]  /*13a10*/  ISETP.LT.OR P4, PT, R78, 0x42, P4 ;  /* 0x000000424e00780c */ /* 0x000fc80002781670 */
[----:B------:R-:W-:Y:S02]  /*13a20*/  FSEL R31, R31, -INF , !P4 ;  /* 0xff8000001f1f7808 */ /* 0x000fe40006000000 */
[----:B------:R-:W-:Y:S02]  /*13a30*/  ISETP.GT.AND P4, PT, R77, 0x48, !P6 ;  /* 0x000000484d00780c */ /* 0x000fe40007784270 */
[----:B------:R-:W-:Y:S02]  /*13a40*/  ISETP.NE.AND P6, PT, R106, RZ, PT ;  /* 0x000000ff6a00720c */ /* 0x000fe40003fc5270 */
[----:B------:R-:W-:Y:S02]  /*13a50*/  ISETP.LT.OR P4, PT, R78, 0x49, P4 ;  /* 0x000000494e00780c */ /* 0x000fe40002781670 */
[----:B0-----:R-:W-:Y:S02]  /*13a60*/  FMNMX.FTZ R10, R79, R10, !PT ;  /* 0x0000000a4f0a7209 */ /* 0x001fe40007810000 */
[----:B------:R-:W-:-:S02]  /*13a70*/  FSEL R32, R32, -INF , !P4 ;  /* 0xff80000020207808 */ /* 0x000fc40006000000 */
[----:B------:R-:W-:Y:S01]  /*13a80*/  ISETP.NE.AND P4, PT, R97, RZ, PT ;  /* 0x000000ff6100720c */ /* 0x000fe20003f85270 */
[----:B------:R-:W-:-:S03]  /*13a90*/  FFMA.FTZ R76, R10, R81, -8 ;  /* 0xc10000000a4c7423 */ /* 0x000fc60000010051 */
        /* <DEDUP_REMOVED lines=47> */
[----:B------:R-:W-:-:S01]  /*13d90*/  FFMA.FTZ R79, R46, UR41, -R76 ;  /* 0x000000292e4f7c23 */ /* 0x000fc2000801084c */
[----:B------:R-:W-:Y:S01]  /*13da0*/  ISETP.LT.OR P4, PT, R78, 0x1, P4 ;  /* 0x000000014e00780c */ /* 0x000fe20002781670 */
[----:B------:R-:W-:-:S01]  /*13db0*/  FFMA.FTZ R46, R47, UR41, -R76 ;  /* 0x000000292f2e7c23 */ /* 0x000fc2000801084c */
[--C-:B------:R-:W-:Y:S01]  /*13dc0*/  FFMA.FTZ R47, R48, UR41, -R76.reuse ;  /* 0x00000029302f7c23 */ /* 0x100fe2000801084c */
[----:B------:R-:W-:-:S01]  /*13dd0*/  FFMA.FTZ R48, R49, UR41, -R76 ;  /* 0x0000002931307c23 */ /* 0x000fc2000801084c */
[----:B------:R-:W-:Y:S01]  /*13de0*/  FSEL R80, R0, -INF , !P4 ;  /* 0xff80000000507808 */ /* 0x000fe20006000000 */
[----:B------:R-:W-:-:S01]  /*13df0*/  FFMA.FTZ R49, R50, UR41, -R76 ;  /* 0x0000002932317c23 */ /* 0x000fc2000801084c */
[--C-:B------:R-:W-:Y:S01]  /*13e00*/  FFMA.FTZ R81, R59, UR41, -R76.reuse ;  /* 0x000000293b517c23 */ /* 0x100fe2000801084c */
[----:B------:R-:W-:-:S01]  /*13e10*/  FFMA.FTZ R59, R60, UR41, -R76 ;  /* 0x000000293c3b7c23 */ /* 0x000fc2000801084c */
[----:B------:R-:W-:Y:S01]  /*13e20*/  FMNMX.FTZ R11, R80, R3, !PT ;  /* 0x00000003500b7209 */ /* 0x000fe20007810000 */
[----:B------:R-:W-:-:S01]  /*13e30*/  FFMA.FTZ R0, R83, UR41, -R76 ;  /* 0x0000002953007c23 */ /* 0x000fc2000801084c */
[----:B------:R-:W-:Y:S01]  /*13e40*/  ISETP.GT.AND P4, PT, R77, 0x79, !P6 ;  /* 0x000000794d00780c */ /* 0x000fe20007784270 */
[----:B------:R-:W-:-:S01]  /*13e50*/  FFMA.FTZ R74, R74, UR41, -R76 ;  /* 0x000000294a4a7c23 */ /* 0x000fc2000801084c */
[----:B------:R-:W-:Y:S01]  /*13e60*/  FMNMX.FTZ R82, R8, R11, !PT ;  /* 0x0000000b08527209 */ /* 0x000fe20007810000 */
[----:B------:R-:W-:-:S01]  /*13e70*/  FFMA.FTZ R5, R5, UR41, -R76 ;  /* 0x0000002905057c23 */ /* 0x000fc2000801084c */
[----:B------:R-:W-:Y:S01]  /*13e80*/  ISETP.LT.OR P4, PT, R78, 0x7a, P4 ;  /* 0x0000007a4e00780c */ /* 0x000fe20002781670 */
[----:B------:R-:W-:Y:S01]  /*13e90*/  MUFU.EX2 R0, R0 ;  /* 0x0000000000007308 */ /* 0x000fe20000000800 */
[----:B------:R-:W-:-:S02]  /*13ea0*/  FMNMX.FTZ R11, R9, R82, !PT ;  /* 0x00000052090b7209 */ /* 0x000fc40007810000 */
[----:B------:R-:W-:Y:S02]  /*13eb0*/  FSEL R45, R45, -INF , !P4 ;  /* 0xff8000002d2d7808 */ /* 0x000fe40006000000 */
[----:B------:R-:W-:-:S03]  /*13ec0*/  FMNMX.FTZ R50, R12, R11, !PT ;  /* 0x0000000b0c327209 */ /* 0x000fc60007810000 */
[----:B------:R-:W-:Y:S01]  /*13ed0*/  MUFU.EX2 R79, R79 ;  /* 0x0000004f004f7308 */ /* 0x000fe20000000800 */
[----:B------:R-:W-:Y:S01]  /*13ee0*/  FMNMX.FTZ R11, R13, R50, !PT ;  /* 0x000000320d0b7209 */ /* 0x000fe20007810000 */
[--C-:B------:R-:W-:Y:S01]  /*13ef0*/  FFMA.FTZ R50, R51, UR41, -R76.reuse ;  /* 0x0000002933327c23 */ /* 0x100fe2000801084c */
[----:B------:R-:W-:-:S02]  /*13f00*/  FFMA.FTZ R51, R52, UR41, -R76 ;  /* 0x0000002934337c23 */ /* 0x000fc4000801084c */
[----:B------:R-:W-:-:S03]  /*13f10*/  FMNMX.FTZ R82, R14, R11, !PT ;  /* 0x0000000b0e527209 */ /* 0x000fc60007810000 */
[----:B------:R-:W-:Y:S01]  /*13f20*/  MUFU.EX2 R46, R46 ;  /* 0x0000002e002e7308 */ /* 0x000fe20000000800 */
[----:B------:R-:W-:-:S04]  /*13f30*/  FMNMX.FTZ R11, R15, R82, !PT ;  /* 0x000000520f0b7209 */ /* 0x000fc80007810000 */
[----:B------:R-:W-:-:S03]  /*13f40*/  FMNMX.FTZ R52, R20, R11, !PT ;  /* 0x0000000b14347209 */ /* 0x000fc60007810000 */
[----:B------:R-:W0:Y:S01]  /*13f50*/  MUFU.EX2 R47, R47 ;  /* 0x0000002f002f7308 */ /* 0x000e220000000800 */
[----:B------:R-:W-:Y:S01]  /*13f60*/  FMNMX.FTZ R11, R21, R52, !PT ;  /* 0x00000034150b7209 */ /* 0x000fe20007810000 */
[--C-:B------:R-:W-:Y:S01]  /*13f70*/  FFMA.FTZ R52, R53, UR41, -R76.reuse ;  /* 0x0000002935347c23 */ /* 0x100fe2000801084c */
[----:B------:R-:W-:-:S02]  /*13f80*/  FFMA.FTZ R53, R54, UR41, -R76 ;  /* 0x0000002936357c23 */ /* 0x000fc4000801084c */
[----:B------:R-:W-:-:S03]  /*13f90*/  FMNMX.FTZ R82, R24, R11, !PT ;  /* 0x0000000b18527209 */ /* 0x000fc60007810000 */
[----:B------:R-:W-:Y:S01]  /*13fa0*/  MUFU.EX2 R48, R48 ;  /* 0x0000003000307308 */ /* 0x000fe20000000800 */
[----:B------:R-:W-:-:S04]  /*13fb0*/  FMNMX.FTZ R11, R25, R82, !PT ;  /* 0x00000052190b7209 */ /* 0x000fc80007810000 */
[----:B------:R-:W-:-:S03]  /*13fc0*/  FMNMX.FTZ R54, R26, R11, !PT ;  /* 0x0000000b1a367209 */ /* 0x000fc60007810000 */
[----:B------:R-:W-:Y:S01]  /*13fd0*/  MUFU.EX2 R49, R49 ;  /* 0x0000003100317308 */ /* 0x000fe20000000800 */
[----:B------:R-:W-:Y:S01]  /*13fe0*/  FMNMX.FTZ R11, R27, R54, !PT ;  /* 0x000000361b0b7209 */ /* 0x000fe20007810000 */
[--C-:B------:R-:W-:Y:S01]  /*13ff0*/  FFMA.FTZ R54, R55, UR41, -R76.reuse ;  /* 0x0000002937367c23 */ /* 0x100fe2000801084c */
[----:B------:R-:W-:-:S01]  /*14000*/  FFMA.FTZ R55, R56, UR41, -R76 ;  /* 0x0000002938377c23 */ /* 0x000fc2000801084c */
[----:B0-----:R-:W-:Y:S02]  /*14010*/  F2FP.SATFINITE.E4M3.F32.PACK_AB_MERGE_C R164, R47, R46, RZ ;  /* 0x0000002e2fa4723e */ /* 0x001fe400048070ff */
[----:B------:R-:W-:Y:S02]  /*14020*/  FMNMX.FTZ R82, R28, R11, !PT ;  /* 0x0000000b1c527209 */ /* 0x000fe40007810000 */
[----:B------:R-:W-:Y:S01]  /*14030*/  MUFU.EX2 R50, R50 ;  /* 0x0000003200327308 */ /* 0x000fe20000000800 */
[----:B------:R-:W-:Y:S02]  /*14040*/  F2FP.SATFINITE.E4M3.F32.PACK_AB_MERGE_C R164, R79, R0, R164 ;  /* 0x000000004fa4723e */ /* 0x000fe400048070a4 */
[----:B------:R-:W-:-:S04]  /*14050*/  FMNMX.FTZ R11, R29, R82, !PT ;  /* 0x000000521d0b7209 */ /* 0x000fc80007810000 */
[----:B------:R-:W-:Y:S01]  /*14060*/  FMNMX.FTZ R56, R30, R11, !PT ;  /* 0x0000000b1e387209 */ /* 0x000fe20007810000 */
[----:B------:R-:W0:Y:S03]  /*14070*/  MUFU.EX2 R51, R51 ;  /* 0x0000003300337308 */ /* 0x000e260000000800 */
[----:B------:R-:W-:Y:S01]  /*14080*/  FMNMX.FTZ R11, R31, R56, !PT ;  /* 0x000000381f0b7209 */ /* 0x000fe20007810000 */
[--C-:B------:R-:W-:Y:S01]  /*14090*/  FFMA.FTZ R56, R57, UR41, -R76.reuse ;  /* 0x0000002939387c23 */ /* 0x100fe2000801084c */
[----:B------:R-:W-:-:S02]  /*140a0*/  FFMA.FTZ R57, R58, UR41, -R76 ;  /* 0x000000293a397c23 */ /* 0x000fc4000801084c */
[----:B------:R-:W-:Y:S01]  /*140b0*/  FMNMX.FTZ R82, R32, R11, !PT ;  /* 0x0000000b20527209 */ /* 0x000fe20007810000 */
[----:B------:R-:W-:Y:S03]  /*140c0*/  MUFU.EX2 R52, R52 ;  /* 0x0000003400347308 */ /* 0x000fe60000000800 */
[----:B------:R-:W-:-:S04]  /*140d0*/  FMNMX.FTZ R82, R33, R82, !PT ;  /* 0x0000005221527209 */ /* 0x000fc80007810000 */
[----:B------:R-:W-:Y:S01]  /*140e0*/  FMNMX.FTZ R11, R35, R82, !PT ;  /* 0x00000052230b7209 */ /* 0x000fe20007810000 */
[----:B------:R-:W-:Y:S01]  /*140f0*/  MUFU.EX2 R53, R53 ;  /* 0x0000003500357308 */ /* 0x000fe20000000800 */
[----:B0-----:R-:W-:Y:S02]  /*14100*/  F2FP.SATFINITE.E4M3.F32.PACK_AB_MERGE_C R166, R51, R50, RZ ;  /* 0x0000003233a6723e */ /* 0x001fe400048070ff */
[----:B------:R-:W-:Y:S02]  /*14110*/  FMNMX.FTZ R58, R34, R11, !PT ;  /* 0x0000000b223a7209 */ /* 0x000fe40007810000 */
[----:B------:R-:W-:Y:S02]  /*14120*/  F2FP.SATFINITE.E4M3.F32.PACK_AB_MERGE_C R166, R49, R48, R166 ;  /* 0x0000003031a6723e */ /* 0x000fe400048070a6 */
[----:B------:R-:W-:Y:S01]  /*14130*/  FMNMX.FTZ R11, R37, R58, !PT ;  /* 0x0000003a250b7209 */ /* 0x000fe20007810000 */
[----:B------:R-:W-:Y:S03]  /*14140*/  MUFU.EX2 R54, R54 ;  /* 0x0000003600367308 */ /* 0x000fe60000000800 */
[----:B------:R-:W-:-:S04]  /*14150*/  FMNMX.FTZ R11, R36, R11, !PT ;  /* 0x0000000b240b7209 */ /* 0x000fc80007810000 */
[----:B------:R-:W-:Y:S01]  /*14160*/  FMNMX.FTZ R60, R38, R11, !PT ;  /* 0x0000000b263c7209 */ /* 0x000fe20007810000 */
[----:B------:R0:W-:Y:S03]  /*14170*/  MUFU.EX2 R58, R81 ;  /* 0x00000051003a7308 */ /* 0x0001e60000000800 */
[----:B------:R-:W-:Y:S01]  /*14180*/  FMNMX.FTZ R11, R39, R60, !PT ;  /* 0x0000003c270b7209 */ /* 0x000fe20007810000 */
[--C-:B------:R-:W-:Y:S01]  /*14190*/  FFMA.FTZ R60, R61, UR41, -R76.reuse ;  /* 0x000000293d3c7c23 */ /* 0x100fe2000801084c */
[----:B------:R-:W-:-:S02]  /*141a0*/  FFMA.FTZ R61, R62, UR41, -R76 ;  /* 0x000000293e3d7c23 */ /* 0x000fc4000801084c */
[----:B------:R-:W-:Y:S01]  /*141b0*/  FMNMX.FTZ R82, R40, R11, !PT ;  /* 0x0000000b28527209 */ /* 0x000fe20007810000 */
[----:B------:R-:W1:Y:S01]  /*141c0*/  MUFU.EX2 R55, R55 ;  /* 0x0000003700377308 */ /* 0x000e620000000800 */
[----:B0-----:R-:W-:-:S02]  /*141d0*/  FADD.FTZ R81, R0, R79 ;  /* 0x0000004f00517221 */ /* 0x001fc40000010000 */
[----:B------:R-:W-:-:S04]  /*141e0*/  FMNMX.FTZ R11, R41, R82, !PT ;  /* 0x00000052290b7209 */ /* 0x000fc80007810000 */
[----:B------:R-:W-:Y:S01]  /*141f0*/  FMNMX.FTZ R62, R42, R11, !PT ;  /* 0x0000000b2a3e7209 */ /* 0x000fe20007810000 */
[----:B------:R-:W-:Y:S03]  /*14200*/  MUFU.EX2 R56, R56 ;  /* 0x0000003800387308 */ /* 0x000fe60000000800 */
        /* <DEDUP_REMOVED lines=12> */
[----:B------:R-:W-:-:S01]  /*142d0*/  FFMA.FTZ R71, R72, UR41, -R76 ;  /* 0x0000002948477c23 */ /* 0x000fc2000801084c */
[----:B------:R-:W0:Y:S01]  /*142e0*/  SHFL.BFLY PT, R11, R78, 0x2, 0x1f ;  /* 0x0c401f004e0b7f89 */ /* 0x000e2200000e0000 */
[----:B------:R-:W-:-:S01]  /*142f0*/  FFMA.FTZ R72, R73, UR41, -R76 ;  /* 0x0000002949487c23 */ /* 0x000fc2000801084c */
[----:B------:R-:W-:Y:S01]  /*14300*/  FFMA.FTZ R73, R75, UR41, -R76 ;  /* 0x000000294b497c23 */ /* 0x000fe2000801084c */
[----:B------:R-:W-:Y:S01]  /*14310*/  MUFU.EX2 R57, R57 ;  /* 0x0000003900397308 */ /* 0x000fe20000000800 */
[----:B-1----:R-:W-:-:S04]  /*14320*/  F2FP.SATFINITE.E4M3.F32.PACK_AB_MERGE_C R160, R55, R54, RZ ;  /* 0x0000003637a0723e */ /* 0x002fc800048070ff */
[----:B------:R-:W-:-:S03]  /*14330*/  F2FP.SATFINITE.E4M3.F32.PACK_AB_MERGE_C R160, R53, R52, R160 ;  /* 0x0000003435a0723e */ /* 0x000fc600048070a0 */
[----:B------:R-:W1:Y:S08]  /*14340*/  MUFU.EX2 R59, R59 ;  /* 0x0000003b003b7308 */ /* 0x000e700000000800 */
[----:B------:R-:W-:Y:S01]  /*14350*/  MUFU.EX2 R62, R62 ;  /* 0x0000003e003e7308 */ /* 0x000fe20000000800 */
[----:B0-----:R-:W-:-:S07]  /*14360*/  FMNMX.FTZ R77, R78, R11, !PT ;  /* 0x0000000b4e4d7209 */ /* 0x001fce0007810000 */
[----:B------:R-:W-:Y:S01]  /*14370*/  MUFU.EX2 R63, R63 ;  /* 0x0000003f003f7308 */ /* 0x000fe20000000800 */
[----:B-1----:R-:W-:Y:S01]  /*14380*/  F2FP.SATFINITE.E4M3.F32.PACK_AB_MERGE_C R162, R59, R58, RZ ;  /* 0x0000003a3ba2723e */ /* 0x002fe200048070ff */
[----:B------:R-:W0:Y:S03]  /*14390*/  SHFL.BFLY PT, R78, R77, 0x1, 0x1f ;  /* 0x0c201f004d4e7f89 */ /* 0x000e2600000e0000 */
[----:B------:R-:W-:-:S03]  /*143a0*/  F2FP.SATFINITE.E4M3.F32.PACK_AB_MERGE_C R162, R57, R56, R162 ;  /* 0x0000003839a2723e */ /* 0x000fc600048070a2 */
        /* <DEDUP_REMOVED lines=29> */
[----:B------:R-:W-:Y:S01]  /*14580*/  FADD.FTZ R30, R46, R81 ;  /* 0x000000512e1e7221 */ /* 0x000fe20000010000 */
[----:B------:R-:W-:-:S01]  /*14590*/  FFMA.FTZ R32, R33, UR41, -R75 ;  /* 0x0000002921207c23 */ /* 0x000fc2000801084b */
[--C-:B------:R-:W-:Y:S01]  /*145a0*/  FFMA.FTZ R15, R15, UR41, -R75.reuse ;  /* 0x000000290f0f7c23 */ /* 0x100fe2000801084b */
[----:B------:R-:W-:-:S01]  /*145b0*/  FFMA.FTZ R29, R29, UR41, -R75 ;  /* 0x000000291d1d7c23 */ /* 0x000fc2000801084b */
[----:B------:R-:W1:Y:S01]  /*145c0*/  MUFU.EX2 R8, R8 ;  /* 0x0000000800087308 */ /* 0x000e620000000800 */
[----:B------:R-:W-:-:S01]  /*145d0*/  FADD.FTZ R81, R47, R30 ;  /* 0x0000001e2f517221 */ /* 0x000fc20000010000 */
[--C-:B------:R-:W-:Y:S01]  /*145e0*/  FFMA.FTZ R37, R37, UR41, -R75.reuse ;  /* 0x0000002925257c23 */ /* 0x100fe2000801084b */
[----:B------:R-:W-:-:S01]  /*145f0*/  FFMA.FTZ R36, R36, UR41, -R75 ;  /* 0x0000002924247c23 */ /* 0x000fc2000801084b */
[----:B------:R-:W-:Y:S01]  /*14600*/  FFMA.FTZ R38, R38, UR41, -R75 ;  /* 0x0000002926267c23 */ /* 0x000fe2000801084b */
[----:B------:R-:W-:-:S01]  /*14610*/  FADD.FTZ R30, R48, R81 ;  /* 0x00000051301e7221 */ /* 0x000fc20000010000 */
[--C-:B------:R-:W-:Y:S01]  /*14620*/  FFMA.FTZ R39, R39, UR41, -R75.reuse ;  /* 0x0000002927277c23 */ /* 0x100fe2000801084b */
[----:B------:R-:W-:-:S01]  /*14630*/  FFMA.FTZ R40, R40, UR41, -R75 ;  /* 0x0000002928287c23 */ /* 0x000fc2000801084b */
[----:B------:R-:W2:Y:S01]  /*14640*/  MUFU.EX2 R77, R77 ;  /* 0x0000004d004d7308 */ /* 0x000ea20000000800 */
[----:B0-----:R-:W-:-:S01]  /*14650*/  FADD.FTZ R33, R76, R3 ;  /* 0x000000034c217221 */ /* 0x001fc20000010000 */
[----:B------:R-:W-:Y:S01]  /*14660*/  FADD.FTZ R81, R49, R30 ;  /* 0x0000001e31517221 */ /* 0x000fe20000010000 */
[----:B------:R-:W-:-:S01]  /*14670*/  FFMA.FTZ R30, R35, UR41, -R75 ;  /* 0x00000029231e7c23 */ /* 0x000fc2000801084b */
[--C-:B------:R-:W-:Y:S01]  /*14680*/  FFMA.FTZ R41, R41, UR41, -R75.reuse ;  /* 0x0000002929297c23 */ /* 0x100fe2000801084b */
[----:B------:R-:W-:-:S01]  /*14690*/  FFMA.FTZ R42, R42, UR41, -R75 ;  /* 0x000000292a2a7c23 */ /* 0x000fc2000801084b */
[----:B------:R-:W-:Y:S01]  /*146a0*/  FADD.FTZ R82, R50, R81 ;  /* 0x0000005132527221 */ /* 0x000fe20000010000 */
[----:B------:R-:W-:-:S01]  /*146b0*/  FFMA.FTZ R43, R43, UR41, -R75 ;  /* 0x000000292b2b7c23 */ /* 0x000fc2000801084b */
[----:B------:R-:W0:Y:S01]  /*146c0*/  MUFU.EX2 R9, R9 ;  /* 0x0000000900097308 */ /* 0x000e220000000800 */
[----:B-1----:R-:W-:-:S01]  /*146d0*/  FADD.FTZ R80, R8, R33 ;  /* 0x0000002108507221 */ /* 0x002fc20000010000 */
[----:B------:R-:W-:Y:S01]  /*146e0*/  FADD.FTZ R47, R51, R82 ;  /* 0x00000052332f7221 */ /* 0x000fe20000010000 */
[----:B------:R-:W-:-:S01]  /*146f0*/  FFMA.FTZ R33, R34, UR41, -R75 ;  /* 0x0000002922217c23 */ /* 0x000fc2000801084b */
[--C-:B------:R-:W-:Y:S01]  /*14700*/  FFMA.FTZ R44, R44, UR41, -R75.reuse ;  /* 0x000000292c2c7c23 */ /* 0x100fe2000801084b */
[----:B------:R-:W-:-:S01]  /*14710*/  FFMA.FTZ R45, R45, UR41, -R75 ;  /* 0x000000292d2d7c23 */ /* 0x000fc2000801084b */
[----:B------:R-:W-:-:S02]  /*14720*/  FADD.FTZ R34, R52, R47 ;  /* 0x0000002f34227221 */ /* 0x000fc40000010000 */
[----:B------:R-:W1:Y:S01]  /*14730*/  MUFU.EX2 R12, R12 ;  /* 0x0000000c000c7308 */ /* 0x000e620000000800 */
[----:B--2---:R-:W-:-:S01]  /*14740*/  FADD.FTZ R80, R77, R80 ;  /* 0x000000504d507221 */ /* 0x004fc20000010000 */
[----:B------:R-:W-:Y:S01]  /*14750*/  FADD.FTZ R47, R53, R34 ;  /* 0x00000022352f7221 */ /* 0x000fe20000010000 */
[----:B------:R-:W-:-:S03]  /*14760*/  F2FP.SATFINITE.E4M3.F32.PACK_AB_MERGE_C R8, R77, R8, RZ ;  /* 0x000000084d08723e */ /* 0x000fc600048070ff */
[----:B------:R-:W-:Y:S01]  /*14770*/  FADD.FTZ R34, R54, R47 ;  /* 0x0000002f36227221 */ /* 0x000fe20000010000 */
[----:B------:R-:W-:Y:S01]  /*14780*/  F2FP.SATFINITE.E4M3.F32.PACK_AB_MERGE_C R165, R3, R76, R8 ;  /* 0x0000004c03a5723e */ /* 0x000fe20004807008 */
[----:B------:R-:W2:Y:S01]  /*14790*/  MUFU.EX2 R14, R14 ;  /* 0x0000000e000e7308 */ /* 0x000ea20000000800 */
[----:B0-----:R-:W-:-:S01]  /*147a0*/  FADD.FTZ R35, R9, R80 ;  /* 0x0000005009237221 */ /* 0x001fc20000010000 */
[----:B------:R-:W-:Y:S01]  /*147b0*/  FADD.FTZ R55, R55, R34 ;  /* 0x0000002237377221 */ /* 0x000fe20000010000 */
[----:B------:R-:W0:Y:S03]  /*147c0*/  @P2 LDC R8, c[0x0][0x44c] ;  /* 0x00011300ff082b82 */ /* 0x000e260000000800 */
[----:B------:R-:W-:-:S02]  /*147d0*/  FADD.FTZ R34, R56, R55 ;  /* 0x0000003738227221 */ /* 0x000fc40000010000 */
[----:B------:R-:W3:Y:S01]  /*147e0*/  MUFU.EX2 R15, R15 ;  /* 0x0000000f000f7308 */ /* 0x000ee20000000800 */
[----:B-1----:R-:W-:-:S01]  /*147f0*/  FADD.FTZ R35, R12, R35 ;  /* 0x000000230c237221 */ /* 0x002fc20000010000 */
[----:B------:R-:W-:Y:S01]  /*14800*/  FADD.FTZ R47, R57, R34 ;  /* 0x00000022392f7221 */ /* 0x000fe20000010000 */
[----:B------:R-:W-:-:S03]  /*14810*/  F2FP.SATFINITE.E4M3.F32.PACK_AB_MERGE_C R34, R63, R62, RZ ;  /* 0x0000003e3f22723e */ /* 0x000fc600048070ff */
[----:B------:R-:W-:Y:S01]  /*14820*/  FADD.FTZ R58, R58, R47 ;  /* 0x0000002f3a3a7221 */ /* 0x000fe20000010000 */
[----:B------:R-:W-:Y:S01]  /*14830*/  F2FP.SATFINITE.E4M3.F32.PACK_AB_MERGE_C R156, R61, R60, R34 ;  /* 0x0000003c3d9c723e */ /* 0x000fe20004807022 */
[----:B------:R-:W1:Y:S01]  /*14840*/  MUFU.EX2 R13, R13 ;  /* 0x0000000d000d7308 */ /* 0x000e620000000800 */
[----:B--2---:R-:W-:-:S01]  /*14850*/  FADD.FTZ R0, R14, R35 ;  /* 0x000000230e007221 */ /* 0x004fc20000010000 */
[----:B------:R-:W-:Y:S01]  /*14860*/  FADD.FTZ R59, R59, R58 ;  /* 0x0000003a3b3b7221 */ /* 0x000fe20000010000 */
[----:B------:R-:W-:-:S03]  /*14870*/  F2FP.SATFINITE.E4M3.F32.PACK_AB_MERGE_C R34, R67, R66, RZ ;  /* 0x000000424322723e */ /* 0x000fc600048070ff */
[----:B------:R-:W-:Y:S02]  /*14880*/  FADD.FTZ R60, R60, R59 ;  /* 0x0000003b3c3c7221 */ /* 0x000fe40000010000 */
[----:B------:R-:W2:Y:S01]  /*14890*/  MUFU.EX2 R20, R20 ;  /* 0x0000001400147308 */ /* 0x000ea20000000800 */
[----:B---3--:R-:W-:-:S01]  /*148a0*/  FADD.FTZ R0, R15, R0 ;  /* 0x000000000f007221 */ /* 0x008fc20000010000 */
[----:B------:R-:W-:Y:S01]  /*148b0*/  FADD.FTZ R61, R61, R60 ;  /* 0x0000003c3d3d7221 */ /* 0x000fe20000010000 */
[----:B------:R-:W-:-:S03]  /*148c0*/  F2FP.SATFINITE.E4M3.F32.PACK_AB_MERGE_C R14, R15, R14, RZ ;  /* 0x0000000e0f0e723e */ /* 0x000fc600048070ff */
[----:B------:R-:W-:Y:S01]  /*148d0*/  FADD.FTZ R62, R62, R61 ;  /* 0x0000003d3e3e7221 */ /* 0x000fe20000010000 */
[----:B------:R-:W-:Y:S01]  /*148e0*/  F2FP.SATFINITE.E4M3.F32.PACK_AB_MERGE_C R167, R12, R9, R14 ;  /* 0x000000090ca7723e */ /* 0x000fe2000480700e */
[----:B------:R-:W3:Y:S01]  /*148f0*/  MUFU.EX2 R21, R21 ;  /* 0x0000001500157308 */ /* 0x000ee20000000800 */
[----:B-1----:R-:W-:-:S01]  /*14900*/  FADD.FTZ R35, R13, R0 ;  /* 0x000000000d237221 */ /* 0x002fc20000010000 */
[----:B------:R-:W-:Y:S01]  /*14910*/  FADD.FTZ R63, R63, R62 ;  /* 0x0000003e3f3f7221 */ /* 0x000fe20000010000 */
[----:B0-----:R-:W-:-:S04]  /*14920*/  @P2 IMAD.HI.U32 R12, R175, R8, RZ ;  /* 0x00000008af0c2227 */ /* 0x001fc800078e00ff */
[----:B------:R-:W-:Y:S01]  /*14930*/  IMAD.MOV.U32 R9, RZ, RZ, R175 ;  /* 0x000000ffff097224 */ /* 0x000fe200078e00af */
[----:B------:R-:W0:Y:S01]  /*14940*/  MUFU.EX2 R78, R78 ;  /* 0x0000004e004e7308 */ /* 0x000e220000000800 */
[----:B--2---:R-:W-:-:S07]  /*14950*/  FADD.FTZ R0, R20, R35 ;  /* 0x0000002314007221 */ /* 0x004fce0000010000 */
[----:B------:R-:W1:Y:S01]  /*14960*/  MUFU.EX2 R24, R24 ;  /* 0x0000001800187308 */ /* 0x000e620000000800 */
[----:B---3--:R-:W-:-:S07]  /*14970*/  FADD.FTZ R35, R21, R0 ;  /* 0x0000000015237221 */ /* 0x008fce0000010000 */
[----:B------:R-:W2:Y:S01]  /*14980*/  MUFU.EX2 R25, R25 ;  /* 0x0000001900197308 */ /* 0x000ea20000000800 */
[----:B0-----:R-:W-:-:S01]  /*14990*/  FADD.FTZ R35, R78, R35 ;  /* 0x000000234e237221 */ /* 0x001fc20000010000 */
[----:B------:R-:W-:-:S04]  /*149a0*/  F2FP.SATFINITE.E4M3.F32.PACK_AB_MERGE_C R21, R78, R21, RZ ;  /* 0x000000154e15723e */ /* 0x000fc800048070ff */
[----:B------:R-:W-:Y:S02]  /*149b0*/  F2FP.SATFINITE.E4M3.F32.PACK_AB_MERGE_C R161, R20, R13, R21 ;  /* 0x0000000d14a1723e */ /* 0x000fe40004807015 */
        /* <DEDUP_REMOVED lines=8> */
[----:B------:R-:W-:-:S04]  /*14a40*/  F2FP.SATFINITE.E4M3.F32.PACK_AB_MERGE_C R26, R29, R26, RZ ;  /* 0x0000001a1d1a723e */ /* 0x000fc800048070ff */
[----:B------:R-:W-:Y:S02]  /*14a50*/  F2FP.SATFINITE.E4M3.F32.PACK_AB_MERGE_C R163, R25, R24, R26 ;  /* 0x0000001819a3723e */ /* 0x000fe4000480701a */
        /* <DEDUP_REMOVED lines=8> */
[----:B------:R-:W-:-:S04]  /*14ae0*/  F2FP.SATFINITE.E4M3.F32.PACK_AB_MERGE_C R31, R32, R31, RZ ;  /* 0x0000001f201f723e */ /* 0x000fc800048070ff */
[----:B------:R-:W-:Y:S02]  /*14af0*/  F2FP.SATFINITE.E4M3.F32.PACK_AB_MERGE_C R157, R28, R27, R31 ;  /* 0x0000001b1c9d723e */ /* 0x000fe4000480701f */
[----:B------:R-:W2:Y:S01]  /*14b00*/  MUFU.EX2 R33, R33 ;  /* 0x0000002100217308 */ /* 0x000ea20000000800 */
[----:B0-----:R-:W-:Y:S01]  /*14b10*/  F2FP.SATFINITE.E4M3.F32.PACK_AB_MERGE_C R158, R65, R64, R34 ;  /* 0x00000040419e723e */ /* 0x001fe20004807022 */
[----:B------:R-:W-:-:S04]  /*14b20*/  FADD.FTZ R64, R64, R63 ;  /* 0x0000003f40407221 */ /* 0x000fc80000010000 */
[----:B------:R-:W-:Y:S02]  /*14b30*/  FADD.FTZ R65, R65, R64 ;  /* 0x0000004041417221 */ /* 0x000fe40000010000 */
[----:B------:R-:W0:Y:S01]  /*14b40*/  MUFU.EX2 R37, R37 ;  /* 0x0000002500257308 */ /* 0x000e220000000800 */
[----:B-1----:R-:W-:-:S01]  /*14b50*/  FADD.FTZ R0, R30, R15 ;  /* 0x0000000f1e007221 */ /* 0x002fc20000010000 */
[----:B------:R-:W-:Y:S01]  /*14b60*/  FADD.FTZ R66, R66, R65 ;  /* 0x0000004142427221 */ /* 0x000fe20000010000 */
[----:B------:R-:W1:Y:S03]  /*14b70*/  @P2 LDC R15, c[0x0][0x450] ;  /* 0x00011400ff0f2b82 */ /* 0x000e660000000800 */
[----:B------:R-:W-:-:S02]  /*14b80*/  FADD.FTZ R67, R67, R66 ;  /* 0x0000004243437221 */ /* 0x000fc40000010000 */
[----:B------:R-:W-:Y:S01]  /*14b90*/  MUFU.EX2 R70, R70 ;  /* 0x0000004600467308 */ /* 0x000fe20000000800 */
[----:B--2---:R-:W-:-:S07]  /*14ba0*/  FADD.FTZ R0, R33, R0 ;  /* 0x0000000021007221 */ /* 0x004fce0000010000 */
[----:B------:R-:W2:Y:S01]  /*14bb0*/  MUFU.EX2 R71, R71 ;  /* 0x0000004700477308 */ /* 0x000ea20000000800 */
[----:B0-----:R-:W-:-:S07]  /*14bc0*/  FADD.FTZ R3, R37, R0 ;  /* 0x0000000025037221 */ /* 0x001fce0000010000 */
[----:B------:R-:W0:Y:S01]  /*14bd0*/  MUFU.EX2 R36, R36 ;  /* 0x0000002400247308 */ /* 0x000e220000000800 */
[----:B-1----:R-:W-:-:S07]  /*14be0*/  @P2 SHF.R.U32.HI R9, RZ, R15, R12 ;  /* 0x0000000fff092219 */ /* 0x002fce000001160c */
[----:B------:R-:W-:Y:S01]  /*14bf0*/  MUFU.EX2 R68, R68 ;  /* 0x0000004400447308 */ /* 0x000fe20000000800 */
[----:B--2---:R-:W-:Y:S01]  /*14c00*/  F2FP.SATFINITE.E4M3.F32.PACK_AB_MERGE_C R0, R71, R70, RZ ;  /* 0x000000464700723e */ /* 0x004fe200048070ff */
[----:B------:R-:W-:-:S04]  /*14c10*/  IMAD.IADD R9, R88, 0x1, R9 ;  /* 0x0000000158097824 */ /* 0x000fc800078e0209 */
[----:B------:R-:W-:Y:S02]  /*14c20*/  IMAD.IADD R6, R9, 0x1, R6 ;  /* 0x0000000109067824 */ /* 0x000fe400078e0206 */
        /* <DEDUP_REMOVED lines=9> */
[----:B------:R-:W1:Y:S01]  /*14cc0*/  MUFU.EX2 R40, R40 ;  /* 0x0000002800287308 */ /* 0x000e620000000800 */
[----:B0-----:R-:W-:-:S01]  /*14cd0*/  FADD.FTZ R0, R38, R3 ;  /* 0x0000000326007221 */ /* 0x001fc20000010000 */
[----:B------:R-:W-:-:S04]  /*14ce0*/  FADD.FTZ R70, R70, R69 ;  /* 0x0000004546467221 */ /* 0x000fc80000010000 */
[----:B------:R-:W-:Y:S02]  /*14cf0*/  FADD.FTZ R71, R71, R70 ;  /* 0x0000004647477221 */ /* 0x000fe40000010000 */
[----:B------:R-:W-:Y:S01]  /*14d00*/  MUFU.EX2 R74, R74 ;  /* 0x0000004a004a7308 */ /* 0x000fe20000000800 */
[----:B--2---:R-:W-:-:S07]  /*14d10*/  FADD.FTZ R3, R39, R0 ;  /* 0x0000000027037221 */ /* 0x004fce0000010000 */
[----:B------:R-:W0:Y:S01]  /*14d20*/  MUFU.EX2 R5, R5 ;  /* 0x0000000500057308 */ /* 0x000e220000000800 */
[----:B-1----:R-:W-:-:S07]  /*14d30*/  FADD.FTZ R0, R40, R3 ;  /* 0x0000000328007221 */ /* 0x002fce0000010000 */
[----:B------:R-:W1:Y:S08]  /*14d40*/  MUFU.EX2 R41, R41 ;  /* 0x0000002900297308 */ /* 0x000e700000000800 */
[----:B------:R-:W-:Y:S01]  /*14d50*/  MUFU.EX2 R72, R72 ;  /* 0x0000004800487308 */ /* 0x000fe20000000800 */
[----:B0-----:R-:W-:-:S07]  /*14d60*/  F2FP.SATFINITE.E4M3.F32.PACK_AB_MERGE_C R3, R5, R74, RZ ;  /* 0x0000004a0503723e */ /* 0x001fce00048070ff */
[----:B------:R-:W0:Y:S01]  /*14d70*/  MUFU.EX2 R73, R73 ;  /* 0x0000004900497308 */ /* 0x000e220000000800 */
[C---:B-1----:R-:W-:Y:S01]  /*14d80*/  F2FP.SATFINITE.E4M3.F32.PACK_AB_MERGE_C R40, R41.reuse, R40, RZ ;  /* 0x000000282928723e */ /* 0x042fe200048070ff */
[----:B------:R-:W-:-:S03]  /*14d90*/  FADD.FTZ R41, R41, R0 ;  /* 0x0000000029297221 */ /* 0x000fc60000010000 */
[----:B------:R-:W-:-:S03]  /*14da0*/  F2FP.SATFINITE.E4M3.F32.PACK_AB_MERGE_C R153, R39, R38, R40 ;  /* 0x000000262799723e */ /* 0x000fc60004807028 */
[----:B------:R-:W1:Y:S08]  /*14db0*/  MUFU.EX2 R42, R42 ;  /* 0x0000002a002a7308 */ /* 0x000e700000000800 */
[----:B------:R-:W2:Y:S01]  /*14dc0*/  MUFU.EX2 R43, R43 ;  /* 0x0000002b002b7308 */ /* 0x000ea20000000800 */
[----:B0-----:R-:W-:Y:S01]  /*14dd0*/  F2FP.SATFINITE.E4M3.F32.PACK_AB_MERGE_C R154, R73, R72, R3 ;  /* 0x00000048499a723e */ /* 0x001fe20004807003 */
[----:B------:R-:W-:-:S04]  /*14de0*/  FADD.FTZ R72, R72, R71 ;  /* 0x0000004748487221 */ /* 0x000fc80000010000 */
[----:B------:R-:W-:Y:S02]  /*14df0*/  FADD.FTZ R73, R73, R72 ;  /* 0x0000004849497221 */ /* 0x000fe40000010000 */
[----:B------:R-:W0:Y:S01]  /*14e00*/  MUFU.EX2 R44, R44 ;  /* 0x0000002c002c7308 */ /* 0x000e220000000800 */
[----:B-1----:R-:W-:-:S01]  /*14e10*/  FADD.FTZ R0, R42, R41 ;  /* 0x000000292a007221 */ /* 0x002fc20000010000 */
[----:B------:R-:W-:-:S06]  /*14e20*/  FADD.FTZ R74, R74, R73 ;  /* 0x000000494a4a7221 */ /* 0x000fcc0000010000 */
[----:B------:R-:W1:Y:S01]  /*14e30*/  MUFU.EX2 R45, R45 ;  /* 0x0000002d002d7308 */ /* 0x000e620000000800 */
[----:B--2---:R-:W-:-:S04]  /*14e40*/  FADD.FTZ R3, R43, R0 ;  /* 0x000000002b037221 */ /* 0x004fc80000010000 */
[----:B0-----:R-:W-:Y:S01]  /*14e50*/  FADD.FTZ R0, R44, R3 ;  /* 0x000000032c007221 */ /* 0x001fe20000010000 */
[----:B------:R-:W-:-:S01]  /*14e60*/  FADD.FTZ R3, R5, R74 ;  /* 0x0000004a05037221 */ /* 0x000fc20000010000 */
[----:B------:R-:W-:Y:S01]  /*14e70*/  VIADD R5, R89, 0xfffffffe ;  /* 0xfffffffe59057836 */ /* 0x000fe20000000000 */
[C---:B-1----:R-:W-:Y:S01]  /*14e80*/  F2FP.SATFINITE.E4M3.F32.PACK_AB_MERGE_C R8, R45.reuse, R44, RZ ;  /* 0x0000002c2d08723e */ /* 0x042fe200048070ff */
[----:B------:R-:W-:-:S03]  /*14e90*/  FADD.FTZ R0, R45, R0 ;  /* 0x000000002d007221 */ /* 0x000fc60000010000 */
[----:B------:R-:W-:Y:S01]  /*14ea0*/  F2FP.SATFINITE.E4M3.F32.PACK_AB_MERGE_C R155, R43, R42, R8 ;  /* 0x0000002a2b9b723e */ /* 0x000fe20004807008 */
        /* <DEDUP_REMOVED lines=12> */
.L_x_1452:
[----:B------:R-:W-:-:S13]  /*14f70*/  ISETP.NE.AND P4, PT, R7, 0x1, PT ;  /* 0x000000010700780c */ /* 0x000fda0003f85270 */
[----:B------:R-:W0:Y:S02]  /*14f80*/  @P4 LDC.64 R12, c[0x0][0x9e8] ;  /* 0x00027a00ff0c4b82 */ /* 0x000e240000000a00 */
[----:B0-----:R-:W-:-:S05]  /*14f90*/  @P4 IMAD.HI.U32 R12, R8, R12, RZ ;  /* 0x0000000c080c4227 */ /* 0x001fca00078e00ff */
[----:B------:R-:W-:-:S07]  /*14fa0*/  @P4 SHF.R.U32.HI R8, RZ, R13, R12 ;  /* 0x0000000dff084219 */ /* 0x000fce000001160c */
.L_x_1453:
[----:B------:R-:W-:Y:S05]  /*14fb0*/  BSYNC B0 ;  /* 0x0000000000007941 */ /* 0x000fea0003800000 */
.L_x_1451:
[----:B------:R-:W-:-:S05]  /*14fc0*/  IMAD R7, R8, R7, R7 ;  /* 0x0000000708077224 */ /* 0x000fca00078e0207 */
[----:B------:R-:W-:-:S07]  /*14fd0*/  VIMNMX R6, R6, R7, PT ;  /* 0x0000000706067248 */ /* 0x000fce0003fe0100 */
.L_x_1450:
[----:B------:R-:W-:Y:S01]  /*14fe0*/  SHF.R.S32.HI R7, RZ, 0x1f, R6 ;  /* 0x0000001fff077819 */ /* 0x000fe20000011406 */
[----:B------:R-:W-:Y:S01]  /*14ff0*/  ULDC UR32, c[0x0][0x9e4] ;  /* 0x0002790000207ab9 */ /* 0x000fe20000000800 */
[----:B------:R-:W-:Y:S01]  /*15000*/  ULDC UR29, c[0x0][0x9e4] ;  /* 0x00027900001d7ab9 */ /* 0x000fe20000000800 */
[----:B------:R-:W-:Y:S01]  /*15010*/  ULDC UR28, c[0x0][0x988] ;  /* 0x00026200001c7ab9 */ /* 0x000fe20000000800 */
[----:B------:R-:W-:Y:S01]  /*15020*/  LEA.HI R7, R7, R6, RZ, 0x7 ;  /* 0x0000000607077211 */ /* 0x000fe200078f38ff */
[----:B------:R-:W-:Y:S01]  /*15030*/  ULDC UR31, c[0x0][0x988] ;  /* 0x00026200001f7ab9 */ /* 0x000fe20000000800 */
[----:B------:R-:W-:Y:S01]  /*15040*/  ULDC UR30, c[0x0][0x988] ;  /* 0x00026200001e7ab9 */ /* 0x000fe20000000800 */
[----:B------:R-:W-:Y:S01]  /*15050*/  ULDC UR34, c[0x0][0x9e0] ;  /* 0x0002780000227ab9 */ /* 0x000fe20000000800 */
[----:B------:R-:W-:Y:S01]  /*15060*/  SHF.R.S32.HI R7, RZ, 0x7, R7 ;  /* 0x00000007ff077819 */ /* 0x000fe20000011407 */
[----:B------:R-:W-:Y:S01]  /*15070*/  ULDC UR33, c[0x0][0x9e0] ;  /* 0x0002780000217ab9 */ /* 0x000fe20000000800 */
[----:B------:R-:W-:-:S02]  /*15080*/  CS2R R88, SRZ ;  /* 0x0000000000587805 */ /* 0x000fc4000001ff00 */
[----:B------:R-:W-:Y:S02]  /*15090*/  CS2R R90, SRZ ;  /* 0x00000000005a7805 */ /* 0x000fe4000001ff00 */
[----:B------:R-:W-:Y:S02]  /*150a0*/  VIMNMX R12, R180, R7, !PT ;  /* 0x00000007b40c7248 */ /* 0x000fe40007fe0100 */
        /* <DEDUP_REMOVED lines=63> */
[----:B------:R-:W-:-:S07]  /*154a0*/  CS2R R88, SRZ ;  /* 0x0000000000587805 */ /* 0x000fce000001ff00 */
.L_x_1473:
[----:B------:R-:W-:Y:S01]  /*154b0*/  VIADD R13, R169, 0x1 ;  /* 0x00000001a90d7836 */ /* 0x000fe20000000000 */
[----:B------:R-:W-:Y:S05]  /*154c0*/  YIELD ;  /* 0x0000000000007946 */ /* 0x000fea0003800000 */
[----:B------:R-:W-:-:S04]  /*154d0*/  ISETP.NE.AND P4, PT, R13, 0x2, PT ;  /* 0x000000020d00780c */ /* 0x000fc80003f85270 */
[----:B------:R-:W-:Y:S02]  /*154e0*/  SEL R181, RZ, 0x1, P4 ;  /* 0x00000001ffb57807 */ /* 0x000fe40002000000 */
[----:B------:R-:W-:Y:S02]  /*154f0*/  SEL R13, R13, RZ, P4 ;  /* 0x000000ff0d0d7207 */ /* 0x000fe40002000000 */
[----:B------:R-:W-:Y:S02]  /*15500*/  ISETP.NE.AND P4, PT, R179, RZ, PT ;  /* 0x000000ffb300720c */ /* 0x000fe40003f85270 */
[----:B------:R-:W-:-:S11]  /*15510*/  LOP3.LUT R181, R18, R181, RZ, 0x3c, !PT ;  /* 0x000000b512b57212 */ /* 0x000fd600078e3cff */
[----:B------:R-:W-:Y:S05]  /*15520*/  @P4 BRA `(.L_x_1455) ;  /* 0x0000000000304947 */ /* 0x000fea0003800000 */
[----:B------:R-:W-:Y:S05]  /*15530*/  @!P0 BRA `(.L_x_1456) ;  /* 0x0000000000048947 */ /* 0x000fea0003800000 */
[----:B------:R-:W-:Y:S01]  /*15540*/  BPT.TRAP 0x1 ;  /* 0x000000040000795c */ /* 0x000fe20000300000 */
.L_x_1456:
[----:B------:R-:W-:Y:S01]  /*15550*/  IMAD R7, R13, 0x8, R16 ;  /* 0x000000080d077824 */ /* 0x000fe200078e0210 */
[----:B------:R-:W-:-:S04]  /*15560*/  SHF.L.U32 R6, R181, 0x1f, RZ ;  /* 0x0000001fb5067819 */ /* 0x000fc800000006ff */
[----:B------:R0:W1:Y:S01]  /*15570*/  SYNCS.PHASECHK.TRANS64.TRYWAIT P5, [R7+URZ+0x22830], R6 ;  /* 0x02283006070075a7 */ /* 0x00006200080a017f */
[----:B------:R-:W-:Y:S05]  /*15580*/  @!P0 BRA `(.L_x_1457) ;  /* 0x0000000000048947 */ /* 0x000fea0003800000 */
[----:B------:R-:W-:Y:S01]  /*15590*/  BPT.TRAP 0x1 ;  /* 0x000000040000795c */ /* 0x000fe20000300000 */
.L_x_1457:
[----:B------:R-:W-:Y:S04]  /*155a0*/  BSSY B0, `(.L_x_1455) ;  /* 0x0000004000007945 */ /* 0x000fe80003800000 */
[----:B-1----:R-:W-:Y:S05]  /*155b0*/  @P5 BRA `(.L_x_1458) ;  /* 0x0000000000085947 */ /* 0x002fea0003800000 */
[----:B------:R-:W1:Y:S02]  /*155c0*/  SYNCS.PHASECHK.TRANS64.TRYWAIT P5, [R7+URZ+0x22830], R6 ;  /* 0x02283006070075a7 */ /* 0x000e6400080a017f */
[----:B-1----:R-:W-:Y:S05]  /*155d0*/  @!P5 BRA `(.L_x_1459) ;  /* 0x0000016800d8d947 */ /* 0x002fea0003800000 */
.L_x_1458:
[----:B------:R-:W-:Y:S05]  /*155e0*/  BSYNC B0 ;  /* 0x0000000000007941 */ /* 0x000fea0003800000 */
.L_x_1455:
[----:B01----:R-:W0:Y:S01]  /*155f0*/  S2R R6, SR_TID.X ;  /* 0x0000000000067919 */ /* 0x003e220000002100 */
[----:B------:R-:W-:Y:S05]  /*15600*/  WARPSYNC.ALL ;  /* 0x0000000000007948 */ /* 0x000fea0003800000 */
[----:B------:R-:W-:Y:S02]  /*15610*/  IMAD.MOV.U32 R7, RZ, RZ, -0x7fffffe0 ;  /* 0x80000020ff077424 */ /* 0x000fe400078e00ff */
[----:B------:R-:W-:Y:S02]  /*15620*/  IMAD.MOV.U32 R15, RZ, RZ, -0x7fffffe0 ;  /* 0x80000020ff0f7424 */ /* 0x000fe400078e00ff */
[----:B------:R-:W-:Y:S01]  /*15630*/  IMAD.MOV.U32 R9, RZ, RZ, -0x7fffffe0 ;  /* 0x80000020ff097424 */ /* 0x000fe200078e00ff */
[----:B------:R-:W-:Y:S01]  /*15640*/  R2UR UR27, R7 ;  /* 0x00000000071b72ca */ /* 0x000fe200000e0000 */
[----:B------:R-:W-:Y:S01]  /*15650*/  IMAD.MOV.U32 R21, RZ, RZ, -0x7fffffe0 ;  /* 0x80000020ff157424 */ /* 0x000fe200078e00ff */
[----:B------:R-:W-:-:S02]  /*15660*/  R2UR UR7, R15 ;  /* 0x000000000f0772ca */ /* 0x000fc400000e0000 */
[----:B------:R-:W-:Y:S02]  /*15670*/  R2UR UR11, R9 ;  /* 0x00000000090b72ca */ /* 0x000fe400000e0000 */
[----:B------:R-:W-:Y:S02]  /*15680*/  R2UR UR15, R15 ;  /* 0x000000000f0f72ca */ /* 0x000fe400000e0000 */
[----:B------:R-:W-:Y:S02]  /*15690*/  R2UR UR19, R21 ;  /* 0x00000000151372ca */ /* 0x000fe400000e0000 */
[----:B------:R-:W-:Y:S02]  /*156a0*/  R2UR UR23, R7 ;  /* 0x00000000071772ca */ /* 0x000fe400000e0000 */
[----:B0-----:R-:W-:Y:S01]  /*156b0*/  SHF.R.U32.HI R8, RZ, 0x7, R6 ;  /* 0x00000007ff087819 */ /* 0x001fe20000011606 */
[----:B------:R-:W-:-:S04]  /*156c0*/  IMAD R6, R13, 0x600, R4 ;  /* 0x000006000d067824 */ /* 0x000fc800078e0204 */
[----:B------:R-:W-:Y:S01]  /*156d0*/  VIADD R24, R8, 0x8 ;  /* 0x0000000808187836 */ /* 0x000fe20000000000 */
[C---:B------:R-:W-:Y:S01]  /*156e0*/  R2UR UR26, R6.reuse ;  /* 0x00000000061a72ca */ /* 0x040fe200000e0000 */
[C---:B------:R-:W-:Y:S02]  /*156f0*/  VIADD R14, R6.reuse, 0x2 ;  /* 0x00000002060e7836 */ /* 0x040fe40000000000 */
[C---:B------:R-:W-:Y:S01]  /*15700*/  VIADD R8, R6.reuse, 0x200 ;  /* 0x0000020006087836 */ /* 0x040fe20000000000 */
[----:B------:R0:W-:Y:S01]  /*15710*/  BAR.SYNC.DEFER_BLOCKING R24, 0x100 ;  /* 0x000400180000751d */ /* 0x0001e20000010000 */
[----:B------:R-:W-:Y:S01]  /*15720*/  VIADD R20, R6, 0x400 ;  /* 0x0000040006147836 */ /* 0x000fe20000000000 */
[----:B------:R-:W-:Y:S01]  /*15730*/  R2UR UR6, R14 ;  /* 0x000000000e0672ca */ /* 0x000fe200000e0000 */
[----:B------:R-:W-:Y:S01]  /*15740*/  VIADD R14, R6, 0x202 ;  /* 0x00000202060e7836 */ /* 0x000fe20000000000 */
[----:B------:R-:W-:Y:S01]  /*15750*/  R2UR UR10, R8 ;  /* 0x00000000080a72ca */ /* 0x000fe200000e0000 */
[----:B------:R-:W-:Y:S01]  /*15760*/  VIADD R6, R6, 0x402 ;  /* 0x0000040206067836 */ /* 0x000fe20000000000 */
[----:B------:R-:W-:-:S02]  /*15770*/  R2UR UR18, R20 ;  /* 0x00000000141272ca */ /* 0x000fc400000e0000 */
[----:B------:R-:W-:Y:S02]  /*15780*/  R2UR UR14, R14 ;  /* 0x000000000e0e72ca */ /* 0x000fe400000e0000 */
[----:B------:R-:W-:Y:S01]  /*15790*/  R2UR UR22, R6 ;  /* 0x00000000061672ca */ /* 0x000fe200000e0000 */
[----:B0-----:R-:W-:-:S06]  /*157a0*/  WARPGROUP.ARRIVE ;  /* 0x00000000000079c5 */ /* 0x001fcc0000000000 */
        /* <DEDUP_REMOVED lines=17> */
[----:B------:R-:W-:Y:S05]  /*158c0*/  @P4 BRA `(.L_x_1460) ;  /* 0x0000000000284947 */ /* 0x000fea0003800000 */
[----:B------:R-:W-:Y:S05]  /*158d0*/  @!P0 BRA `(.L_x_1461) ;  /* 0x0000000000048947 */ /* 0x000fea0003800000 */
[----:B------:R-:W-:Y:S01]  /*158e0*/  BPT.TRAP 0x1 ;  /* 0x000000040000795c */ /* 0x000fe20000300000 */
.L_x_1461:
[----:B------:R-:W-:Y:S01]  /*158f0*/  SHF.L.U32 R6, R18, 0x1f, RZ ;  /* 0x0000001f12067819 */ /* 0x000fe200000006ff */
[----:B------:R-:W-:-:S04]  /*15900*/  IMAD R7, R169, 0x8, R16 ;  /* 0x00000008a9077824 */ /* 0x000fc800078e0210 */
[----:B------:R0:W1:Y:S01]  /*15910*/  SYNCS.PHASECHK.TRANS64.TRYWAIT P4, [R7+URZ+0x22850], R6 ;  /* 0x02285006070075a7 */ /* 0x000062000808017f */
[----:B------:R-:W-:Y:S05]  /*15920*/  @!P0 BRA `(.L_x_1462) ;  /* 0x0000000000048947 */ /* 0x000fea0003800000 */
[----:B------:R-:W-:Y:S01]  /*15930*/  BPT.TRAP 0x1 ;  /* 0x000000040000795c */ /* 0x000fe20000300000 */
.L_x_1462:
[----:B-1----:R-:W-:Y:S05]  /*15940*/  @P4 BRA `(.L_x_1460) ;  /* 0x0000000000084947 */ /* 0x002fea0003800000 */
[----:B------:R-:W1:Y:S02]  /*15950*/  SYNCS.PHASECHK.TRANS64.TRYWAIT P4, [R7+URZ+0x22850], R6 ;  /* 0x02285006070075a7 */ /* 0x000e64000808017f */
[----:B-1----:R-:W-:Y:S05]  /*15960*/  @!P4 BRA `(.L_x_1463) ;  /* 0x000001680008c947 */ /* 0x002fea0003800000 */
.L_x_1460:
[----:B01----:R-:W-:Y:S01]  /*15970*/  VIADD R6, R16, 0x400 ;  /* 0x0000040010067836 */ /* 0x003fe20000000000 */
[----:B------:R-:W-:Y:S05]  /*15980*/  WARPSYNC.ALL ;  /* 0x0000000000007948 */ /* 0x000fea0003800000 */
[----:B------:R-:W-:Y:S01]  /*15990*/  SHF.R.U32.HI R6, RZ, 0x4, R6 ;  /* 0x00000004ff067819 */ /* 0x000fe20000011606 */
[----:B------:R-:W-:Y:S01]  /*159a0*/  IMAD.MOV.U32 R7, RZ, RZ, 0x40000040 ;  /* 0x40000040ff077424 */ /* 0x000fe200078e00ff */
[----:B------:R-:W-:Y:S01]  /*159b0*/  WARPGROUP.ARRIVE ;  /* 0x00000000000079c5 */ /* 0x000fe20000000000 */
[----:B------:R-:W-:Y:S01]  /*159c0*/  IMAD.MOV.U32 R9, RZ, RZ, 0x40000040 ;  /* 0x40000040ff097424 */ /* 0x000fe200078e00ff */
[----:B------:R-:W-:-:S04]  /*159d0*/  LOP3.LUT R6, R6, 0x3fff, RZ, 0xc0, !PT ;  /* 0x00003fff06067812 */ /* 0x000fc800078ec0ff */
[----:B------:R-:W0:Y:S01]  /*159e0*/  S2R R182, SR_TID.X ;  /* 0x0000000000b67919 */ /* 0x000e220000002100 */
[----:B------:R-:W-:Y:S01]  /*159f0*/  R2UR UR7, R7 ;  /* 0x00000000070772ca */ /* 0x000fe200000e0000 */
[----:B------:R-:W-:Y:S01]  /*15a00*/  IMAD.MOV.U32 R7, RZ, RZ, 0x40000040 ;  /* 0x40000040ff077424 */ /* 0x000fe200078e00ff */
[----:B------:R-:W-:Y:S01]  /*15a10*/  LOP3.LUT R6, R6, 0x10000, RZ, 0xfc, !PT ;  /* 0x0001000006067812 */ /* 0x000fe200078efcff */
[----:B------:R-:W-:Y:S02]  /*15a20*/  IMAD.IADD R14, R190, 0x1, R175 ;  /* 0x00000001be0e7824 */ /* 0x000fe400078e02af */
[C---:B------:R-:W-:Y:S01]  /*15a30*/  FMUL.FTZ R15, R2.reuse, R24 ;  /* 0x00000018020f7220 */ /* 0x040fe20000410000 */
[C---:B------:R-:W-:Y:S01]  /*15a40*/  FMUL.FTZ R18, R2.reuse, R25 ;  /* 0x0000001902127220 */ /* 0x040fe20000410000 */
[C---:B------:R-:W-:Y:S01]  /*15a50*/  FMUL.FTZ R24, R2.reuse, R28 ;  /* 0x0000001c02187220 */ /* 0x040fe20000410000 */
[----:B------:R-:W-:Y:S02]  /*15a60*/  IMAD R6, R169, 0x400, R6 ;  /* 0x00000400a9067824 */ /* 0x000fe400078e0206 */
[C---:B------:R-:W-:Y:S01]  /*15a70*/  FMUL.FTZ R25, R2.reuse, R29 ;  /* 0x0000001d02197220 */ /* 0x040fe20000410000 */
[C---:B------:R-:W-:Y:S01]  /*15a80*/  FMUL.FTZ R20, R2.reuse, R30 ;  /* 0x0000001e02147220 */ /* 0x040fe20000410000 */
[----:B------:R-:W-:Y:S01]  /*15a90*/  FMUL.FTZ R28, R2, R32 ;  /* 0x00000020021c7220 */ /* 0x000fe20000410000 */
[C---:B------:R-:W-:Y:S01]  /*15aa0*/  VIADD R8, R6.reuse, 0x2 ;  /* 0x0000000206087836 */ /* 0x040fe20000000000 */
[----:B------:R-:W-:Y:S01]  /*15ab0*/  R2UR UR6, R6 ;  /* 0x00000000060672ca */ /* 0x000fe200000e0000 */
        /* <DEDUP_REMOVED lines=12> */
[----:B------:R-:W-:Y:S01]  /*15b80*/  QGMMA.64x128x32.F32.E4M3.E4M3 R88, R164, gdesc[UR4], R88, gsb0 ;  /* 0x01e00004a4587df3 */ /* 0x000fe20008000858 */
[----:B------:R-:W-:Y:S01]  /*15b90*/  R2UR UR6, R8 ;  /* 0x00000000080672ca */ /* 0x000fe200000e0000 */
[----:B------:R-:W-:Y:S01]  /*15ba0*/  VIADD R8, R6, 0x4 ;  /* 0x0000000406087836 */ /* 0x000fe20000000000 */
[----:B------:R-:W-:Y:S01]  /*15bb0*/  R2UR UR7, R9 ;  /* 0x00000000090772ca */ /* 0x000fe200000e0000 */
[----:B------:R-:W-:-:S02]  /*15bc0*/  IMAD.MOV.U32 R9, RZ, RZ, 0x40000040 ;  /* 0x40000040ff097424 */ /* 0x000fc400078e00ff */
[----:B------:R-:W-:Y:S01]  /*15bd0*/  FMUL.FTZ R45, R2, R49 ;  /* 0x00000031022d7220 */ /* 0x000fe20000410000 */
[----:B------:R-:W-:Y:S01]  /*15be0*/  VIADD R6, R6, 0x6 ;  /* 0x0000000606067836 */ /* 0x000fe20000000000 */
[----:B0-----:R-:W-:Y:S01]  /*15bf0*/  SHF.R.U32.HI R182, RZ, 0x7, R182 ;  /* 0x00000007ffb67819 */ /* 0x001fe200000116b6 */
        /* <DEDUP_REMOVED lines=46> */
[----:B------:R-:W-:Y:S01]  /*15ee0*/  R2UR UR6, R8 ;  /* 0x00000000080672ca */ /* 0x000fe200000e0000 */
[C---:B------:R-:W-:Y:S01]  /*15ef0*/  FMUL.FTZ R8, R2.reuse, R26 ;  /* 0x0000001a02087220 */ /* 0x040fe20000410000 */
        /* <DEDUP_REMOVED lines=37> */
[----:B------:R-:W-:Y:S02]  /*16150*/  R2UR UR6, R6 ;  /* 0x00000000060672ca */ /* 0x000fe400000e0000 */
[----:B------:R-:W-:Y:S01]  /*16160*/  R2UR UR7, R7 ;  /* 0x00000000070772ca */ /* 0x000fe200000e0000 */
[----:B------:R-:W5:Y:S03]  /*16170*/  @P2 LDC R6, c[0x0][0x450] ;  /* 0x00011400ff062b82 */ /* 0x000f660000000800 */
[----:B------:R-:W0:Y:S05]  /*16180*/  MUFU.TANH R52, R52 ;  /* 0x0000003400347308 */ /* 0x000e2a0000002400 */
[----:B------:R-:W1:Y:S03]  /*16190*/  @P2 LDC R7, c[0x0][0x44c] ;  /* 0x00011300ff072b82 */ /* 0x000e660000000800 */
[----:B------:R-:W0:Y:S08]  /*161a0*/  MUFU.TANH R53, R53 ;  /* 0x0000003500357308 */ /* 0x000e300000002400 */
[----:B------:R-:W0:Y:S08]  /*161b0*/  MUFU.TANH R50, R50 ;  /* 0x0000003200327308 */ /* 0x000e300000002400 */
[----:B------:R-:W0:Y:S01]  /*161c0*/  MUFU.TANH R51, R51 ;  /* 0x0000003300337308 */ /* 0x000e220000002400 */
[----:B-1----:R-:W-:-:S07]  /*161d0*/  @P2 IMAD.HI.U32 R7, R14, R7, RZ ;  /* 0x000000070e072227 */ /* 0x002fce00078e00ff */
[----:B------:R-:W1:Y:S01]  /*161e0*/  MUFU.TANH R56, R56 ;  /* 0x0000003800387308 */ /* 0x000e620000002400 */
[----:B-----5:R-:W-:Y:S01]  /*161f0*/  @P2 SHF.R.U32.HI R14, RZ, R6, R7 ;  /* 0x00000006ff0e2219 */ /* 0x020fe20000011607 */
[----:B------:R-:W-:Y:S01]  /*16200*/  @!P1 IMAD R6, R13, 0x8, R16 ;  /* 0x000000080d069824 */ /* 0x000fe200078e0210 */
[----:B------:R-:W-:-:S03]  /*16210*/  IADD3 R7, -R182, 0xb, RZ ;  /* 0x0000000bb6077810 */ /* 0x000fc60007ffe1ff */
[----:B------:R-:W-:Y:S02]  /*16220*/  @!P1 VIADD R6, R6, 0x22840 ;  /* 0x0002284006069836 */ /* 0x000fe40000000000 */
[----:B------:R-:W0:Y:S03]  /*16230*/  MUFU.TANH R57, R57 ;  /* 0x0000003900397308 */ /* 0x000e260000002400 */
[----:B------:R-:W-:Y:S02]  /*16240*/  @!P1 PRMT R78, RZ, 0x654, R6 ;  /* 0x00000654ff4e9816 */ /* 0x000fe40000000006 */
[----:B------:R-:W5:Y:S03]  /*16250*/  SHFL.IDX PT, R6, R14, RZ, 0x1c1f ;  /* 0x001c1fff0e067589 */ /* 0x000f6600000e0000 */
        /* <DEDUP_REMOVED lines=32> */
[----:B--2---:R-:W-:-:S05]  /*16460*/  IMAD.SHL.U32 R78, R5, 0x80, RZ ;  /* 0x00000080054e7824 */ /* 0x004fca00078e00ff */
[----:B------:R-:W-:-:S04]  /*16470*/  IADD3 R83, -R170, 0x1, -R78 ;  /* 0x00000001aa537810 */ /* 0x000fc80007ffe94e */
[----:B------:R-:W-:-:S05]  /*16480*/  IADD3 R84, -R168, R83, R171 ;  /* 0x00000053a8547210 */ /* 0x000fca0007ffe1ab */
[C---:B------:R-:W-:Y:S02]  /*16490*/  VIADD R83, R84.reuse, UR34 ;  /* 0x0000002254537c36 */ /* 0x040fe40008000000 */
[----:B------:R-:W-:Y:S02]  /*164a0*/  VIADD R84, R84, UR35 ;  /* 0x0000002354547c36 */ /* 0x000fe40008000000 */
[--C-:B-----5:R-:W-:Y:S02]  /*164b0*/  IMAD.IADD R85, R83, 0x1, R6.reuse ;  /* 0x0000000153557824 */ /* 0x120fe400078e0206 */
[----:B------:R-:W-:Y:S01]  /*164c0*/  IMAD.IADD R86, R84, 0x1, R6 ;  /* 0x0000000154567824 */ /* 0x000fe200078e0206 */
[----:B01-34-:R-:W-:Y:S06]  /*164d0*/  @!P3 BRA `(.L_x_1464) ;  /* 0x000000000058b947 */ /* 0x01bfec0003800000 */
[----:B------:R-:W-:Y:S01]  /*164e0*/  IADD3 R87, -R168, R171, R6 ;  /* 0x000000aba8577210 */ /* 0x000fe20007ffe106 */
[----:B------:R-:W-:Y:S03]  /*164f0*/  BSSY B0, `(.L_x_1465) ;  /* 0x0000010000007945 */ /* 0x000fe60003800000 */
        /* <DEDUP_REMOVED lines=10> */
.L_x_1466:
[----:B------:R-:W-:-:S05]  /*165a0*/  IMAD.U32 R152, RZ, RZ, UR32 ;  /* 0x00000020ff987e24 */ /* 0x000fca000f8e00ff */
[----:B------:R-:W-:-:S13]  /*165b0*/  ISETP.NE.AND P4, PT, R152, 0x1, PT ;  /* 0x000000019800780c */ /* 0x000fda0003f85270 */
[----:B------:R-:W0:Y:S02]  /*165c0*/  @P4 LDC.64 R6, c[0x0][0x9e8] ;  /* 0x00027a00ff064b82 */ /* 0x000e240000000a00 */
[----:B0-----:R-:W-:-:S05]  /*165d0*/  @P4 IMAD.HI.U32 R6, R87, R6, RZ ;  /* 0x0000000657064227 */ /* 0x001fca00078e00ff */
[----:B------:R-:W-:-:S07]  /*165e0*/  @P4 SHF.R.U32.HI R87, RZ, R7, R6 ;  /* 0x00000007ff574219 */ /* 0x000fce0000011606 */
.L_x_1467:
[----:B------:R-:W-:Y:S05]  /*165f0*/  BSYNC B0 ;  /* 0x0000000000007941 */ /* 0x000fea0003800000 */
.L_x_1465:
[----:B------:R-:W-:-:S04]  /*16600*/  IMAD R87, R87, R152, -R78 ;  /* 0x0000009857577224 */ /* 0x000fc800078e0a4e */
[----:B------:R-:W-:-:S05]  /*16610*/  IMAD.IADD R87, R87, 0x1, -R170 ;  /* 0x0000000157577824 */ /* 0x000fca00078e0aaa */
[----:B------:R-:W-:Y:S02]  /*16620*/  VIADDMNMX R85, R87, R152, R85, PT ;  /* 0x0000009857557246 */ /* 0x000fe40003800155 */
[----:B------:R-:W-:-:S07]  /*16630*/  VIMNMX R86, R86, R87, !PT ;  /* 0x0000005756567248 */ /* 0x000fce0007fe0100 */
.L_x_1464:
[----:B------:R-:W-:Y:S01]  /*16640*/  ISETP.GT.AND P4, PT, R5, -0x1, PT ;  /* 0xffffffff0500780c */ /* 0x000fe20003f84270 */
[----:B------:R-:W0:Y:S03]  /*16650*/  SHFL.IDX PT, R14, R14, 0x1, 0x1c1f ;  /* 0x003c1f000e0e7f89 */ /* 0x000e2600000e0000 */
[----:B------:R-:W-:-:S04]  /*16660*/  ISETP.GT.AND P5, PT, R86, RZ, P4 ;  /* 0x000000ff5600720c */ /* 0x000fc800027a4270 */
[----:B------:R-:W-:-:S04]  /*16670*/  ISETP.LT.OR P5, PT, R85, 0x1, P5 ;  /* 0x000000015500780c */ /* 0x000fc80002fa1670 */
[----:B------:R-:W-:Y:S02]  /*16680*/  FSEL R15, R15, -INF , !P5 ;  /* 0xff8000000f0f7808 */ /* 0x000fe40006800000 */
[----:B------:R-:W-:-:S04]  /*16690*/  ISETP.GT.AND P5, PT, R86, 0x1, P4 ;  /* 0x000000015600780c */ /* 0x000fc800027a4270 */
[----:B------:R-:W-:-:S04]  /*166a0*/  ISETP.LT.OR P5, PT, R85, 0x2, P5 ;  /* 0x000000025500780c */ /* 0x000fc80002fa1670 */
[----:B------:R-:W-:Y:S02]  /*166b0*/  FSEL R18, R18, -INF , !P5 ;  /* 0xff80000012127808 */ /* 0x000fe40006800000 */
[----:B------:R-:W-:Y:S01]  /*166c0*/  ISETP.GT.AND P5, PT, R86, 0x8, P4 ;  /* 0x000000085600780c */ /* 0x000fe200027a4270 */
[--C-:B0-----:R-:W-:Y:S02]  /*166d0*/  IMAD.IADD R83, R83, 0x1, R14.reuse ;  /* 0x0000000153537824 */ /* 0x101fe400078e020e */
[----:B------:R-:W-:Y:S01]  /*166e0*/  IMAD.IADD R84, R84, 0x1, R14 ;  /* 0x0000000154547824 */ /* 0x000fe200078e020e */
[----:B------:R-:W-:-:S04]  /*166f0*/  ISETP.LT.OR P5, PT, R85, 0x9, P5 ;  /* 0x000000095500780c */ /* 0x000fc80002fa1670 */
[----:B------:R-:W-:Y:S02]  /*16700*/  FSEL R24, R24, -INF , !P5 ;  /* 0xff80000018187808 */ /* 0x000fe40006800000 */
[----:B------:R-:W-:-:S04]  /*16710*/  ISETP.GT.AND P5, PT, R86, 0x9, P4 ;  /* 0x000000095600780c */ /* 0x000fc800027a4270 */
        /* <DEDUP_REMOVED lines=85> */
[----:B------:R-:W-:Y:S01]  /*16c70*/  FSEL R82, R82, -INF , !P5 ;  /* 0xff80000052527808 */ /* 0x000fe20006800000 */
[----:B------:R-:W-:Y:S08]  /*16c80*/  @!P3 BRA `(.L_x_1468) ;  /* 0x000000000058b947 */ /* 0x000ff00003800000 */
        /* <DEDUP_REMOVED lines=12> */
.L_x_1470:
[----:B------:R-:W-:-:S05]  /*16d50*/  IMAD.U32 R85, RZ, RZ, UR32 ;  /* 0x00000020ff557e24 */ /* 0x000fca000f8e00ff */
[----:B------:R-:W-:-:S13]  /*16d60*/  ISETP.NE.AND P5, PT, R85, 0x1, PT ;  /* 0x000000015500780c */ /* 0x000fda0003fa5270 */
[----:B------:R-:W0:Y:S02]  /*16d70*/  @P5 LDC.64 R6, c[0x0][0x9e8] ;  /* 0x00027a00ff065b82 */ /* 0x000e240000000a00 */
[----:B0-----:R-:W-:-:S05]  /*16d80*/  @P5 IMAD.HI.U32 R6, R14, R6, RZ ;  /* 0x000000060e065227 */ /* 0x001fca00078e00ff */
[----:B------:R-:W-:-:S07]  /*16d90*/  @P5 SHF.R.U32.HI R14, RZ, R7, R6 ;  /* 0x00000007ff0e5219 */ /* 0x000fce0000011606 */
.L_x_1471:
[----:B------:R-:W-:Y:S05]  /*16da0*/  BSYNC B0 ;  /* 0x0000000000007941 */ /* 0x000fea0003800000 */
.L_x_1469:
[----:B------:R-:W-:-:S04]  /*16db0*/  IMAD R7, R14, R85, -R78 ;  /* 0x000000550e077224 */ /* 0x000fc800078e0a4e */
[----:B------:R-:W-:-:S05]  /*16dc0*/  IMAD.IADD R6, R7, 0x1, -R170 ;  /* 0x0000000107067824 */ /* 0x000fca00078e0aaa */
[----:B------:R-:W-:Y:S02]  /*16dd0*/  VIADDMNMX R83, R6, R85, R83, PT ;  /* 0x0000005506537246 */ /* 0x000fe40003800153 */
[----:B------:R-:W-:-:S07]  /*16de0*/  VIMNMX R84, R84, R6, !PT ;  /* 0x0000000654547248 */ /* 0x000fce0007fe0100 */
.L_x_1468:
[----:B------:R-:W-:Y:S01]  /*16df0*/  ISETP.GT.AND P5, PT, R84, 0x1, P4 ;  /* 0x000000015400780c */ /* 0x000fe200027a4270 */
[----:B------:R-:W-:Y:S01]  /*16e00*/  UMOV UR41, UR31 ;  /* 0x0000001f00297c82 */ /* 0x000fe20008000000 */
[----:B------:R-:W-:Y:S02]  /*16e10*/  FMNMX.FTZ R7, R15, R10, !PT ;  /* 0x0000000a0f077209 */ /* 0x000fe40007810000 */
[----:B------:R-:W-:Y:S02]  /*16e20*/  ISETP.LT.OR P5, PT, R83, 0x2, P5 ;  /* 0x000000025300780c */ /* 0x000fe40002fa1670 */
[----:B------:R-:W-:Y:S02]  /*16e30*/  FMNMX.FTZ R7, R18, R7, !PT ;  /* 0x0000000712077209 */ /* 0x000fe40007810000 */
[----:B------:R-:W-:Y:S02]  /*16e40*/  FSEL R9, R9, -INF , !P5 ;  /* 0xff80000009097808 */ /* 0x000fe40006800000 */
[----:B------:R-:W-:-:S02]  /*16e50*/  ISETP.GT.AND P5, PT, R84, 0x8, P4 ;  /* 0x000000085400780c */ /* 0x000fc400027a4270 */
[----:B------:R-:W-:Y:S02]  /*16e60*/  FMNMX.FTZ R6, R24, R7, !PT ;  /* 0x0000000718067209 */ /* 0x000fe40007810000 */
[----:B------:R-:W-:Y:S02]  /*16e70*/  ISETP.LT.OR P5, PT, R83, 0x9, P5 ;  /* 0x000000095300780c */ /* 0x000fe40002fa1670 */
[----:B------:R-:W-:Y:S02]  /*16e80*/  FMNMX.FTZ R7, R25, R6, !PT ;  /* 0x0000000619077209 */ /* 0x000fe40007810000 */
[----:B------:R-:W-:Y:S02]  /*16e90*/  FSEL R20, R20, -INF , !P5 ;  /* 0xff80000014147808 */ /* 0x000fe40006800000 */
[----:B------:R-:W-:Y:S02]  /*16ea0*/  ISETP.GT.AND P5, PT, R84, 0x9, P4 ;  /* 0x000000095400780c */ /* 0x000fe400027a4270 */
[----:B------:R-:W-:-:S02]  /*16eb0*/  FMNMX.FTZ R6, R28, R7, !PT ;  /* 0x000000071c067209 */ /* 0x000fc40007810000 */
[----:B------:R-:W-:Y:S02]  /*16ec0*/  ISETP.LT.OR P5, PT, R83, 0xa, P5 ;  /* 0x0000000a5300780c */ /* 0x000fe40002fa1670 */
[----:B------:R-:W-:Y:S02]  /*16ed0*/  FMNMX.FTZ R7, R29, R6, !PT ;  /* 0x000000061d077209 */ /* 0x000fe40007810000 */
[----:B------:R-:W-:Y:S02]  /*16ee0*/  FSEL R21, R21, -INF , !P5 ;  /* 0xff80000015157808 */ /* 0x000fe40006800000 */
[----:B------:R-:W-:Y:S02]  /*16ef0*/  ISETP.GT.AND P5, PT, R84, 0x10, P4 ;  /* 0x000000105400780c */ /* 0x000fe400027a4270 */
[----:B------:R-:W-:Y:S02]  /*16f00*/  FMNMX.FTZ R6, R32, R7, !PT ;  /* 0x0000000720067209 */ /* 0x000fe40007810000 */
[----:B------:R-:W-:-:S02]  /*16f10*/  ISETP.LT.OR P5, PT, R83, 0x11, P5 ;  /* 0x000000115300780c */ /* 0x000fc40002fa1670 */
[----:B------:R-:W-:Y:S02]  /*16f20*/  FMNMX.FTZ R7, R33, R6, !PT ;  /* 0x0000000621077209 */ /* 0x000fe40007810000 */
[----:B------:R-:W-:Y:S02]  /*16f30*/  FSEL R26, R26, -INF , !P5 ;  /* 0xff8000001a1a7808 */ /* 0x000fe40006800000 */
[----:B------:R-:W-:Y:S02]  /*16f40*/  ISETP.GT.AND P5, PT, R84, 0x11, P4 ;  /* 0x000000115400780c */ /* 0x000fe400027a4270 */
[----:B------:R-:W-:Y:S02]  /*16f50*/  FMNMX.FTZ R6, R36, R7, !PT ;  /* 0x0000000724067209 */ /* 0x000fe40007810000 */
[----:B------:R-:W-:Y:S02]  /*16f60*/  ISETP.LT.OR P5, PT, R83, 0x12, P5 ;  /* 0x000000125300780c */ /* 0x000fe40002fa1670 */
[----:B------:R-:W-:-:S02]  /*16f70*/  FMNMX.FTZ R7, R37, R6, !PT ;  /* 0x0000000625077209 */ /* 0x000fc40007810000 */
[----:B------:R-:W-:Y:S02]  /*16f80*/  FSEL R27, R27, -INF , !P5 ;  /* 0xff8000001b1b7808 */ /* 0x000fe40006800000 */
[----:B------:R-:W-:Y:S02]  /*16f90*/  ISETP.GT.AND P5, PT, R84, 0x18, P4 ;  /* 0x000000185400780c */ /* 0x000fe400027a4270 */
[----:B------:R-:W-:Y:S02]  /*16fa0*/  FMNMX.FTZ R6, R40, R7, !PT ;  /* 0x0000000728067209 */ /* 0x000fe40007810000 */
[----:B------:R-:W-:Y:S02]  /*16fb0*/  ISETP.LT.OR P5, PT, R83, 0x19, P5 ;  /* 0x000000195300780c */ /* 0x000fe40002fa1670 */
[----:B------:R-:W-:Y:S02]  /*16fc0*/  FMNMX.FTZ R7, R41, R6, !PT ;  /* 0x0000000629077209 */ /* 0x000fe40007810000 */
[----:B------:R-:W-:-:S02]  /*16fd0*/  FSEL R30, R30, -INF , !P5 ;  /* 0xff8000001e1e7808 */ /* 0x000fc40006800000 */
[----:B------:R-:W-:Y:S02]  /*16fe0*/  ISETP.GT.AND P5, PT, R84, 0x19, P4 ;  /* 0x000000195400780c */ /* 0x000fe400027a4270 */
        /* <DEDUP_REMOVED lines=69> */
[----:B0-----:R-:W-:Y:S01]  /*17440*/  FMNMX.FTZ R6, R14, R7, !PT ;  /* 0x000000070e067209 */ /* 0x001fe20007810000 */
[----:B------:R-:W-:Y:S01]  /*17450*/  IMAD.U32 R7, RZ, RZ, UR41 ;  /* 0x00000029ff077e24 */ /* 0x000fe2000f8e00ff */
[----:B------:R-:W-:Y:S02]  /*17460*/  FSEL R62, R62, -INF , !P5 ;  /* 0xff8000003e3e7808 */ /* 0x000fe40006800000 */
[----:B------:R-:W-:Y:S01]  /*17470*/  ISETP.GT.AND P5, PT, R84, 0x59, P4 ;  /* 0x000000595400780c */ /* 0x000fe200027a4270 */
[----:B------:R-:W-:-:S03]  /*17480*/  FFMA.FTZ R7, R6, R7, -8 ;  /* 0xc100000006077423 */ /* 0x000fc60000010007 */
        /* <DEDUP_REMOVED lines=23> */
[C---:B------:R-:W-:Y:S02]  /*17600*/  ISETP.GT.AND P5, PT, R84.reuse, RZ, P4 ;  /* 0x000000ff5400720c */ /* 0x040fe400027a4270 */
[----:B------:R-:W-:Y:S02]  /*17610*/  ISETP.GT.AND P4, PT, R84, 0x79, P4 ;  /* 0x000000795400780c */ /* 0x000fe40002784270 */
[C---:B------:R-:W-:Y:S02]  /*17620*/  ISETP.LT.OR P5, PT, R83.reuse, 0x1, P5 ;  /* 0x000000015300780c */ /* 0x040fe40002fa1670 */
[----:B------:R-:W-:Y:S02]  /*17630*/  ISETP.LT.OR P4, PT, R83, 0x7a, P4 ;  /* 0x0000007a5300780c */ /* 0x000fe40002781670 */
[----:B------:R-:W-:-:S02]  /*17640*/  FSEL R8, R8, -INF , !P5 ;  /* 0xff80000008087808 */ /* 0x000fc40006800000 */
[----:B------:R-:W-:Y:S02]  /*17650*/  FSETP.NEU.FTZ.AND P5, PT, R6, -INF , PT ;  /* 0xff8000000600780b */ /* 0x000fe40003fbd000 */
[----:B------:R-:W-:Y:S02]  /*17660*/  FSEL R80, R80, -INF , !P4 ;  /* 0xff80000050507808 */ /* 0x000fe40006000000 */
[----:B------:R-:W-:-:S05]  /*17670*/  FSEL R7, R7, RZ, P5 ;  /* 0x000000ff07077208 */ /* 0x000fca0002800000 */
[--C-:B------:R-:W-:Y:S01]  /*17680*/  FFMA.FTZ R14, R15, UR41, -R7.reuse ;  /* 0x000000290f0e7c23 */ /* 0x100fe20008010807 */
[----:B------:R-:W-:-:S01]  /*17690*/  FFMA.FTZ R15, R18, UR41, -R7 ;  /* 0x00000029120f7c23 */ /* 0x000fc20008010807 */
[--C-:B------:R-:W-:Y:S01]  /*176a0*/  FFMA.FTZ R18, R24, UR41, -R7.reuse ;  /* 0x0000002918127c23 */ /* 0x100fe20008010807 */
[----:B------:R-:W-:-:S01]  /*176b0*/  FFMA.FTZ R24, R28, UR41, -R7 ;  /* 0x000000291c187c23 */ /* 0x000fc20008010807 */
[----:B------:R-:W-:Y:S01]  /*176c0*/  FMNMX.FTZ R28, R8, R11, !PT ;  /* 0x0000000b081c7209 */ /* 0x000fe20007810000 */
        /* <DEDUP_REMOVED lines=29> */
[----:B------:R-:W-:Y:S01]  /*178a0*/  FFMA.FTZ R82, R82, UR41, -R7 ;  /* 0x0000002952527c23 */ /* 0x000fe20008010807 */
[----:B------:R-:W-:Y:S01]  /*178b0*/  MUFU.EX2 R14, R14 ;  /* 0x0000000e000e7308 */ /* 0x000fe20000000800 */
[----:B------:R-:W-:-:S04]  /*178c0*/  FMNMX.FTZ R36, R34, R83, !PT ;  /* 0x0000005322247209 */ /* 0x000fc80007810000 */
[----:B------:R-:W-:Y:S01]  /*178d0*/  FMNMX.FTZ R83, R35, R36, !PT ;  /* 0x0000002423537209 */ /* 0x000fe20007810000 */
[----:B------:R-:W-:-:S02]  /*178e0*/  FFMA.FTZ R36, R40, UR41, -R7 ;  /* 0x0000002928247c23 */ /* 0x000fc40008010807 */
[----:B------:R-:W-:Y:S01]  /*178f0*/  MUFU.EX2 R15, R15 ;  /* 0x0000000f000f7308 */ /* 0x000fe20000000800 */
[----:B------:R-:W-:-:S04]  /*17900*/  FMNMX.FTZ R40, R38, R83, !PT ;  /* 0x0000005326287209 */ /* 0x000fc80007810000 */
[----:B------:R-:W-:-:S03]  /*17910*/  FMNMX.FTZ R83, R39, R40, !PT ;  /* 0x0000002827537209 */ /* 0x000fc60007810000 */
        /* <DEDUP_REMOVED lines=24> */
[----:B------:R-:W-:-:S01]  /*17aa0*/  FFMA.FTZ R52, R56, UR41, -R7 ;  /* 0x0000002938347c23 */ /* 0x000fc20008010807 */
[----:B------:R-:W-:Y:S01]  /*17ab0*/  FSEL R7, R6, RZ, P5 ;  /* 0x000000ff06077208 */ /* 0x000fe20002800000 */
[----:B------:R-:W-:Y:S01]  /*17ac0*/  MUFU.EX2 R37, R37 ;  /* 0x0000002500257308 */ /* 0x000fe20000000800 */
[----:B------:R-:W-:-:S03]  /*17ad0*/  FMNMX.FTZ R56, R70, R83, !PT ;  /* 0x0000005346387209 */ /* 0x000fc60007810000 */
[----:B------:R-:W-:Y:S01]  /*17ae0*/  FADD.FTZ R10, -R7, R10 ;  /* 0x0000000a070a7221 */ /* 0x000fe20000010100 */
[----:B------:R-:W-:-:S03]  /*17af0*/  FMNMX.FTZ R83, R71, R56, !PT ;  /* 0x0000003847537209 */ /* 0x000fc60007810000 */
[----:B------:R-:W-:Y:S01]  /*17b00*/  FMUL.FTZ R81, R10, UR41 ;  /* 0x000000290a517c20 */ /* 0x000fe20008410000 */
[----:B------:R-:W-:Y:S01]  /*17b10*/  FMNMX.FTZ R56, R74, R83, !PT ;  /* 0x000000534a387209 */ /* 0x000fe20007810000 */
[----:B------:R-:W-:Y:S03]  /*17b20*/  MUFU.EX2 R36, R36 ;  /* 0x0000002400247308 */ /* 0x000fe60000000800 */
[----:B------:R-:W-:-:S04]  /*17b30*/  FMNMX.FTZ R56, R75, R56, !PT ;  /* 0x000000384b387209 */ /* 0x000fc80007810000 */
[----:B------:R-:W-:Y:S01]  /*17b40*/  FMNMX.FTZ R83, R79, R56, !PT ;  /* 0x000000384f537209 */ /* 0x000fe20007810000 */
[----:B------:R-:W0:Y:S03]  /*17b50*/  MUFU.EX2 R81, R81 ;  /* 0x0000005100517308 */ /* 0x000e260000000800 */
[----:B------:R-:W-:-:S05]  /*17b60*/  FMNMX.FTZ R83, R80, R83, !PT ;  /* 0x0000005350537209 */ /* 0x000fca0007810000 */
[----:B------:R-:W1:Y:S01]  /*17b70*/  SHFL.BFLY PT, R78, R83, 0x2, 0x1f ;  /* 0x0c401f00534e7f89 */ /* 0x000e6200000e0000 */
[----:B------:R-:W-:Y:S08]  /*17b80*/  MUFU.EX2 R41, R41 ;  /* 0x0000002900297308 */ /* 0x000ff00000000800 */
[----:B------:R-:W-:Y:S08]  /*17b90*/  MUFU.EX2 R40, R40 ;  /* 0x0000002800287308 */ /* 0x000ff00000000800 */
[----:B------:R-:W-:Y:S01]  /*17ba0*/  MUFU.EX2 R45, R45 ;  /* 0x0000002d002d7308 */ /* 0x000fe20000000800 */
[----:B-1----:R-:W-:-:S07]  /*17bb0*/  FMNMX.FTZ R78, R83, R78, !PT ;  /* 0x0000004e534e7209 */ /* 0x002fce0007810000 */
[----:B------:R-:W-:Y:S01]  /*17bc0*/  MUFU.EX2 R44, R44 ;  /* 0x0000002c002c7308 */ /* 0x000fe20000000800 */
[----:B------:R-:W1:Y:S07]  /*17bd0*/  SHFL.BFLY PT, R83, R78, 0x1, 0x1f ;  /* 0x0c201f004e537f89 */ /* 0x000e6e00000e0000 */
[----:B------:R-:W-:Y:S08]  /*17be0*/  MUFU.EX2 R49, R49 ;  /* 0x0000003100317308 */ /* 0x000ff00000000800 */
[----:B------:R-:W-:Y:S08]  /*17bf0*/  MUFU.EX2 R48, R48 ;  /* 0x0000003000307308 */ /* 0x000ff00000000800 */
[----:B------:R-:W-:Y:S01]  /*17c00*/  MUFU.EX2 R53, R53 ;  /* 0x0000003500357308 */ /* 0x000fe20000000800 */
[----:B-1----:R-:W-:Y:S01]  /*17c10*/  FMNMX.FTZ R7, R78, R83, !PT ;  /* 0x000000534e077209 */ /* 0x002fe20007810000 */
        /* <DEDUP_REMOVED lines=21> */
[----:B------:R-:W-:Y:S01]  /*17d70*/  FSEL R46, R7, RZ, P4 ;  /* 0x000000ff072e7208 */ /* 0x000fe20002000000 */
[----:B------:R-:W-:Y:S01]  /*17d80*/  MUFU.EX2 R85, R85 ;  /* 0x0000005500557308 */ /* 0x000fe20000000800 */
[----:B------:R-:W-:-:S01]  /*17d90*/  FFMA.FTZ R51, R51, UR41, -R10 ;  /* 0x0000002933337c23 */ /* 0x000fc2000801080a */
[--C-:B------:R-:W-:Y:S01]  /*17da0*/  FFMA.FTZ R54, R54, UR41, -R10.reuse ;  /* 0x0000002936367c23 */ /* 0x100fe2000801080a */
[----:B------:R-:W-:-:S01]  /*17db0*/  FFMA.FTZ R55, R55, UR41, -R10 ;  /* 0x0000002937377c23 */ /* 0x000fc2000801080a */
[----:B------:R-:W-:Y:S01]  /*17dc0*/  FADD.FTZ R11, -R46, R11 ;  /* 0x0000000b2e0b7221 */ /* 0x000fe20000010100 */
[----:B------:R-:W-:-:S01]  /*17dd0*/  FFMA.FTZ R46, R47, UR41, -R10 ;  /* 0x000000292f2e7c23 */ /* 0x000fc2000801080a */
[--C-:B------:R-:W-:Y:S01]  /*17de0*/  FFMA.FTZ R58, R58, UR41, -R10.reuse ;  /* 0x000000293a3a7c23 */ /* 0x100fe2000801080a */
[----:B------:R-:W-:-:S01]  /*17df0*/  FFMA.FTZ R59, R59, UR41, -R10 ;  /* 0x000000293b3b7c23 */ /* 0x000fc2000801080a */
[----:B------:R-:W-:Y:S01]  /*17e00*/  FMUL.FTZ R78, R11, UR41 ;  /* 0x000000290b4e7c20 */ /* 0x000fe20008410000 */
        /* <DEDUP_REMOVED lines=12> */
[----:B------:R-:W-:Y:S01]  /*17ed0*/  FFMA.FTZ R10, R80, UR41, -R10 ;  /* 0x00000029500a7c23 */ /* 0x000fe2000801080a */
[----:B0-----:R-:W-:-:S03]  /*17ee0*/  FFMA.FTZ R80, R81, R3, R14 ;  /* 0x0000000351507223 */ /* 0x001fc6000001000e */
[----:B------:R-:W0:Y:S01]  /*17ef0*/  MUFU.EX2 R9, R9 ;  /* 0x0000000900097308 */ /* 0x000e220000000800 */
[----:B------:R-:W-:-:S04]  /*17f00*/  FADD.FTZ R47, R15, R80 ;  /* 0x000000500f2f7221 */ /* 0x000fc80000010000 */
[----:B------:R-:W-:-:S03]  /*17f10*/  FADD.FTZ R80, R18, R47 ;  /* 0x0000002f12507221 */ /* 0x000fc60000010000 */
[----:B------:R-:W2:Y:S01]  /*17f20*/  MUFU.EX2 R20, R20 ;  /* 0x0000001400147308 */ /* 0x000ea20000000800 */
[----:B-1----:R-:W-:-:S01]  /*17f30*/  FFMA.FTZ R3, R78, R0, R85 ;  /* 0x000000004e037223 */ /* 0x002fc20000010055 */
[----:B------:R-:W-:-:S03]  /*17f40*/  FADD.FTZ R47, R25, R80 ;  /* 0x00000050192f7221 */ /* 0x000fc60000010000 */
[----:B------:R-:W-:Y:S01]  /*17f50*/  FADD.FTZ R0, R8, R3 ;  /* 0x0000000308007221 */ /* 0x000fe20000010000 */
[----:B------:R-:W-:-:S02]  /*17f60*/  FADD.FTZ R80, R24, R47 ;  /* 0x0000002f18507221 */ /* 0x000fc40000010000 */
        /* <DEDUP_REMOVED lines=26> */
[----:B------:R-:W-:-:S06]  /*18110*/  FADD.FTZ R47, R53, R80 ;  /* 0x00000050352f7221 */ /* 0x000fcc0000010000 */
        /* <DEDUP_REMOVED lines=16> */
[----:B------:R-:W-:-:S06]  /*18220*/  FADD.FTZ R0, R52, R47 ;  /* 0x0000002f34007221 */ /* 0x000fcc0000010000 */
[----:B------:R-:W1:Y:S01]  /*18230*/  MUFU.EX2 R55, R55 ;  /* 0x0000003700377308 */ /* 0x000e620000000800 */
[----:B0-----:R-:W-:-:S07]  /*18240*/  FADD.FTZ R3, R50, R3 ;  /* 0x0000000332037221 */ /* 0x001fce0000010000 */
[----:B------:R-:W0:Y:S01]  /*18250*/  MUFU.EX2 R56, R84 ;  /* 0x0000005400387308 */ /* 0x000e220000000800 */
[----:B--2---:R-:W-:-:S01]  /*18260*/  FADD.FTZ R80, R54, R3 ;  /* 0x0000000336507221 */ /* 0x004fc20000010000 */
[----:B------:R-:W-:-:S06]  /*18270*/  FADD.FTZ R3, R57, R0 ;  /* 0x0000000039037221 */ /* 0x000fcc0000010000 */
        /* <DEDUP_REMOVED lines=50> */
.L_x_1472:
[----:B------:R-:W-:Y:S01]  /*185a0*/  F2FP.SATFINITE.E4M3.F32.PACK_AB_MERGE_C R9, R20, R9, RZ ;  /* 0x000000091409723e */ /* 0x000fe200048070ff */
[-C--:B------:R-:W-:Y:S01]  /*185b0*/  FMUL.FTZ R88, R88, R81.reuse ;  /* 0x0000005158587220 */ /* 0x080fe20000410000 */
[----:B------:R-:W-:Y:S01]  /*185c0*/  ISETP.GT.AND P4, PT, R5, R12, PT ;  /* 0x0000000c0500720c */ /* 0x000fe20003f84270 */
[----:B------:R-:W-:Y:S01]  /*185d0*/  FMUL.FTZ R89, R89, R81 ;  /* 0x0000005159597220 */ /* 0x000fe20000410000 */
[----:B------:R-:W-:Y:S01]  /*185e0*/  F2FP.SATFINITE.E4M3.F32.PACK_AB_MERGE_C R165, R8, R85, R9 ;  /* 0x0000005508a5723e */ /* 0x000fe20004807009 */
[----:B------:R-:W-:Y:S01]  /*185f0*/  IMAD R8, R169, 0x8, R16 ;  /* 0x00000008a9087824 */ /* 0x000fe200078e0210 */
[----:B------:R-:W-:Y:S01]  /*18600*/  F2FP.SATFINITE.E4M3.F32.PACK_AB_MERGE_C R18, R25, R18, RZ ;  /* 0x000000121912723e */ /* 0x000fe200048070ff */
[----:B------:R-:W-:Y:S01]  /*18610*/  IMAD.U32 R9, RZ, RZ, UR38 ;  /* 0x00000026ff097e24 */ /* 0x000fe2000f8e00ff */
[----:B------:R-:W-:Y:S01]  /*18620*/  F2FP.SATFINITE.E4M3.F32.PACK_AB_MERGE_C R54, R55, R54, RZ ;  /* 0x000000363736723e */ /* 0x000fe200048070ff */
[----:B------:R-:W-:Y:S01]  /*18630*/  VIADD R8, R8, 0x22860 ;  /* 0x0002286008087836 */ /* 0x000fe20000000000 */
[----:B------:R-:W-:Y:S01]  /*18640*/  F2FP.SATFINITE.E4M3.F32.PACK_AB_MERGE_C R10, R10, R79, RZ ;  /* 0x0000004f0a0a723e */ /* 0x000fe200048070ff */
[-C--:B------:R-:W-:Y:S01]  /*18650*/  FMUL.FTZ R92, R92, R81.reuse ;  /* 0x000000515c5c7220 */ /* 0x080fe20000410000 */
        /* <DEDUP_REMOVED lines=95> */
[----:B0-----:R-:W-:Y:S06]  /*18c50*/  @P4 BRA `(.L_x_1473) ;  /* 0xffffffc800144947 */ /* 0x001fec000383ffff */
[----:B------:R-:W-:Y:S02]  /*18c60*/  IMAD.MOV.U32 R11, RZ, RZ, R7 ;  /* 0x000000ffff0b7224 */ /* 0x000fe400078e0007 */
[----:B------:R-:W-:Y:S02]  /*18c70*/  IMAD.MOV.U32 R10, RZ, RZ, R6 ;  /* 0x000000ffff0a7224 */ /* 0x000fe400078e0006 */
[----:B------:R-:W-:Y:S02]  /*18c80*/  IMAD.MOV.U32 R169, RZ, RZ, R13 ;  /* 0x000000ffffa97224 */ /* 0x000fe400078e000d */
[----:B------:R-:W-:-:S07]  /*18c90*/  IMAD.MOV.U32 R18, RZ, RZ, R181 ;  /* 0x000000ffff127224 */ /* 0x000fce00078e00b5 */
.L_x_1454:
[----:B------:R-:W0:Y:S01]  /*18ca0*/  LDC R6, c[0x0][0x448] ;  /* 0x00011200ff067b82 */ /* 0x000e220000000800 */
[----:B------:R-:W-:Y:S01]  /*18cb0*/  IADD3 R9, R171, 0x1, -R168 ;  /* 0x00000001ab097810 */ /* 0x000fe20007ffe8a8 */
[----:B------:R-:W-:-:S06]  /*18cc0*/  ULDC UR6, c[0x0][0x9dc] ;  /* 0x0002770000067ab9 */ /* 0x000fcc0000000800 */
[----:B------:R-:W1:Y:S01]  /*18cd0*/  LDC R12, c[0x0][0x9e4] ;  /* 0x00027900ff0c7b82 */ /* 0x000e620000000800 */
[----:B0-----:R-:W-:Y:S01]  /*18ce0*/  ISETP.NE.AND P4, PT, R6, 0x1, PT ;  /* 0x000000010600780c */ /* 0x001fe20003f85270 */
[----:B------:R-:W-:Y:S01]  /*18cf0*/  VIADD R6, R175, 0x7f ;  /* 0x0000007faf067836 */ /* 0x000fe20000000000 */
[----:B-1----:R-:W-:-:S11]  /*18d00*/  ISETP.GE.AND P5, PT, R12, 0x1, PT ;  /* 0x000000010c00780c */ /* 0x002fd60003fa6270 */
[----:B------:R-:W0:Y:S08]  /*18d10*/  @P4 LDC R7, c[0x0][0x44c] ;  /* 0x00011300ff074b82 */ /* 0x000e300000000800 */
[----:B------:R-:W1:Y:S01]  /*18d20*/  @P4 LDC R8, c[0x0][0x450] ;  /* 0x00011400ff084b82 */ /* 0x000e620000000800 */
[----:B0-----:R-:W-:-:S05]  /*18d30*/  @P4 IMAD.HI.U32 R7, R6, R7, RZ ;  /* 0x0000000706074227 */ /* 0x001fca00078e00ff */
[----:B-1----:R-:W-:-:S05]  /*18d40*/  @P4 SHF.R.U32.HI R6, RZ, R8, R7 ;  /* 0x00000008ff064219 */ /* 0x002fca0000011607 */
[----:B------:R-:W-:-:S04]  /*18d50*/  IMAD.IADD R6, R6, 0x1, R9 ;  /* 0x0000000106067824 */ /* 0x000fc800078e0209 */
[----:B------:R-:W-:Y:S01]  /*18d60*/  VIADD R8, R6, -UR6 ;  /* 0x8000000606087c36 */ /* 0x000fe20008000000 */
[----:B------:R-:W-:Y:S06]  /*18d70*/  @!P5 BRA `(.L_x_1474) ;  /* 0x000000000048d947 */ /* 0x000fec0003800000 */
[----:B------:R-:W-:Y:S01]  /*18d80*/  IMAD.MOV.U32 R9, RZ, RZ, R6 ;  /* 0x000000ffff097224 */ /* 0x000fe200078e0006 */
[----:B------:R-:W-:Y:S04]  /*18d90*/  BSSY B0, `(.L_x_1475) ;  /* 0x000000e000007945 */ /* 0x000fe80003800000 */
        /* <DEDUP_REMOVED lines=9> */
.L_x_1476:
[----:B------:R-:W-:-:S13]  /*18e30*/  ISETP.NE.AND P2, PT, R12, 0x1, PT ;  /* 0x000000010c00780c */ /* 0x000fda0003f45270 */
[----:B------:R-:W0:Y:S02]  /*18e40*/  @P2 LDC.64 R6, c[0x0][0x9e8] ;  /* 0x00027a00ff062b82 */ /* 0x000e240000000a00 */
[----:B0-----:R-:W-:-:S05]  /*18e50*/  @P2 IMAD.HI.U32 R6, R9, R6, RZ ;  /* 0x0000000609062227 */ /* 0x001fca00078e00ff */
[----:B------:R-:W-:-:S07]  /*18e60*/  @P2 SHF.R.U32.HI R9, RZ, R7, R6 ;  /* 0x00000007ff092219 */ /* 0x000fce0000011606 */
.L_x_1477:
[----:B------:R-:W-:Y:S05]  /*18e70*/  BSYNC B0 ;  /* 0x0000000000007941 */ /* 0x000fea0003800000 */
.L_x_1475:
[----:B------:R-:W-:-:S05]  /*18e80*/  IMAD R9, R9, R12, RZ ;  /* 0x0000000c09097224 */ /* 0x000fca00078e02ff */
[----:B------:R-:W-:-:S07]  /*18e90*/  VIMNMX R8, R8, R9, !PT ;  /* 0x0000000908087248 */ /* 0x000fce0007fe0100 */
.L_x_1474:
        /* <DEDUP_REMOVED lines=10> */
.L_x_1489:
        /* <DEDUP_REMOVED lines=8> */
.L_x_1480:
        /* <DEDUP_REMOVED lines=8> */
.L_x_1481:
[----:B------:R-:W-:Y:S04]  /*19040*/  BSSY B0, `(.L_x_1479) ;  /* 0x0000004000007945 */ /* 0x000fe80003800000 */
[----:B-1----:R-:W-:Y:S05]  /*19050*/  @P3 BRA `(.L_x_1482) ;  /* 0x0000000000083947 */ /* 0x002fea0003800000 */
[----:B------:R-:W1:Y:S02]  /*19060*/  SYNCS.PHASECHK.TRANS64.TRYWAIT P3, [R7+URZ+0x22830], R6 ;  /* 0x02283006070075a7 */ /* 0x000e64000806017f */
[----:B-1----:R-:W-:Y:S05]  /*19070*/  @!P3 BRA `(.L_x_1483) ;  /* 0x000001300058b947 */ /* 0x002fea0003800000 */
.L_x_1482:
[----:B------:R-:W-:Y:S05]  /*19080*/  BSYNC B0 ;  /* 0x0000000000007941 */ /* 0x000fea0003800000 */
.L_x_1479:
[----:B01----:R-:W0:Y:S01]  /*19090*/  S2R R6, SR_TID.X ;  /* 0x0000000000067919 */ /* 0x003e220000002100 */
[----:B------:R-:W-:Y:S01]  /*190a0*/  VIADD R15, R169, 0x1 ;  /* 0x00000001a90f7836 */ /* 0x000fe20000000000 */
[----:B------:R-:W-:Y:S05]  /*190b0*/  WARPSYNC.ALL ;  /* 0x0000000000007948 */ /* 0x000fea0003800000 */
[C---:B------:R-:W-:Y:S01]  /*190c0*/  ISETP.NE.AND P3, PT, R15.reuse, 0x2, PT ;  /* 0x000000020f00780c */ /* 0x040fe20003f65270 */
[----:B------:R-:W-:Y:S02]  /*190d0*/  IMAD.MOV.U32 R7, RZ, RZ, -0x7fffffe0 ;  /* 0x80000020ff077424 */ /* 0x000fe400078e00ff */
[----:B------:R-:W-:Y:S01]  /*190e0*/  IMAD.MOV.U32 R11, RZ, RZ, -0x7fffffe0 ;  /* 0x80000020ff0b7424 */ /* 0x000fe200078e00ff */
[----:B------:R-:W-:Y:S01]  /*190f0*/  SEL R15, R15, RZ, P3 ;  /* 0x000000ff0f0f7207 */ /* 0x000fe20001800000 */
        /* <DEDUP_REMOVED lines=8> */
[----:B0-----:R-:W-:-:S05]  /*19180*/  SHF.R.U32.HI R6, RZ, 0x7, R6 ;  /* 0x00000007ff067819 */ /* 0x001fca0000011606 */
[----:B------:R-:W-:Y:S02]  /*19190*/  VIADD R24, R6, 0x8 ;  /* 0x0000000806187836 */ /* 0x000fe40000000000 */
[----:B------:R-:W-:-:S03]  /*191a0*/  IMAD R6, R15, 0x600, R4 ;  /* 0x000006000f067824 */ /* 0x000fc600078e0204 */
[----:B------:R0:W-:Y:S01]  /*191b0*/  BAR.SYNC.DEFER_BLOCKING R24, 0x100 ;  /* 0x000400180000751d */ /* 0x0001e20000010000 */
[C---:B------:R-:W-:Y:S01]  /*191c0*/  VIADD R10, R6.reuse, 0x2 ;  /* 0x00000002060a7836 */ /* 0x040fe20000000000 */
[C---:B------:R-:W-:Y:S01]  /*191d0*/  R2UR UR26, R6.reuse ;  /* 0x00000000061a72ca */ /* 0x040fe200000e0000 */
[C---:B------:R-:W-:Y:S02]  /*191e0*/  VIADD R8, R6.reuse, 0x200 ;  /* 0x0000020006087836 */ /* 0x040fe40000000000 */
[----:B------:R-:W-:Y:S01]  /*191f0*/  VIADD R20, R6, 0x400 ;  /* 0x0000040006147836 */ /* 0x000fe20000000000 */
[----:B------:R-:W-:Y:S02]  /*19200*/  R2UR UR6, R10 ;  /* 0x000000000a0672ca */ /* 0x000fe400000e0000 */
[----:B------:R-:W-:Y:S02]  /*19210*/  R2UR UR10, R8 ;  /* 0x00000000080a72ca */ /* 0x000fe400000e0000 */
[C---:B------:R-:W-:Y:S01]  /*19220*/  IADD3 R10, R6.reuse, 0x202, RZ ;  /* 0x00000202060a7810 */ /* 0x040fe20007ffe0ff */
        /* <DEDUP_REMOVED lines=25> */
.L_x_1485:
[----:B------:R-:W-:Y:S01]  /*193c0*/  SHF.L.U32 R6, R181, 0x1f, RZ ;  /* 0x0000001fb5067819 */ /* 0x000fe200000006ff */
[----:B------:R-:W-:-:S04]  /*193d0*/  IMAD R7, R169, 0x8, R16 ;  /* 0x00000008a9077824 */ /* 0x000fc800078e0210 */
[----:B------:R0:W1:Y:S01]  /*193e0*/  SYNCS.PHASECHK.TRANS64.TRYWAIT P2, [R7+URZ+0x22850], R6 ;  /* 0x02285006070075a7 */ /* 0x000062000804017f */
[----:B------:R-:W-:Y:S05]  /*193f0*/  @!P0 BRA `(.L_x_1486) ;  /* 0x0000000000048947 */ /* 0x000fea0003800000 */
[----:B------:R-:W-:Y:S01]  /*19400*/  BPT.TRAP 0x1 ;  /* 0x000000040000795c */ /* 0x000fe20000300000 */
.L_x_1486:
[----:B-1----:R-:W-:Y:S05]  /*19410*/  @P2 BRA `(.L_x_1484) ;  /* 0x0000000000082947 */ /* 0x002fea0003800000 */
[----:B------:R-:W1:Y:S02]  /*19420*/  SYNCS.PHASECHK.TRANS64.TRYWAIT P2, [R7+URZ+0x22850], R6 ;  /* 0x02285006070075a7 */ /* 0x000e64000804017f */
[----:B-1----:R-:W-:Y:S05]  /*19430*/  @!P2 BRA `(.L_x_1487) ;  /* 0x0000012c007ca947 */ /* 0x002fea0003800000 */
.L_x_1484:
[----:B01----:R-:W-:Y:S01]  /*19440*/  VIADD R6, R16, 0x400 ;  /* 0x0000040010067836 */ /* 0x003fe20000000000 */
[----:B------:R-:W-:Y:S05]  /*19450*/  WARPSYNC.ALL ;  /* 0x0000000000007948 */ /* 0x000fea0003800000 */
[----:B------:R-:W-:-:S04]  /*19460*/  SHF.R.U32.HI R6, RZ, 0x4, R6 ;  /* 0x00000004ff067819 */ /* 0x000fc80000011606 */
[----:B------:R-:W-:-:S04]  /*19470*/  LOP3.LUT R6, R6, 0x3fff, RZ, 0xc0, !PT ;  /* 0x00003fff06067812 */ /* 0x000fc800078ec0ff */
[----:B------:R-:W-:-:S05]  /*19480*/  LOP3.LUT R6, R6, 0x10000, RZ, 0xfc, !PT ;  /* 0x0001000006067812 */ /* 0x000fca00078efcff */
[----:B------:R-:W-:Y:S01]  /*19490*/  IMAD R6, R169, 0x400, R6 ;  /* 0x00000400a9067824 */ /* 0x000fe200078e0206 */
[----:B------:R-:W-:Y:S01]  /*194a0*/  WARPGROUP.ARRIVE ;  /* 0x00000000000079c5 */ /* 0x000fe20000000000 */
[----:B------:R-:W-:Y:S02]  /*194b0*/  IMAD.MOV.U32 R7, RZ, RZ, 0x40000040 ;  /* 0x40000040ff077424 */ /* 0x000fe400078e00ff */
[----:B------:R-:W-:Y:S01]  /*194c0*/  FMUL.FTZ R20, R2, R26 ;  /* 0x0000001a02147220 */ /* 0x000fe20000410000 */
[C---:B------:R-:W-:Y:S01]  /*194d0*/  VIADD R8, R6.reuse, 0x2 ;  /* 0x0000000206087836 */ /* 0x040fe20000000000 */
[----:B------:R-:W-:Y:S01]  /*194e0*/  R2UR UR6, R6 ;  /* 0x00000000060672ca */ /* 0x000fe200000e0000 */
[----:B------:R-:W-:Y:S01]  /*194f0*/  IMAD.MOV.U32 R9, RZ, RZ, 0x40000040 ;  /* 0x40000040ff097424 */ /* 0x000fe200078e00ff */
[----:B------:R-:W-:Y:S01]  /*19500*/  R2UR UR7, R7 ;  /* 0x00000000070772ca */ /* 0x000fe200000e0000 */
[C---:B------:R-:W-:Y:S01]  /*19510*/  FMUL.FTZ R21, R2.reuse, R27 ;  /* 0x0000001b02157220 */ /* 0x040fe20000410000 */
        /* <DEDUP_REMOVED lines=10> */
[----:B------:R-:W-:Y:S01]  /*195c0*/  FMUL.FTZ R42, R2, R46 ;  /* 0x0000002e022a7220 */ /* 0x000fe20000410000 */
[----:B------:R-:W-:Y:S01]  /*195d0*/  QGMMA.64x128x32.F32.E4M3.E4M3 R88, R164, gdesc[UR4], R88, gsb0 ;  /* 0x01e00004a4587df3 */ /* 0x000fe20008000858 */
[----:B------:R-:W-:Y:S01]  /*195e0*/  R2UR UR6, R8 ;  /* 0x00000000080672ca */ /* 0x000fe200000e0000 */
[----:B------:R-:W-:Y:S01]  /*195f0*/  VIADD R8, R6, 0x4 ;  /* 0x0000000406087836 */ /* 0x000fe20000000000 */
[----:B------:R-:W-:Y:S01]  /*19600*/  R2UR UR7, R9 ;  /* 0x00000000090772ca */ /* 0x000fe200000e0000 */
[----:B------:R-:W-:Y:S01]  /*19610*/  IMAD.MOV.U32 R9, RZ, RZ, 0x40000040 ;  /* 0x40000040ff097424 */ /* 0x000fe200078e00ff */
        /* <DEDUP_REMOVED lines=23> */
[----:B------:R-:W-:Y:S01]  /*19790*/  FMUL.FTZ R83, R2, R87 ;  /* 0x0000005702537220 */ /* 0x000fe20000410000 */
[----:B------:R-:W-:Y:S01]  /*197a0*/  MUFU.TANH R31, R31 ;  /* 0x0000001f001f7308 */ /* 0x000fe20000002400 */
[----:B------:R-:W-:Y:S01]  /*197b0*/  VIADD R6, R6, 0x6 ;  /* 0x0000000606067836 */ /* 0x000fe20000000000 */
[----:B------:R-:W-:Y:S01]  /*197c0*/  UMOV UR41, UR30 ;  /* 0x0000001e00297c82 */ /* 0x000fe20008000000 */
[----:B------:R-:W0:Y:S05]  /*197d0*/  S2R R181, SR_TID.X ;  /* 0x0000000000b57919 */ /* 0x000e2a0000002100 */
[----:B------:R-:W-:Y:S08]  /*197e0*/  MUFU.TANH R34, R34 ;  /* 0x0000002200227308 */ /* 0x000ff00000002400 */
[----:B------:R-:W-:Y:S08]  /*197f0*/  MUFU.TANH R35, R35 ;  /* 0x0000002300237308 */ /* 0x000ff00000002400 */
[----:B------:R-:W-:Y:S08]  /*19800*/  MUFU.TANH R38, R38 ;  /* 0x0000002600267308 */ /* 0x000ff00000002400 */
[----:B------:R-:W-:Y:S01]  /*19810*/  MUFU.TANH R39, R39 ;  /* 0x0000002700277308 */ /* 0x000fe20000002400 */
[----:B0-----:R-:W-:-:S07]  /*19820*/  SHF.R.U32.HI R181, RZ, 0x7, R181 ;  /* 0x00000007ffb57819 */ /* 0x001fce00000116b5 */
[----:B------:R-:W-:Y:S08]  /*19830*/  MUFU.TANH R42, R42 ;  /* 0x0000002a002a7308 */ /* 0x000ff00000002400 */
        /* <DEDUP_REMOVED lines=8> */
[----:B------:R-:W-:Y:S01]  /*198c0*/  MUFU.TANH R59, R59 ;  /* 0x0000003b003b7308 */ /* 0x000fe20000002400 */
[----:B------:R-:W-:-:S02]  /*198d0*/  WARPGROUP.DEPBAR.LE gsb0, 0x0 ;  /* 0x00008000000079c5 */ /* 0x000fc40000010000 */
[----:B------:R-:W-:-:S05]  /*198e0*/  WARPGROUP.ARRIVE ;  /* 0x00000000000079c5 */ /* 0x000fca0000000000 */
[----:B------:R-:W-:Y:S01]  /*198f0*/  MUFU.TANH R62, R62 ;  /* 0x0000003e003e7308 */ /* 0x000fe20000002400 */
        /* <DEDUP_REMOVED lines=34> */
[----:B------:R-:W-:Y:S01]  /*19b20*/  FMUL.FTZ R69, R2, R73 ;  /* 0x0000004902457220 */ /* 0x000fe20000410000 */
[----:B------:R-:W-:Y:S01]  /*19b30*/  FMNMX.FTZ R10, R20, R13, !PT ;  /* 0x0000000d140a7209 */ /* 0x000fe20007810000 */
[C---:B------:R-:W-:Y:S01]  /*19b40*/  FMUL.FTZ R72, R2.reuse, R76 ;  /* 0x0000004c02487220 */ /* 0x040fe20000410000 */
[C---:B------:R-:W-:Y:S01]  /*19b50*/  FMUL.FTZ R73, R2.reuse, R77 ;  /* 0x0000004d02497220 */ /* 0x040fe20000410000 */
[----:B------:R-:W-:Y:S01]  /*19b60*/  FMUL.FTZ R76, R2, R80 ;  /* 0x00000050024c7220 */ /* 0x000fe20000410000 */
[----:B------:R-:W-:Y:S01]  /*19b70*/  FMNMX.FTZ R7, R21, R10, !PT ;  /* 0x0000000a15077209 */ /* 0x000fe20007810000 */
[----:B------:R-:W1:Y:S01]  /*19b80*/  MUFU.TANH R28, R28 ;  /* 0x0000001c001c7308 */ /* 0x000e620000002400 */
[----:B--2---:R-:W-:Y:S01]  /*19b90*/  FMNMX.FTZ R10, R24, R11, !PT ;  /* 0x0000000b180a7209 */ /* 0x004fe20007810000 */
[----:B------:R-:W-:Y:S01]  /*19ba0*/  FMUL.FTZ R77, R2, R81 ;  /* 0x00000051024d7220 */ /* 0x000fe20000410000 */
[----:B------:R-:W-:Y:S01]  /*19bb0*/  FMNMX.FTZ R7, R26, R7, !PT ;  /* 0x000000071a077209 */ /* 0x000fe20007810000 */
[C---:B------:R-:W-:Y:S01]  /*19bc0*/  FMUL.FTZ R80, R2.reuse, R84 ;  /* 0x0000005402507220 */ /* 0x040fe20000410000 */
[----:B------:R-:W-:-:S02]  /*19bd0*/  FMUL.FTZ R81, R2, R85 ;  /* 0x0000005502517220 */ /* 0x000fc40000410000 */
[----:B------:R-:W-:Y:S01]  /*19be0*/  FMNMX.FTZ R7, R27, R7, !PT ;  /* 0x000000071b077209 */ /* 0x000fe20007810000 */
[----:B------:R-:W2:Y:S01]  /*19bf0*/  MUFU.TANH R29, R29 ;  /* 0x0000001d001d7308 */ /* 0x000ea20000002400 */
[----:B0-----:R-:W-:Y:S02]  /*19c00*/  FMNMX.FTZ R10, R25, R10, !PT ;  /* 0x0000000a190a7209 */ /* 0x001fe40007810000 */
[----:B------:R-:W-:-:S04]  /*19c10*/  FMNMX.FTZ R7, R30, R7, !PT ;  /* 0x000000071e077209 */ /* 0x000fc80007810000 */
[----:B------:R-:W-:Y:S01]  /*19c20*/  FMNMX.FTZ R7, R31, R7, !PT ;  /* 0x000000071f077209 */ /* 0x000fe20007810000 */
[----:B------:R-:W0:Y:S01]  /*19c30*/  MUFU.TANH R32, R32 ;  /* 0x0000002000207308 */ /* 0x000e220000002400 */
[----:B-1----:R-:W-:Y:S02]  /*19c40*/  FMNMX.FTZ R10, R28, R10, !PT ;  /* 0x0000000a1c0a7209 */ /* 0x002fe40007810000 */
[----:B------:R-:W-:-:S04]  /*19c50*/  FMNMX.FTZ R7, R34, R7, !PT ;  /* 0x0000000722077209 */ /* 0x000fc80007810000 */
[----:B------:R-:W-:Y:S01]  /*19c60*/  FMNMX.FTZ R7, R35, R7, !PT ;  /* 0x0000000723077209 */ /* 0x000fe20007810000 */
[----:B------:R-:W1:Y:S01]  /*19c70*/  MUFU.TANH R33, R33 ;  /* 0x0000002100217308 */ /* 0x000e620000002400 */
[----:B--2---:R-:W-:Y:S02]  /*19c80*/  FMNMX.FTZ R10, R29, R10, !PT ;  /* 0x0000000a1d0a7209 */ /* 0x004fe40007810000 */
[----:B------:R-:W-:-:S04]  /*19c90*/  FMNMX.FTZ R7, R38, R7, !PT ;  /* 0x0000000726077209 */ /* 0x000fc80007810000 */
        /* <DEDUP_REMOVED lines=23> */
[----:B------:R-:W-:-:S05]  /*19e10*/  FMNMX.FTZ R7, R62, R7, !PT ;  /* 0x000000073e077209 */ /* 0x000fca0007810000 */
[----:B------:R-:W2:Y:S01]  /*19e20*/  MUFU.TANH R48, R48 ;  /* 0x0000003000307308 */ /* 0x000ea20000002400 */
[----:B0-----:R-:W-:-:S07]  /*19e30*/  FMNMX.FTZ R10, R44, R10, !PT ;  /* 0x0000000a2c0a7209 */ /* 0x001fce0007810000 */
[----:B------:R-:W0:Y:S01]  /*19e40*/  MUFU.TANH R49, R49 ;  /* 0x0000003100317308 */ /* 0x000e220000002400 */
[----:B-1----:R-:W-:-:S07]  /*19e50*/  FMNMX.FTZ R10, R45, R10, !PT ;  /* 0x0000000a2d0a7209 */ /* 0x002fce0007810000 */
[----:B------:R-:W1:Y:S01]  /*19e60*/  MUFU.TANH R52, R52 ;  /* 0x0000003400347308 */ /* 0x000e620000002400 */
[----:B--2---:R-:W-:Y:S01]  /*19e70*/  FMNMX.FTZ R10, R48, R10, !PT ;  /* 0x0000000a300a7209 */ /* 0x004fe20007810000 */
[----:B------:R-:W-:-:S06]  /*19e80*/  WARPGROUP.DEPBAR.LE gsb0, 0x0 ;  /* 0x00008000000079c5 */ /* 0x000fcc0000010000 */
[----:B------:R-:W2:Y:S01]  /*19e90*/  MUFU.TANH R53, R53 ;  /* 0x0000003500357308 */ /* 0x000ea20000002400 */
[----:B0-----:R-:W-:Y:S01]  /*19ea0*/  FMNMX.FTZ R10, R49, R10, !PT ;  /* 0x0000000a310a7209 */ /* 0x001fe20007810000 */
[----:B------:R-:W-:-:S06]  /*19eb0*/  WARPGROUP.ARRIVE ;  /* 0x00000000000079c5 */ /* 0x000fcc0000000000 */
[----:B------:R-:W0:Y:S01]  /*19ec0*/  MUFU.TANH R56, R56 ;  /* 0x0000003800387308 */ /* 0x000e220000002400 */
[----:B-1----:R-:W-:Y:S01]  /*19ed0*/  FMNMX.FTZ R10, R52, R10, !PT ;  /* 0x0000000a340a7209 */ /* 0x002fe20007810000 */
[----:B------:R-:W-:Y:S01]  /*19ee0*/  QGMMA.64x128x32.F32.E4M3.E4M3 R88, R156, gdesc[UR4], R88, gsb0 ;  /* 0x01e000049c587df3 */ /* 0x000fe20008000858 */
[----:B------:R-:W-:-:S05]  /*19ef0*/  R2UR UR6, R6 ;  /* 0x00000000060672ca */ /* 0x000fca00000e0000 */
        /* <DEDUP_REMOVED lines=50> */
[----:B--2---:R-:W-:Y:S02]  /*1a220*/  FMNMX.FTZ R7, R81, R10, !PT ;  /* 0x0000000a51077209 */ /* 0x004fe40007810000 */
[----:B0-----:R-:W-:-:S03]  /*1a230*/  FMNMX.FTZ R10, R83, R11, !PT ;  /* 0x0000000b530a7209 */ /* 0x001fc60007810000 */
[----:B------:R-:W0:Y:S04]  /*1a240*/  SHFL.BFLY PT, R11, R7, 0x2, 0x1f ;  /* 0x0c401f00070b7f89 */ /* 0x000e2800000e0000 */
[----:B------:R-:W1:Y:S01]  /*1a250*/  SHFL.BFLY PT, R84, R10, 0x2, 0x1f ;  /* 0x0c401f000a547f89 */ /* 0x000e6200000e0000 */
[----:B0-----:R-:W-:Y:S01]  /*1a260*/  FMNMX.FTZ R11, R7, R11, !PT ;  /* 0x0000000b070b7209 */ /* 0x001fe20007810000 */
[----:B------:R-:W-:Y:S01]  /*1a270*/  IMAD.MOV.U32 R7, RZ, RZ, 0x40000040 ;  /* 0x40000040ff077424 */ /* 0x000fe200078e00ff */
[----:B-1----:R-:W-:-:S03]  /*1a280*/  FMNMX.FTZ R84, R10, R84, !PT ;  /* 0x000000540a547209 */ /* 0x002fc60007810000 */
[----:B------:R-:W0:Y:S01]  /*1a290*/  SHFL.BFLY PT, R6, R11, 0x1, 0x1f ;  /* 0x0c201f000b067f89 */ /* 0x000e2200000e0000 */
[----:B------:R-:W-:-:S03]  /*1a2a0*/  R2UR UR7, R7 ;  /* 0x00000000070772ca */ /* 0x000fc600000e0000 */
[----:B------:R-:W1:Y:S10]  /*1a2b0*/  SHFL.BFLY PT, R85, R84, 0x1, 0x1f ;  /* 0x0c201f0054557f89 */ /* 0x000e7400000e0000 */
[----:B------:R-:W-:Y:S01]  /*1a2c0*/  QGMMA.64x128x32.F32.E4M3.E4M3 R88, R152, gdesc[UR4], R88, gsb0 ;  /* 0x01e0000498587df3 */ /* 0x000fe20008000858 */
[----:B0-----:R-:W-:-:S02]  /*1a2d0*/  FMNMX.FTZ R10, R11, R6, !PT ;  /* 0x000000060b0a7209 */ /* 0x001fc40007810000 */
[----:B-1----:R-:W-:-:S03]  /*1a2e0*/  FMNMX.FTZ R11, R84, R85, !PT ;  /* 0x00000055540b7209 */ /* 0x002fc60007810000 */
[----:B------:R-:W-:Y:S02]  /*1a2f0*/  FADD.FTZ R6, -R10, R14 ;  /* 0x0000000e0a067221 */ /* 0x000fe40000010100 */
[----:B------:R-:W-:-:S01]  /*1a300*/  FADD.FTZ R7, -R11, R13 ;  /* 0x0000000d0b077221 */ /* 0x000fc20000010100 */
[----:B------:R-:W-:Y:S02]  /*1a310*/  IMAD.U32 R13, RZ, RZ, UR41 ;  /* 0x00000029ff0d7e24 */ /* 0x000fe4000f8e00ff */
[----:B------:R-:W-:Y:S01]  /*1a320*/  FMUL.FTZ R6, R6, UR41 ;  /* 0x0000002906067c20 */ /* 0x000fe20008410000 */
[----:B------:R-:W-:Y:S01]  /*1a330*/  FMUL.FTZ R7, R7, UR41 ;  /* 0x0000002907077c20 */ /* 0x000fe20008410000 */
[----:B------:R-:W-:-:S04]  /*1a340*/  FFMA.FTZ R13, R10, R13, -8 ;  /* 0xc10000000a0d7423 */ /* 0x000fc8000001000d */
        /* <DEDUP_REMOVED lines=29> */
[----:B------:R-:W-:-:S02]  /*1a520*/  IMAD.U32 R80, RZ, RZ, UR41 ;  /* 0x00000029ff507e24 */ /* 0x000fc4000f8e00ff */
[--C-:B------:R-:W-:Y:S01]  /*1a530*/  FFMA.FTZ R65, R69, UR41, -R13.reuse ;  /* 0x0000002945417c23 */ /* 0x100fe2000801080d */
[----:B------:R-:W-:-:S01]  /*1a540*/  FFMA.FTZ R69, R73, UR41, -R13 ;  /* 0x0000002949457c23 */ /* 0x000fc2000801080d */
[----:B------:R-:W-:Y:S01]  /*1a550*/  FFMA.FTZ R73, R77, UR41, -R13 ;  /* 0x000000294d497c23 */ /* 0x000fe2000801080d */
[----:B------:R-:W-:-:S01]  /*1a560*/  FFMA.FTZ R77, R11, R80, -8 ;  /* 0xc10000000b4d7423 */ /* 0x000fc20000010050 */
[----:B------:R-:W0:Y:S01]  /*1a570*/  MUFU.EX2 R85, R85 ;  /* 0x0000005500557308 */ /* 0x000e220000000800 */
[----:B------:R-:W-:Y:S02]  /*1a580*/  @!P1 IMAD R80, R15, 0x8, R16 ;  /* 0x000000080f509824 */ /* 0x000fe400078e0210 */
[----:B------:R-:W-:Y:S01]  /*1a590*/  FFMA.FTZ R13, R81, UR41, -R13 ;  /* 0x00000029510d7c23 */ /* 0x000fe2000801080d */
[----:B------:R-:W-:-:S01]  /*1a5a0*/  FFMA.FTZ R20, R20, UR41, -R77 ;  /* 0x0000002914147c23 */ /* 0x000fc2000801084d */
[--C-:B------:R-:W-:Y:S01]  /*1a5b0*/  FFMA.FTZ R21, R21, UR41, -R77.reuse ;  /* 0x0000002915157c23 */ /* 0x100fe2000801084d */
[----:B------:R-:W-:-:S01]  /*1a5c0*/  FFMA.FTZ R26, R26, UR41, -R77 ;  /* 0x000000291a1a7c23 */ /* 0x000fc2000801084d */
[--C-:B------:R-:W-:Y:S01]  /*1a5d0*/  FFMA.FTZ R27, R27, UR41, -R77.reuse ;  /* 0x000000291b1b7c23 */ /* 0x100fe2000801084d */
[----:B------:R-:W-:-:S01]  /*1a5e0*/  FFMA.FTZ R30, R30, UR41, -R77 ;  /* 0x000000291e1e7c23 */ /* 0x000fc2000801084d */
[----:B------:R-:W-:Y:S01]  /*1a5f0*/  MUFU.EX2 R7, R7 ;  /* 0x0000000700077308 */ /* 0x000fe20000000800 */
[----:B------:R-:W-:Y:S01]  /*1a600*/  @!P1 VIADD R80, R80, 0x22840 ;  /* 0x0002284050509836 */ /* 0x000fe20000000000 */
[----:B------:R-:W-:Y:S01]  /*1a610*/  IADD3 R81, -R181, 0xb, RZ ;  /* 0x0000000bb5517810 */ /* 0x000fe20007ffe1ff */
[----:B------:R-:W-:-:S01]  /*1a620*/  FFMA.FTZ R31, R31, UR41, -R77 ;  /* 0x000000291f1f7c23 */ /* 0x000fc2000801084d */
[--C-:B------:R-:W-:Y:S01]  /*1a630*/  FFMA.FTZ R34, R34, UR41, -R77.reuse ;  /* 0x0000002922227c23 */ /* 0x100fe2000801084d */
[----:B------:R-:W-:-:S01]  /*1a640*/  FFMA.FTZ R35, R35, UR41, -R77 ;  /* 0x0000002923237c23 */ /* 0x000fc2000801084d */
[----:B------:R-:W-:Y:S01]  /*1a650*/  @!P1 PRMT R80, RZ, 0x654, R80 ;  /* 0x00000654ff509816 */ /* 0x000fe20000000050 */
        /* <DEDUP_REMOVED lines=30> */
[----:B------:R-:W3:Y:S08]  /*1a840*/  MUFU.EX2 R26, R26 ;  /* 0x0000001a001a7308 */ /* 0x000ef00000000800 */
[----:B------:R-:W4:Y:S08]  /*1a850*/  MUFU.EX2 R14, R14 ;  /* 0x0000000e000e7308 */ /* 0x000f300000000800 */
[----:B------:R-:W5:Y:S08]  /*1a860*/  MUFU.EX2 R27, R27 ;  /* 0x0000001b001b7308 */ /* 0x000f700000000800 */
[----:B------:R-:W5:Y:S08]  /*1a870*/  MUFU.EX2 R24, R24 ;  /* 0x0000001800187308 */ /* 0x000f700000000800 */
[----:B------:R-:W5:Y:S01]  /*1a880*/  MUFU.EX2 R30, R30 ;  /* 0x0000001e001e7308 */ /* 0x000f620000000800 */
[----:B------:R-:W-:-:S02]  /*1a890*/  WARPGROUP.DEPBAR.LE gsb0, 0x0 ;  /* 0x00008000000079c5 */ /* 0x000fc40000010000 */
[----:B------:R1:W-:Y:S06]  /*1a8a0*/  BAR.ARV R81, 0x100 ;  /* 0x000400510000751d */ /* 0x0003ec0000002000 */
[----:B------:R-:W5:Y:S01]  /*1a8b0*/  MUFU.EX2 R25, R25 ;  /* 0x0000001900197308 */ /* 0x000f620000000800 */
[----:B------:R0:W-:Y:S07]  /*1a8c0*/  @!P1 SYNCS.ARRIVE.TRANS64.RED.A1T0 RZ, [R80+URZ], RZ ;  /* 0x000000ff50ff99a7 */ /* 0x0001ee000810043f */
[----:B------:R-:W5:Y:S01]  /*1a8d0*/  MUFU.EX2 R31, R31 ;  /* 0x0000001f001f7308 */ /* 0x000f620000000800 */
[----:B0-----:R-:W-:-:S01]  /*1a8e0*/  FADD.FTZ R80, R8, R3 ;  /* 0x0000000308507221 */ /* 0x001fc20000010000 */
[----:B--2---:R-:W-:-:S03]  /*1a8f0*/  FADD.FTZ R3, R21, R0 ;  /* 0x0000000015037221 */ /* 0x004fc60000010000 */
[----:B-1----:R-:W-:Y:S01]  /*1a900*/  FADD.FTZ R81, R9, R80 ;  /* 0x0000005009517221 */ /* 0x002fe20000010000 */
[----:B---3--:R-:W-:-:S02]  /*1a910*/  FADD.FTZ R0, R26, R3 ;  /* 0x000000031a007221 */ /* 0x008fc40000010000 */
[----:B------:R-:W0:Y:S01]  /*1a920*/  MUFU.EX2 R28, R28 ;  /* 0x0000001c001c7308 */ /* 0x000e220000000800 */
[----:B----4-:R-:W-:-:S01]  /*1a930*/  FADD.FTZ R81, R14, R81 ;  /* 0x000000510e517221 */ /* 0x010fc20000010000 */
[----:B-----5:R-:W-:-:S03]  /*1a940*/  FADD.FTZ R3, R27, R0 ;  /* 0x000000001b037221 */ /* 0x020fc60000010000 */
[----:B------:R-:W-:Y:S01]  /*1a950*/  FADD.FTZ R0, R24, R81 ;  /* 0x0000005118007221 */ /* 0x000fe20000010000 */
[----:B------:R-:W-:-:S02]  /*1a960*/  FADD.FTZ R80, R30, R3 ;  /* 0x000000031e507221 */ /* 0x000fc40000010000 */
[----:B------:R-:W1:Y:S01]  /*1a970*/  MUFU.EX2 R34, R34 ;  /* 0x0000002200227308 */ /* 0x000e620000000800 */
[----:B------:R-:W-:-:S01]  /*1a980*/  FADD.FTZ R3, R25, R0 ;  /* 0x0000000019037221 */ /* 0x000fc20000010000 */
[----:B------:R-:W-:-:S06]  /*1a990*/  FADD.FTZ R81, R31, R80 ;  /* 0x000000501f517221 */ /* 0x000fcc0000010000 */
        /* <DEDUP_REMOVED lines=104> */
.L_x_1488:
[----:B------:R-:W-:Y:S01]  /*1b020*/  F2FP.SATFINITE.E4M3.F32.PACK_AB_MERGE_C R9, R14, R9, RZ ;  /* 0x000000090e09723e */ /* 0x000fe200048070ff */
[----:B------:R-:W-:Y:S01]  /*1b030*/  FMUL.FTZ R88, R88, R6 ;  /* 0x0000000658587220 */ /* 0x000fe20000410000 */
        /* <DEDUP_REMOVED lines=106> */
[----:B------:R-:W-:-:S07]  /*1b6e0*/  IMAD.MOV.U32 R169, RZ, RZ, R15 ;  /* 0x000000ffffa97224 */ /* 0x000fce00078e000f */
.L_x_1478:
[----:B------:R-:W-:-:S13]  /*1b6f0*/  ISETP.GE.AND P2, PT, R5, R180, PT ;  /* 0x000000b40500720c */ /* 0x000fda0003f46270 */
[----:B------:R-:W-:Y:S05]  /*1b700*/  @!P2 BRA `(.L_x_1490) ;  /* 0x00000038000ca947 */ /* 0x000fea0003800000 */
[----:B------:R-:W-:Y:S02]  /*1b710*/  IMAD.MOV.U32 R12, RZ, RZ, R11 ;  /* 0x000000ffff0c7224 */ /* 0x000fe400078e000b */
[----:B------:R-:W-:Y:S02]  /*1b720*/  IMAD.MOV.U32 R13, RZ, RZ, R10 ;  /* 0x000000ffff0d7224 */ /* 0x000fe400078e000a */
[----:B------:R-:W-:-:S07]  /*1b730*/  IMAD.MOV.U32 R15, RZ, RZ, R18 ;  /* 0x000000ffff0f7224 */ /* 0x000fce00078e0012 */
.L_x_1509:
        /* <DEDUP_REMOVED lines=8> */
.L_x_1492:
        /* <DEDUP_REMOVED lines=8> */
.L_x_1493:
[----:B------:R-:W-:Y:S04]  /*1b840*/  BSSY B0, `(.L_x_1491) ;  /* 0x0000004000007945 */ /* 0x000fe80003800000 */
[----:B-1----:R-:W-:Y:S05]  /*1b850*/  @P3 BRA `(.L_x_1494) ;  /* 0x0000000000083947 */ /* 0x002fea0003800000 */
[----:B------:R-:W1:Y:S02]  /*1b860*/  SYNCS.PHASECHK.TRANS64.TRYWAIT P3, [R7+URZ+0x22830], R6 ;  /* 0x02283006070075a7 */ /* 0x000e64000806017f */
[----:B-1----:R-:W-:Y:S05]  /*1b870*/  @!P3 BRA `(.L_x_1495) ;  /* 0x000001080080b947 */ /* 0x002fea0003800000 */
.L_x_1494:
[----:B------:R-:W-:Y:S05]  /*1b880*/  BSYNC B0 ;  /* 0x0000000000007941 */ /* 0x000fea0003800000 */
.L_x_1491:
        /* <DEDUP_REMOVED lines=51> */
.L_x_1497:
[----:B------:R-:W-:Y:S01]  /*1bbc0*/  SHF.L.U32 R6, R15, 0x1f, RZ ;  /* 0x0000001f0f067819 */ /* 0x000fe200000006ff */
[----:B------:R-:W-:-:S04]  /*1bbd0*/  IMAD R7, R169, 0x8, R16 ;  /* 0x00000008a9077824 */ /* 0x000fc800078e0210 */
[----:B------:R0:W1:Y:S01]  /*1bbe0*/  SYNCS.PHASECHK.TRANS64.TRYWAIT P2, [R7+URZ+0x22850], R6 ;  /* 0x02285006070075a7 */ /* 0x000062000804017f */
[----:B------:R-:W-:Y:S05]  /*1bbf0*/  @!P0 BRA `(.L_x_1498) ;  /* 0x0000000000048947 */ /* 0x000fea0003800000 */
[----:B------:R-:W-:Y:S01]  /*1bc00*/  BPT.TRAP 0x1 ;  /* 0x000000040000795c */ /* 0x000fe20000300000 */
.L_x_1498:
[----:B-1----:R-:W-:Y:S05]  /*1bc10*/  @P2 BRA `(.L_x_1496) ;  /* 0x0000000000082947 */ /* 0x002fea0003800000 */
[----:B------:R-:W1:Y:S02]  /*1bc20*/  SYNCS.PHASECHK.TRANS64.TRYWAIT P2, [R7+URZ+0x22850], R6 ;  /* 0x02285006070075a7 */ /* 0x000e64000804017f */
[----:B-1----:R-:W-:Y:S05]  /*1bc30*/  @!P2 BRA `(.L_x_1499) ;  /* 0x0000010400a4a947 */ /* 0x002fea0003800000 */
.L_x_1496:
        /* <DEDUP_REMOVED lines=39> */
[----:B------:R-:W-:Y:S02]  /*1beb0*/  VIADD R6, R6, 0x6 ;  /* 0x0000000606067836 */ /* 0x000fe40000000000 */
        /* <DEDUP_REMOVED lines=24> */
[----:B------:R-:W-:Y:S01]  /*1c040*/  IADD3 R85, -R181, 0xb, RZ ;  /* 0x0000000bb5557810 */ /* 0x000fe20007ffe1ff */
[C---:B------:R-:W-:Y:S01]  /*1c050*/  FMUL.FTZ R73, R2.reuse, R77 ;  /* 0x0000004d02497220 */ /* 0x040fe20000410000 */
[C---:B------:R-:W-:Y:S01]  /*1c060*/  FMUL.FTZ R71, R2.reuse, R79 ;  /* 0x0000004f02477220 */ /* 0x040fe20000410000 */
[----:B------:R-:W-:Y:S01]  /*1c070*/  FMUL.FTZ R76, R2, R80 ;  /* 0x00000050024c7220 */ /* 0x000fe20000410000 */
[----:B------:R-:W-:-:S02]  /*1c080*/  IMAD.SHL.U32 R77, R5, 0x80, RZ ;  /* 0x00000080054d7824 */ /* 0x000fc400078e00ff */
        /* <DEDUP_REMOVED lines=69> */
[----:B------:R-:W-:-:S04]  /*1c4e0*/  @!P1 IMAD R6, R14, 0x8, R16 ;  /* 0x000000080e069824 */ /* 0x000fc800078e0210 */
        /* <DEDUP_REMOVED lines=37> */
[----:B--2---:R-:W-:-:S04]  /*1c740*/  IADD3 R7, -R170, 0x1, -R77 ;  /* 0x00000001aa077810 */ /* 0x004fc80007ffe94d */
        /* <DEDUP_REMOVED lines=18> */
.L_x_1502:
[----:B------:R-:W-:-:S05]  /*1c870*/  IMAD.U32 R152, RZ, RZ, UR29 ;  /* 0x0000001dff987e24 */ /* 0x000fca000f8e00ff */
[----:B------:R-:W-:-:S13]  /*1c880*/  ISETP.NE.AND P2, PT, R152, 0x1, PT ;  /* 0x000000019800780c */ /* 0x000fda0003f45270 */
[----:B------:R-:W0:Y:S02]  /*1c890*/  @P2 LDC.64 R6, c[0x0][0x9e8] ;  /* 0x00027a00ff062b82 */ /* 0x000e240000000a00 */
[----:B0-----:R-:W-:-:S05]  /*1c8a0*/  @P2 IMAD.HI.U32 R6, R87, R6, RZ ;  /* 0x0000000657062227 */ /* 0x001fca00078e00ff */
[----:B------:R-:W-:-:S07]  /*1c8b0*/  @P2 SHF.R.U32.HI R87, RZ, R7, R6 ;  /* 0x00000007ff572219 */ /* 0x000fce0000011606 */
.L_x_1503:
[----:B------:R-:W-:Y:S05]  /*1c8c0*/  BSYNC B0 ;  /* 0x0000000000007941 */ /* 0x000fea0003800000 */
.L_x_1501:
[----:B------:R-:W-:-:S04]  /*1c8d0*/  IMAD R87, R87, R152, -R77 ;  /* 0x0000009857577224 */ /* 0x000fc800078e0a4d */
[----:B------:R-:W-:-:S05]  /*1c8e0*/  IMAD.IADD R87, R87, 0x1, -R170 ;  /* 0x0000000157577824 */ /* 0x000fca00078e0aaa */
[----:B------:R-:W-:Y:S02]  /*1c8f0*/  VIADDMNMX R85, R87, R152, R85, PT ;  /* 0x0000009857557246 */ /* 0x000fe40003800155 */
[----:B------:R-:W-:-:S07]  /*1c900*/  VIMNMX R86, R86, R87, !PT ;  /* 0x0000005756567248 */ /* 0x000fce0007fe0100 */
.L_x_1500:
        /* <DEDUP_REMOVED lines=113> */
.L_x_1506:
[----:B------:R-:W-:-:S05]  /*1d020*/  IMAD.U32 R86, RZ, RZ, UR29 ;  /* 0x0000001dff567e24 */ /* 0x000fca000f8e00ff */
[----:B------:R-:W-:-:S13]  /*1d030*/  ISETP.NE.AND P3, PT, R86, 0x1, PT ;  /* 0x000000015600780c */ /* 0x000fda0003f65270 */
[----:B------:R-:W0:Y:S02]  /*1d040*/  @P3 LDC.64 R6, c[0x0][0x9e8] ;  /* 0x00027a00ff063b82 */ /* 0x000e240000000a00 */
[----:B0-----:R-:W-:-:S05]  /*1d050*/  @P3 IMAD.HI.U32 R6, R10, R6, RZ ;  /* 0x000000060a063227 */ /* 0x001fca00078e00ff */
[----:B------:R-:W-:-:S07]  /*1d060*/  @P3 SHF.R.U32.HI R10, RZ, R7, R6 ;  /* 0x00000007ff0a3219 */ /* 0x000fce0000011606 */
.L_x_1507:
[----:B------:R-:W-:Y:S05]  /*1d070*/  BSYNC B0 ;  /* 0x0000000000007941 */ /* 0x000fea0003800000 */
.L_x_1505:
[----:B------:R-:W-:-:S04]  /*1d080*/  IMAD R77, R10, R86, -R77 ;  /* 0x000000560a4d7224 */ /* 0x000fc800078e0a4d */
[----:B------:R-:W-:-:S05]  /*1d090*/  IMAD.IADD R77, R77, 0x1, -R170 ;  /* 0x000000014d4d7824 */ /* 0x000fca00078e0aaa */
[----:B------:R-:W-:Y:S02]  /*1d0a0*/  VIADDMNMX R83, R77, R86, R83, PT ;  /* 0x000000564d537246 */ /* 0x000fe40003800153 */
[----:B------:R-:W-:-:S07]  /*1d0b0*/  VIMNMX R84, R84, R77, !PT ;  /* 0x0000004d54547248 */ /* 0x000fce0007fe0100 */
.L_x_1504:
[C---:B------:R-:W-:Y:S01]  /*1d0c0*/  ISETP.GT.AND P3, PT, R84.reuse, 0x1, P2 ;  /* 0x000000015400780c */ /* 0x040fe20001764270 */
[----:B------:R-:W-:Y:S01]  /*1d0d0*/  UMOV UR41, UR28 ;  /* 0x0000001c00297c82 */ /* 0x000fe20008000000 */
[----:B------:R-:W-:Y:S01]  /*1d0e0*/  FMNMX.FTZ R6, R11, R13, !PT ;  /* 0x0000000d0b067209 */ /* 0x000fe20007810000 */
[----:B------:R-:W-:Y:S01]  /*1d0f0*/  IMAD.U32 R77, RZ, RZ, UR41 ;  /* 0x00000029ff4d7e24 */ /* 0x000fe2000f8e00ff */
        /* <DEDUP_REMOVED lines=128> */
[----:B------:R-:W-:Y:S01]  /*1d900*/  FSEL R7, R8, -INF , !P3 ;  /* 0xff80000008077808 */ /* 0x000fe20005800000 */
[----:B------:R-:W-:-:S01]  /*1d910*/  FFMA.FTZ R8, R10, R77, -8 ;  /* 0xc10000000a087423 */ /* 0x000fc2000001004d */
[----:B------:R-:W-:-:S02]  /*1d920*/  FSETP.NEU.FTZ.AND P3, PT, R10, -INF , PT ;  /* 0xff8000000a00780b */ /* 0x000fc40003f7d000 */
[----:B------:R-:W-:Y:S02]  /*1d930*/  FMNMX.FTZ R84, R7, R12, !PT ;  /* 0x0000000c07547209 */ /* 0x000fe40007810000 */
[----:B------:R-:W-:Y:S02]  /*1d940*/  FSEL R8, R8, RZ, P3 ;  /* 0x000000ff08087208 */ /* 0x000fe40001800000 */
[----:B------:R-:W-:-:S03]  /*1d950*/  FSEL R80, R80, -INF , !P2 ;  /* 0xff80000050507808 */ /* 0x000fc60005000000 */
        /* <DEDUP_REMOVED lines=40> */
[----:B------:R-:W-:Y:S01]  /*1dbe0*/  FFMA.FTZ R81, R81, UR41, -R8 ;  /* 0x0000002951517c23 */ /* 0x000fe20008010808 */
        /* <DEDUP_REMOVED lines=37> */
[----:B------:R-:W-:Y:S01]  /*1de40*/  FFMA.FTZ R77, R78, UR41, -R8 ;  /* 0x000000294e4d7c23 */ /* 0x000fe20008010808 */
[----:B------:R-:W-:-:S05]  /*1de50*/  FSEL R78, R10, RZ, P3 ;  /* 0x000000ff0a4e7208 */ /* 0x000fca0001800000 */
[----:B------:R0:W-:Y:S01]  /*1de60*/  MUFU.EX2 R8, R82 ;  /* 0x0000005200087308 */ /* 0x0001e20000000800 */
[----:B------:R-:W1:Y:S01]  /*1de70*/  SHFL.BFLY PT, R84, R11, 0x1, 0x1f ;  /* 0x0c201f000b547f89 */ /* 0x000e6200000e0000 */
[----:B------:R-:W-:-:S04]  /*1de80*/  FADD.FTZ R78, -R78, R13 ;  /* 0x0000000d4e4e7221 */ /* 0x000fc80000010100 */
[----:B------:R-:W-:Y:S02]  /*1de90*/  FMUL.FTZ R13, R78, UR41 ;  /* 0x000000294e0d7c20 */ /* 0x000fe40008410000 */
[----:B------:R-:W-:Y:S08]  /*1dea0*/  MUFU.EX2 R48, R48 ;  /* 0x0000003000307308 */ /* 0x000ff00000000800 */
[----:B------:R-:W2:Y:S08]  /*1deb0*/  MUFU.EX2 R13, R13 ;  /* 0x0000000d000d7308 */ /* 0x000eb00000000800 */
[----:B------:R-:W-:Y:S01]  /*1dec0*/  MUFU.EX2 R49, R49 ;  /* 0x0000003100317308 */ /* 0x000fe20000000800 */
[----:B-1----:R-:W-:Y:S01]  /*1ded0*/  FMNMX.FTZ R11, R11, R84, !PT ;  /* 0x000000540b0b7209 */ /* 0x002fe20007810000 */
[----:B------:R-:W-:-:S03]  /*1dee0*/  IMAD.U32 R84, RZ, RZ, UR41 ;  /* 0x00000029ff547e24 */ /* 0x000fc6000f8e00ff */
[C---:B------:R-:W-:Y:S01]  /*1def0*/  FSETP.NEU.FTZ.AND P2, PT, R11.reuse, -INF , PT ;  /* 0xff8000000b00780b */ /* 0x040fe20003f5d000 */
[----:B------:R-:W-:-:S02]  /*1df00*/  FFMA.FTZ R83, R11, R84, -8 ;  /* 0xc10000000b537423 */ /* 0x000fc40000010054 */
[----:B------:R-:W-:Y:S03]  /*1df10*/  MUFU.EX2 R52, R52 ;  /* 0x0000003400347308 */ /* 0x000fe60000000800 */
[----:B------:R-:W-:Y:S02]  /*1df20*/  FSEL R78, R83, RZ, P2 ;  /* 0x000000ff534e7208 */ /* 0x000fe40001000000 */
[----:B------:R-:W-:-:S03]  /*1df30*/  FSEL R83, R11, RZ, P2 ;  /* 0x000000ff0b537208 */ /* 0x000fc60001000000 */
[--C-:B0-----:R-:W-:Y:S01]  /*1df40*/  FFMA.FTZ R82, R9, UR41, -R78.reuse ;  /* 0x0000002909527c23 */ /* 0x101fe2000801084e */
        /* <DEDUP_REMOVED lines=10> */
[----:B------:R-:W-:-:S01]  /*1dff0*/  FADD.FTZ R83, -R83, R12 ;  /* 0x0000000c53537221 */ /* 0x000fc20000010100 */
[--C-:B------:R-:W-:Y:S01]  /*1e000*/  FFMA.FTZ R39, R42, UR41, -R78.reuse ;  /* 0x000000292a277c23 */ /* 0x100fe2000801084e */
        /* <DEDUP_REMOVED lines=24> */
[----:B--2---:R-:W-:-:S04]  /*1e190*/  FFMA.FTZ R80, R13, R3, R6 ;  /* 0x000000030d507223 */ /* 0x004fc80000010006 */
[----:B------:R-:W1:Y:S01]  /*1e1a0*/  MUFU.EX2 R9, R9 ;  /* 0x0000000900097308 */ /* 0x000e620000000800 */
[----:B------:R-:W-:-:S04]  /*1e1b0*/  FADD.FTZ R83, R15, R80 ;  /* 0x000000500f537221 */ /* 0x000fc80000010000 */
[----:B------:R-:W-:-:S03]  /*1e1c0*/  FADD.FTZ R80, R24, R83 ;  /* 0x0000005318507221 */ /* 0x000fc60000010000 */
[----:B------:R-:W2:Y:S01]  /*1e1d0*/  MUFU.EX2 R20, R20 ;  /* 0x0000001400147308 */ /* 0x000ea20000000800 */
[----:B0-----:R-:W-:-:S04]  /*1e1e0*/  FFMA.FTZ R3, R46, R0, R7 ;  /* 0x000000002e037223 */ /* 0x001fc80000010007 */
[----:B------:R-:W-:-:S03]  /*1e1f0*/  FADD.FTZ R0, R82, R3 ;  /* 0x0000000352007221 */ /* 0x000fc60000010000 */
[----:B------:R-:W0:Y:S01]  /*1e200*/  MUFU.EX2 R21, R21 ;  /* 0x0000001500157308 */ /* 0x000e220000000800 */
[----:B-1----:R-:W-:-:S07]  /*1e210*/  FADD.FTZ R3, R9, R0 ;  /* 0x0000000009037221 */ /* 0x002fce0000010000 */
[----:B------:R-:W1:Y:S01]  /*1e220*/  MUFU.EX2 R26, R26 ;  /* 0x0000001a001a7308 */ /* 0x000e620000000800 */
[----:B--2---:R-:W-:-:S07]  /*1e230*/  FADD.FTZ R0, R20, R3 ;  /* 0x0000000314007221 */ /* 0x004fce0000010000 */
[----:B------:R-:W2:Y:S01]  /*1e240*/  MUFU.EX2 R27, R27 ;  /* 0x0000001b001b7308 */ /* 0x000ea20000000800 */
[----:B0-----:R-:W-:-:S07]  /*1e250*/  FADD.FTZ R3, R21, R0 ;  /* 0x0000000015037221 */ /* 0x001fce0000010000 */
[----:B------:R0:W-:Y:S01]  /*1e260*/  MUFU.EX2 R50, R51 ;  /* 0x0000003300327308 */ /* 0x0001e20000000800 */
[----:B-1----:R-:W-:-:S07]  /*1e270*/  FADD.FTZ R0, R26, R3 ;  /* 0x000000031a007221 */ /* 0x002fce0000010000 */
[----:B------:R-:W1:Y:S01]  /*1e280*/  MUFU.EX2 R30, R30 ;  /* 0x0000001e001e7308 */ /* 0x000e620000000800 */
[----:B0-----:R-:W-:-:S01]  /*1e290*/  FADD.FTZ R51, R25, R80 ;  /* 0x0000005019337221 */ /* 0x001fc20000010000 */
[----:B--2---:R-:W-:-:S03]  /*1e2a0*/  FADD.FTZ R3, R27, R0 ;  /* 0x000000001b037221 */ /* 0x004fc60000010000 */
[----:B------:R-:W-:-:S03]  /*1e2b0*/  FADD.FTZ R80, R28, R51 ;  /* 0x000000331c507221 */ /* 0x000fc60000010000 */
[----:B------:R-:W0:Y:S01]  /*1e2c0*/  MUFU.EX2 R31, R31 ;  /* 0x0000001f001f7308 */ /* 0x000e220000000800 */
[----:B------:R-:W-:-:S04]  /*1e2d0*/  FADD.FTZ R51, R29, R80 ;  /* 0x000000501d337221 */ /* 0x000fc80000010000 */
[----:B------:R-:W-:-:S03]  /*1e2e0*/  FADD.FTZ R80, R32, R51 ;  /* 0x0000003320507221 */ /* 0x000fc60000010000 */
[----:B------:R-:W2:Y:S01]  /*1e2f0*/  MUFU.EX2 R34, R34 ;  /* 0x0000002200227308 */ /* 0x000ea20000000800 */
[----:B------:R-:W-:-:S01]  /*1e300*/  FADD.FTZ R51, R33, R80 ;  /* 0x0000005021337221 */ /* 0x000fc20000010000 */
[----:B-1----:R-:W-:-:S03]  /*1e310*/  FADD.FTZ R0, R30, R3 ;  /* 0x000000031e007221 */ /* 0x002fc60000010000 */
[----:B------:R-:W-:-:S03]  /*1e320*/  FADD.FTZ R80, R36, R51 ;  /* 0x0000003324507221 */ /* 0x000fc60000010000 */
        /* <DEDUP_REMOVED lines=25> */
[----:B-1----:R-:W-:-:S04]  /*1e4c0*/  FADD.FTZ R3, R47, R0 ;  /* 0x000000002f037221 */ /* 0x002fc80000010000 */
[----:B------:R-:W-:-:S03]  /*1e4d0*/  FADD.FTZ R3, R50, R3 ;  /* 0x0000000332037221 */ /* 0x000fc60000010000 */
        /* <DEDUP_REMOVED lines=52> */
[----:B--2---:R-:W-:-:S01]  /*1e820*/  FADD.FTZ R51, R79, R80 ;  /* 0x000000504f337221 */ /* 0x004fc20000010000 */
[----:B-1----:R-:W-:-:S03]  /*1e830*/  FADD.FTZ R3, R81, R0 ;  /* 0x0000000051037221 */ /* 0x002fc60000010000 */
[----:B0-----:R-:W-:Y:S01]  /*1e840*/  FADD.FTZ R0, R78, R51 ;  /* 0x000000334e007221 */ /* 0x001fe20000010000 */
[----:B------:R-:W-:Y:S06]  /*1e850*/  @!P0 BRA `(.L_x_1508) ;  /* 0x0000000000048947 */ /* 0x000fec0003800000 */
[----:B------:R-:W-:Y:S01]  /*1e860*/  BPT.TRAP 0x1 ;  /* 0x000000040000795c */ /* 0x000fe20000300000 */
.L_x_1508:
[----:B------:R-:W-:Y:S01]  /*1e870*/  F2FP.SATFINITE.E4M3.F32.PACK_AB_MERGE_C R24, R25, R24, RZ ;  /* 0x000000181918723e */ /* 0x000fe200048070ff */
[----:B------:R-:W-:Y:S01]  /*1e880*/  FMUL.FTZ R88, R88, R13 ;  /* 0x0000000d58587220 */ /* 0x000fe20000410000 */
[----:B------:R-:W-:Y:S01]  /*1e890*/  F2FP.SATFINITE.E4M3.F32.PACK_AB_MERGE_C R9, R20, R9, RZ ;  /* 0x000000091409723e */ /* 0x000fe200048070ff */
[-C--:B------:R-:W-:Y:S01]  /*1e8a0*/  FMUL.FTZ R89, R89, R13.reuse ;  /* 0x0000000d59597220 */ /* 0x080fe20000410000 */
[----:B------:R-:W-:Y:S01]  /*1e8b0*/  F2FP.SATFINITE.E4M3.F32.PACK_AB_MERGE_C R164, R15, R6, R24 ;  /* 0x000000060fa4723e */ /* 0x000fe20004807018 */
[----:B------:R-:W-:Y:S01]  /*1e8c0*/  IMAD R6, R169, 0x8, R16 ;  /* 0x00000008a9067824 */ /* 0x000fe200078e0210 */
[----:B------:R-:W-:Y:S01]  /*1e8d0*/  ISETP.GT.AND P2, PT, R5, R180, PT ;  /* 0x000000b40500720c */ /* 0x000fe20003f44270 */
[----:B------:R-:W-:Y:S01]  /*1e8e0*/  FMUL.FTZ R92, R92, R13 ;  /* 0x0000000d5c5c7220 */ /* 0x000fe20000410000 */
[----:B------:R-:W-:Y:S01]  /*1e8f0*/  F2FP.SATFINITE.E4M3.F32.PACK_AB_MERGE_C R165, R82, R7, R9 ;  /* 0x0000000752a5723e */ /* 0x000fe20004807009 */
        /* <DEDUP_REMOVED lines=8> */
[-C--:B------:R-:W-:Y:S01]  /*1e980*/  FMUL.FTZ R97, R97, R13.reuse ;  /* 0x0000000d61617220 */ /* 0x080fe20000410000 */
[----:B------:R-:W-:Y:S01]  /*1e990*/  F2FP.SATFINITE.E4M3.F32.PACK_AB_MERGE_C R40, R41, R40, RZ ;  /* 0x000000282928723e */ /* 0x000fe200048070ff */
[----:B------:R-:W-:Y:S01]  /*1e9a0*/  FMUL.FTZ R100, R100, R13 ;  /* 0x0000000d64647220 */ /* 0x000fe20000410000 */
        /* <DEDUP_REMOVED lines=17> */
[----:B------:R-:W-:Y:S01]  /*1eac0*/  FMUL.FTZ R116, R116, R13 ;  /* 0x0000000d74747220 */ /* 0x000fe20000410000 */
[----:B------:R-:W-:Y:S01]  /*1ead0*/  F2FP.SATFINITE.E4M3.F32.PACK_AB_MERGE_C R78, R78, R79, RZ ;  /* 0x0000004f4e4e723e */ /* 0x000fe200048070ff */
        /* <DEDUP_REMOVED lines=70> */
.L_x_1490:
[----:B------:R-:W-:Y:S05]  /*1ef40*/  WARPSYNC.ALL ;  /* 0x0000000000007948 */ /* 0x000fea0003800000 */
[----:B------:R-:W-:Y:S06]  /*1ef50*/  BAR.ARV 0x8, 0x180 ;  /* 0x0206000000007b1d */ /* 0x000fec0000002000 */
[----:B------:R-:W-:Y:S05]  /*1ef60*/  @!P0 BRA `(.L_x_1510) ;  /* 0x0000000000048947 */ /* 0x000fea0003800000 */
[----:B------:R-:W-:Y:S01]  /*1ef70*/  BPT.TRAP 0x1 ;  /* 0x000000040000795c */ /* 0x000fe20000300000 */
.L_x_1510:
[----:B------:R-:W-:Y:S01]  /*1ef80*/  IMAD R13, R169, 0x8, R16 ;  /* 0x00000008a90d7824 */ /* 0x000fe200078e0210 */
[----:B------:R-:W-:-:S04]  /*1ef90*/  SHF.L.U32 R2, R18, 0x1f, RZ ;  /* 0x0000001f12027819 */ /* 0x000fc800000006ff */
[----:B------:R0:W1:Y:S01]  /*1efa0*/  SYNCS.PHASECHK.TRANS64.TRYWAIT P1, [R13+URZ+0x22850], R2 ;  /* 0x022850020d0075a7 */ /* 0x000062000802017f */
[----:B------:R-:W-:Y:S05]  /*1efb0*/  @!P0 BRA `(.L_x_1511) ;  /* 0x0000000000048947 */ /* 0x000fea0003800000 */
[----:B------:R-:W-:Y:S01]  /*1efc0*/  BPT.TRAP 0x1 ;  /* 0x000000040000795c */ /* 0x000fe20000300000 */
.L_x_1511:
[----:B------:R-:W-:-:S05]  /*1efd0*/  VIADD R16, R16, 0x400 ;  /* 0x0000040010107836 */ /* 0x000fca0000000000 */
[----:B------:R-:W-:-:S04]  /*1efe0*/  SHF.R.U32.HI R16, RZ, 0x4, R16 ;  /* 0x00000004ff107819 */ /* 0x000fc80000011610 */
[----:B------:R-:W-:-:S04]  /*1eff0*/  LOP3.LUT R16, R16, 0x3fff, RZ, 0xc0, !PT ;  /* 0x00003fff10107812 */ /* 0x000fc800078ec0ff */
[----:B------:R-:W-:Y:S01]  /*1f000*/  LOP3.LUT R16, R16, 0x10000, RZ, 0xfc, !PT ;  /* 0x0001000010107812 */ /* 0x000fe200078efcff */
[----:B-1----:R-:W-:Y:S06]  /*1f010*/  @P1 BRA `(.L_x_1512) ;  /* 0x0000000000081947 */ /* 0x002fec0003800000 */
[----:B------:R-:W1:Y:S02]  /*1f020*/  SYNCS.PHASECHK.TRANS64.TRYWAIT P1, [R13+URZ+0x22850], R2 ;  /* 0x022850020d0075a7 */ /* 0x000e64000802017f */
[----:B-1----:R-:W-:Y:S05]  /*1f030*/  @!P1 BRA `(.L_x_1513) ;  /* 0x000000d000b89947 */ /* 0x002fea0003800000 */
.L_x_1512:
[----:B------:R-:W-:Y:S01]  /*1f040*/  IMAD R4, R169, 0x400, R16 ;  /* 0x00000400a9047824 */ /* 0x000fe200078e0210 */
[----:B------:R-:W-:Y:S05]  /*1f050*/  WARPSYNC.ALL ;  /* 0x0000000000007948 */ /* 0x000fea0003800000 */
[----:B------:R-:W-:Y:S01]  /*1f060*/  IMAD.MOV.U32 R5, RZ, RZ, 0x40000040 ;  /* 0x40000040ff057424 */ /* 0x000fe200078e00ff */
[----:B------:R-:W-:Y:S01]  /*1f070*/  R2UR UR6, R4 ;  /* 0x00000000040672ca */ /* 0x000fe200000e0000 */
[----:B------:R-:W-:Y:S01]  /*1f080*/  WARPGROUP.ARRIVE ;  /* 0x00000000000079c5 */ /* 0x000fe20000000000 */
[----:B------:R-:W-:Y:S02]  /*1f090*/  ULDC.64 UR4, c[0x0][0x9a0] ;  /* 0x0002680000047ab9 */ /* 0x000fe40000000a00 */
[----:B------:R-:W-:-:S02]  /*1f0a0*/  R2UR UR7, R5 ;  /* 0x00000000050772ca */ /* 0x000fc400000e0000 */
[----:B------:R-:W-:-:S04]  /*1f0b0*/  ISETP.NE.U32.AND P1, PT, RZ, UR4, PT ;  /* 0x00000004ff007c0c */ /* 0x000fc8000bf25070 */
[----:B------:R-:W-:-:S07]  /*1f0c0*/  ISETP.NE.AND.EX P1, PT, RZ, UR5, PT, P1 ;  /* 0x00000005ff007c0c */ /* 0x000fce000bf25310 */
[----:B------:R-:W-:Y:S06]  /*1f0d0*/  QGMMA.64x128x32.F32.E4M3.E4M3 R88, R164, gdesc[UR4], R88, gsb0 ;  /* 0x01e00004a4587df3 */ /* 0x000fec0008000858 */
[----:B------:R-:W0:Y:S01]  /*1f0e0*/  @P1 LDC.64 R6, c[0x0][0x9c8] ;  /* 0x00027200ff061b82 */ /* 0x000e220000000a00 */
[----:B------:R-:W-:-:S07]  /*1f0f0*/  @P1 SHF.R.S32.HI R5, RZ, 0x1f, R183 ;  /* 0x0000001fff051819 */ /* 0x000fce00000114b7 */
[----:B------:R-:W2:Y:S01]  /*1f100*/  @P1 LDC.64 R8, c[0x0][0x9d0] ;  /* 0x00027400ff081b82 */ /* 0x000ea20000000a00 */
[----:B01----:R-:W-:-:S04]  /*1f110*/  @P1 IMAD R2, R5, R6, RZ ;  /* 0x0000000605021224 */ /* 0x003fc800078e02ff */
[C---:B------:R-:W-:Y:S02]  /*1f120*/  @P1 IMAD R5, R183.reuse, R7, R2 ;  /* 0x00000007b7051224 */ /* 0x040fe400078e0202 */
[----:B------:R-:W-:-:S04]  /*1f130*/  @P1 IMAD.WIDE.U32 R6, R183, R6, RZ ;  /* 0x00000006b7061225 */ /* 0x000fc800078e00ff */
[----:B------:R-:W-:Y:S01]  /*1f140*/  IMAD.MOV.U32 R2, RZ, RZ, 0x3f800000 ;  /* 0x3f800000ff027424 */ /* 0x000fe200078e00ff */
[----:B------:R-:W-:-:S03]  /*1f150*/  @P1 IADD3 R7, R7, R5, RZ ;  /* 0x0000000507071210 */ /* 0x000fc60007ffe0ff */
[----:B--2---:R-:W-:-:S04]  /*1f160*/  @P1 IMAD.WIDE.U32 R6, R192, R8, R6 ;  /* 0x00000008c0061225 */ /* 0x004fc800078e0006 */
[----:B------:R-:W-:Y:S01]  /*1f170*/  @P1 IMAD R9, R192, R9, R7 ;  /* 0x00000009c0091224 */ /* 0x000fe200078e0207 */
[----:B------:R-:W-:Y:S01]  /*1f180*/  @P1 LEA R8, P2, R6, UR4, 0x2 ;  /* 0x0000000406081c11 */ /* 0x000fe2000f8410ff */
[----:B------:R-:W-:-:S03]  /*1f190*/  IMAD.MOV.U32 R7, RZ, RZ, 0x40000040 ;  /* 0x40000040ff077424 */ /* 0x000fc600078e00ff */
[----:B------:R-:W-:Y:S01]  /*1f1a0*/  @P1 LEA.HI.X R9, R6, UR5, R9, 0x2, P2 ;  /* 0x0000000506091c11 */ /* 0x000fe200090f1409 */
[----:B------:R-:W-:Y:S01]  /*1f1b0*/  VIADD R6, R4, 0x2 ;  /* 0x0000000204067836 */ /* 0x000fe20000000000 */
[----:B------:R-:W-:-:S03]  /*1f1c0*/  R2UR UR7, R7 ;  /* 0x00000000070772ca */ /* 0x000fc600000e0000 */
[----:B------:R0:W2:Y:S01]  /*1f1d0*/  @P1 LDG.E R2, desc[UR42][R8.64] ;  /* 0x0000002a08021981 */ /* 0x0000a2000c1e1900 */
[----:B------:R-:W-:Y:S01]  /*1f1e0*/  R2UR UR6, R6 ;  /* 0x00000000060672ca */ /* 0x000fe200000e0000 */
[----:B------:R-:W-:Y:S02]  /*1f1f0*/  WARPGROUP.DEPBAR.LE gsb0, 0x0 ;  /* 0x00008000000079c5 */ /* 0x000fe40000010000 */
[----:B------:R-:W-:-:S10]  /*1f200*/  WARPGROUP.ARRIVE ;  /* 0x00000000000079c5 */ /* 0x000fd40000000000 */
[----:B------:R-:W-:Y:S01]  /*1f210*/  QGMMA.64x128x32.F32.E4M3.E4M3 R88, R160, gdesc[UR4], R88, gsb0 ;  /* 0x01e00004a0587df3 */ /* 0x000fe20008000858 */
[----:B------:R-:W-:Y:S02]  /*1f220*/  VIADD R6, R4, 0x4 ;  /* 0x0000000404067836 */ /* 0x000fe40000000000 */
[----:B------:R-:W-:-:S03]  /*1f230*/  IMAD.MOV.U32 R7, RZ, RZ, 0x40000040 ;  /* 0x40000040ff077424 */ /* 0x000fc600078e00ff */
[----:B------:R-:W-:Y:S02]  /*1f240*/  R2UR UR6, R6 ;  /* 0x00000000060672ca */ /* 0x000fe400000e0000 */
[----:B------:R-:W-:Y:S01]  /*1f250*/  R2UR UR7, R7 ;  /* 0x00000000070772ca */ /* 0x000fe200000e0000 */
[----:B------:R-:W-:Y:S02]  /*1f260*/  VIADD R4, R4, 0x6 ;  /* 0x0000000604047836 */ /* 0x000fe40000000000 */
[----:B------:R-:W-:Y:S01]  /*1f270*/  IMAD.MOV.U32 R5, RZ, RZ, 0x40000040 ;  /* 0x40000040ff057424 */ /* 0x000fe200078e00ff */
        /* <DEDUP_REMOVED lines=38> */
[-C--:B--2---:R-:W-:Y:S01]  /*1f4e0*/  FMUL.FTZ R3, R3, R2.reuse ;  /* 0x0000000203037220 */ /* 0x084fe20000410000 */
[----:B---3--:R-:W-:Y:S01]  /*1f4f0*/  FMUL.FTZ R7, R7, R2 ;  /* 0x0000000207077220 */ /* 0x008fe20000410000 */
[----:B------:R-:W-:-:S02]  /*1f500*/  WARPGROUP.DEPBAR.LE gsb0, 0x0 ;  /* 0x00008000000079c5 */ /* 0x000fc40000010000 */
[----:B------:R-:W-:Y:S05]  /*1f510*/  @!P0 BRA `(.L_x_1514) ;  /* 0x0000000000048947 */ /* 0x000fea0003800000 */
[----:B------:R-:W-:Y:S01]  /*1f520*/  BPT.TRAP 0x1 ;  /* 0x000000040000795c */ /* 0x000fe20000300000 */
.L_x_1514:
[----:B------:R-:W-:Y:S02]  /*1f530*/  VIADD R0, R13, 0x22860 ;  /* 0x000228600d007836 */ /* 0x000fe40000000000 */
[-C--:B------:R-:W-:Y:S01]  /*1f540*/  FMUL.FTZ R12, R112, R3.reuse ;  /* 0x00000003700c7220 */ /* 0x080fe20000410000 */
[----:B------:R-:W-:Y:S02]  /*1f550*/  IMAD.U32 R5, RZ, RZ, UR38 ;  /* 0x00000026ff057e24 */ /* 0x000fe4000f8e00ff */
[-C--:B------:R-:W-:Y:S01]  /*1f560*/  FMUL.FTZ R44, R88, R3.reuse ;  /* 0x00000003582c7220 */ /* 0x080fe20000410000 */
[----:B------:R-:W-:Y:S02]  /*1f570*/  VIADD R169, R169, 0x1 ;  /* 0x00000001a9a97836 */ /* 0x000fe40000000000 */
[-C--:B------:R-:W-:Y:S01]  /*1f580*/  FMUL.FTZ R36, R93, R3.reuse ;  /* 0x000000035d247220 */ /* 0x080fe20000410000 */
[-C--:B------:R-:W-:Y:S01]  /*1f590*/  FMUL.FTZ R76, R96, R3.reuse ;  /* 0x00000003604c7220 */ /* 0x080fe20000410000 */
[----:B------:R-:W-:Y:S01]  /*1f5a0*/  PRMT R2, R5, 0x654, R0 ;  /* 0x0000065405027816 */ /* 0x000fe20000000000 */
[-C--:B------:R-:W-:Y:S01]  /*1f5b0*/  FMUL.FTZ R0, R120, R3.reuse ;  /* 0x0000000378007220 */ /* 0x080fe20000410000 */
[----:B------:R-:W-:Y:S01]  /*1f5c0*/  ISETP.NE.AND P1, PT, R169, 0x2, PT ;  /* 0x00000002a900780c */ /* 0x000fe20003f25270 */
        /* <DEDUP_REMOVED lines=64> */
[----:B-1----:R-:W-:-:S11]  /*1f9d0*/  SEL R169, R169, RZ, P1 ;  /* 0x000000ffa9a97207 */ /* 0x002fd60000800000 */
.L_x_1402:
[----:B------:R-:W-:Y:S05]  /*1f9e0*/  WARPSYNC.ALL ;  /* 0x0000000000007948 */ /* 0x000fea0003800000 */
[----:B------:R-:W1:Y:S08]  /*1f9f0*/  S2UR UR38, SR_CgaCtaId ;  /* 0x00000000002679c3 */ /* 0x000e700000008800 */
[----:B------:R-:W-:Y:S01]  /*1fa00*/  BAR.SYNC.DEFER_BLOCKING 0x5, 0x180 ;  /* 0x0146000000007b1d */ /* 0x000fe20000010000 */
[----:B------:R-:W-:-:S05]  /*1fa10*/  ISETP.NE.AND P1, PT, R198, RZ, PT ;  /* 0x000000ffc600720c */ /* 0x000fca0003f25270 */
[----:B------:R-:W-:Y:S01]  /*1fa20*/  UMOV UR4, 0x400 ;  /* 0x0000040000047882 */ /* 0x000fe20000000000 */
[----:B------:R-:W-:Y:S07]  /*1fa30*/  BSSY B0, `(.L_x_1515) ;  /* 0x00003ed000007945 */ /* 0x000fee0003800000 */
[----:B------:R-:W2:Y:S01]  /*1fa40*/  @!P1 LDC R198, c[0x0][0xad4] ;  /* 0x0002b500ffc69b82 */ /* 0x000ea20000000800 */
[----:B-1----:R-:W-:-:S06]  /*1fa50*/  ULEA UR4, UR38, UR4, 0x18 ;  /* 0x0000000426047291 */ /* 0x002fcc000f8ec03f */
[----:B------:R-:W-:-:S05]  /*1fa60*/  IMAD.U32 R16, RZ, RZ, UR4 ;  /* 0x00000004ff107e24 */ /* 0x000fca000f8e00ff */
[----:B------:R1:W3:Y:S01]  /*1fa70*/  LDS.128 R180, [R16+0x228d0] ;  /* 0x0228d00010b47984 */ /* 0x0002e20000000c00 */
[----:B------:R-:W-:Y:S06]  /*1fa80*/  BAR.ARV 0x4, 0x180 ;  /* 0x0106000000007b1d */ /* 0x000fec0000002000 */
[----:B------:R-:W-:Y:S05]  /*1fa90*/  @P0 BRA `(.L_x_1516) ;  /* 0x00000030007c0947 */ /* 0x000fea0003800000 */
[----:B------:R-:W4:Y:S01]  /*1faa0*/  LDL R8, [R1+0x30] ;  /* 0x0000300001087983 */ /* 0x000f220000100800 */
[----:B------:R-:W-:Y:S01]  /*1fab0*/  ULDC.64 UR4, c[0x4][0x40] ;  /* 0x0100100000047ab9 */ /* 0x000fe20000000a00 */
[----:B------:R-:W0:Y:S01]  /*1fac0*/  S2R R4, SR_TID.X ;  /* 0x0000000000047919 */ /* 0x000e220000002100 */
[----:B------:R-:W1:Y:S01]  /*1fad0*/  S2R R11, SR_SWINHI ;  /* 0x00000000000b7919 */ /* 0x000e620000002f00 */
[----:B0-----:R-:W-:Y:S01]  /*1fae0*/  IMAD.SHL.U32 R2, R4, 0x4, RZ ;  /* 0x0000000404027824 */ /* 0x001fe200078e00ff */
[----:B------:R-:W-:Y:S02]  /*1faf0*/  MOV R58, R16 ;  /* 0x00000010003a7202 */ /* 0x000fe40000000f00 */
[----:B-1----:R-:W-:Y:S02]  /*1fb00*/  MOV R59, R11 ;  /* 0x0000000b003b7202 */ /* 0x002fe40000000f00 */
[----:B------:R-:W-:-:S04]  /*1fb10*/  LOP3.LUT R2, R2, 0xc, RZ, 0xc0, !PT ;  /* 0x0000000c02027812 */ /* 0x000fc800078ec0ff */
[----:B------:R-:W-:-:S05]  /*1fb20*/  IADD3 R2, P0, R2, UR4, RZ ;  /* 0x0000000402027c10 */ /* 0x000fca000ff1e0ff */
[----:B------:R-:W-:Y:S01]  /*1fb30*/  IMAD.X R3, RZ, RZ, UR5, P0 ;  /* 0x00000005ff037e24 */ /* 0x000fe200080e06ff */
[----:B------:R-:W-:-:S04]  /*1fb40*/  LOP3.LUT P0, R4, R4, 0x3, RZ, 0xc0, !PT ;  /* 0x0000000304047812 */ /* 0x000fc8000780c0ff */
[----:B------:R0:W5:Y:S01]  /*1fb50*/  LDG.E.CONSTANT R7, desc[UR42][R2.64] ;  /* 0x0000002a02077981 */ /* 0x000162000c1e9900 */
[----:B------:R-:W-:-:S04]  /*1fb60*/  ISETP.EQ.OR P0, PT, R4, 0x3, !P0 ;  /* 0x000000030400780c */ /* 0x000fc80004702670 */
[----:B------:R-:W-:Y:S02]  /*1fb70*/  SEL R98, R44, R9, P0 ;  /* 0x000000092c627207 */ /* 0x000fe40000000000 */
[----:B------:R-:W-:Y:S02]  /*1fb80*/  SEL R13, R5, R36, P0 ;  /* 0x00000024050d7207 */ /* 0x000fe40000000000 */
[----:B------:R-:W-:Y:S02]  /*1fb90*/  SEL R44, R9, R44, P0 ;  /* 0x0000002c092c7207 */ /* 0x000fe40000000000 */
[----:B------:R-:W-:Y:S01]  /*1fba0*/  SEL R36, R36, R5, P0 ;  /* 0x0000000524247207 */ /* 0x000fe20000000000 */
[----:B------:R-:W-:Y:S01]  /*1fbb0*/  UMOV UR4, 0xffffffff ;  /* 0xffffffff00047882 */ /* 0x000fe20000000000 */
[----:B----4-:R-:W-:-:S03]  /*1fbc0*/  IMAD.WIDE R26, R8, 0x2, R58 ;  /* 0x00000002081a7825 */ /* 0x010fc600078e023a */
[C---:B------:R-:W-:Y:S02]  /*1fbd0*/  IADD3 R105, P5, R26.reuse, 0x4060, RZ ;  /* 0x000040601a697810 */ /* 0x040fe40007fbe0ff */
[C---:B------:R-:W-:Y:S02]  /*1fbe0*/  IADD3 R21, P1, R26.reuse, 0x4040, RZ ;  /* 0x000040401a157810 */ /* 0x040fe40007f3e0ff */
[----:B------:R-:W-:Y:S02]  /*1fbf0*/  LOP3.LUT R104, R105, 0x380, RZ, 0xc0, !PT ;  /* 0x0000038069687812 */ /* 0x000fe400078ec0ff */
[----:B------:R-:W-:Y:S02]  /*1fc00*/  LOP3.LUT R20, R21, 0x380, RZ, 0xc0, !PT ;  /* 0x0000038015147812 */ /* 0x000fe400078ec0ff */
[----:B0-----:R-:W-:Y:S02]  /*1fc10*/  IADD3 R3, P3, R26, 0x4000, RZ ;  /* 0x000040001a037810 */ /* 0x001fe40007f7e0ff */
[----:B------:R-:W-:-:S02]  /*1fc20*/  SHF.R.U64 R104, R104, 0x3, RZ ;  /* 0x0000000368687819 */ /* 0x000fc400000012ff */
[----:B------:R-:W-:Y:S02]  /*1fc30*/  SHF.R.U64 R20, R20, 0x3, RZ ;  /* 0x0000000314147819 */ /* 0x000fe400000012ff */
[----:B------:R-:W-:Y:S02]  /*1fc40*/  LOP3.LUT R10, R3, 0x380, RZ, 0xc0, !PT ;  /* 0x00000380030a7812 */ /* 0x000fe400078ec0ff */
[----:B------:R-:W-:Y:S01]  /*1fc50*/  LOP3.LUT R104, R104, R105, RZ, 0x3c, !PT ;  /* 0x0000006968687212 */ /* 0x000fe200078e3cff */
[--C-:B------:R-:W-:Y:S01]  /*1fc60*/  IMAD.X R105, RZ, RZ, R27.reuse, P5 ;  /* 0x000000ffff697224 */ /* 0x100fe200028e061b */
[----:B------:R-:W-:Y:S01]  /*1fc70*/  LOP3.LUT R20, R20, R21, RZ, 0x3c, !PT ;  /* 0x0000001514147212 */ /* 0x000fe200078e3cff */
[----:B------:R-:W-:Y:S01]  /*1fc80*/  IMAD.X R21, RZ, RZ, R27, P1 ;  /* 0x000000ffff157224 */ /* 0x000fe200008e061b */
[----:B------:R-:W-:Y:S02]  /*1fc90*/  SHF.R.U64 R10, R10, 0x3, RZ ;  /* 0x000000030a0a7819 */ /* 0x000fe400000012ff */
[----:B------:R-:W-:-:S02]  /*1fca0*/  IADD3 R15, P2, R26, 0x4020, RZ ;  /* 0x000040201a0f7810 */ /* 0x000fc40007f5e0ff */
[C---:B------:R-:W-:Y:S02]  /*1fcb0*/  IADD3 R11, P4, R26.reuse, 0x60, RZ ;  /* 0x000000601a0b7810 */ /* 0x040fe40007f9e0ff */
[C---:B------:R-:W-:Y:S02]  /*1fcc0*/  IADD3 R9, P5, R26.reuse, 0x40, RZ ;  /* 0x000000401a097810 */ /* 0x040fe40007fbe0ff */
[----:B------:R-:W-:Y:S02]  /*1fcd0*/  IADD3 R5, P1, R26, 0x20, RZ ;  /* 0x000000201a057810 */ /* 0x000fe40007f3e0ff */
[----:B------:R-:W-:Y:S02]  /*1fce0*/  LOP3.LUT R10, R10, R3, RZ, 0x3c, !PT ;  /* 0x000000030a0a7212 */ /* 0x000fe400078e3cff */
        /* <DEDUP_REMOVED lines=20> */
[----:B------:R-:W-:-:S02]  /*1fe30*/  MOV R104, R104 ;  /* 0x0000006800687202 */ /* 0x000fc40000000f00 */
[----:B------:R-:W-:Y:S02]  /*1fe40*/  MOV R108, R26 ;  /* 0x0000001a006c7202 */ /* 0x000fe40000000f00 */
[----:B------:R-:W-:Y:S02]  /*1fe50*/  MOV R103, R20 ;  /* 0x0000001400677202 */ /* 0x000fe40000000f00 */
[----:B------:R-:W-:Y:S02]  /*1fe60*/  MOV R102, R14 ;  /* 0x0000000e00667202 */ /* 0x000fe40000000f00 */
[----:B------:R-:W-:Y:S02]  /*1fe70*/  MOV R105, R10 ;  /* 0x0000000a00697202 */ /* 0x000fe40000000f00 */
[----:B------:R-:W-:Y:S02]  /*1fe80*/  MOV R107, R8 ;  /* 0x00000008006b7202 */ /* 0x000fe40000000f00 */
[----:B------:R-:W-:-:S02]  /*1fe90*/  MOV R106, R4 ;  /* 0x00000004006a7202 */ /* 0x000fc40000000f00 */
[----:B------:R-:W-:Y:S01]  /*1fea0*/  MOV R35, R2 ;  /* 0x0000000200237202 */ /* 0x000fe20000000f00 */
[----:B------:R-:W-:Y:S06]  /*1feb0*/  BRA.DIV UR4, `(.L_x_1517) ;  /* 0x000000c6042c7947 */ /* 0x000fec000b800000 */
[----:B------:R-:W-:Y:S01]  /*1fec0*/  SEL R2, R101, R100, P0 ;  /* 0x0000006465027207 */ /* 0x000fe20000000000 */
[----:B-----5:R-:W-:Y:S01]  /*1fed0*/  SHFL.IDX PT, R95, R13, R7, 0x1c1f ;  /* 0x001c1f070d5f7589 */ /* 0x020fe200000e0000 */
[----:B------:R-:W-:Y:S02]  /*1fee0*/  SEL R140, R37, R64, P0 ;  /* 0x00000040258c7207 */ /* 0x000fe40000000000 */
[----:B------:R-:W-:Y:S02]  /*1fef0*/  SEL R20, R64, R37, P0 ;  /* 0x0000002540147207 */ /* 0x000fe40000000000 */
[----:B------:R-:W-:Y:S01]  /*1ff00*/  SEL R148, R60, R109, P0 ;  /* 0x0000006d3c947207 */ /* 0x000fe20000000000 */
[----:B------:R-:W-:Y:S01]  /*1ff10*/  SHFL.IDX PT, R3, R140, R7, 0x1c1f ;  /* 0x001c1f078c037589 */ /* 0x000fe200000e0000 */
[----:B------:R-:W-:Y:S02]  /*1ff20*/  SEL R94, R109, R60, P0 ;  /* 0x0000003c6d5e7207 */ /* 0x000fe40000000000 */
[----:B------:R-:W-:-:S02]  /*1ff30*/  SEL R152, R100, R101, P0 ;  /* 0x0000006564987207 */ /* 0x000fc40000000000 */
[----:B------:R-:W-:Y:S02]  /*1ff40*/  SEL R60, R33, R72, P0 ;  /* 0x00000048213c7207 */ /* 0x000fe40000000000 */
[----:B------:R-:W-:Y:S02]  /*1ff50*/  SEL R24, R72, R33, P0 ;  /* 0x0000002148187207 */ /* 0x000fe40000000000 */
[----:B------:R-:W-:Y:S02]  /*1ff60*/  SEL R64, R70, R119, P0 ;  /* 0x0000007746407207 */ /* 0x000fe40000000000 */
[----:B------:R-:W-:Y:S02]  /*1ff70*/  SEL R26, R119, R70, P0 ;  /* 0x00000046771a7207 */ /* 0x000fe40000000000 */
[----:B------:R-:W-:Y:S02]  /*1ff80*/  LOP3.LUT R5, R7, 0x2, RZ, 0x3c, !PT ;  /* 0x0000000207057812 */ /* 0x000fe400078e3cff */
        /* <DEDUP_REMOVED lines=29> */
[----:B------:R-:W0:Y:S01]  /*20160*/  SHFL.IDX PT, R91, R152, R7, 0x1c1f ;  /* 0x001c1f07985b7589 */ /* 0x000e2200000e0000 */
        /* <DEDUP_REMOVED lines=14> */
[----:B------:R-:W1:Y:S01]  /*20250*/  SHFL.IDX PT, R44, R44, R5, 0x1c1f ;  /* 0x001c1f052c2c7589 */ /* 0x000e6200000e0000 */
[----:B------:R-:W-:-:S02]  /*20260*/  SEL R100, R50, R55, P0 ;  /* 0x0000003732647207 */ /* 0x000fc40000000000 */
[----:B------:R-:W-:Y:S01]  /*20270*/  SEL R56, R56, R51, P0 ;  /* 0x0000003338387207 */ /* 0x000fe20000000000 */
[----:B------:R-:W4:Y:S01]  /*20280*/  SHFL.IDX PT, R38, R38, R5, 0x1c1f ;  /* 0x001c1f0526267589 */ /* 0x000f2200000e0000 */
        /* <DEDUP_REMOVED lines=11> */
[----:B------:R-:W2:Y:S01]  /*20340*/  SHFL.IDX PT, R89, R32, R5, 0x1c1f ;  /* 0x001c1f0520597589 */ /* 0x000ea200000e0000 */
        /* <DEDUP_REMOVED lines=15> */
[----:B0-----:R-:W-:Y:S02]  /*20440*/  SEL R93, R91, R2, P0 ;  /* 0x000000025b5d7207 */ /* 0x001fe40000000000 */
[----:B------:R-:W-:Y:S01]  /*20450*/  SEL R91, R2, R91, P0 ;  /* 0x0000005b025b7207 */ /* 0x000fe20000000000 */
[----:B------:R-:W0:Y:S01]  /*20460*/  SHFL.IDX PT, R49, R76, R5, 0x1c1f ;  /* 0x001c1f054c317589 */ /* 0x000e2200000e0000 */
        /* <DEDUP_REMOVED lines=9> */
[----:B-1----:R-:W-:Y:S02]  /*20500*/  SEL R99, R97, R44, P0 ;  /* 0x0000002c61637207 */ /* 0x002fe40000000000 */
[----:B------:R-:W-:Y:S01]  /*20510*/  SEL R98, R95, R36, P0 ;  /* 0x000000245f627207 */ /* 0x000fe20000000000 */
[----:B------:R-:W-:Y:S01]  /*20520*/  SHFL.IDX PT, R39, R138, R7, 0x1c1f ;  /* 0x001c1f078a277589 */ /* 0x000fe200000e0000 */
[----:B----4-:R-:W-:-:S02]  /*20530*/  SEL R20, R21, R38, P0 ;  /* 0x0000002615147207 */ /* 0x010fc40000000000 */
[----:B--2---:R-:W-:Y:S01]  /*20540*/  SEL R85, R86, R89, P0 ;  /* 0x0000005956557207 */ /* 0x004fe20000000000 */
        /* <DEDUP_REMOVED lines=16> */
[----:B------:R0:W1:Y:S04]  /*20650*/  SHFL.IDX PT, R33, R94, R5, 0x1c1f ;  /* 0x001c1f055e217589 */ /* 0x00006800000e0000 */
[----:B------:R-:W2:Y:S04]  /*20660*/  SHFL.IDX PT, R122, R122, R5, 0x1c1f ;  /* 0x001c1f057a7a7589 */ /* 0x000ea800000e0000 */
[----:B------:R-:W4:Y:S01]  /*20670*/  SHFL.IDX PT, R120, R120, R5, 0x1c1f ;  /* 0x001c1f0578787589 */ /* 0x000f2200000e0000 */
[----:B0-----:R-:W-:-:S03]  /*20680*/  SEL R94, R92, R49, P0 ;  /* 0x000000315c5e7207 */ /* 0x001fc60000000000 */
[----:B------:R-:W-:Y:S01]  /*20690*/  SHFL.IDX PT, R114, R114, R5, 0x1c1f ;  /* 0x001c1f0572727589 */ /* 0x000fe200000e0000 */
[----:B------:R-:W-:-:S03]  /*206a0*/  SEL R92, R49, R92, P0 ;  /* 0x0000005c315c7207 */ /* 0x000fc60000000000 */
[----:B------:R-:W-:Y:S04]  /*206b0*/  SHFL.IDX PT, R112, R112, R5, 0x1c1f ;  /* 0x001c1f0570707589 */ /* 0x000fe800000e0000 */
[----:B------:R-:W0:Y:S04]  /*206c0*/  SHFL.IDX PT, R110, R110, R5, 0x1c1f ;  /* 0x001c1f056e6e7589 */ /* 0x000e2800000e0000 */
[----:B------:R-:W3:Y:S01]  /*206d0*/  SHFL.IDX PT, R128, R78, R5, 0x1c1f ;  /* 0x001c1f054e807589 */ /* 0x000ee200000e0000 */
[----:B-1----:R-:W-:Y:S02]  /*206e0*/  SEL R76, R0, R33, P0 ;  /* 0x00000021004c7207 */ /* 0x002fe40000000000 */
[----:B------:R-:W-:Y:S01]  /*206f0*/  SEL R0, R33, R0, P0 ;  /* 0x0000000021007207 */ /* 0x000fe20000000000 */
[----:B------:R1:W3:Y:S01]  /*20700*/  SHFL.IDX PT, R130, R48, R5, 0x1c1f ;  /* 0x001c1f0530827589 */ /* 0x0002e200000e0000 */
[----:B--2---:R-:W-:-:S02]  /*20710*/  SEL R36, R37, R122, P0 ;  /* 0x0000007a25247207 */ /* 0x004fc40000000000 */
[----:B------:R-:W-:Y:S01]  /*20720*/  SEL R37, R122, R37, P0 ;  /* 0x000000257a257207 */ /* 0x000fe20000000000 */
[----:B------:R2:W3:Y:S01]  /*20730*/  SHFL.IDX PT, R124, R46, R5, 0x1c1f ;  /* 0x001c1f052e7c7589 */ /* 0x0004e200000e0000 */
[----:B----4-:R-:W-:Y:S02]  /*20740*/  SEL R38, R39, R120, P0 ;  /* 0x0000007827267207 */ /* 0x010fe40000000000 */
[----:B------:R-:W-:Y:S01]  /*20750*/  SEL R39, R120, R39, P0 ;  /* 0x0000002778277207 */ /* 0x000fe20000000000 */
[----:B------:R-:W4:Y:S01]  /*20760*/  SHFL.IDX PT, R56, R56, R5, 0x1c1f ;  /* 0x001c1f0538387589 */ /* 0x000f2200000e0000 */
[----:B-1----:R-:W-:-:S03]  /*20770*/  SEL R48, R77, R80, P0 ;  /* 0x000000504d307207 */ /* 0x002fc60000000000 */
[----:B------:R-:W1:Y:S01]  /*20780*/  SHFL.IDX PT, R96, R50, R5, 0x1c1f ;  /* 0x001c1f0532607589 */ /* 0x000e6200000e0000 */
[----:B------:R-:W-:Y:S02]  /*20790*/  SEL R77, R80, R77, P0 ;  /* 0x0000004d504d7207 */ /* 0x000fe40000000000 */
[----:B--2---:R-:W-:Y:S01]  /*207a0*/  SEL R46, R47, R82, P0 ;  /* 0x000000522f2e7207 */ /* 0x004fe20000000000 */
[----:B------:R-:W2:Y:S01]  /*207b0*/  SHFL.IDX PT, R61, R26, R5, 0x1c1f ;  /* 0x001c1f051a3d7589 */ /* 0x000ea200000e0000 */
[----:B------:R-:W-:Y:S02]  /*207c0*/  SEL R47, R82, R47, P0 ;  /* 0x0000002f522f7207 */ /* 0x000fe40000000000 */
[----:B0-----:R-:W-:Y:S01]  /*207d0*/  SEL R44, R45, R110, P0 ;  /* 0x0000006e2d2c7207 */ /* 0x001fe20000000000 */
[----:B------:R-:W0:Y:S01]  /*207e0*/  SHFL.IDX PT, R63, R24, R5, 0x1c1f ;  /* 0x001c1f05183f7589 */ /* 0x000e2200000e0000 */
[----:B---3--:R-:W-:Y:S02]  /*207f0*/  SEL R78, R79, R128, P0 ;  /* 0x000000804f4e7207 */ /* 0x008fe40000000000 */
[----:B------:R-:W-:Y:S01]  /*20800*/  SEL R45, R110, R45, P0 ;  /* 0x0000002d6e2d7207 */ /* 0x000fe20000000000 */
[----:B------:R-:W3:Y:S01]  /*20810*/  SHFL.IDX PT, R101, R54, R5, 0x1c1f ;  /* 0x001c1f0536657589 */ /* 0x000ee200000e0000 */
[----:B------:R-:W-:-:S02]  /*20820*/  SEL R80, R81, R130, P0 ;  /* 0x0000008251507207 */ /* 0x000fc40000000000 */
[----:B------:R-:W-:Y:S01]  /*20830*/  SEL R81, R130, R81, P0 ;  /* 0x0000005182517207 */ /* 0x000fe20000000000 */
[----:B------:R-:W3:Y:S01]  /*20840*/  SHFL.IDX PT, R109, R10, R5, 0x1c1f ;  /* 0x001c1f050a6d7589 */ /* 0x000ee200000e0000 */
[----:B------:R-:W-:Y:S02]  /*20850*/  SEL R82, R83, R124, P0 ;  /* 0x0000007c53527207 */ /* 0x000fe40000000000 */
[----:B------:R-:W-:Y:S01]  /*20860*/  SEL R79, R128, R79, P0 ;  /* 0x0000004f804f7207 */ /* 0x000fe20000000000 */
[----:B------:R0:W3:Y:S01]  /*20870*/  SHFL.IDX PT, R126, R42, R5, 0x1c1f ;  /* 0x001c1f052a7e7589 */ /* 0x0000e200000e0000 */
[----:B----4-:R-:W-:Y:S02]  /*20880*/  SEL R55, R9, R56, P0 ;  /* 0x0000003809377207 */ /* 0x010fe40000000000 */
[----:B------:R-:W-:Y:S01]  /*20890*/  SEL R83, R124, R83, P0 ;  /* 0x000000537c537207 */ /* 0x000fe20000000000 */
[----:B------:R4:W3:Y:S01]  /*208a0*/  SHFL.IDX PT, R116, R40, R5, 0x1c1f ;  /* 0x001c1f0528747589 */ /* 0x0008e200000e0000 */
[----:B-1----:R-:W-:-:S02]  /*208b0*/  SEL R57, R25, R96, P0 ;  /* 0x0000006019397207 */ /* 0x002fc40000000000 */
[----:B------:R-:W-:Y:S01]  /*208c0*/  SEL R64, R96, R25, P0 ;  /* 0x0000001960407207 */ /* 0x000fe20000000000 */
[----:B------:R1:W1:Y:S01]  /*208d0*/  SHFL.IDX PT, R118, R52, R5, 0x1c1f ;  /* 0x001c1f0534767589 */ /* 0x00026200000e0000 */
[----:B--2---:R-:W-:Y:S01]  /*208e0*/  SEL R65, R66, R61, P0 ;  /* 0x0000003d42417207 */ /* 0x004fe20000000000 */
[----:B------:R-:W-:Y:S01]  /*208f0*/  IMAD.MOV.U32 R96, RZ, RZ, RZ ;  /* 0x000000ffff607224 */ /* 0x000fe200078e00ff */
[----:B0-----:R-:W-:Y:S01]  /*20900*/  SEL R42, R43, R112, P0 ;  /* 0x000000702b2a7207 */ /* 0x001fe20000000000 */
[----:B------:R0:W2:Y:S01]  /*20910*/  SHFL.IDX PT, R62, R62, R7, 0x1c1f ;  /* 0x001c1f073e3e7589 */ /* 0x0000a200000e0000 */
[----:B------:R-:W-:Y:S02]  /*20920*/  SEL R67, R68, R63, P0 ;  /* 0x0000003f44437207 */ /* 0x000fe40000000000 */
[----:B----4-:R-:W-:Y:S01]  /*20930*/  SEL R40, R41, R114, P0 ;  /* 0x0000007229287207 */ /* 0x010fe20000000000 */
[----:B------:R0:W4:Y:S01]  /*20940*/  SHFL.IDX PT, R4, R4, R7, 0x1c1f ;  /* 0x001c1f0704047589 */ /* 0x00012200000e0000 */
[----:B---3--:R-:W-:-:S02]  /*20950*/  SEL R87, R88, R101, P0 ;  /* 0x0000006558577207 */ /* 0x008fc40000000000 */
[----:B------:R-:W-:Y:S01]  /*20960*/  SEL R41, R114, R41, P0 ;  /* 0x0000002972297207 */ /* 0x000fe20000000000 */
[----:B------:R0:W3:Y:S01]  /*20970*/  SHFL.IDX PT, R7, R8, R5, 0x1c1f ;  /* 0x001c1f0508077589 */ /* 0x0000e200000e0000 */
[----:B------:R-:W-:Y:S02]  /*20980*/  SEL R89, R90, R109, P0 ;  /* 0x0000006d5a597207 */ /* 0x000fe40000000000 */
[----:B------:R-:W-:Y:S01]  /*20990*/  SEL R43, R112, R43, P0 ;  /* 0x0000002b702b7207 */ /* 0x000fe20000000000 */
[----:B------:R0:W0:Y:S01]  /*209a0*/  SHFL.IDX PT, R14, R6, R5, 0x1c1f ;  /* 0x001c1f05060e7589 */ /* 0x00002200000e0000 */
[----:B------:R-:W-:Y:S02]  /*209b0*/  SEL R49, R31, R126, P0 ;  /* 0x0000007e1f317207 */ /* 0x000fe40000000000 */
[----:B------:R-:W-:Y:S02]  /*209c0*/  SEL R50, R126, R31, P0 ;  /* 0x0000001f7e327207 */ /* 0x000fe40000000000 */
[----:B------:R-:W-:-:S02]  /*209d0*/  SEL R51, R27, R116, P0 ;  /* 0x000000741b337207 */ /* 0x000fc40000000000 */
[----:B-1----:R-:W-:Y:S02]  /*209e0*/  SEL R52, R116, R27, P0 ;  /* 0x0000001b74347207 */ /* 0x002fe40000000000 */
[----:B------:R-:W-:Y:S02]  /*209f0*/  SEL R53, R29, R118, P0 ;  /* 0x000000761d357207 */ /* 0x000fe40000000000 */
[----:B------:R-:W-:Y:S02]  /*20a00*/  SEL R54, R118, R29, P0 ;  /* 0x0000001d76367207 */ /* 0x000fe40000000000 */
[----:B------:R-:W-:Y:S02]  /*20a10*/  SEL R56, R56, R9, P0 ;  /* 0x0000000938387207 */ /* 0x000fe40000000000 */
[----:B------:R-:W-:Y:S02]  /*20a20*/  SEL R68, R63, R68, P0 ;  /* 0x000000443f447207 */ /* 0x000fe40000000000 */
[----:B------:R-:W-:-:S02]  /*20a30*/  SEL R66, R61, R66, P0 ;  /* 0x000000423d427207 */ /* 0x000fc40000000000 */
[----:B------:R-:W-:Y:S02]  /*20a40*/  SEL R90, R109, R90, P0 ;  /* 0x0000005a6d5a7207 */ /* 0x000fe40000000000 */
[----:B--234-:R-:W-:-:S07]  /*20a50*/  SEL R88, R101, R88, P0 ;  /* 0x0000005865587207 */ /* 0x01cfce0000000000 */
.L_x_1788:
[----:B------:R-:W-:Y:S05]  /*20a60*/  WARPSYNC.ALL ;  /* 0x0000000000007948 */ /* 0x000fea0003800000 */
[----:B------:R-:W-:Y:S01]  /*20a70*/  BAR.SYNC.DEFER_BLOCKING 0x1, 0x100 ;  /* 0x0044000000007b1d */ /* 0x000fe20000010000 */
[----:B------:R-:W-:Y:S02]  /*20a80*/  SEL R61, R4, R7, P0 ;  /* 0x00000007043d7207 */ /* 0x000fe40000000000 */
[----:B------:R-:W-:Y:S02]  /*20a90*/  SEL R63, R7, R4, P0 ;  /* 0x00000004073f7207 */ /* 0x000fe40000000000 */
[----:B------:R-:W-:-:S03]  /*20aa0*/  F2FP.BF16.F32.PACK_AB R4, R98, R99 ;  /* 0x000000636204723e */ /* 0x000fc600000010ff */
[----:B------:R-:W1:Y:S01]  /*20ab0*/  LDC.64 R100, c[0x0][0xc00] ;  /* 0x00030000ff647b82 */ /* 0x000e620000000a00 */
[----:B0-----:R-:W-:Y:S01]  /*20ac0*/  F2FP.BF16.F32.PACK_AB R5, R82, R49 ;  /* 0x000000315205723e */ /* 0x001fe200000010ff */
[----:B------:R-:W-:Y:S01]  /*20ad0*/  ULDC.64 UR4, c[0x0][0xc00] ;  /* 0x0003000000047ab9 */ /* 0x000fe20000000a00 */
[----:B------:R-:W-:Y:S01]  /*20ae0*/  F2FP.BF16.F32.PACK_AB R6, R95, R97 ;  /* 0x000000615f06723e */ /* 0x000fe200000010ff */
[----:B------:R-:W-:Y:S01]  /*20af0*/  ULDC.64 UR6, c[0x0][0xc08] ;  /* 0x0003020000067ab9 */ /* 0x000fe20000000a00 */
[----:B------:R-:W-:Y:S02]  /*20b00*/  F2FP.BF16.F32.PACK_AB R7, R83, R50 ;  /* 0x000000325307723e */ /* 0x000fe400000010ff */
[----:B------:R-:W-:Y:S02]  /*20b10*/  F2FP.BF16.F32.PACK_AB R8, R93, R94 ;  /* 0x0000005e5d08723e */ /* 0x000fe400000010ff */
[----:B------:R-:W-:Y:S02]  /*20b20*/  F2FP.BF16.F32.PACK_AB R9, R51, R53 ;  /* 0x000000353309723e */ /* 0x000fe400000010ff */
[----:B------:R-:W-:-:S02]  /*20b30*/  F2FP.BF16.F32.PACK_AB R10, R91, R92 ;  /* 0x0000005c5b0a723e */ /* 0x000fc400000010ff */
[----:B------:R-:W-:Y:S02]  /*20b40*/  F2FP.BF16.F32.PACK_AB R11, R52, R54 ;  /* 0x00000036340b723e */ /* 0x000fe400000010ff */
[----:B------:R-:W-:Y:S02]  /*20b50*/  SEL R60, R62, R14, P0 ;  /* 0x0000000e3e3c7207 */ /* 0x000fe40000000000 */
[----:B------:R-:W-:Y:S01]  /*20b60*/  SEL R62, R14, R62, P0 ;  /* 0x0000003e0e3e7207 */ /* 0x000fe20000000000 */
[----:B------:R-:W-:Y:S01]  /*20b70*/  STSM.16.M88.4 [R108], R4 ;  /* 0x000000046c007844 */ /* 0x000fe20000000200 */
[----:B------:R-:W-:Y:S02]  /*20b80*/  F2FP.BF16.F32.PACK_AB R12, R76, R2 ;  /* 0x000000024c0c723e */ /* 0x000fe400000010ff */
[----:B------:R-:W-:Y:S01]  /*20b90*/  F2FP.BF16.F32.PACK_AB R13, R55, R57 ;  /* 0x00000039370d723e */ /* 0x000fe200000010ff */
[----:B------:R-:W-:Y:S01]  /*20ba0*/  STSM.16.M88.4 [R35], R8 ;  /* 0x0000000823007844 */ /* 0x000fe20000000200 */
        /* <DEDUP_REMOVED lines=15> */
[----:B------:R-:W-:Y:S01]  /*20ca0*/  F2FP.BF16.F32.PACK_AB R34, R43, R45 ;  /* 0x0000002d2b22723e */ /* 0x000fe200000010ff */
[----:B-1----:R-:W-:Y:S01]  /*20cb0*/  IMAD.WIDE R12, R199, 0x4, R100 ;  /* 0x00000004c70c7825 */ /* 0x002fe200078e0264 */
[----:B------:R-:W-:Y:S01]  /*20cc0*/  F2FP.BF16.F32.PACK_AB R35, R84, R86 ;  /* 0x000000565423723e */ /* 0x000fe200000010ff */
[----:B------:R-:W0:Y:S01]  /*20cd0*/  LDC R14, c[0x0][0xbe8] ;  /* 0x0002fa00ff0e7b82 */ /* 0x000e220000000800 */
        /* <DEDUP_REMOVED lines=10> */
[----:B------:R-:W-:-:S03]  /*20d80*/  ISETP.NE.U32.AND P3, PT, RZ, UR4, PT ;  /* 0x00000004ff007c0c */ /* 0x000fc6000bf65070 */
[----:B------:R1:W-:Y:S01]  /*20d90*/  STSM.16.M88.4 [R104], R8 ;  /* 0x0000000868007844 */ /* 0x0003e20000000200 */
[----:B------:R-:W-:Y:S01]  /*20da0*/  BAR.SYNC.DEFER_BLOCKING 0x1, 0x100 ;  /* 0x0044000000007b1d */ /* 0x000fe20000010000 */
[----:B------:R-:W-:-:S13]  /*20db0*/  ISETP.NE.AND.EX P3, PT, RZ, UR5, PT, P3 ;  /* 0x00000005ff007c0c */ /* 0x000fda000bf65330 */
[----:B------:R-:W5:Y:S01]  /*20dc0*/  @P3 LDG.E R96, desc[UR42][R12.64] ;  /* 0x0000002a0c603981 */ /* 0x000f62000c1e1900 */
[----:B------:R-:W-:Y:S01]  /*20dd0*/  ISETP.NE.U32.AND P0, PT, RZ, UR6, PT ;  /* 0x00000006ff007c0c */ /* 0x000fe2000bf05070 */
[----:B------:R-:W-:Y:S01]  /*20de0*/  ULDC UR6, c[0x0][0xa88] ;  /* 0x0002a20000067ab9 */ /* 0x000fe20000000800 */
[----:B-1----:R-:W-:Y:S02]  /*20df0*/  IMAD.MOV.U32 R10, RZ, RZ, 0x9b8 ;  /* 0x000009b8ff0a7424 */ /* 0x002fe400078e00ff */
[----:B------:R-:W-:Y:S01]  /*20e00*/  ISETP.NE.AND.EX P0, PT, RZ, UR7, PT, P0 ;  /* 0x00000007ff007c0c */ /* 0x000fe2000bf05300 */
[----:B------:R-:W-:-:S12]  /*20e10*/  IMAD.U32 R25, RZ, RZ, UR6 ;  /* 0x00000006ff197e24 */ /* 0x000fd8000f8e00ff */
[----:B------:R-:W1:Y:S01]  /*20e20*/  @P0 LDC.64 R4, c[0x0][0xc08] ;  /* 0x00030200ff040b82 */ /* 0x000e620000000a00 */
[----:B------:R-:W-:-:S04]  /*20e30*/  ISETP.GT.AND P1, PT, R198, 0x1, PT ;  /* 0x00000001c600780c */ /* 0x000fc80003f24270 */
[----:B------:R-:W-:-:S04]  /*20e40*/  SEL R10, R10, 0x978, P1 ;  /* 0x000009780a0a7807 */ /* 0x000fc80000800000 */
[----:B------:R2:W3:Y:S08]  /*20e50*/  LDC.64 R6, c[0x0][R10+0x218] ;  /* 0x000086000a067b82 */ /* 0x0004f00000000a00 */
[----:B------:R2:W4:Y:S01]  /*20e60*/  LDC.64 R8, c[0x0][R10+0x228] ;  /* 0x00008a000a087b82 */ /* 0x0005220000000a00 */
[----:B-1----:R-:W-:-:S05]  /*20e70*/  @P0 IMAD.WIDE R4, R199, 0x4, R4 ;  /* 0x00000004c7040825 */ /* 0x002fca00078e0204 */
[----:B------:R1:W5:Y:S01]  /*20e80*/  @P0 LDG.E R25, desc[UR42][R4.64] ;  /* 0x0000002a04190981 */ /* 0x000362000c1e1900 */
[----:B0-----:R-:W-:Y:S01]  /*20e90*/  ISETP.NE.AND P2, PT, R14, 0x1, PT ;  /* 0x000000010e00780c */ /* 0x001fe20003f45270 */
[----:B-1----:R2:W0:Y:S01]  /*20ea0*/  LDC.64 R4, c[0x0][R10+0x220] ;  /* 0x000088000a047b82 */ /* 0x0024220000000a00 */
[----:B---3--:R-:W-:Y:S11]  /*20eb0*/  @P0 BRA `(.L_x_1518) ;  /* 0x0000000000100947 */ /* 0x008ff60003800000 */
[----:B------:R-:W-:Y:S05]  /*20ec0*/  @!P3 BRA `(.L_x_1518) ;  /* 0x00000000000cb947 */ /* 0x000fea0003800000 */
[----:B------:R-:W3:Y:S04]  /*20ed0*/  LDG.E R24, desc[UR42][R12.64] ;  /* 0x0000002a0c187981 */ /* 0x000ee8000c1e1900 */
[----:B-----5:R-:W3:Y:S02]  /*20ee0*/  LDG.E R25, desc[UR42][R12.64+0x4] ;  /* 0x0000042a0c197981 */ /* 0x020ee4000c1e1900 */
[----:B---3--:R-:W-:-:S07]  /*20ef0*/  IMAD.IADD R25, R25, 0x1, -R24 ;  /* 0x0000000119197824 */ /* 0x008fce00078e0a18 */
.L_x_1518:
[----:B------:R-:W3:Y:S01]  /*20f00*/  LDL R26, [R1+0x2c] ;  /* 0x00002c00011a7983 */ /* 0x000ee20000100800 */
[----:B--2---:R-:W1:Y:S01]  /*20f10*/  LDC.64 R10, c[0x0][R10+0x210] ;  /* 0x000084000a0a7b82 */ /* 0x004e620000000a00 */
[----:B------:R-:W-:Y:S01]  /*20f20*/  ISETP.NE.U32.AND P0, PT, RZ, UR4, PT ;  /* 0x00000004ff007c0c */ /* 0x000fe2000bf05070 */
[-C--:B------:R-:W-:Y:S01]  /*20f30*/  IMAD R29, R7, R192.reuse, RZ ;  /* 0x000000c0071d7224 */ /* 0x080fe200078e02ff */
[----:B------:R-:W-:Y:S01]  /*20f40*/  SHF.R.S32.HI R27, RZ, 0x1f, R199 ;  /* 0x0000001fff1b7819 */ /* 0x000fe200000114c7 */
[----:B------:R-:W-:Y:S01]  /*20f50*/  IMAD.WIDE.U32 R6, R6, R192, RZ ;  /* 0x000000c006067225 */ /* 0x000fe200078e00ff */
[----:B------:R-:W-:Y:S02]  /*20f60*/  ISETP.NE.AND.EX P0, PT, RZ, UR5, PT, P0 ;  /* 0x00000005ff007c0c */ /* 0x000fe4000bf05300 */
[----:B-----5:R-:W-:Y:S01]  /*20f70*/  SHF.R.S32.HI R100, RZ, 0x1f, R96 ;  /* 0x0000001fff647819 */ /* 0x020fe20000011460 */
[----:B------:R-:W2:Y:S01]  /*20f80*/  @P2 LDC R24, c[0x0][0xbec] ;  /* 0x0002fb00ff182b82 */ /* 0x000ea20000000800 */
[----:B------:R-:W-:Y:S01]  /*20f90*/  SEL R15, R199, RZ, !P0 ;  /* 0x000000ffc70f7207 */ /* 0x000fe20004000000 */
[----:B------:R-:W-:Y:S01]  /*20fa0*/  IMAD.IADD R35, R190, 0x1, R175 ;  /* 0x00000001be237824 */ /* 0x000fe200078e02af */
[----:B------:R-:W-:Y:S01]  /*20fb0*/  SEL R27, R27, RZ, !P0 ;  /* 0x000000ff1b1b7207 */ /* 0x000fe20004000000 */
[----:B------:R-:W-:-:S02]  /*20fc0*/  IMAD.IADD R7, R7, 0x1, R29 ;  /* 0x0000000107077824 */ /* 0x000fc400078e021d */
[----:B0-----:R-:W-:Y:S02]  /*20fd0*/  IMAD R5, R5, R15, RZ ;  /* 0x0000000f05057224 */ /* 0x001fe400078e02ff */
[----:B------:R-:W0:Y:S02]  /*20fe0*/  @P2 LDC R33, c[0x0][0xbf0] ;  /* 0x0002fc00ff212b82 */ /* 0x000e240000000800 */
[----:B------:R-:W-:Y:S01]  /*20ff0*/  IMAD R31, R4, R27, R5 ;  /* 0x0000001b041f7224 */ /* 0x000fe200078e0205 */
[----:B------:R-:W-:Y:S01]  /*21000*/  SEL R27, R200, RZ, P1 ;  /* 0x000000ffc81b7207 */ /* 0x000fe20000800000 */
[----:B------:R-:W-:-:S04]  /*21010*/  IMAD.WIDE.U32 R4, R4, R15, RZ ;  /* 0x0000000f04047225 */ /* 0x000fc800078e00ff */
[----:B------:R-:W1:Y:S01]  /*21020*/  LDC.64 R12, c[0x0][0xba8] ;  /* 0x0002ea00ff0c7b82 */ /* 0x000e620000000a00 */
[----:B------:R-:W-:Y:S01]  /*21030*/  IADD3 R6, P0, P3, R4, R6, R96 ;  /* 0x0000000604067210 */ /* 0x000fe20007b1e060 */
[----:B------:R-:W-:Y:S02]  /*21040*/  IMAD.IADD R31, R5, 0x1, R31 ;  /* 0x00000001051f7824 */ /* 0x000fe400078e021f */
[----:B------:R-:W-:Y:S02]  /*21050*/  IMAD.MOV.U32 R5, RZ, RZ, R35 ;  /* 0x000000ffff057224 */ /* 0x000fe400078e0023 */
[----:B----4-:R-:W-:Y:S01]  /*21060*/  IMAD R29, R9, R27, RZ ;  /* 0x0000001b091d7224 */ /* 0x010fe200078e02ff */
[----:B------:R-:W-:Y:S01]  /*21070*/  IADD3.X R7, R31, R7, R100, P0, P3 ;  /* 0x000000071f077210 */ /* 0x000fe200007e6464 */
[----:B--2---:R-:W-:-:S04]  /*21080*/  @P2 IMAD.HI.U32 R4, R35, R24, RZ ;  /* 0x0000001823042227 */ /* 0x004fc800078e00ff */
[----:B------:R-:W-:Y:S01]  /*21090*/  IMAD.WIDE.U32 R8, R8, R27, RZ ;  /* 0x0000001b08087225 */ /* 0x000fe200078e00ff */
[----:B0-----:R-:W-:-:S03]  /*210a0*/  @P2 SHF.R.U32.HI R5, RZ, R33, R4 ;  /* 0x00000021ff052219 */ /* 0x001fc60000011604 */
[----:B------:R-:W-:Y:S01]  /*210b0*/  IMAD.IADD R29, R9, 0x1, R29 ;  /* 0x00000001091d7824 */ /* 0x000fe200078e021d */
[----:B------:R-:W-:Y:S01]  /*210c0*/  IADD3 R8, P0, P3, R5, R6, R8 ;  /* 0x0000000605087210 */ /* 0x000fe20007b1e008 */
[--C-:B------:R-:W-:Y:S01]  /*210d0*/  IMAD.MOV R27, RZ, RZ, -R5.reuse ;  /* 0x000000ffff1b7224 */ /* 0x100fe200078e0a05 */
[----:B------:R-:W-:Y:S01]  /*210e0*/  SHF.R.S32.HI R4, RZ, 0x1f, R5 ;  /* 0x0000001fff047819 */ /* 0x000fe20000011405 */
[----:B-1----:R-:W0:Y:S02]  /*210f0*/  @!P1 LDC R12, c[0x0][0xb50] ;  /* 0x0002d400ff0c9b82 */ /* 0x002e240000000800 */
[----:B------:R-:W-:Y:S01]  /*21100*/  IMAD R5, R14, R27, R35 ;  /* 0x0000001b0e057224 */ /* 0x000fe200078e0223 */
[----:B------:R-:W-:-:S03]  /*21110*/  IADD3.X R9, R4, R7, R29, P0, P3 ;  /* 0x0000000704097210 */ /* 0x000fc600007e641d */
[-C--:B------:R-:W-:Y:S01]  /*21120*/  IMAD R4, R11, R5.reuse, RZ ;  /* 0x000000050b047224 */ /* 0x080fe200078e02ff */
[----:B------:R-:W-:Y:S01]  /*21130*/  SHF.R.S32.HI R7, RZ, 0x1f, R5 ;  /* 0x0000001fff077819 */ /* 0x000fe20000011405 */
[C---:B------:R-:W-:Y:S01]  /*21140*/  IMAD.WIDE.U32 R8, R10.reuse, R5, R8 ;  /* 0x000000050a087225 */ /* 0x040fe200078e0008 */
[----:B------:R-:W1:Y:S03]  /*21150*/  @!P1 LDC R13, c[0x0][0xb54] ;  /* 0x0002d500ff0d9b82 */ /* 0x000e660000000800 */
[----:B------:R-:W-:Y:S02]  /*21160*/  IMAD R7, R10, R7, R4 ;  /* 0x000000070a077224 */ /* 0x000fe400078e0204 */
[----:B------:R-:W-:Y:S02]  /*21170*/  IMAD R10, R25, R14, RZ ;  /* 0x0000000e190a7224 */ /* 0x000fe400078e02ff */
[----:B------:R-:W-:Y:S01]  /*21180*/  IMAD.IADD R4, R9, 0x1, R7 ;  /* 0x0000000109047824 */ /* 0x000fe200078e0207 */
[----:B0-----:R-:W-:-:S05]  /*21190*/  LEA R12, P0, R8, R12, 0x2 ;  /* 0x0000000c080c7211 */ /* 0x001fca00078010ff */
[----:B------:R-:W-:Y:S01]  /*211a0*/  SHFL.IDX PT, R6, R12, 0x1, 0x1c1f ;  /* 0x003c1f000c067f89 */ /* 0x000fe200000e0000 */
[----:B-1----:R-:W-:-:S03]  /*211b0*/  LEA.HI.X R13, R8, R13, R4, 0x2, P0 ;  /* 0x0000000d080d7211 */ /* 0x002fc600000f1404 */
[----:B------:R-:W-:Y:S01]  /*211c0*/  SHFL.IDX PT, R4, R12, RZ, 0x1c1f ;  /* 0x001c1fff0c047589 */ /* 0x000fe200000e0000 */
[----:B------:R-:W-:-:S03]  /*211d0*/  LOP3.LUT P0, RZ, R221, 0x3, RZ, 0xc0, !PT ;  /* 0x00000003ddff7812 */ /* 0x000fc6000780c0ff */
[----:B------:R-:W0:Y:S04]  /*211e0*/  SHFL.IDX PT, R5, R13, RZ, 0x1c1f ;  /* 0x001c1fff0d057589 */ /* 0x000e2800000e0000 */
[----:B------:R-:W1:Y:S01]  /*211f0*/  SHFL.IDX PT, R7, R13, 0x1, 0x1c1f ;  /* 0x003c1f000d077f89 */ /* 0x000e6200000e0000 */
[----:B---3--:R-:W-:-:S04]  /*21200*/  IMAD.IADD R29, R26, 0x1, R175 ;  /* 0x000000011a1d7824 */ /* 0x008fc800078e02af */
[C---:B------:R-:W-:Y:S01]  /*21210*/  VIADD R24, R29.reuse, 0x8 ;  /* 0x000000081d187836 */ /* 0x040fe20000000000 */
[----:B------:R-:W-:-:S04]  /*21220*/  ISETP.GE.OR P3, PT, R29, R10, P0 ;  /* 0x0000000a1d00720c */ /* 0x000fc80000766670 */
[----:B------:R-:W-:-:S09]  /*21230*/  ISETP.GE.OR P0, PT, R24, R10, P0 ;  /* 0x0000000a1800720c */ /* 0x000fd20000706670 */
        /* <DEDUP_REMOVED lines=14> */
[----:B------:R-:W-:Y:S01]  /*21320*/  LOP3.LUT R28, R28, R29, RZ, 0x3c, !PT ;  /* 0x0000001d1c1c7212 */ /* 0x000fe200078e3cff */
[--C-:B------:R-:W-:Y:S01]  /*21330*/  IMAD.X R29, RZ, RZ, R59.reuse, P0 ;  /* 0x000000ffff1d7224 */ /* 0x100fe200000e063b */
        /* <DEDUP_REMOVED lines=36> */
[----:B------:R-:W5:Y:S01]  /*21580*/  LD.E.128 R32, desc[UR42][R32.64] ;  /* 0x0000002a20207980 */ /* 0x000f62000c101d00 */
[----:B------:R-:W-:-:S02]  /*21590*/  IMAD.IADD R3, R3, 0x1, R9 ;  /* 0x0000000103037824 */ /* 0x000fc400078e0209 */
[----:B------:R-:W-:Y:S01]  /*215a0*/  IMAD R0, R197, 0x20, R217 ;  /* 0x00000020c5007824 */ /* 0x000fe200078e02d9 */
[----:B------:R0:W5:Y:S01]  /*215b0*/  LD.E.128 R4, desc[UR42][R58.64] ;  /* 0x0000002a3a047980 */ /* 0x000162000c101d00 */
[----:B------:R-:W-:-:S03]  /*215c0*/  IMAD.WIDE.U32 R2, R192, UR4, R2 ;  /* 0x00000004c0027c25 */ /* 0x000fc6000f8e0002 */
[----:B------:R-:W5:Y:S01]  /*215d0*/  LD.E.128 R36, desc[UR42][R36.64] ;  /* 0x0000002a24247980 */ /* 0x000f62000c101d00 */
[----:B------:R-:W-:-:S03]  /*215e0*/  SHF.R.S32.HI R8, RZ, 0x1f, R15 ;  /* 0x0000001fff087819 */ /* 0x000fc6000001140f */
[----:B------:R-:W5:Y:S01]  /*215f0*/  LD.E.128 R40, desc[UR42][R40.64] ;  /* 0x0000002a28287980 */ /* 0x000f62000c101d00 */
[----:B------:R-:W-:-:S03]  /*21600*/  IMAD.IADD R12, R175, 0x1, R0 ;  /* 0x00000001af0c7824 */ /* 0x000fc600078e0200 */
        /* <DEDUP_REMOVED lines=17> */
[----:B------:R-:W-:Y:S02]  /*21720*/  ULDC.64 UR4, c[0x0][0xae0] ;  /* 0x0002b80000047ab9 */ /* 0x000fe40000000a00 */
[----:B------:R-:W-:-:S02]  /*21730*/  IMAD.IADD R3, R3, 0x1, R11 ;  /* 0x0000000103037824 */ /* 0x000fc400078e020b */
[----:B------:R-:W-:Y:S02]  /*21740*/  VIADD R0, R16, 0x22820 ;  /* 0x0002282010007836 */ /* 0x000fe40000000000 */
[----:B------:R-:W-:Y:S02]  /*21750*/  IMAD.MOV R11, RZ, RZ, -R9 ;  /* 0x000000ffff0b7224 */ /* 0x000fe400078e0a09 */
[----:B------:R-:W-:Y:S01]  /*21760*/  IMAD R8, R8, UR4, RZ ;  /* 0x0000000408087c24 */ /* 0x000fe2000f8e02ff */
[----:B------:R-:W-:Y:S01]  /*21770*/  PRMT R0, RZ, 0x654, R0 ;  /* 0x00000654ff007816 */ /* 0x000fe20000000000 */
[----:B------:R-:W-:Y:S02]  /*21780*/  IMAD R11, R14, R11, R12 ;  /* 0x0000000b0e0b7224 */ /* 0x000fe400078e020c */
[C---:B------:R-:W-:Y:S01]  /*21790*/  IMAD R13, R9.reuse, UR5, R8 ;  /* 0x00000005090d7c24 */ /* 0x040fe2000f8e0208 */
[----:B---3--:R1:W-:Y:S01]  /*217a0*/  SYNCS.ARRIVE.TRANS64.RED.A1T0 RZ, [R0+URZ], RZ ;  /* 0x000000ff00ff79a7 */ /* 0x0083e2000810043f */
        /* <DEDUP_REMOVED lines=15> */
.L_x_1791:
[----:B------:R-:W-:Y:S01]  /*218a0*/  IMAD.IADD R175, R217, 0x1, R175 ;  /* 0x00000001d9af7824 */ /* 0x000fe200078e02af */
        /* <DEDUP_REMOVED lines=8> */
[CC--:B--2---:R-:W-:Y:S02]  /*21930*/  @!P0 LEA R8, P2, R191.reuse, R14.reuse, 0x1 ;  /* 0x0000000ebf088211 */ /* 0x0c4fe400078408ff */
[C---:B------:R-:W-:Y:S02]  /*21940*/  @!P1 LEA R14, P3, R196.reuse, R14, 0x1 ;  /* 0x0000000ec40e9211 */ /* 0x040fe400078608ff */
[-C--:B-1----:R-:W-:Y:S02]  /*21950*/  @!P0 LEA.HI.X R9, R191, R0.reuse, R12, 0x1, P2 ;  /* 0x00000000bf098211 */ /* 0x082fe400010f0c0c */
[----:B------:R-:W-:-:S03]  /*21960*/  @!P1 LEA.HI.X R15, R196, R0, R11, 0x1, P3 ;  /* 0x00000000c40f9211 */ /* 0x000fc600018f0c0b */
[----:B-----5:R3:W-:Y:S04]  /*21970*/  @!P0 ST.E.128 desc[UR42][R8.64], R4 ;  /* 0x0000000408008985 */ /* 0x0207e8000c101d2a */
[----:B------:R3:W-:Y:S02]  /*21980*/  @!P1 ST.E.128 desc[UR42][R14.64], R36 ;  /* 0x000000240e009985 */ /* 0x0007e4000c101d2a */
.L_x_1522:
[----:B------:R-:W-:Y:S05]  /*21990*/  BSYNC B1 ;  /* 0x0000000000017941 */ /* 0x000fea0003800000 */
.L_x_1521:
[----:B------:R-:W-:-:S03]  /*219a0*/  UMOV UR4, 0xffffffff ;  /* 0xffffffff00047882 */ /* 0x000fc60000000000 */
[----:B------:R-:W-:Y:S05]  /*219b0*/  BRA.DIV UR4, `(.L_x_1523) ;  /* 0x000000ca040c7947 */ /* 0x000fea000b800000 */
[----:B-1----:R1:W4:Y:S04]  /*219c0*/  SHFL.IDX PT, R0, R3, 0x1, 0x181f ;  /* 0x00381f0003007f89 */ /* 0x00232800000e0000 */
[----:B--23--:R1:W2:Y:S02]  /*219d0*/  SHFL.IDX PT, R14, R2, 0x1, 0x181f ;  /* 0x00381f00020e7f89 */ /* 0x00c2a400000e0000 */
.L_x_1795:
[----:B-----5:R-:W-:Y:S01]  /*219e0*/  VIADD R5, R175, 0x20 ;  /* 0x00000020af057836 */ /* 0x020fe20000000000 */
        /* <DEDUP_REMOVED lines=10> */
[-C--:B----4-:R-:W-:Y:S02]  /*21a90*/  @!P2 LEA.HI.X R5, R191, R0.reuse, R7, 0x1, P0 ;  /* 0x00000000bf05a211 */ /* 0x090fe400000f0c07 */
[----:B------:R-:W-:-:S03]  /*21aa0*/  @!P3 LEA.HI.X R15, R196, R0, R6, 0x1, P1 ;  /* 0x00000000c40fb211 */ /* 0x000fc600008f0c06 */
[----:B------:R3:W-:Y:S04]  /*21ab0*/  @!P2 ST.E.128 desc[UR42][R4.64], R24 ;  /* 0x000000180400a985 */ /* 0x0007e8000c101d2a */
[----:B------:R3:W-:Y:S02]  /*21ac0*/  @!P3 ST.E.128 desc[UR42][R14.64], R40 ;  /* 0x000000280e00b985 */ /* 0x0007e4000c101d2a */
.L_x_1525:
[----:B------:R-:W-:Y:S05]  /*21ad0*/  BSYNC B1 ;  /* 0x0000000000017941 */ /* 0x000fea0003800000 */
.L_x_1524:
[----:B------:R-:W-:-:S03]  /*21ae0*/  UMOV UR4, 0xffffffff ;  /* 0xffffffff00047882 */ /* 0x000fc60000000000 */
[----:B------:R-:W-:Y:S05]  /*21af0*/  BRA.DIV UR4, `(.L_x_1526) ;  /* 0x000000ca04047947 */ /* 0x000fea000b800000 */
[----:B----4-:R4:W0:Y:S04]  /*21b00*/  SHFL.IDX PT, R0, R3, 0x2, 0x181f ;  /* 0x00581f0003007f89 */ /* 0x01082800000e0000 */
[----:B--23--:R4:W2:Y:S02]  /*21b10*/  SHFL.IDX PT, R14, R2, 0x2, 0x181f ;  /* 0x00581f00020e7f89 */ /* 0x00c8a400000e0000 */
.L_x_1799:
        /* <DEDUP_REMOVED lines=11> */
[-C--:B0-----:R-:W-:Y:S02]  /*21bd0*/  @!P2 LEA.HI.X R5, R191, R0.reuse, R7, 0x1, P0 ;  /* 0x00000000bf05a211 */ /* 0x081fe400000f0c07 */
[----:B------:R-:W-:-:S03]  /*21be0*/  @!P3 LEA.HI.X R15, R196, R0, R6, 0x1, P1 ;  /* 0x00000000c40fb211 */ /* 0x000fc600008f0c06 */
[----:B------:R3:W-:Y:S04]  /*21bf0*/  @!P2 ST.E.128 desc[UR42][R4.64], R28 ;  /* 0x0000001c0400a985 */ /* 0x0007e8000c101d2a */
[----:B------:R3:W-:Y:S02]  /*21c00*/  @!P3 ST.E.128 desc[UR42][R14.64], R44 ;  /* 0x0000002c0e00b985 */ /* 0x0007e4000c101d2a */
.L_x_1528:
[----:B------:R-:W-:Y:S05]  /*21c10*/  BSYNC B1 ;  /* 0x0000000000017941 */ /* 0x000fea0003800000 */
.L_x_1527:
[----:B------:R-:W-:-:S03]  /*21c20*/  UMOV UR4, 0xffffffff ;  /* 0xffffffff00047882 */ /* 0x000fc60000000000 */
[----:B------:R-:W-:Y:S05]  /*21c30*/  BRA.DIV UR4, `(.L_x_1529) ;  /* 0x000000c604fc7947 */ /* 0x000fea000b800000 */
[----:B0-----:R0:W0:Y:S04]  /*21c40*/  SHFL.IDX PT, R0, R3, 0x3, 0x181f ;  /* 0x00781f0003007f89 */ /* 0x00102800000e0000 */
[----:B--23--:R2:W3:Y:S02]  /*21c50*/  SHFL.IDX PT, R14, R2, 0x3, 0x181f ;  /* 0x00781f00020e7f89 */ /* 0x00c4e400000e0000 */
.L_x_1803:
        /* <DEDUP_REMOVED lines=16> */
.L_x_1519:
[----:B------:R-:W-:Y:S01]  /*21d60*/  ULDC.64 UR4, c[0x0][0xb08] ;  /* 0x0002c20000047ab9 */ /* 0x000fe20000000a00 */
[----:B------:R-:W1:Y:S01]  /*21d70*/  @P2 LDC R8, c[0x0][0xbec] ;  /* 0x0002fb00ff082b82 */ /* 0x000e620000000800 */
[----:B0-----:R-:W-:Y:S01]  /*21d80*/  IMAD R7, R100, UR4, RZ ;  /* 0x0000000464077c24 */ /* 0x001fe2000f8e02ff */
[----:B------:R-:W-:Y:S01]  /*21d90*/  SHF.R.S32.HI R6, RZ, 0x1f, R15 ;  /* 0x0000001fff067819 */ /* 0x000fe2000001140f */
[----:B------:R-:W-:-:S04]  /*21da0*/  IMAD.WIDE.U32 R4, R96, UR4, RZ ;  /* 0x0000000460047c25 */ /* 0x000fc8000f8e00ff */
[----:B------:R-:W-:Y:S01]  /*21db0*/  IMAD R7, R96, UR5, R7 ;  /* 0x0000000560077c24 */ /* 0x000fe2000f8e0207 */
[----:B------:R-:W0:Y:S01]  /*21dc0*/  @P2 LDC R11, c[0x0][0xbf0] ;  /* 0x0002fc00ff0b2b82 */ /* 0x000e220000000800 */
[----:B------:R-:W-:Y:S02]  /*21dd0*/  ULDC.64 UR4, c[0x0][0xb38] ;  /* 0x0002ce0000047ab9 */ /* 0x000fe40000000a00 */
[----:B------:R-:W-:Y:S02]  /*21de0*/  IMAD.IADD R5, R5, 0x1, R7 ;  /* 0x0000000105057824 */ /* 0x000fe400078e0207 */
[----:B------:R-:W-:Y:S02]  /*21df0*/  IMAD.MOV.U32 R7, RZ, RZ, R35 ;  /* 0x000000ffff077224 */ /* 0x000fe400078e0023 */
        /* <DEDUP_REMOVED lines=36> */
.L_x_1806:
        /* <DEDUP_REMOVED lines=10> */
[CC--:B--2---:R-:W-:Y:S01]  /*220e0*/  @!P0 LEA R6, P4, R170.reuse, R14.reuse, 0x2 ;  /* 0x0000000eaa068211 */ /* 0x0c4fe200078810ff */
[----:B------:R-:W-:Y:S01]  /*220f0*/  @!P0 IMAD.MOV.U32 R9, RZ, RZ, R98 ;  /* 0x000000ffff098224 */ /* 0x000fe200078e0062 */
[C---:B------:R-:W-:Y:S02]  /*22100*/  @!P3 LEA R4, P5, R215.reuse, R14, 0x2 ;  /* 0x0000000ed704b211 */ /* 0x040fe400078a10ff */
[-C--:B-1----:R-:W-:Y:S01]  /*22110*/  @!P0 LEA.HI.X R7, R170, R26.reuse, R8, 0x2, P4 ;  /* 0x0000001aaa078211 */ /* 0x082fe200020f1408 */
[----:B------:R-:W-:Y:S01]  /*22120*/  @!P0 IMAD.MOV.U32 R8, RZ, RZ, R99 ;  /* 0x000000ffff088224 */ /* 0x000fe200078e0063 */
[----:B------:R-:W-:-:S04]  /*22130*/  @!P3 LEA.HI.X R5, R215, R26, R11, 0x2, P5 ;  /* 0x0000001ad705b211 */ /* 0x000fc800028f140b */
[----:B------:R1:W-:Y:S01]  /*22140*/  @!P0 ST.E.64 desc[UR42][R6.64], R8 ;  /* 0x0000000806008985 */ /* 0x0003e2000c101b2a */
[----:B------:R-:W-:Y:S01]  /*22150*/  ISETP.GE.AND P0, PT, R212, UR4, PT ;  /* 0x00000004d4007c0c */ /* 0x000fe2000bf06270 */
[----:B-1----:R-:W-:Y:S01]  /*22160*/  @!P3 IMAD.MOV.U32 R8, RZ, RZ, R97 ;  /* 0x000000ffff08b224 */ /* 0x002fe200078e0061 */
[----:B------:R-:W-:Y:S01]  /*22170*/  @!P2 LEA R6, P4, R214, R14, 0x2 ;  /* 0x0000000ed606a211 */ /* 0x000fe200078810ff */
[----:B------:R-:W-:-:S03]  /*22180*/  @!P3 IMAD.MOV.U32 R9, RZ, RZ, R95 ;  /* 0x000000ffff09b224 */ /* 0x000fc600078e005f */
[----:B------:R-:W-:Y:S02]  /*22190*/  @!P2 LEA.HI.X R7, R214, R26, R237, 0x2, P4 ;  /* 0x0000001ad607a211 */ /* 0x000fe400020f14ed */
        /* <DEDUP_REMOVED lines=15> */
[C---:B------:R-:W-:Y:S01]  /*22290*/  @!P3 LEA R4, P5, R211.reuse, R14, 0x2 ;  /* 0x0000000ed304b211 */ /* 0x040fe200078a10ff */
[----:B------:R-:W-:Y:S02]  /*222a0*/  @!P0 IMAD.MOV.U32 R7, RZ, RZ, R76 ;  /* 0x000000ffff078224 */ /* 0x000fe400078e004c */
[----:B------:R-:W-:Y:S01]  /*222b0*/  @!P3 IMAD.MOV.U32 R2, RZ, RZ, R3 ;  /* 0x000000ffff02b224 */ /* 0x000fe200078e0003 */
[----:B------:R-:W-:Y:S01]  /*222c0*/  @!P3 LEA.HI.X R5, R211, R26, R232, 0x2, P5 ;  /* 0x0000001ad305b211 */ /* 0x000fe200028f14e8 */
[----:B------:R-:W-:Y:S01]  /*222d0*/  @!P3 IMAD.MOV.U32 R3, RZ, RZ, R0 ;  /* 0x000000ffff03b224 */ /* 0x000fe200078e0000 */
[----:B------:R1:W-:Y:S01]  /*222e0*/  @!P0 ST.E.64 desc[UR42][R8.64], R6 ;  /* 0x0000000608008985 */ /* 0x0003e2000c101b2a */
[----:B------:R-:W-:-:S03]  /*222f0*/  ISETP.GE.AND P0, PT, R208, UR4, PT ;  /* 0x00000004d0007c0c */ /* 0x000fc6000bf06270 */
[----:B------:R2:W-:Y:S01]  /*22300*/  @!P3 ST.E.64 desc[UR42][R4.64], R2 ;  /* 0x000000020400b985 */ /* 0x0005e2000c101b2a */
[----:B------:R-:W-:Y:S02]  /*22310*/  ISETP.GE.AND P3, PT, R207, UR4, PT ;  /* 0x00000004cf007c0c */ /* 0x000fe4000bf66270 */
[----:B-1----:R-:W-:-:S04]  /*22320*/  @!P2 LEA R6, P5, R210, R14, 0x2 ;  /* 0x0000000ed206a211 */ /* 0x002fc800078a10ff */
[----:B------:R-:W-:Y:S01]  /*22330*/  @!P2 LEA.HI.X R7, R210, R26, R231, 0x2, P5 ;  /* 0x0000001ad207a211 */ /* 0x000fe200028f14e7 */
[----:B--2---:R-:W-:Y:S01]  /*22340*/  @!P2 IMAD.MOV.U32 R4, RZ, RZ, R36 ;  /* 0x000000ffff04a224 */ /* 0x004fe200078e0024 */
[C---:B------:R-:W-:Y:S01]  /*22350*/  @!P1 LEA R2, P4, R209.reuse, R14, 0x2 ;  /* 0x0000000ed1029211 */ /* 0x040fe200078810ff */
[----:B------:R-:W-:Y:S01]  /*22360*/  @!P2 IMAD.MOV.U32 R5, RZ, RZ, R20 ;  /* 0x000000ffff05a224 */ /* 0x000fe200078e0014 */
[----:B------:R-:W-:Y:S02]  /*22370*/  ISETP.GE.AND P5, PT, R206, UR4, PT ;  /* 0x00000004ce007c0c */ /* 0x000fe4000bfa6270 */
[----:B------:R-:W-:Y:S02]  /*22380*/  @!P1 LEA.HI.X R3, R209, R26, R230, 0x2, P4 ;  /* 0x0000001ad1039211 */ /* 0x000fe400020f14e6 */
[----:B------:R1:W-:Y:S02]  /*22390*/  @!P2 ST.E.64 desc[UR42][R6.64], R4 ;  /* 0x000000040600a985 */ /* 0x0003e4000c101b2a */
[----:B-1----:R-:W-:Y:S01]  /*223a0*/  @!P1 IMAD.MOV.U32 R4, RZ, RZ, R37 ;  /* 0x000000ffff049224 */ /* 0x002fe200078e0025 */
[----:B------:R-:W-:Y:S01]  /*223b0*/  @!P0 LEA R6, P2, R208, R14, 0x2 ;  /* 0x0000000ed0068211 */ /* 0x000fe200078410ff */
[----:B------:R-:W-:-:S03]  /*223c0*/  @!P1 IMAD.MOV.U32 R5, RZ, RZ, R21 ;  /* 0x000000ffff059224 */ /* 0x000fc600078e0015 */
[----:B------:R-:W-:Y:S02]  /*223d0*/  @!P0 LEA.HI.X R7, R208, R26, R229, 0x2, P2 ;  /* 0x0000001ad0078211 */ /* 0x000fe400010f14e5 */
[----:B------:R1:W-:Y:S01]  /*223e0*/  @!P1 ST.E.64 desc[UR42][R2.64], R4 ;  /* 0x0000000402009985 */ /* 0x0003e2000c101b2a */
[----:B------:R-:W-:Y:S02]  /*223f0*/  ISETP.GE.AND P1, PT, R205, UR4, PT ;  /* 0x00000004cd007c0c */ /* 0x000fe4000bf26270 */
[----:B------:R-:W-:-:S04]  /*22400*/  @!P5 LEA R8, P2, R206, R14, 0x2 ;  /* 0x0000000ece08d211 */ /* 0x000fc800078410ff */
[----:B------:R-:W-:Y:S01]  /*22410*/  @!P5 LEA.HI.X R9, R206, R26, R227, 0x2, P2 ;  /* 0x0000001ace09d211 */ /* 0x000fe200010f14e3 */
[----:B-1----:R-:W-:Y:S01]  /*22420*/  @!P0 IMAD.MOV.U32 R4, RZ, RZ, R40 ;  /* 0x000000ffff048224 */ /* 0x002fe200078e0028 */
[----:B------:R-:W-:Y:S02]  /*22430*/  @!P0 MOV R5, R38 ;  /* 0x0000002600058202 */ /* 0x000fe40000000f00 */
[----:B------:R-:W-:-:S03]  /*22440*/  @!P3 LEA R2, P4, R207, R14, 0x2 ;  /* 0x0000000ecf02b211 */ /* 0x000fc600078810ff */
[----:B------:R1:W-:Y:S01]  /*22450*/  @!P0 ST.E.64 desc[UR42][R6.64], R4 ;  /* 0x0000000406008985 */ /* 0x0003e2000c101b2a */
[----:B------:R-:W-:Y:S02]  /*22460*/  @!P3 LEA.HI.X R3, R207, R26, R228, 0x2, P4 ;  /* 0x0000001acf03b211 */ /* 0x000fe400020f14e4 */
[----:B------:R-:W-:Y:S02]  /*22470*/  ISETP.GE.AND P0, PT, R204, UR4, PT ;  /* 0x00000004cc007c0c */ /* 0x000fe4000bf06270 */
[----:B------:R-:W-:Y:S01]  /*22480*/  ISETP.GE.AND P4, PT, R201, UR4, PT ;  /* 0x00000004c9007c0c */ /* 0x000fe2000bf86270 */
[----:B-1----:R-:W-:Y:S02]  /*22490*/  @!P3 IMAD.MOV.U32 R4, RZ, RZ, R41 ;  /* 0x000000ffff04b224 */ /* 0x002fe400078e0029 */
[----:B------:R-:W-:Y:S02]  /*224a0*/  @!P3 IMAD.MOV.U32 R5, RZ, RZ, R39 ;  /* 0x000000ffff05b224 */ /* 0x000fe400078e0027 */
[----:B------:R-:W-:-:S02]  /*224b0*/  @!P1 IMAD.MOV.U32 R6, RZ, RZ, R45 ;  /* 0x000000ffff069224 */ /* 0x000fc400078e002d */
[----:B------:R-:W-:Y:S01]  /*224c0*/  @!P1 IMAD.MOV.U32 R7, RZ, RZ, R43 ;  /* 0x000000ffff079224 */ /* 0x000fe200078e002b */
[----:B------:R1:W-:Y:S01]  /*224d0*/  @!P3 ST.E.64 desc[UR42][R2.64], R4 ;  /* 0x000000040200b985 */ /* 0x0003e2000c101b2a */
[----:B------:R-:W-:Y:S01]  /*224e0*/  ISETP.GE.AND P3, PT, R203, UR4, PT ;  /* 0x00000004cb007c0c */ /* 0x000fe2000bf66270 */
[----:B-1----:R-:W-:Y:S01]  /*224f0*/  @!P5 IMAD.MOV.U32 R2, RZ, RZ, R44 ;  /* 0x000000ffff02d224 */ /* 0x002fe200078e002c */
[----:B------:R-:W-:Y:S01]  /*22500*/  @!P1 LEA R4, P2, R205, R14, 0x2 ;  /* 0x0000000ecd049211 */ /* 0x000fe200078410ff */
[----:B------:R-:W-:-:S03]  /*22510*/  @!P5 IMAD.MOV.U32 R3, RZ, RZ, R42 ;  /* 0x000000ffff03d224 */ /* 0x000fc600078e002a */
[----:B------:R-:W-:Y:S02]  /*22520*/  @!P1 LEA.HI.X R5, R205, R26, R226, 0x2, P2 ;  /* 0x0000001acd059211 */ /* 0x000fe400010f14e2 */
[----:B------:R1:W-:Y:S01]  /*22530*/  @!P5 ST.E.64 desc[UR42][R8.64], R2 ;  /* 0x000000020800d985 */ /* 0x0003e2000c101b2a */
[----:B------:R-:W-:-:S03]  /*22540*/  ISETP.GE.AND P5, PT, R202, UR4, PT ;  /* 0x00000004ca007c0c */ /* 0x000fc6000bfa6270 */
[----:B------:R2:W-:Y:S01]  /*22550*/  @!P1 ST.E.64 desc[UR42][R4.64], R6 ;  /* 0x0000000604009985 */ /* 0x0005e2000c101b2a */
[C---:B-1----:R-:W-:Y:S01]  /*22560*/  @!P0 LEA R2, P2, R204.reuse, R14, 0x2 ;  /* 0x0000000ecc028211 */ /* 0x042fe200078410ff */
[----:B------:R-:W-:Y:S02]  /*22570*/  @!P3 IMAD.MOV.U32 R8, RZ, RZ, R77 ;  /* 0x000000ffff08b224 */ /* 0x000fe400078e004d */
[----:B------:R-:W-:Y:S01]  /*22580*/  @!P3 IMAD.MOV.U32 R9, RZ, RZ, R47 ;  /* 0x000000ffff09b224 */ /* 0x000fe200078e002f */
[----:B------:R-:W-:Y:S01]  /*22590*/  @!P0 LEA.HI.X R3, R204, R26, R225, 0x2, P2 ;  /* 0x0000001acc038211 */ /* 0x000fe200010f14e1 */
[----:B--2---:R-:W-:Y:S01]  /*225a0*/  @!P0 IMAD.MOV.U32 R6, RZ, RZ, R48 ;  /* 0x000000ffff068224 */ /* 0x004fe200078e0030 */
[----:B------:R-:W-:Y:S01]  /*225b0*/  @!P3 LEA R4, P1, R203, R14, 0x2 ;  /* 0x0000000ecb04b211 */ /* 0x000fe200078210ff */
[----:B------:R-:W-:-:S03]  /*225c0*/  @!P0 IMAD.MOV.U32 R7, RZ, RZ, R46 ;  /* 0x000000ffff078224 */ /* 0x000fc600078e002e */
[----:B------:R-:W-:Y:S02]  /*225d0*/  @!P3 LEA.HI.X R5, R203, R26, R224, 0x2, P1 ;  /* 0x0000001acb05b211 */ /* 0x000fe400008f14e0 */
[----:B------:R1:W-:Y:S04]  /*225e0*/  @!P0 ST.E.64 desc[UR42][R2.64], R6 ;  /* 0x0000000602008985 */ /* 0x0003e8000c101b2a */
[----:B------:R2:W-:Y:S01]  /*225f0*/  @!P3 ST.E.64 desc[UR42][R4.64], R8 ;  /* 0x000000080400b985 */ /* 0x0005e2000c101b2a */
[CC--:B-1----:R-:W-:Y:S02]  /*22600*/  @!P5 LEA R2, P0, R202.reuse, R14.reuse, 0x2 ;  /* 0x0000000eca02d211 */ /* 0x0c2fe400078010ff */
[C---:B------:R-:W-:Y:S02]  /*22610*/  @!P4 LEA R6, P2, R201.reuse, R14, 0x2 ;  /* 0x0000000ec906c211 */ /* 0x040fe400078410ff */
[-C--:B------:R-:W-:Y:S01]  /*22620*/  @!P5 LEA.HI.X R3, R202, R26.reuse, R223, 0x2, P0 ;  /* 0x0000001aca03d211 */ /* 0x080fe200000f14df */
[----:B--2---:R-:W-:Y:S01]  /*22630*/  @!P5 IMAD.MOV.U32 R4, RZ, RZ, R80 ;  /* 0x000000ffff04d224 */ /* 0x004fe200078e0050 */
[----:B------:R-:W-:Y:S01]  /*22640*/  @!P4 LEA.HI.X R7, R201, R26, R222, 0x2, P2 ;  /* 0x0000001ac907c211 */ /* 0x000fe200010f14de */
[----:B------:R-:W-:-:S02]  /*22650*/  @!P5 IMAD.MOV.U32 R5, RZ, RZ, R78 ;  /* 0x000000ffff05d224 */ /* 0x000fc400078e004e */
[----:B------:R-:W-:-:S03]  /*22660*/  @!P4 IMAD.MOV.U32 R78, RZ, RZ, R81 ;  /* 0x000000ffff4ec224 */ /* 0x000fc600078e0051 */
[----:B------:R3:W-:Y:S04]  /*22670*/  @!P5 ST.E.64 desc[UR42][R2.64], R4 ;  /* 0x000000040200d985 */ /* 0x0007e8000c101b2a */
[----:B------:R3:W-:Y:S02]  /*22680*/  @!P4 ST.E.64 desc[UR42][R6.64], R78 ;  /* 0x0000004e0600c985 */ /* 0x0007e4000c101b2a */
.L_x_1533:
[----:B------:R-:W-:Y:S05]  /*22690*/  BSYNC B1 ;  /* 0x0000000000017941 */ /* 0x000fea0003800000 */
.L_x_1532:
[----:B------:R-:W-:-:S03]  /*226a0*/  UMOV UR4, 0xffffffff ;  /* 0xffffffff00047882 */ /* 0x000fc60000000000 */
[----:B------:R-:W-:Y:S05]  /*226b0*/  BRA.DIV UR4, `(.L_x_1534) ;  /* 0x000000be04d87947 */ /* 0x000fea000b800000 */
[----:B------:R4:W0:Y:S04]  /*226c0*/  SHFL.IDX PT, R0, R27, 0x1, 0x1c1f ;  /* 0x003c1f001b007f89 */ /* 0x00082800000e0000 */
[----:B--2---:R4:W2:Y:S02]  /*226d0*/  SHFL.IDX PT, R14, R25, 0x1, 0x1c1f ;  /* 0x003c1f00190e7f89 */ /* 0x0048a400000e0000 */
.L_x_1810:
[----:B------:R-:W-:-:S13]  /*226e0*/  ISETP.GE.AND P0, PT, R24, R10, PT ;  /* 0x0000000a1800720c */ /* 0x000fda0003f06270 */
[----:B------:R-:W-:Y:S05]  /*226f0*/  @P0 BRA `(.L_x_1530) ;  /* 0x0000001000800947 */ /* 0x000fea0003800000 */
[----:B------:R-:W-:Y:S01]  /*22700*/  ULDC UR4, c[0x0][0xac8] ;  /* 0x0002b20000047ab9 */ /* 0x000fe20000000800 */
[----:B---3--:R-:W-:Y:S02]  /*22710*/  SHF.R.S32.HI R2, RZ, 0x1f, R170 ;  /* 0x0000001fff027819 */ /* 0x008fe400000114aa */
[----:B------:R-:W-:Y:S02]  /*22720*/  ISETP.GE.AND P1, PT, R170, UR4, PT ;  /* 0x00000004aa007c0c */ /* 0x000fe4000bf26270 */
[----:B------:R-:W-:Y:S02]  /*22730*/  ISETP.GE.AND P3, PT, R215, UR4, PT ;  /* 0x00000004d7007c0c */ /* 0x000fe4000bf66270 */
[----:B------:R-:W-:Y:S02]  /*22740*/  ISETP.GE.AND P2, PT, R214, UR4, PT ;  /* 0x00000004d6007c0c */ /* 0x000fe4000bf46270 */
[----:B------:R-:W-:-:S07]  /*22750*/  SHF.R.S32.HI R11, RZ, 0x1f, R215 ;  /* 0x0000001fff0b7819 */ /* 0x000fce00000114d7 */
[CC--:B--2---:R-:W-:Y:S01]  /*22760*/  @!P1 LEA R4, P0, R170.reuse, R14.reuse, 0x2 ;  /* 0x0000000eaa049211 */ /* 0x0c4fe200078010ff */
[----:B------:R-:W-:Y:S01]  /*22770*/  @!P1 IMAD.MOV.U32 R3, RZ, RZ, R82 ;  /* 0x000000ffff039224 */ /* 0x000fe200078e0052 */
[----:B------:R-:W-:Y:S01]  /*22780*/  @!P3 LEA R6, P4, R215, R14, 0x2 ;  /* 0x0000000ed706b211 */ /* 0x000fe200078810ff */
[----:B------:R-:W-:Y:S01]  /*22790*/  @!P3 IMAD.MOV.U32 R82, RZ, RZ, R50 ;  /* 0x000000ffff52b224 */ /* 0x000fe200078e0032 */
[----:B0-----:R-:W-:Y:S01]  /*227a0*/  @!P1 LEA.HI.X R5, R170, R0, R2, 0x2, P0 ;  /* 0x00000000aa059211 */ /* 0x001fe200000f1402 */
[----:B------:R-:W-:Y:S01]  /*227b0*/  @!P1 IMAD.MOV.U32 R2, RZ, RZ, R49 ;  /* 0x000000ffff029224 */ /* 0x000fe200078e0031 */
[----:B------:R-:W-:Y:S01]  /*227c0*/  ISETP.GE.AND P0, PT, R213, UR4, PT ;  /* 0x00000004d5007c0c */ /* 0x000fe2000bf06270 */
[----:B------:R-:W-:Y:S01]  /*227d0*/  @!P2 IMAD.MOV.U32 R50, RZ, RZ, R53 ;  /* 0x000000ffff32a224 */ /* 0x000fe200078e0035 */
[----:B------:R-:W-:Y:S02]  /*227e0*/  @!P2 LEA R8, P5, R214, R14, 0x2 ;  /* 0x0000000ed608a211 */ /* 0x000fe400078a10ff */
[----:B------:R0:W-:Y:S01]  /*227f0*/  @!P1 ST.E.64 desc[UR42][R4.64], R2 ;  /* 0x0000000204009985 */ /* 0x0001e2000c101b2a */
[----:B------:R-:W-:-:S02]  /*22800*/  ISETP.GE.AND P1, PT, R212, UR4, PT ;  /* 0x00000004d4007c0c */ /* 0x000fc4000bf26270 */
[-C--:B------:R-:W-:Y:S02]  /*22810*/  @!P3 LEA.HI.X R7, R215, R0.reuse, R11, 0x2, P4 ;  /* 0x00000000d707b211 */ /* 0x080fe400020f140b */
[----:B------:R-:W-:Y:S02]  /*22820*/  @!P2 LEA.HI.X R9, R214, R0, R237, 0x2, P5 ;  /* 0x00000000d609a211 */ /* 0x000fe400028f14ed */
[----:B------:R-:W-:Y:S01]  /*22830*/  ISETP.GE.AND P4, PT, R211, UR4, PT ;  /* 0x00000004d3007c0c */ /* 0x000fe2000bf86270 */
[----:B------:R2:W-:Y:S01]  /*22840*/  @!P3 ST.E.64 desc[UR42][R6.64], R82 ;  /* 0x000000520600b985 */ /* 0x0005e2000c101b2a */
[C---:B------:R-:W-:Y:S01]  /*22850*/  @!P0 LEA R10, P5, R213.reuse, R14, 0x2 ;  /* 0x0000000ed50a8211 */ /* 0x040fe200078a10ff */
[----:B------:R-:W-:Y:S01]  /*22860*/  @!P0 IMAD.MOV.U32 R53, RZ, RZ, R52 ;  /* 0x000000ffff358224 */ /* 0x000fe200078e0034 */
[----:B------:R-:W-:Y:S01]  /*22870*/  ISETP.GE.AND P3, PT, R210, UR4, PT ;  /* 0x00000004d2007c0c */ /* 0x000fe2000bf66270 */
[----:B------:R3:W-:Y:S01]  /*22880*/  @!P2 ST.E.64 desc[UR42][R8.64], R50 ;  /* 0x000000320800a985 */ /* 0x0007e2000c101b2a */
[----:B------:R-:W-:Y:S01]  /*22890*/  @!P0 LEA.HI.X R11, R213, R0, R235, 0x2, P5 ;  /* 0x00000000d50b8211 */ /* 0x000fe200028f14eb */
[----:B------:R-:W-:Y:S01]  /*228a0*/  @!P0 IMAD.MOV.U32 R52, RZ, RZ, R54 ;  /* 0x000000ffff348224 */ /* 0x000fe200078e0036 */
[----:B0-----:R-:W-:Y:S01]  /*228b0*/  @!P1 LEA R2, P2, R212, R14, 0x2 ;  /* 0x0000000ed4029211 */ /* 0x001fe200078410ff */
[----:B------:R-:W-:-:S03]  /*228c0*/  @!P1 IMAD.MOV.U32 R54, RZ, RZ, R57 ;  /* 0x000000ffff369224 */ /* 0x000fc600078e0039 */
[----:B------:R-:W-:Y:S01]  /*228d0*/  @!P1 LEA.HI.X R3, R212, R0, R233, 0x2, P2 ;  /* 0x00000000d4039211 */ /* 0x000fe200010f14e9 */
[----:B------:R-:W-:Y:S01]  /*228e0*/  @!P0 ST.E.64 desc[UR42][R10.64], R52 ;  /* 0x000000340a008985 */ /* 0x000fe2000c101b2a */
[----:B------:R-:W-:Y:S01]  /*228f0*/  ISETP.GE.AND P2, PT, R209, UR4, PT ;  /* 0x00000004d1007c0c */ /* 0x000fe2000bf46270 */
[----:B------:R-:W-:Y:S01]  /*22900*/  @!P4 IMAD.MOV.U32 R57, RZ, RZ, R56 ;  /* 0x000000ffff39c224 */ /* 0x000fe200078e0038 */
[C---:B------:R-:W-:Y:S01]  /*22910*/  @!P4 LEA R4, P0, R211.reuse, R14, 0x2 ;  /* 0x0000000ed304c211 */ /* 0x040fe200078010ff */
[----:B------:R0:W-:Y:S01]  /*22920*/  @!P1 ST.E.64 desc[UR42][R2.64], R54 ;  /* 0x0000003602009985 */ /* 0x0001e2000c101b2a */
[----:B------:R-:W-:Y:S01]  /*22930*/  @!P4 IMAD.MOV.U32 R56, RZ, RZ, R64 ;  /* 0x000000ffff38c224 */ /* 0x000fe200078e0040 */
[----:B------:R-:W-:Y:S01]  /*22940*/  ISETP.GE.AND P1, PT, R208, UR4, PT ;  /* 0x00000004d0007c0c */ /* 0x000fe2000bf26270 */
[----:B------:R-:W-:Y:S01]  /*22950*/  @!P3 IMAD.MOV.U32 R64, RZ, RZ, R67 ;  /* 0x000000ffff40b224 */ /* 0x000fe200078e0043 */
[----:B------:R-:W-:Y:S02]  /*22960*/  @!P4 LEA.HI.X R5, R211, R0, R232, 0x2, P0 ;  /* 0x00000000d305c211 */ /* 0x000fe400000f14e8 */
[----:B--2---:R-:W-:-:S02]  /*22970*/  @!P3 LEA R6, P5, R210, R14, 0x2 ;  /* 0x0000000ed206b211 */ /* 0x004fc400078a10ff */
[----:B------:R-:W-:Y:S01]  /*22980*/  ISETP.GE.AND P0, PT, R207, UR4, PT ;  /* 0x00000004cf007c0c */ /* 0x000fe2000bf06270 */
[----:B------:R2:W-:Y:S01]  /*22990*/  @!P4 ST.E.64 desc[UR42][R4.64], R56 ;  /* 0x000000380400c985 */ /* 0x0005e2000c101b2a */
[----:B------:R-:W-:Y:S01]  /*229a0*/  @!P3 LEA.HI.X R7, R210, R0, R231, 0x2, P5 ;  /* 0x00000000d207b211 */ /* 0x000fe200028f14e7 */
[----:B------:R-:W-:Y:S01]  /*229b0*/  @!P2 IMAD.MOV.U32 R67, RZ, RZ, R66 ;  /* 0x000000ffff43a224 */ /* 0x000fe200078e0042 */
[C---:B---3--:R-:W-:Y:S01]  /*229c0*/  @!P2 LEA R8, P4, R209.reuse, R14, 0x2 ;  /* 0x0000000ed108a211 */ /* 0x048fe200078810ff */
[----:B------:R-:W-:Y:S02]  /*229d0*/  @!P2 IMAD.MOV.U32 R66, RZ, RZ, R68 ;  /* 0x000000ffff42a224 */ /* 0x000fe400078e0044 */
[----:B------:R3:W-:Y:S01]  /*229e0*/  @!P3 ST.E.64 desc[UR42][R6.64], R64 ;  /* 0x000000400600b985 */ /* 0x0007e2000c101b2a */
[----:B------:R-:W-:Y:S01]  /*229f0*/  @!P2 LEA.HI.X R9, R209, R0, R230, 0x2, P4 ;  /* 0x00000000d109a211 */ /* 0x000fe200020f14e6 */
[----:B------:R-:W-:Y:S01]  /*22a00*/  @!P1 IMAD.MOV.U32 R68, RZ, RZ, R71 ;  /* 0x000000ffff449224 */ /* 0x000fe200078e0047 */
[----:B------:R-:W-:-:S02]  /*22a10*/  ISETP.GE.AND P3, PT, R206, UR4, PT ;  /* 0x00000004ce007c0c */ /* 0x000fc4000bf66270 */
[CC--:B0-----:R-:W-:Y:S01]  /*22a20*/  @!P1 LEA R2, P5, R208.reuse, R14.reuse, 0x2 ;  /* 0x0000000ed0029211 */ /* 0x0c1fe200078a10ff */
[----:B------:R-:W-:Y:S01]  /*22a30*/  @!P2 ST.E.64 desc[UR42][R8.64], R66 ;  /* 0x000000420800a985 */ /* 0x000fe2000c101b2a */
[----:B------:R-:W-:Y:S01]  /*22a40*/  ISETP.GE.AND P2, PT, R205, UR4, PT ;  /* 0x00000004cd007c0c */ /* 0x000fe2000bf46270 */
[----:B------:R-:W-:Y:S01]  /*22a50*/  @!P0 IMAD.MOV.U32 R71, RZ, RZ, R70 ;  /* 0x000000ffff478224 */ /* 0x000fe200078e0046 */
[C---:B------:R-:W-:Y:S01]  /*22a60*/  @!P0 LEA R10, P4, R207.reuse, R14, 0x2 ;  /* 0x0000000ecf0a8211 */ /* 0x040fe200078810ff */
[----:B------:R-:W-:Y:S01]  /*22a70*/  @!P0 IMAD.MOV.U32 R70, RZ, RZ, R72 ;  /* 0x000000ffff468224 */ /* 0x000fe200078e0048 */
[-C--:B------:R-:W-:Y:S02]  /*22a80*/  @!P1 LEA.HI.X R3, R208, R0.reuse, R229, 0x2, P5 ;  /* 0x00000000d0039211 */ /* 0x080fe400028f14e5 */
[----:B------:R-:W-:Y:S02]  /*22a90*/  @!P0 LEA.HI.X R11, R207, R0, R228, 0x2, P4 ;  /* 0x00000000cf0b8211 */ /* 0x000fe400020f14e4 */
[----:B------:R-:W-:Y:S01]  /*22aa0*/  ISETP.GE.AND P4, PT, R204, UR4, PT ;  /* 0x00000004cc007c0c */ /* 0x000fe2000bf86270 */
[----:B------:R0:W-:Y:S01]  /*22ab0*/  @!P1 ST.E.64 desc[UR42][R2.64], R68 ;  /* 0x0000004402009985 */ /* 0x0001e2000c101b2a */
[----:B--2---:R-:W-:Y:S01]  /*22ac0*/  @!P3 LEA R4, P1, R206, R14, 0x2 ;  /* 0x0000000ece04b211 */ /* 0x004fe200078210ff */
[----:B------:R-:W-:Y:S01]  /*22ad0*/  @!P3 IMAD.MOV.U32 R72, RZ, RZ, R85 ;  /* 0x000000ffff48b224 */ /* 0x000fe200078e0055 */
[----:B------:R-:W-:Y:S01]  /*22ae0*/  ISETP.GE.AND P5, PT, R203, UR4, PT ;  /* 0x00000004cb007c0c */ /* 0x000fe2000bfa6270 */
[----:B------:R2:W-:Y:S01]  /*22af0*/  @!P0 ST.E.64 desc[UR42][R10.64], R70 ;  /* 0x000000460a008985 */ /* 0x0005e2000c101b2a */
[----:B------:R-:W-:Y:S01]  /*22b00*/  ISETP.GE.AND P0, PT, R202, UR4, PT ;  /* 0x00000004ca007c0c */ /* 0x000fe2000bf06270 */
[----:B------:R-:W-:Y:S01]  /*22b10*/  @!P2 IMAD.MOV.U32 R85, RZ, RZ, R84 ;  /* 0x000000ffff55a224 */ /* 0x000fe200078e0054 */
[----:B------:R-:W-:Y:S01]  /*22b20*/  @!P3 LEA.HI.X R5, R206, R0, R227, 0x2, P1 ;  /* 0x00000000ce05b211 */ /* 0x000fe200008f14e3 */
[----:B------:R-:W-:Y:S01]  /*22b30*/  @!P2 IMAD.MOV.U32 R84, RZ, RZ, R86 ;  /* 0x000000ffff54a224 */ /* 0x000fe200078e0056 */
[----:B---3--:R-:W-:-:S03]  /*22b40*/  @!P2 LEA R6, P1, R205, R14, 0x2 ;  /* 0x0000000ecd06a211 */ /* 0x008fc600078210ff */
[----:B------:R3:W-:Y:S01]  /*22b50*/  @!P3 ST.E.64 desc[UR42][R4.64], R72 ;  /* 0x000000480400b985 */ /* 0x0007e2000c101b2a */
[----:B------:R-:W-:Y:S01]  /*22b60*/  @!P2 LEA.HI.X R7, R205, R0, R226, 0x2, P1 ;  /* 0x00000000cd07a211 */ /* 0x000fe200008f14e2 */
[----:B------:R-:W-:Y:S01]  /*22b70*/  @!P4 IMAD.MOV.U32 R86, RZ, RZ, R89 ;  /* 0x000000ffff56c224 */ /* 0x000fe200078e0059 */
[-C--:B0-----:R-:W-:Y:S01]  /*22b80*/  @!P4 LEA R2, P1, R204, R14.reuse, 0x2 ;  /* 0x0000000ecc02c211 */ /* 0x081fe200078210ff */
[----:B------:R-:W-:Y:S02]  /*22b90*/  @!P5 IMAD.MOV.U32 R91, RZ, RZ, R88 ;  /* 0x000000ffff5bd224 */ /* 0x000fe400078e0058 */
[----:B------:R3:W-:Y:S01]  /*22ba0*/  @!P2 ST.E.64 desc[UR42][R6.64], R84 ;  /* 0x000000540600a985 */ /* 0x0007e2000c101b2a */
[-C--:B------:R-:W-:Y:S02]  /*22bb0*/  @!P5 LEA R8, P2, R203, R14.reuse, 0x2 ;  /* 0x0000000ecb08d211 */ /* 0x080fe400078410ff */
[----:B--2---:R-:W-:Y:S02]  /*22bc0*/  @!P0 LEA R10, P3, R202, R14, 0x2 ;  /* 0x0000000eca0a8211 */ /* 0x004fe400078610ff */
[----:B------:R-:W-:-:S02]  /*22bd0*/  @!P4 LEA.HI.X R3, R204, R0, R225, 0x2, P1 ;  /* 0x00000000cc03c211 */ /* 0x000fc400008f14e1 */
[-C--:B------:R-:W-:Y:S02]  /*22be0*/  @!P5 LEA.HI.X R9, R203, R0.reuse, R224, 0x2, P2 ;  /* 0x00000000cb09d211 */ /* 0x080fe400010f14e0 */
[----:B------:R-:W-:Y:S01]  /*22bf0*/  @!P0 LEA.HI.X R11, R202, R0, R223, 0x2, P3 ;  /* 0x00000000ca0b8211 */ /* 0x000fe200018f14df */
[----:B------:R3:W-:Y:S04]  /*22c00*/  @!P4 ST.E.64 desc[UR42][R2.64], R86 ;  /* 0x000000560200c985 */ /* 0x0007e8000c101b2a */
[----:B------:R3:W-:Y:S04]  /*22c10*/  @!P5 ST.E.64 desc[UR42][R8.64], R90 ;  /* 0x0000005a0800d985 */ /* 0x0007e8000c101b2a */
[----:B------:R3:W-:Y:S01]  /*22c20*/  @!P0 ST.E.64 desc[UR42][R10.64], R60 ;  /* 0x0000003c0a008985 */ /* 0x0007e2000c101b2a */
[----:B------:R-:W-:-:S13]  /*22c30*/  ISETP.GE.AND P0, PT, R201, UR4, PT ;  /* 0x00000004c9007c0c */ /* 0x000fda000bf06270 */
[----:B---3--:R-:W-:Y:S05]  /*22c40*/  @P0 BRA `(.L_x_1530) ;  /* 0x0000000c002c0947 */ /* 0x008fea0003800000 */
[----:B------:R-:W-:-:S04]  /*22c50*/  LEA R14, P0, R201, R14, 0x2 ;  /* 0x0000000ec90e7211 */ /* 0x000fc800078010ff */
[----:B------:R-:W-:-:S05]  /*22c60*/  LEA.HI.X R15, R201, R0, R222, 0x2, P0 ;  /* 0x00000000c90f7211 */ /* 0x000fca00000f14de */
[----:B------:R0:W-:Y:S01]  /*22c70*/  ST.E.64 desc[UR42][R14.64], R62 ;  /* 0x0000003e0e007985 */ /* 0x0001e2000c101b2a */
[----:B------:R-:W-:Y:S05]  /*22c80*/  BRA `(.L_x_1530) ;  /* 0x0000000c001c7947 */ /* 0x000fea0003800000 */
.L_x_1516:
[----:B------:R-:W-:Y:S01]  /*22c90*/  ULDC.64 UR4, c[0x0][0xc08] ;  /* 0x0003020000047ab9 */ /* 0x000fe20000000a00 */
[----:B------:R-:W4:Y:S01]  /*22ca0*/  LDC.64 R2, c[0x0][0xc00] ;  /* 0x00030000ff027b82 */ /* 0x000f220000000a00 */
[----:B------:R-:W-:Y:S01]  /*22cb0*/  ISETP.NE.U32.AND P0, PT, RZ, UR4, PT ;  /* 0x00000004ff007c0c */ /* 0x000fe2000bf05070 */
[----:B------:R-:W-:Y:S01]  /*22cc0*/  IMAD.MOV.U32 R15, RZ, RZ, RZ ;  /* 0x000000ffff0f7224 */ /* 0x000fe200078e00ff */
[----:B------:R-:W0:Y:S02]  /*22cd0*/  S2R R0, SR_TID.X ;  /* 0x0000000000007919 */ /* 0x000e240000002100 */
[----:B------:R-:W-:Y:S01]  /*22ce0*/  ISETP.NE.AND.EX P1, PT, RZ, UR5, PT, P0 ;  /* 0x00000005ff007c0c */ /* 0x000fe2000bf25300 */
[----:B------:R-:W-:Y:S02]  /*22cf0*/  ULDC.64 UR4, c[0x0][0xc00] ;  /* 0x0003000000047ab9 */ /* 0x000fe40000000a00 */
[----:B------:R-:W-:-:S04]  /*22d00*/  ISETP.NE.U32.AND P0, PT, RZ, UR4, PT ;  /* 0x00000004ff007c0c */ /* 0x000fc8000bf05070 */
[----:B------:R-:W-:-:S06]  /*22d10*/  ISETP.NE.AND.EX P0, PT, RZ, UR5, PT, P0 ;  /* 0x00000005ff007c0c */ /* 0x000fcc000bf05300 */
[----:B------:R-:W1:Y:S01]  /*22d20*/  @P1 LDC.64 R4, c[0x0][0xc08] ;  /* 0x00030200ff041b82 */ /* 0x000e620000000a00 */
[----:B------:R-:W-:Y:S02]  /*22d30*/  ULDC UR4, c[0x0][0xa88] ;  /* 0x0002a20000047ab9 */ /* 0x000fe40000000800 */
[----:B------:R-:W-:Y:S02]  /*22d40*/  IMAD.U32 R20, RZ, RZ, UR4 ;  /* 0x00000004ff147e24 */ /* 0x000fe4000f8e00ff */
[----:B----4-:R-:W-:-:S05]  /*22d50*/  IMAD.WIDE R2, R199, 0x4, R2 ;  /* 0x00000004c7027825 */ /* 0x010fca00078e0202 */
[----:B------:R4:W5:Y:S01]  /*22d60*/  @P0 LDG.E R15, desc[UR42][R2.64] ;  /* 0x0000002a020f0981 */ /* 0x000962000c1e1900 */
[----:B--2---:R-:W-:Y:S01]  /*22d70*/  ISETP.GT.AND P2, PT, R198, 0x1, PT ;  /* 0x00000001c600780c */ /* 0x004fe20003f44270 */
[----:B0-----:R-:W-:Y:S02]  /*22d80*/  VIADD R0, R0, 0xffffff80 ;  /* 0xffffff8000007836 */ /* 0x001fe40000000000 */
[----:B-1----:R-:W-:-:S05]  /*22d90*/  @P1 IMAD.WIDE R4, R199, 0x4, R4 ;  /* 0x00000004c7041825 */ /* 0x002fca00078e0204 */
[----:B------:R4:W5:Y:S01]  /*22da0*/  @P1 LDG.E R20, desc[UR42][R4.64] ;  /* 0x0000002a04141981 */ /* 0x000962000c1e1900 */
[----:B------:R-:W-:Y:S02]  /*22db0*/  ISETP.GT.AND P3, PT, R0, 0x7f, PT ;  /* 0x0000007f0000780c */ /* 0x000fe40003f64270 */
[----:B-----5:R-:W-:Y:S01]  /*22dc0*/  SHF.R.S32.HI R24, RZ, 0x1f, R199 ;  /* 0x0000001fff187819 */ /* 0x020fe200000114c7 */
[----:B------:R-:W-:Y:S10]  /*22dd0*/  @P1 BRA `(.L_x_1535) ;  /* 0x0000000000101947 */ /* 0x000ff40003800000 */
[----:B------:R-:W-:Y:S05]  /*22de0*/  @!P0 BRA `(.L_x_1535) ;  /* 0x00000000000c8947 */ /* 0x000fea0003800000 */
[----:B----4-:R-:W2:Y:S04]  /*22df0*/  LDG.E R5, desc[UR42][R2.64] ;  /* 0x0000002a02057981 */ /* 0x010ea8000c1e1900 */
[----:B------:R-:W2:Y:S02]  /*22e00*/  LDG.E R20, desc[UR42][R2.64+0x4] ;  /* 0x0000042a02147981 */ /* 0x000ea4000c1e1900 */
[----:B--2---:R-:W-:-:S07]  /*22e10*/  IMAD.IADD R20, R20, 0x1, -R5 ;  /* 0x0000000114147824 */ /* 0x004fce00078e0a05 */
.L_x_1535:
[----:B------:R-:W-:Y:S01]  /*22e20*/  BSSY B1, `(.L_x_1536) ;  /* 0x0000036000017945 */ /* 0x000fe20003800000 */
[----:B------:R-:W-:Y:S02]  /*22e30*/  SEL R25, R199, RZ, !P0 ;  /* 0x000000ffc7197207 */ /* 0x000fe40004000000 */
[----:B------:R-:W-:Y:S02]  /*22e40*/  SEL R24, R24, RZ, !P0 ;  /* 0x000000ff18187207 */ /* 0x000fe40004000000 */
[----:B------:R-:W-:Y:S01]  /*22e50*/  SHF.R.S32.HI R14, RZ, 0x1f, R15 ;  /* 0x0000001fff0e7819 */ /* 0x000fe2000001140f */
[----:B------:R-:W-:Y:S06]  /*22e60*/  @P3 BRA `(.L_x_1537) ;  /* 0x0000000000c43947 */ /* 0x000fec0003800000 */
[----:B----4-:R-:W0:Y:S01]  /*22e70*/  S2R R2, SR_TID.X ;  /* 0x0000000000027919 */ /* 0x010e220000002100 */
[----:B------:R-:W1:Y:S02]  /*22e80*/  LDC R29, c[0x0][0xbe8] ;  /* 0x0002fa00ff1d7b82 */ /* 0x000e640000000800 */
[----:B-1----:R-:W-:Y:S01]  /*22e90*/  IMAD R0, R20, R29, RZ ;  /* 0x0000001d14007224 */ /* 0x002fe200078e02ff */
[----:B0-----:R-:W-:-:S04]  /*22ea0*/  IADD3 R27, R175, -0x80, R2 ;  /* 0xffffff80af1b7810 */ /* 0x001fc80007ffe002 */
[----:B------:R-:W-:-:S13]  /*22eb0*/  ISETP.GE.AND P0, PT, R27, R0, PT ;  /* 0x000000001b00720c */ /* 0x000fda0003f06270 */
[----:B------:R-:W-:Y:S05]  /*22ec0*/  @P0 BRA `(.L_x_1537) ;  /* 0x0000000000ac0947 */ /* 0x000fea0003800000 */
[----:B------:R-:W-:Y:S01]  /*22ed0*/  IMAD.MOV.U32 R0, RZ, RZ, 0x9b8 ;  /* 0x000009b8ff007424 */ /* 0x000fe200078e00ff */
[----:B------:R-:W-:Y:S01]  /*22ee0*/  ISETP.GT.AND P3, PT, R198, 0x1, PT ;  /* 0x00000001c600780c */ /* 0x000fe20003f64270 */
[----:B------:R-:W0:Y:S01]  /*22ef0*/  LDC.64 R2, c[0x0][0xba8] ;  /* 0x0002ea00ff027b82 */ /* 0x000e220000000a00 */
[----:B------:R-:W-:Y:S01]  /*22f00*/  ISETP.NE.AND P0, PT, R29, 0x1, PT ;  /* 0x000000011d00780c */ /* 0x000fe20003f05270 */
[----:B------:R-:W-:Y:S01]  /*22f10*/  IMAD.MOV.U32 R21, RZ, RZ, R27 ;  /* 0x000000ffff157224 */ /* 0x000fe200078e001b */
[----:B------:R-:W-:-:S05]  /*22f20*/  SEL R26, R0, 0x978, P3 ;  /* 0x00000978001a7807 */ /* 0x000fca0001800000 */
[----:B------:R-:W1:Y:S08]  /*22f30*/  LDC.64 R8, c[0x0][R26+0x220] ;  /* 0x000088001a087b82 */ /* 0x000e700000000a00 */
[----:B------:R-:W2:Y:S08]  /*22f40*/  LDC.64 R6, c[0x0][R26+0x218] ;  /* 0x000086001a067b82 */ /* 0x000eb00000000a00 */
[----:B------:R-:W4:Y:S08]  /*22f50*/  LDC.64 R10, c[0x0][R26+0x228] ;  /* 0x00008a001a0a7b82 */ /* 0x000f300000000a00 */
[----:B------:R-:W5:Y:S08]  /*22f60*/  LDC.64 R4, c[0x0][R26+0x210] ;  /* 0x000084001a047b82 */ /* 0x000f700000000a00 */
[----:B------:R-:W3:Y:S08]  /*22f70*/  @P0 LDC R0, c[0x0][0xbec] ;  /* 0x0002fb00ff000b82 */ /* 0x000ef00000000800 */
[----:B------:R-:W4:Y:S01]  /*22f80*/  @P0 LDC R33, c[0x0][0xbf0] ;  /* 0x0002fc00ff210b82 */ /* 0x000f220000000800 */
[----:B-1----:R-:W-:-:S07]  /*22f90*/  IMAD R9, R9, R25, RZ ;  /* 0x0000001909097224 */ /* 0x002fce00078e02ff */
[----:B0-----:R-:W0:Y:S01]  /*22fa0*/  @!P3 LDC R2, c[0x0][0xb50] ;  /* 0x0002d400ff02bb82 */ /* 0x001e220000000800 */
[----:B------:R-:W-:Y:S02]  /*22fb0*/  IMAD R9, R8, R24, R9 ;  /* 0x0000001808097224 */ /* 0x000fe400078e0209 */
[----:B---3--:R-:W-:-:S05]  /*22fc0*/  @P0 IMAD.HI.U32 R0, R27, R0, RZ ;  /* 0x000000001b000227 */ /* 0x008fca00078e00ff */
[----:B------:R-:W1:Y:S01]  /*22fd0*/  @!P3 LDC R3, c[0x0][0xb54] ;  /* 0x0002d500ff03bb82 */ /* 0x000e620000000800 */
[-C--:B--2---:R-:W-:Y:S02]  /*22fe0*/  IMAD R31, R7, R192.reuse, RZ ;  /* 0x000000c0071f7224 */ /* 0x084fe400078e02ff */
[----:B------:R-:W-:Y:S01]  /*22ff0*/  IMAD.WIDE.U32 R12, R6, R192, RZ ;  /* 0x000000c0060c7225 */ /* 0x000fe200078e00ff */
[----:B----4-:R-:W-:-:S03]  /*23000*/  @P0 SHF.R.U32.HI R21, RZ, R33, R0 ;  /* 0x00000021ff150219 */ /* 0x010fc60000011600 */
[----:B------:R-:W-:Y:S01]  /*23010*/  IMAD.WIDE.U32 R6, R8, R25, RZ ;  /* 0x0000001908067225 */ /* 0x000fe200078e00ff */
[----:B------:R-:W-:-:S03]  /*23020*/  SEL R33, R200, RZ, P3 ;  /* 0x000000ffc8217207 */ /* 0x000fc60001800000 */
[----:B------:R-:W-:Y:S01]  /*23030*/  IMAD.IADD R13, R31, 0x1, R13 ;  /* 0x000000011f0d7824 */ /* 0x000fe200078e020d */
[----:B------:R-:W-:Y:S01]  /*23040*/  IADD3 R12, P0, P1, R6, R12, R15 ;  /* 0x0000000c060c7210 */ /* 0x000fe2000791e00f */
[----:B------:R-:W-:Y:S02]  /*23050*/  IMAD.MOV R0, RZ, RZ, -R21 ;  /* 0x000000ffff007224 */ /* 0x000fe400078e0a15 */
        /* <DEDUP_REMOVED lines=10> */
[----:B-----5:R-:W-:-:S04]  /*23100*/  IMAD R0, R5, R9, RZ ;  /* 0x0000000905007224 */ /* 0x020fc800078e02ff */
[C---:B------:R-:W-:Y:S02]  /*23110*/  IMAD R11, R4.reuse, R11, R0 ;  /* 0x0000000b040b7224 */ /* 0x040fe400078e0200 */
[----:B------:R-:W-:-:S04]  /*23120*/  IMAD.WIDE.U32 R4, R4, R9, R6 ;  /* 0x0000000904047225 */ /* 0x000fc800078e0006 */
[----:B------:R-:W-:Y:S01]  /*23130*/  IMAD.IADD R0, R5, 0x1, R11 ;  /* 0x0000000105007824 */ /* 0x000fe200078e020b */
[----:B0-----:R-:W-:Y:S01]  /*23140*/  LEA R2, P0, R4, R2, 0x2 ;  /* 0x0000000204027211 */ /* 0x001fe200078010ff */
[----:B------:R-:W-:-:S03]  /*23150*/  IMAD.MOV.U32 R5, RZ, RZ, -0x800000 ;  /* 0xff800000ff057424 */ /* 0x000fc600078e00ff */
[----:B-1----:R-:W-:-:S05]  /*23160*/  LEA.HI.X R3, R4, R3, R0, 0x2, P0 ;  /* 0x0000000304037211 */ /* 0x002fca00000f1400 */
[----:B------:R0:W-:Y:S04]  /*23170*/  STG.E desc[UR42][R2.64], R5 ;  /* 0x0000000502007986 */ /* 0x0001e8000c10192a */
.L_x_1537:
[----:B------:R-:W-:Y:S05]  /*23180*/  BSYNC B1 ;  /* 0x0000000000017941 */ /* 0x000fea0003800000 */
.L_x_1536:
[----:B------:R-:W-:Y:S05]  /*23190*/  @P2 BRA `(.L_x_1530) ;  /* 0x0000000400d82947 */ /* 0x000fea0003800000 */
[----:B------:R-:W1:Y:S01]  /*231a0*/  LDC R21, c[0x0][0xbe8] ;  /* 0x0002fa00ff157b82 */ /* 0x000e620000000800 */
[----:B------:R-:W-:Y:S01]  /*231b0*/  ULDC.64 UR4, c[0x0][0xaa0] ;  /* 0x0002a80000047ab9 */ /* 0x000fe20000000a00 */
[----:B------:R-:W-:Y:S01]  /*231c0*/  ULDC.64 UR6, c[0x0][0xaf0] ;  /* 0x0002bc0000067ab9 */ /* 0x000fe20000000a00 */
[----:B------:R-:W-:Y:S02]  /*231d0*/  IMAD R0, R14, UR4, RZ ;  /* 0x000000040e007c24 */ /* 0x000fe4000f8e02ff */
[----:B0---4-:R-:W-:-:S04]  /*231e0*/  IMAD.WIDE.U32 R2, R15, UR4, RZ ;  /* 0x000000040f027c25 */ /* 0x011fc8000f8e00ff */
[----:B------:R-:W-:Y:S01]  /*231f0*/  IMAD R5, R15, UR5, R0 ;  /* 0x000000050f057c24 */ /* 0x000fe2000f8e0200 */
[----:B------:R-:W-:Y:S01]  /*23200*/  ULDC.64 UR4, c[0x0][0xae8] ;  /* 0x0002ba0000047ab9 */ /* 0x000fe20000000a00 */
[----:B------:R-:W-:Y:S02]  /*23210*/  IMAD R0, R197, 0x20, R217 ;  /* 0x00000020c5007824 */ /* 0x000fe400078e02d9 */
[----:B------:R-:W-:Y:S02]  /*23220*/  IMAD.IADD R3, R3, 0x1, R5 ;  /* 0x0000000103037824 */ /* 0x000fe400078e0205 */
[----:B------:R-:W-:Y:S02]  /*23230*/  IMAD.IADD R9, R175, 0x1, R0 ;  /* 0x00000001af097824 */ /* 0x000fe400078e0200 */
[----:B------:R-:W-:-:S04]  /*23240*/  IMAD.WIDE.U32 R2, R192, UR4, R2 ;  /* 0x00000004c0027c25 */ /* 0x000fc8000f8e0002 */
[----:B------:R-:W-:Y:S02]  /*23250*/  IMAD.MOV.U32 R5, RZ, RZ, R9 ;  /* 0x000000ffff057224 */ /* 0x000fe400078e0009 */
[----:B------:R-:W-:Y:S01]  /*23260*/  IMAD R3, R192, UR5, R3 ;  /* 0x00000005c0037c24 */ /* 0x000fe2000f8e0203 */
[----:B-1----:R-:W-:Y:S01]  /*23270*/  ISETP.NE.AND P0, PT, R21, 0x1, PT ;  /* 0x000000011500780c */ /* 0x002fe20003f05270 */
[----:B------:R-:W-:Y:S01]  /*23280*/  ULDC.64 UR4, c[0x0][0xae0] ;  /* 0x0002b80000047ab9 */ /* 0x000fe20000000a00 */
[----:B------:R-:W-:-:S11]  /*23290*/  IMAD.WIDE.U32 R2, R25, UR6, R2 ;  /* 0x0000000619027c25 */ /* 0x000fd6000f8e0002 */
[----:B------:R-:W0:Y:S08]  /*232a0*/  @P0 LDC R4, c[0x0][0xbec] ;  /* 0x0002fb00ff040b82 */ /* 0x000e300000000800 */
[----:B------:R-:W1:Y:S01]  /*232b0*/  @P0 LDC R7, c[0x0][0xbf0] ;  /* 0x0002fc00ff070b82 */ /* 0x000e620000000800 */
[----:B0-----:R-:W-:-:S04]  /*232c0*/  @P0 IMAD.HI.U32 R0, R9, R4, RZ ;  /* 0x0000000409000227 */ /* 0x001fc800078e00ff */
[----:B------:R-:W-:Y:S01]  /*232d0*/  IMAD R4, R24, UR6, RZ ;  /* 0x0000000618047c24 */ /* 0x000fe2000f8e02ff */
[----:B-1----:R-:W-:-:S03]  /*232e0*/  @P0 SHF.R.U32.HI R5, RZ, R7, R0 ;  /* 0x00000007ff050219 */ /* 0x002fc60000011600 */
        /* <DEDUP_REMOVED lines=19> */
[----:B------:R-:W-:Y:S06]  /*23420*/  BRA.DIV UR4, `(.L_x_1538) ;  /* 0x000000b204c47947 */ /* 0x000fec000b800000 */
[----:B------:R0:W1:Y:S04]  /*23430*/  SHFL.IDX PT, R0, R3, RZ, 0x181f ;  /* 0x00181fff03007589 */ /* 0x00006800000e0000 */
[----:B------:R0:W2:Y:S02]  /*23440*/  SHFL.IDX PT, R14, R2, RZ, 0x181f ;  /* 0x00181fff020e7589 */ /* 0x0000a400000e0000 */
.L_x_1813:
[----:B------:R-:W-:Y:S01]  /*23450*/  IMAD R21, R20, R21, RZ ;  /* 0x0000001514157224 */ /* 0x000fe200078e02ff */
[----:B------:R-:W-:Y:S01]  /*23460*/  BSSY B1, `(.L_x_1539) ;  /* 0x000000f000017945 */ /* 0x000fe20003800000 */
[----:B------:R-:W-:-:S05]  /*23470*/  IMAD.IADD R6, R217, 0x1, R175 ;  /* 0x00000001d9067824 */ /* 0x000fca00078e02af */
        /* <DEDUP_REMOVED lines=11> */
[----:B------:R4:W-:Y:S04]  /*23530*/  @!P2 ST.E.128 desc[UR42][R4.64], RZ ;  /* 0x000000ff0400a985 */ /* 0x0009e8000c101d2a */
[----:B------:R4:W-:Y:S02]  /*23540*/  @!P3 ST.E.128 desc[UR42][R14.64], RZ ;  /* 0x000000ff0e00b985 */ /* 0x0009e4000c101d2a */
.L_x_1540:
[----:B------:R-:W-:Y:S05]  /*23550*/  BSYNC B1 ;  /* 0x0000000000017941 */ /* 0x000fea0003800000 */
.L_x_1539:
[----:B------:R-:W-:-:S03]  /*23560*/  UMOV UR4, 0xffffffff ;  /* 0xffffffff00047882 */ /* 0x000fc60000000000 */
[----:B------:R-:W-:Y:S05]  /*23570*/  BRA.DIV UR4, `(.L_x_1541) ;  /* 0x000000b204a47947 */ /* 0x000fea000b800000 */
[----:B-1----:R1:W0:Y:S04]  /*23580*/  SHFL.IDX PT, R0, R3, 0x1, 0x181f ;  /* 0x00381f0003007f89 */ /* 0x00222800000e0000 */
[----:B--2-4-:R1:W2:Y:S02]  /*23590*/  SHFL.IDX PT, R14, R2, 0x1, 0x181f ;  /* 0x00381f00020e7f89 */ /* 0x0142a400000e0000 */
.L_x_1817:
        /* <DEDUP_REMOVED lines=13> */
[----:B------:R4:W-:Y:S04]  /*23670*/  @!P2 ST.E.128 desc[UR42][R4.64], RZ ;  /* 0x000000ff0400a985 */ /* 0x0009e8000c101d2a */
[----:B------:R4:W-:Y:S02]  /*23680*/  @!P3 ST.E.128 desc[UR42][R14.64], RZ ;  /* 0x000000ff0e00b985 */ /* 0x0009e4000c101d2a */
.L_x_1543:
[----:B------:R-:W-:Y:S05]  /*23690*/  BSYNC B1 ;  /* 0x0000000000017941 */ /* 0x000fea0003800000 */
.L_x_1542:
[----:B------:R-:W-:-:S03]  /*236a0*/  UMOV UR4, 0xffffffff ;  /* 0xffffffff00047882 */ /* 0x000fc60000000000 */
[----:B------:R-:W-:Y:S05]  /*236b0*/  BRA.DIV UR4, `(.L_x_1544) ;  /* 0x000000b2049c7947 */ /* 0x000fea000b800000 */
[----:B0-----:R0:W0:Y:S04]  /*236c0*/  SHFL.IDX PT, R0, R3, 0x2, 0x181f ;  /* 0x00581f0003007f89 */ /* 0x00102800000e0000 */
[----:B--2-4-:R2:W4:Y:S02]  /*236d0*/  SHFL.IDX PT, R14, R2, 0x2, 0x181f ;  /* 0x00581f00020e7f89 */ /* 0x01452400000e0000 */
.L_x_1821:
        /* <DEDUP_REMOVED lines=9> */
[CC--:B----4-:R-:W-:Y:S02]  /*23770*/  @!P2 LEA R4, P0, R191.reuse, R14.reuse, 0x1 ;  /* 0x0000000ebf04a211 */ /* 0x0d0fe400078008ff */
[C---:B------:R-:W-:Y:S02]  /*23780*/  @!P3 LEA R14, P1, R196.reuse, R14, 0x1 ;  /* 0x0000000ec40eb211 */ /* 0x040fe400078208ff */
[-C--:B0-----:R-:W-:Y:S02]  /*23790*/  @!P2 LEA.HI.X R5, R191, R0.reuse, R8, 0x1, P0 ;  /* 0x00000000bf05a211 */ /* 0x081fe400000f0c08 */
[----:B------:R-:W-:-:S03]  /*237a0*/  @!P3 LEA.HI.X R15, R196, R0, R7, 0x1, P1 ;  /* 0x00000000c40fb211 */ /* 0x000fc600008f0c07 */
[----:B------:R0:W-:Y:S04]  /*237b0*/  @!P2 ST.E.128 desc[UR42][R4.64], RZ ;  /* 0x000000ff0400a985 */ /* 0x0001e8000c101d2a */
[----:B------:R0:W-:Y:S02]  /*237c0*/  @!P3 ST.E.128 desc[UR42][R14.64], RZ ;  /* 0x000000ff0e00b985 */ /* 0x0001e4000c101d2a */
.L_x_1546:
[----:B------:R-:W-:Y:S05]  /*237d0*/  BSYNC B1 ;  /* 0x0000000000017941 */ /* 0x000fea0003800000 */
.L_x_1545:
[----:B------:R-:W-:-:S03]  /*237e0*/  UMOV UR4, 0xffffffff ;  /* 0xffffffff00047882 */ /* 0x000fc60000000000 */
[----:B------:R-:W-:Y:S05]  /*237f0*/  BRA.DIV UR4, `(.L_x_1547) ;  /* 0x000000b204947947 */ /* 0x000fea000b800000 */
[----:B0-----:R0:W0:Y:S04]  /*23800*/  SHFL.IDX PT, R0, R3, 0x3, 0x181f ;  /* 0x00781f0003007f89 */ /* 0x00102800000e0000 */
[----:B----4-:R4:W0:Y:S02]  /*23810*/  SHFL.IDX PT, R14, R2, 0x3, 0x181f ;  /* 0x00781f00020e7f89 */ /* 0x01082400000e0000 */
.L_x_1825:
[----:B-12-4-:R-:W-:-:S05]  /*23820*/  VIADD R2, R6, 0x60 ;  /* 0x0000006006027836 */ /* 0x016fca0000000000 */
[----:B------:R-:W-:-:S13]  /*23830*/  ISETP.GE.AND P0, PT, R2, R21, PT ;  /* 0x000000150200720c */ /* 0x000fda0003f06270 */
[----:B------:R-:W-:Y:S05]  /*23840*/  @P0 BRA `(.L_x_1530) ;  /* 0x00000000002c0947 */ /* 0x000fea0003800000 */
[----:B------:R-:W-:Y:S01]  /*23850*/  ULDC UR4, c[0x0][0xac8] ;  /* 0x0002b20000047ab9 */ /* 0x000fe20000000800 */
[----:B------:R-:W-:Y:S02]  /*23860*/  SHF.R.S32.HI R5, RZ, 0x1f, R191 ;  /* 0x0000001fff057819 */ /* 0x000fe400000114bf */
[----:B------:R-:W-:Y:S02]  /*23870*/  ISETP.GE.AND P2, PT, R191, UR4, PT ;  /* 0x00000004bf007c0c */ /* 0x000fe4000bf46270 */
[----:B------:R-:W-:Y:S02]  /*23880*/  ISETP.GE.AND P3, PT, R196, UR4, PT ;  /* 0x00000004c4007c0c */ /* 0x000fe4000bf66270 */
[----:B------:R-:W-:-:S09]  /*23890*/  SHF.R.S32.HI R4, RZ, 0x1f, R196 ;  /* 0x0000001fff047819 */ /* 0x000fd200000114c4 */
[CC--:B0-----:R-:W-:Y:S02]  /*238a0*/  @!P2 LEA R2, P0, R191.reuse, R14.reuse, 0x1 ;  /* 0x0000000ebf02a211 */ /* 0x0c1fe400078008ff */
[C---:B------:R-:W-:Y:S02]  /*238b0*/  @!P3 LEA R14, P1, R196.reuse, R14, 0x1 ;  /* 0x0000000ec40eb211 */ /* 0x040fe400078208ff */
[-C--:B------:R-:W-:Y:S02]  /*238c0*/  @!P2 LEA.HI.X R3, R191, R0.reuse, R5, 0x1, P0 ;  /* 0x00000000bf03a211 */ /* 0x080fe400000f0c05 */
[----:B------:R-:W-:-:S03]  /*238d0*/  @!P3 LEA.HI.X R15, R196, R0, R4, 0x1, P1 ;  /* 0x00000000c40fb211 */ /* 0x000fc600008f0c04 */
[----:B------:R0:W-:Y:S04]  /*238e0*/  @!P2 ST.E.128 desc[UR42][R2.64], RZ ;  /* 0x000000ff0200a985 */ /* 0x0001e8000c101d2a */
[----:B------:R0:W-:Y:S02]  /*238f0*/  @!P3 ST.E.128 desc[UR42][R14.64], RZ ;  /* 0x000000ff0e00b985 */ /* 0x0001e4000c101d2a */
.L_x_1530:
[----:B------:R-:W-:Y:S05]  /*23900*/  BSYNC B0 ;  /* 0x0000000000007941 */ /* 0x000fea0003800000 */
.L_x_1515:
[----:B------:R-:W-:Y:S02]  /*23910*/  ULDC UR4, c[0x0][0xc3c] ;  /* 0x00030f0000047ab9 */ /* 0x000fe40000000800 */
[----:B---3--:R-:W-:-:S13]  /*23920*/  ISETP.GE.AND P0, PT, R183, UR4, PT ;  /* 0x00000004b7007c0c */ /* 0x008fda000bf06270 */
[----:B------:R-:W-:Y:S05]  /*23930*/  @!P0 BRA `(.L_x_1548) ;  /* 0xfffffddc00208947 */ /* 0x000fea000383ffff */
[----:B------:R-:W-:Y:S05]  /*23940*/  BRA `(.L_x_1316) ;  /* 0x0000008000487947 */ /* 0x000fea0003800000 */
.L_x_1314:
        /* <DEDUP_REMOVED lines=20> */
.L_x_1549:
[----:B------:R-:W1:Y:S01]  /*23a90*/  S2R R0, SR_TID.X ;  /* 0x0000000000007919 */ /* 0x000e620000002100 */
[----:B------:R-:W-:Y:S01]  /*23aa0*/  ULDC UR4, c[0x0][0xc3c] ;  /* 0x00030f0000047ab9 */ /* 0x000fe20000000800 */
        /* <DEDUP_REMOVED lines=9> */
[----:B-1----:R-:W-:-:S04]  /*23b40*/  @!P1 IMAD.WIDE.U32 R2, R0, 0x4, R4 ;  /* 0x0000000400029825 */ /* 0x002fc800078e0004 */
[----:B------:R-:W-:-:S06]  /*23b50*/  IMAD.MOV.U32 R5, RZ, RZ, RZ ;  /* 0x000000ffff057224 */ /* 0x000fcc00078e00ff */
        /* <DEDUP_REMOVED lines=25> */
[----:B------:R-:W-:Y:S01]  /*23cf0*/  IMAD.MOV.U32 R4, RZ, RZ, R7 ;  /* 0x000000ffff047224 */ /* 0x000fe200078e0007 */
[----:B--2---:R-:W-:-:S13]  /*23d00*/  ISETP.GT.AND P6, PT, R7, UR6, PT ;  /* 0x0000000607007c0c */ /* 0x004fda000bfc4270 */
[----:B------:R-:W-:Y:S05]  /*23d10*/  @P6 BRA `(.L_x_1551) ;  /* 0x0000000000a86947 */ /* 0x000fea0003800000 */
[----:B------:R-:W-:Y:S01]  /*23d20*/  IMAD.MOV.U32 R7, RZ, RZ, R4 ;  /* 0x000000ffff077224 */ /* 0x000fe200078e0004 */
[----:B------:R-:W-:Y:S01]  /*23d30*/  UMOV UR4, URZ ;  /* 0x0000003f00047c82 */ /* 0x000fe20008000000 */
[----:B------:R-:W-:-:S05]  /*23d40*/  ULDC UR5, c[0x0][0xc38] ;  /* 0x00030e0000057ab9 */ /* 0x000fca0000000800 */
.L_x_1553:
[----:B------:R-:W0:Y:S01]  /*23d50*/  LDC R2, c[0x0][0xc3c] ;  /* 0x00030f00ff027b82 */ /* 0x000e220000000800 */
[----:B------:R-:W-:Y:S01]  /*23d60*/  ULDC UR7, c[0x0][0xc3c] ;  /* 0x00030f0000077ab9 */ /* 0x000fe20000000800 */
[----:B------:R-:W-:Y:S01]  /*23d70*/  UIADD3 UR4, UR4, 0x1f, URZ ;  /* 0x0000001f04047890 */ /* 0x000fe2000fffe03f */
[----:B------:R-:W-:-:S05]  /*23d80*/  IMAD.U32 R3, RZ, RZ, UR7 ;  /* 0x00000007ff037e24 */ /* 0x000fca000f8e00ff */
[----:B------:R1:W-:Y:S01]  /*23d90*/  STL [R1+0xc], R3 ;  /* 0x00000c0301007387 */ /* 0x0003e20000100800 */
[----:B0-----:R-:W-:-:S13]  /*23da0*/  ISETP.LE.AND P6, PT, R2, UR4, PT ;  /* 0x0000000402007c0c */ /* 0x001fda000bfc3270 */
[----:B-1----:R-:W-:Y:S05]  /*23db0*/  @P6 BRA `(.L_x_1552) ;  /* 0x0000000800b06947 */ /* 0x002fea0003800000 */
[----:B------:R-:W-:Y:S02]  /*23dc0*/  VIADD R9, R0, UR4 ;  /* 0x0000000400097c36 */ /* 0x000fe40008000000 */
[----:B------:R-:W-:-:S03]  /*23dd0*/  IMAD.MOV.U32 R6, RZ, RZ, RZ ;  /* 0x000000ffff067224 */ /* 0x000fc600078e00ff */
        /* <DEDUP_REMOVED lines=29> */
[----:B------:R-:W-:-:S07]  /*23fb0*/  IMAD.MOV.U32 R3, RZ, RZ, R2 ;  /* 0x000000ffff037224 */ /* 0x000fce00078e0002 */
.L_x_1551:
[----:B------:R-:W-:Y:S02]  /*23fc0*/  IMAD.IADD R9, R7, 0x1, -R4 ;  /* 0x0000000107097824 */ /* 0x000fe400078e0a04 */
[----:B------:R-:W-:Y:S02]  /*23fd0*/  IMAD.MOV.U32 R8, RZ, RZ, RZ ;  /* 0x000000ffff087224 */ /* 0x000fe400078e00ff */
[----:B------:R-:W-:-:S05]  /*23fe0*/  IMAD R2, R3, UR5, R9 ;  /* 0x0000000503027c24 */ /* 0x000fca000f8e0209 */
[----:B------:R-:W-:-:S13]  /*23ff0*/  ISETP.GT.AND P0, PT, R2, UR6, PT ;  /* 0x0000000602007c0c */ /* 0x000fda000bf04270 */
[----:B------:R-:W-:-:S04]  /*24000*/  VOTE.ANY R2, PT, !P0 ;  /* 0x0000000000027806 */ /* 0x000fc800040e0100 */
[----:B------:R-:W0:Y:S01]  /*24010*/  POPC R10, R2 ;  /* 0x00000002000a7309 */ /* 0x000e220000000000 */
[----:B------:R-:W-:Y:S01]  /*24020*/  ISETP.NE.AND P0, PT, R2, RZ, PT ;  /* 0x000000ff0200720c */ /* 0x000fe20003f05270 */
[----:B0-----:R0:W1:Y:S04]  /*24030*/  SHFL.IDX PT, R7, R5, R10, 0x1f ;  /* 0x00001f0a05077589 */ /* 0x00106800000e0000 */
[----:B------:R0:W2:Y:S08]  /*24040*/  SHFL.IDX PT, R4, R6, R10, 0x1f ;  /* 0x00001f0a06047589 */ /* 0x0000b000000e0000 */
[----:B------:R-:W-:Y:S05]  /*24050*/  @!P0 BRA `(.L_x_1554) ;  /* 0x0000000000088947 */ /* 0x000fea0003800000 */
[----:B------:R-:W-:-:S06]  /*24060*/  VIADD R8, R10, 0xffffffff ;  /* 0xffffffff0a087836 */ /* 0x000fcc0000000000 */
[----:B------:R3:W4:Y:S02]  /*24070*/  SHFL.IDX PT, R8, R3, R8, 0x1f ;  /* 0x00001f0803087589 */ /* 0x00072400000e0000 */
.L_x_1554:
[----:B----4-:R-:W-:Y:S01]  /*24080*/  IMAD R2, R8, UR5, R9 ;  /* 0x0000000508027c24 */ /* 0x010fe2000f8e0209 */
[----:B-1----:R-:W-:Y:S01]  /*24090*/  ISETP.NE.AND P0, PT, R7, 0x1, PT ;  /* 0x000000010700780c */ /* 0x002fe20003f05270 */
[----:B------:R-:W-:-:S03]  /*240a0*/  VIADD R12, R10, UR4 ;  /* 0x000000040a0c7c36 */ /* 0x000fc60008000000 */
[----:B------:R1:W-:Y:S01]  /*240b0*/  STL [R1], R2 ;  /* 0x0000000201007387 */ /* 0x0003e20000100800 */
[----:B0-----:R-:W-:-:S03]  /*240c0*/  IADD3 R5, -R2, UR6, RZ ;  /* 0x0000000602057c10 */ /* 0x001fc6000fffe1ff */
[----:B------:R1:W-:Y:S05]  /*240d0*/  STL [R1+0xc], R12 ;  /* 0x00000c0c01007387 */ /* 0x0003ea0000100800 */
[----:B------:R-:W-:Y:S05]  /*240e0*/  @!P0 BRA `(.L_x_1555) ;  /* 0x0000000000e08947 */ /* 0x000fea0003800000 */
[-C--:B--2---:R-:W-:Y:S02]  /*240f0*/  IABS R6, R4.reuse ;  /* 0x0000000400067213 */ /* 0x084fe40000000000 */
[----:B------:R-:W-:Y:S02]  /*24100*/  IABS R8, R7 ;  /* 0x0000000700087213 */ /* 0x000fe40000000000 */
[----:B------:R-:W0:Y:S08]  /*24110*/  I2F.RP R9, R6 ;  /* 0x0000000600097306 */ /* 0x000e300000209400 */
[----:B------:R-:W2:Y:S08]  /*24120*/  I2F.RP R10, R8 ;  /* 0x00000008000a7306 */ /* 0x000eb00000209400 */
[----:B0-----:R-:W1:Y:S08]  /*24130*/  MUFU.RCP R9, R9 ;  /* 0x0000000900097308 */ /* 0x001e700000001000 */
[----:B--2---:R-:W-:Y:S01]  /*24140*/  MUFU.RCP R10, R10 ;  /* 0x0000000a000a7308 */ /* 0x004fe20000001000 */
[----:B-1----:R-:W-:Y:S01]  /*24150*/  VIADD R2, R9, 0xffffffe ;  /* 0x0ffffffe09027836 */ /* 0x002fe20000000000 */
[----:B------:R-:W-:-:S06]  /*24160*/  IABS R9, R4 ;  /* 0x0000000400097213 */ /* 0x000fcc0000000000 */
[----:B---3--:R0:W1:Y:S02]  /*24170*/  F2I.FTZ.U32.TRUNC.NTZ R3, R2 ;  /* 0x0000000200037305 */ /* 0x008064000021f000 */
[----:B0-----:R-:W-:Y:S02]  /*24180*/  IMAD.MOV.U32 R2, RZ, RZ, RZ ;  /* 0x000000ffff027224 */ /* 0x001fe400078e00ff */
[----:B-1----:R-:W-:-:S04]  /*24190*/  IMAD.MOV R11, RZ, RZ, -R3 ;  /* 0x000000ffff0b7224 */ /* 0x002fc800078e0a03 */
[----:B------:R-:W-:-:S04]  /*241a0*/  IMAD R11, R11, R6, RZ ;  /* 0x000000060b0b7224 */ /* 0x000fc800078e02ff */
[----:B------:R-:W-:Y:S01]  /*241b0*/  IMAD.HI.U32 R3, R3, R11, R2 ;  /* 0x0000000b03037227 */ /* 0x000fe200078e0002 */
[----:B------:R-:W-:Y:S02]  /*241c0*/  IABS R2, R5 ;  /* 0x0000000500027213 */ /* 0x000fe40000000000 */
[----:B------:R-:W-:-:S03]  /*241d0*/  IADD3 R11, RZ, -R9, RZ ;  /* 0x80000009ff0b7210 */ /* 0x000fc60007ffe0ff */
[----:B------:R-:W-:-:S04]  /*241e0*/  IMAD.HI.U32 R9, R3, R2, RZ ;  /* 0x0000000203097227 */ /* 0x000fc800078e00ff */
[----:B------:R-:W-:Y:S02]  /*241f0*/  IMAD R11, R9, R11, R2 ;  /* 0x0000000b090b7224 */ /* 0x000fe400078e0202 */
[----:B------:R-:W-:Y:S02]  /*24200*/  VIADD R3, R10, 0xffffffe ;  /* 0x0ffffffe0a037836 */ /* 0x000fe40000000000 */
[----:B------:R-:W-:Y:S01]  /*24210*/  IMAD.MOV.U32 R2, RZ, RZ, RZ ;  /* 0x000000ffff027224 */ /* 0x000fe200078e00ff */
[----:B------:R-:W-:-:S03]  /*24220*/  ISETP.GT.U32.AND P1, PT, R6, R11, PT ;  /* 0x0000000b0600720c */ /* 0x000fc60003f24070 */
[----:B------:R-:W0:Y:S10]  /*24230*/  F2I.FTZ.U32.TRUNC.NTZ R3, R3 ;  /* 0x0000000300037305 */ /* 0x000e34000021f000 */
[----:B------:R-:W-:-:S02]  /*24240*/  @!P1 IMAD.IADD R11, R11, 0x1, -R6 ;  /* 0x000000010b0b9824 */ /* 0x000fc400078e0a06 */
[----:B------:R-:W-:Y:S01]  /*24250*/  @!P1 VIADD R9, R9, 0x1 ;  /* 0x0000000109099836 */ /* 0x000fe20000000000 */
[----:B------:R-:W-:Y:S02]  /*24260*/  ISETP.NE.AND P1, PT, R4, RZ, PT ;  /* 0x000000ff0400720c */ /* 0x000fe40003f25270 */
[----:B------:R-:W-:Y:S01]  /*24270*/  ISETP.GE.U32.AND P0, PT, R11, R6, PT ;  /* 0x000000060b00720c */ /* 0x000fe20003f06070 */
[----:B0-----:R-:W-:-:S04]  /*24280*/  IMAD.MOV R11, RZ, RZ, -R3 ;  /* 0x000000ffff0b7224 */ /* 0x001fc800078e0a03 */
[----:B------:R-:W-:-:S04]  /*24290*/  IMAD R11, R11, R8, RZ ;  /* 0x000000080b0b7224 */ /* 0x000fc800078e02ff */
[----:B------:R-:W-:Y:S01]  /*242a0*/  IMAD.HI.U32 R6, R3, R11, R2 ;  /* 0x0000000b03067227 */ /* 0x000fe200078e0002 */
[----:B------:R-:W-:-:S03]  /*242b0*/  LOP3.LUT R2, R5, R4, RZ, 0x3c, !PT ;  /* 0x0000000405027212 */ /* 0x000fc600078e3cff */
[----:B------:R-:W-:Y:S01]  /*242c0*/  @P0 VIADD R9, R9, 0x1 ;  /* 0x0000000109090836 */ /* 0x000fe20000000000 */
[----:B------:R-:W-:Y:S02]  /*242d0*/  ISETP.GE.AND P2, PT, R2, RZ, PT ;  /* 0x000000ff0200720c */ /* 0x000fe40003f46270 */
[----:B------:R-:W-:-:S05]  /*242e0*/  IABS R2, R7 ;  /* 0x0000000700027213 */ /* 0x000fca0000000000 */
[----:B------:R-:W-:-:S06]  /*242f0*/  IMAD.MOV R2, RZ, RZ, -R2 ;  /* 0x000000ffff027224 */ /* 0x000fcc00078e0a02 */
[----:B------:R-:W-:Y:S01]  /*24300*/  @!P2 IMAD.MOV R9, RZ, RZ, -R9 ;  /* 0x000000ffff09a224 */ /* 0x000fe200078e0a09 */
[----:B------:R-:W-:-:S04]  /*24310*/  @!P1 LOP3.LUT R9, RZ, R4, RZ, 0x33, !PT ;  /* 0x00000004ff099212 */ /* 0x000fc800078e33ff */
[----:B------:R-:W-:-:S05]  /*24320*/  IABS R3, R9 ;  /* 0x0000000900037213 */ /* 0x000fca0000000000 */
        /* <DEDUP_REMOVED lines=20> */
.L_x_1555:
[----:B-1-3--:R-:W0:Y:S02]  /*24470*/  LDC.64 R2, c[0x0][0xc90] ;  /* 0x00032400ff027b82 */ /* 0x00ae240000000a00 */
[----:B0-----:R-:W-:-:S05]  /*24480*/  IMAD.WIDE R2, R12, 0x4, R2 ;  /* 0x000000040c027825 */ /* 0x001fca00078e0202 */
        /* <DEDUP_REMOVED lines=30> */
[----:B------:R-:W-:-:S04]  /*24670*/  VIADDMNMX R7, R10, UR5, R7, PT ;  /* 0x000000050a077c46 */ /* 0x000fc8000b800107 */
        /* <DEDUP_REMOVED lines=28> */
.L_x_1556:
[----:B01----:R-:W-:-:S05]  /*24840*/  LOP3.LUT R3, RZ, R2, RZ, 0x33, !PT ;  /* 0x00000002ff037212 */ /* 0x003fca00078e33ff */
[----:B------:R-:W-:-:S05]  /*24850*/  IMAD.IADD R2, R4, 0x1, R3 ;  /* 0x0000000104027824 */ /* 0x000fca00078e0203 */
[----:B------:R1:W-:Y:S01]  /*24860*/  STL [R1+0x4], R2 ;  /* 0x0000040201007387 */ /* 0x0003e20000100800 */
[----:B------:R-:W-:Y:S05]  /*24870*/  BRA `(.L_x_1557) ;  /* 0x0000000000107947 */ /* 0x000fea0003800000 */
.L_x_1552:
[----:B------:R-:W-:Y:S01]  /*24880*/  IMAD.U32 R2, RZ, RZ, UR6 ;  /* 0x00000006ff027e24 */ /* 0x000fe2000f8e00ff */
[----:B------:R0:W-:Y:S04]  /*24890*/  STL [R1+0x4], RZ ;  /* 0x000004ff01007387 */ /* 0x0001e80000100800 */
[----:B------:R0:W-:Y:S04]  /*248a0*/  STL [R1+0x8], RZ ;  /* 0x000008ff01007387 */ /* 0x0001e80000100800 */
[----:B------:R0:W-:Y:S02]  /*248b0*/  STL [R1], R2 ;  /* 0x0000000201007387 */ /* 0x0001e40000100800 */
.L_x_1557:
[----:B------:R-:W2:Y:S04]  /*248c0*/  LDL R4, [R1] ;  /* 0x0000000001047983 */ /* 0x000ea80000100800 */
[----:B------:R-:W2:Y:S04]  /*248d0*/  LDL R5, [R1+0x4] ;  /* 0x0000040001057983 */ /* 0x000ea80000100800 */
[----:B------:R-:W2:Y:S04]  /*248e0*/  LDL R6, [R1+0x8] ;  /* 0x0000080001067983 */ /* 0x000ea80000100800 */
[----:B------:R-:W2:Y:S01]  /*248f0*/  LDL R7, [R1+0xc] ;  /* 0x00000c0001077983 */ /* 0x000ea20000100800 */
[----:B------:R-:W-:-:S13]  /*24900*/  ISETP.NE.AND P0, PT, R0, RZ, PT ;  /* 0x000000ff0000720c */ /* 0x000fda0003f05270 */
[----:B------:R-:W3:Y:S01]  /*24910*/  @!P0 S2R R3, SR_CgaCtaId ;  /* 0x0000000000038919 */ /* 0x000ee20000008800 */
[----:B------:R-:W-:-:S04]  /*24920*/  @!P0 MOV R0, 0x400 ;  /* 0x0000040000008802 */ /* 0x000fc80000000f00 */
[----:B---3--:R-:W-:-:S05]  /*24930*/  @!P0 LEA R0, R3, R0, 0x18 ;  /* 0x0000000003008211 */ /* 0x008fca00078ec0ff */
[----:B--2---:R2:W-:Y:S01]  /*24940*/  @!P0 STS.128 [R0+0x228d0], R4 ;  /* 0x0228d00400008388 */ /* 0x0045e20000000c00 */
[----:B------:R-:W-:Y:S06]  /*24950*/  BAR.ARV 0x5, 0x180 ;  /* 0x0146000000007b1d */ /* 0x000fec0000002000 */
.L_x_1550:
[----:B--2---:R-:W2:Y:S01]  /*24960*/  LDL R0, [R1+0xc] ;  /* 0x00000c0001007983 */ /* 0x004ea20000100800 */
[----:B------:R-:W-:-:S03]  /*24970*/  ULDC UR4, c[0x0][0xc3c] ;  /* 0x00030f0000047ab9 */ /* 0x000fc60000000800 */
[----:B------:R3:W-:Y:S01]  /*24980*/  STL [R1+0x10], RZ ;  /* 0x000010ff01007387 */ /* 0x0007e20000100800 */
[----:B--2---:R-:W-:Y:S01]  /*24990*/  ISETP.GE.AND P0, PT, R0, UR4, PT ;  /* 0x0000000400007c0c */ /* 0x004fe2000bf06270 */
[----:B------:R-:W-:-:S05]  /*249a0*/  IMAD.MOV.U32 R0, RZ, RZ, 0x1 ;  /* 0x00000001ff007424 */ /* 0x000fca00078e00ff */
[----:B------:R3:W-:Y:S04]  /*249b0*/  STL [R1+0x18], R0 ;  /* 0x0000180001007387 */ /* 0x0007e80000100800 */
[----:B------:R3:W-:Y:S03]  /*249c0*/  STL [R1+0x58], RZ ;  /* 0x000058ff01007387 */ /* 0x0007e60000100800 */
[----:B------:R-:W-:Y:S05]  /*249d0*/  @P0 BRA `(.L_x_1558) ;  /* 0x0000006c00200947 */ /* 0x000fea0003800000 */
[----:B------:R-:W2:Y:S01]  /*249e0*/  S2R R8, SR_TID.X ;  /* 0x0000000000087919 */ /* 0x000ea20000002100 */
[----:B------:R-:W4:Y:S01]  /*249f0*/  S2UR UR5, SR_CgaCtaId ;  /* 0x00000000000579c3 */ /* 0x000f220000008800 */
[----:B------:R-:W-:Y:S01]  /*24a00*/  UMOV UR4, 0x400 ;  /* 0x0000040000047882 */ /* 0x000fe20000000000 */
[----:B------:R-:W-:Y:S01]  /*24a10*/  BSSY B7, `(.L_x_1558) ;  /* 0x00006c4000077945 */ /* 0x000fe20003800000 */
[----:B------:R-:W-:Y:S01]  /*24a20*/  ULDC.64 UR40, c[0x0][0x198] ;  /* 0x0000660000287ab9 */ /* 0x000fe20000000a00 */
[----:B------:R-:W-:Y:S02]  /*24a30*/  ULOP3.LUT UR37, UR36, 0x1, URZ, 0xfc, !UPT ;  /* 0x0000000124257892 */ /* 0x000fe4000f8efc3f */
[----:B------:R-:W-:Y:S01]  /*24a40*/  ULOP3.LUT UR39, UR36, 0x2, URZ, 0xfc, !UPT ;  /* 0x0000000224277892 */ /* 0x000fe2000f8efc3f */
[----:B------:R-:W-:Y:S01]  /*24a50*/  ULDC UR38, c[0x0][0xc] ;  /* 0x0000030000267ab9 */ /* 0x000fe20000000800 */
[----:B----4-:R-:W-:-:S06]  /*24a60*/  ULEA UR4, UR5, UR4, 0x18 ;  /* 0x0000000405047291 */ /* 0x010fcc000f8ec03f */
[----:B------:R-:W-:Y:S01]  /*24a70*/  IMAD.U32 R18, RZ, RZ, UR4 ;  /* 0x00000004ff127e24 */ /* 0x000fe2000f8e00ff */
[----:B--2---:R-:W-:Y:S01]  /*24a80*/  SHF.R.U32.HI R3, RZ, 0x1, R8 ;  /* 0x00000001ff037819 */ /* 0x004fe20000011608 */
[C---:B01----:R-:W-:Y:S01]  /*24a90*/  IMAD.SHL.U32 R2, R8.reuse, 0x80, RZ ;  /* 0x0000008008027824 */ /* 0x043fe200078e00ff */
[C---:B------:R-:W-:Y:S02]  /*24aa0*/  LOP3.LUT R6, R8.reuse, 0x7f, RZ, 0xc0, !PT ;  /* 0x0000007f08067812 */ /* 0x040fe400078ec0ff */
[----:B------:R-:W-:Y:S02]  /*24ab0*/  R2P PR, R8, 0x6 ;  /* 0x0000000608007804 */ /* 0x000fe40000000000 */
[----:B---3--:R-:W-:Y:S02]  /*24ac0*/  LOP3.LUT R0, R2, 0x380, RZ, 0xc0, !PT ;  /* 0x0000038002007812 */ /* 0x008fe400078ec0ff */
[----:B------:R-:W-:Y:S02]  /*24ad0*/  SHF.R.U32.HI R7, RZ, 0x5, R6 ;  /* 0x00000005ff077819 */ /* 0x000fe40000011606 */
[----:B------:R-:W-:-:S02]  /*24ae0*/  LOP3.LUT R3, R0, 0x30, R3, 0xf8, !PT ;  /* 0x0000003000037812 */ /* 0x000fc400078ef803 */
[----:B------:R-:W-:Y:S01]  /*24af0*/  LOP3.LUT R5, R0, 0x10, R8, 0xf8, !PT ;  /* 0x0000001000057812 */ /* 0x000fe200078ef808 */
[----:B------:R-:W-:Y:S01]  /*24b00*/  IMAD.SHL.U32 R0, R8, 0x10, RZ ;  /* 0x0000001008007824 */ /* 0x000fe200078e00ff */
[----:B------:R-:W-:-:S04]  /*24b10*/  LOP3.LUT R4, R2, 0x400, RZ, 0xc0, !PT ;  /* 0x0000040002047812 */ /* 0x000fc800078ec0ff */
[----:B------:R-:W-:Y:S01]  /*24b20*/  LOP3.LUT R3, R3, 0x70, R0, 0x78, !PT ;  /* 0x0000007003037812 */ /* 0x000fe200078e7800 */
[----:B------:R-:W-:Y:S01]  /*24b30*/  IMAD R4, R7, 0x800, R4 ;  /* 0x0000080007047824 */ /* 0x000fe200078e0204 */
[----:B------:R-:W-:Y:S02]  /*24b40*/  LOP3.LUT R5, R5, 0x70, R0, 0x78, !PT ;  /* 0x0000007005057812 */ /* 0x000fe400078e7800 */
[----:B------:R-:W-:Y:S02]  /*24b50*/  LOP3.LUT R9, R3, 0xc00, R2, 0xf8, !PT ;  /* 0x00000c0003097812 */ /* 0x000fe400078ef802 */
[----:B------:R-:W-:Y:S01]  /*24b60*/  LOP3.LUT R2, R0, 0x40, RZ, 0xc0, !PT ;  /* 0x0000004000027812 */ /* 0x000fe200078ec0ff */
[----:B------:R-:W-:Y:S01]  /*24b70*/  IMAD.IADD R3, R4, 0x1, R5 ;  /* 0x0000000104037824 */ /* 0x000fe200078e0205 */
[C---:B------:R-:W-:Y:S01]  /*24b80*/  LOP3.LUT R4, R0.reuse, 0x30, RZ, 0xc0, !PT ;  /* 0x0000003000047812 */ /* 0x040fe200078ec0ff */
[----:B------:R-:W-:Y:S01]  /*24b90*/  STL [R1+0x38], R9 ;  /* 0x0000380901007387 */ /* 0x000fe20000100800 */
[----:B------:R-:W-:Y:S01]  /*24ba0*/  SHF.R.U32.HI R5, RZ, 0x2, R6 ;  /* 0x00000002ff057819 */ /* 0x000fe20000011606 */
[----:B------:R-:W-:Y:S01]  /*24bb0*/  IMAD R7, R7, 0x200, R2 ;  /* 0x0000020007077824 */ /* 0x000fe200078e0202 */
[----:B------:R-:W-:Y:S01]  /*24bc0*/  LOP3.LUT R2, R0, 0x1b0, RZ, 0xc0, !PT ;  /* 0x000001b000027812 */ /* 0x000fe200078ec0ff */
[----:B------:R0:W-:Y:S01]  /*24bd0*/  STL [R1+0x34], R3 ;  /* 0x0000340301007387 */ /* 0x0001e20000100800 */
[----:B------:R-:W-:-:S05]  /*24be0*/  IMAD.MOV.U32 R0, RZ, RZ, 0x40 ;  /* 0x00000040ff007424 */ /* 0x000fca00078e00ff */
[----:B------:R-:W-:Y:S01]  /*24bf0*/  SEL R0, R0, 0xffffffc0, !P2 ;  /* 0xffffffc000007807 */ /* 0x000fe20005000000 */
[----:B0-----:R-:W-:-:S05]  /*24c00*/  IMAD.SHL.U32 R3, R8, 0x2, RZ ;  /* 0x0000000208037824 */ /* 0x001fca00078e00ff */
[----:B------:R-:W-:-:S04]  /*24c10*/  LOP3.LUT R3, R2, 0x30, R3, 0x78, !PT ;  /* 0x0000003002037812 */ /* 0x000fc800078e7803 */
[----:B------:R-:W-:Y:S01]  /*24c20*/  IADD3 R2, R18, R7, R3 ;  /* 0x0000000712027210 */ /* 0x000fe20007ffe003 */
[----:B------:R-:W-:-:S04]  /*24c30*/  IMAD.MOV.U32 R3, RZ, RZ, 0x20 ;  /* 0x00000020ff037424 */ /* 0x000fc800078e00ff */
[----:B------:R0:W-:Y:S01]  /*24c40*/  STL [R1+0x3c], R2 ;  /* 0x00003c0201007387 */ /* 0x0001e20000100800 */
[----:B------:R-:W-:-:S03]  /*24c50*/  SEL R3, R3, 0xffffffe0, !P1 ;  /* 0xffffffe003037807 */ /* 0x000fc60004800000 */
[----:B------:R1:W-:Y:S04]  /*24c60*/  STL [R1+0x24], R0 ;  /* 0x0000240001007387 */ /* 0x0003e80000100800 */
[----:B------:R2:W-:Y:S01]  /*24c70*/  STL [R1+0x20], R3 ;  /* 0x0000200301007387 */ /* 0x0005e20000100800 */
[----:B0-----:R-:W-:-:S03]  /*24c80*/  IMAD.SHL.U32 R2, R8, 0x20, RZ ;  /* 0x0000002008027824 */ /* 0x001fc600078e00ff */
[----:B------:R-:W-:Y:S01]  /*24c90*/  STL [R1+0x58], RZ ;  /* 0x000058ff01007387 */ /* 0x000fe20000100800 */
[----:B-1----:R-:W-:Y:S01]  /*24ca0*/  IMAD.MOV.U32 R0, RZ, RZ, 0x1 ;  /* 0x00000001ff007424 */ /* 0x002fe200078e00ff */
[----:B------:R-:W-:Y:S02]  /*24cb0*/  LOP3.LUT R2, R5, 0x60, R2, 0xf8, !PT ;  /* 0x0000006005027812 */ /* 0x000fe400078ef802 */
[C---:B------:R-:W-:Y:S01]  /*24cc0*/  LOP3.LUT R2, R4.reuse, 0x40, RZ, 0xfc, !PT ;  /* 0x0000004004027812 */ /* 0x040fe200078efcff */
[----:B--2---:R-:W-:Y:S01]  /*24cd0*/  IMAD.MOV.U32 R3, RZ, RZ, 0x1 ;  /* 0x00000001ff037424 */ /* 0x004fe200078e00ff */
[----:B------:R0:W-:Y:S04]  /*24ce0*/  STL [R1+0x1c], R0 ;  /* 0x00001c0001007387 */ /* 0x0001e80000100800 */
[----:B------:R1:W-:Y:S04]  /*24cf0*/  STL [R1+0x14], RZ ;  /* 0x000014ff01007387 */ /* 0x0003e80000100800 */
[----:B------:R1:W-:Y:S01]  /*24d00*/  STL [R1+0x10], RZ ;  /* 0x000010ff01007387 */ /* 0x0003e20000100800 */
[----:B0-----:R-:W-:-:S03]  /*24d10*/  LOP3.LUT R0, R4, 0x80, RZ, 0xfc, !PT ;  /* 0x0000008004007812 */ /* 0x001fc600078efcff */
[----:B------:R1:W-:Y:S04]  /*24d20*/  STL [R1+0x18], R3 ;  /* 0x0000180301007387 */ /* 0x0003e80000100800 */
.L_x_1688:
[----:B--2---:R-:W2:Y:S01]  /*24d30*/  LDL R14, [R1+0xc] ;  /* 0x00000c00010e7983 */ /* 0x004ea20000100800 */
[----:B------:R-:W-:Y:S05]  /*24d40*/  YIELD ;  /* 0x0000000000007946 */ /* 0x000fea0003800000 */
[----:B------:R-:W-:Y:S01]  /*24d50*/  ULDC.64 UR4, c[0x0][0xa28] ;  /* 0x00028a0000047ab9 */ /* 0x000fe20000000a00 */
[----:B---3--:R-:W-:Y:S02]  /*24d60*/  CS2R R6, SRZ ;  /* 0x0000000000067805 */ /* 0x008fe4000001ff00 */
[----:B------:R-:W-:Y:S01]  /*24d70*/  ISETP.NE.U32.AND P0, PT, RZ, UR4, PT ;  /* 0x00000004ff007c0c */ /* 0x000fe2000bf05070 */
[----:B0-----:R-:W0:Y:S01]  /*24d80*/  LDC.64 R12, c[0x0][0xa00] ;  /* 0x00028000ff0c7b82 */ /* 0x001e220000000a00 */
[----:B------:R-:W-:Y:S01]  /*24d90*/  ULDC.64 UR6, c[0x0][0xa08] ;  /* 0x0002820000067ab9 */ /* 0x000fe20000000a00 */
[----:B------:R-:W-:Y:S01]  /*24da0*/  ULDC.64 UR8, c[0x0][0xa10] ;  /* 0x0002840000087ab9 */ /* 0x000fe20000000a00 */
[----:B------:R-:W-:Y:S01]  /*24db0*/  ISETP.NE.AND.EX P0, PT, RZ, UR5, PT, P0 ;  /* 0x00000005ff007c0c */ /* 0x000fe2000bf05300 */
[----:B------:R-:W-:-:S04]  /*24dc0*/  ULDC.64 UR4, c[0x0][0xa18] ;  /* 0x0002860000047ab9 */ /* 0x000fc80000000a00 */
[----:B------:R-:W3:Y:S08]  /*24dd0*/  LDC.64 R4, c[0x0][0xa08] ;  /* 0x00028200ff047b82 */ /* 0x000ef00000000a00 */
[----:B-1----:R-:W2:Y:S02]  /*24de0*/  @P0 LDC.64 R2, c[0x0][0xa28] ;  /* 0x00028a00ff020b82 */ /* 0x002ea40000000a00 */
[----:B--2---:R-:W-:-:S05]  /*24df0*/  @P0 IMAD.WIDE R2, R14, 0x4, R2 ;  /* 0x000000040e020825 */ /* 0x004fca00078e0202 */
[----:B------:R1:W5:Y:S01]  /*24e00*/  @P0 LDG.E R6, desc[UR42][R2.64] ;  /* 0x0000002a02060981 */ /* 0x000362000c1e1900 */
[----:B------:R-:W-:Y:S01]  /*24e10*/  ISETP.NE.U32.AND P0, PT, RZ, UR4, PT ;  /* 0x00000004ff007c0c */ /* 0x000fe2000bf05070 */
[----:B0-----:R-:W-:Y:S01]  /*24e20*/  IMAD.WIDE R12, R14, 0x4, R12 ;  /* 0x000000040e0c7825 */ /* 0x001fe200078e020c */
[----:B------:R-:W-:Y:S02]  /*24e30*/  ISETP.NE.U32.AND P2, PT, RZ, UR6, PT ;  /* 0x00000006ff007c0c */ /* 0x000fe4000bf45070 */
[----:B------:R-:W-:Y:S01]  /*24e40*/  ISETP.NE.AND.EX P0, PT, RZ, UR5, PT, P0 ;  /* 0x00000005ff007c0c */ /* 0x000fe2000bf05300 */
[----:B------:R-:W-:Y:S01]  /*24e50*/  ULDC.64 UR4, c[0x0][0xa00] ;  /* 0x0002800000047ab9 */ /* 0x000fe20000000a00 */
[----:B------:R-:W-:Y:S01]  /*24e60*/  ISETP.NE.U32.AND P4, PT, RZ, UR8, PT ;  /* 0x00000008ff007c0c */ /* 0x000fe2000bf85070 */
[----:B------:R-:W-:Y:S01]  /*24e70*/  IMAD.MOV.U32 R8, RZ, RZ, RZ ;  /* 0x000000ffff087224 */ /* 0x000fe200078e00ff */
[----:B------:R-:W-:Y:S01]  /*24e80*/  ISETP.NE.U32.AND P1, PT, RZ, UR4, PT ;  /* 0x00000004ff007c0c */ /* 0x000fe2000bf25070 */
[----:B-1----:R-:W0:Y:S01]  /*24e90*/  LDC.64 R2, c[0x0][0xa10] ;  /* 0x00028400ff027b82 */ /* 0x002e220000000a00 */
[----:B------:R-:W-:-:S02]  /*24ea0*/  IMAD.MOV.U32 R0, RZ, RZ, RZ ;  /* 0x000000ffff007224 */ /* 0x000fc400078e00ff */
[----:B------:R-:W-:Y:S01]  /*24eb0*/  ISETP.NE.AND.EX P3, PT, RZ, UR5, PT, P1 ;  /* 0x00000005ff007c0c */ /* 0x000fe2000bf65310 */
[----:B---3--:R-:W-:-:S04]  /*24ec0*/  IMAD.WIDE R4, R14, 0x4, R4 ;  /* 0x000000040e047825 */ /* 0x008fc800078e0204 */
[----:B------:R-:W1:Y:S01]  /*24ed0*/  @P0 LDC.64 R10, c[0x0][0xa18] ;  /* 0x00028600ff0a0b82 */ /* 0x000e620000000a00 */
[----:B------:R-:W-:Y:S01]  /*24ee0*/  ULDC UR4, c[0x0][0x288] ;  /* 0x0000a20000047ab9 */ /* 0x000fe20000000800 */
[----:B------:R-:W-:Y:S02]  /*24ef0*/  ISETP.NE.AND.EX P1, PT, RZ, UR7, PT, P2 ;  /* 0x00000007ff007c0c */ /* 0x000fe4000bf25320 */
[----:B------:R-:W-:-:S04]  /*24f00*/  ISETP.NE.AND.EX P2, PT, RZ, UR9, PT, P4 ;  /* 0x00000009ff007c0c */ /* 0x000fc8000bf45340 */
[----:B------:R-:W2:Y:S07]  /*24f10*/  @P3 LDG.E R7, desc[UR42][R12.64] ;  /* 0x0000002a0c073981 */ /* 0x000eae000c1e1900 */
[----:B------:R-:W5:Y:S01]  /*24f20*/  @P1 LDG.E R8, desc[UR42][R4.64] ;  /* 0x0000002a04081981 */ /* 0x000f62000c1e1900 */
[----:B0-----:R-:W-:-:S05]  /*24f30*/  IMAD.WIDE R2, R14, 0x4, R2 ;  /* 0x000000040e027825 */ /* 0x001fca00078e0202 */
[----:B------:R-:W5:Y:S01]  /*24f40*/  @P2 LDG.E R0, desc[UR42][R2.64] ;  /* 0x0000002a02002981 */ /* 0x000f62000c1e1900 */
[----:B-1----:R-:W-:-:S03]  /*24f50*/  @P0 IMAD.WIDE R10, R14, 0x4, R10 ;  /* 0x000000040e0a0825 */ /* 0x002fc600078e020a */
        /* <DEDUP_REMOVED lines=12> */
[----:B--2---:R0:W-:Y:S01]  /*25020*/  STL [R1+0x40], R7 ;  /* 0x0000400701007387 */ /* 0x0041e20000100800 */
[----:B------:R-:W-:Y:S02]  /*25030*/  IMAD.MOV.U32 R15, RZ, RZ, R7 ;  /* 0x000000ffff0f7224 */ /* 0x000fe400078e0007 */
[----:B0-----:R-:W-:Y:S01]  /*25040*/  IMAD.U32 R7, RZ, RZ, UR4 ;  /* 0x00000004ff077e24 */ /* 0x001fe2000f8e00ff */
[----:B------:R-:W-:Y:S06]  /*25050*/  @P0 BRA `(.L_x_1559) ;  /* 0x0000000000140947 */ /* 0x000fec0003800000 */
[----:B------:R-:W-:Y:S05]  /*25060*/  @!P3 BRA `(.L_x_1559) ;  /* 0x000000000010b947 */ /* 0x000fea0003800000 */
[----:B------:R-:W2:Y:S04]  /*25070*/  LDG.E R9, desc[UR42][R12.64] ;  /* 0x0000002a0c097981 */ /* 0x000ea8000c1e1900 */
[----:B------:R-:W2:Y:S02]  /*25080*/  LDG.E R12, desc[UR42][R12.64+0x4] ;  /* 0x0000042a0c0c7981 */ /* 0x000ea4000c1e1900 */
[----:B--2---:R-:W-:-:S05]  /*25090*/  IMAD.IADD R15, R12, 0x1, -R9 ;  /* 0x000000010c0f7824 */ /* 0x004fca00078e0a09 */
[----:B------:R0:W-:Y:S02]  /*250a0*/  STL [R1+0x40], R15 ;  /* 0x0000400f01007387 */ /* 0x0001e40000100800 */
.L_x_1559:
[----:B------:R-:W2:Y:S01]  /*250b0*/  LDL.LU R11, [R1+0x8] ;  /* 0x00000800010b7983 */ /* 0x000ea20000300800 */
[----:B-----5:R-:W-:Y:S01]  /*250c0*/  IMAD.IADD R8, R8, 0x1, R6 ;  /* 0x0000000108087824 */ /* 0x020fe200078e0206 */
[----:B------:R-:W-:Y:S02]  /*250d0*/  ULDC.64 UR4, c[0x0][0xa20] ;  /* 0x0002880000047ab9 */ /* 0x000fe40000000a00 */
[----:B------:R-:W-:Y:S02]  /*250e0*/  ISETP.NE.U32.AND P0, PT, RZ, UR4, PT ;  /* 0x00000004ff007c0c */ /* 0x000fe4000bf05070 */
[----:B------:R1:W-:Y:S02]  /*250f0*/  STL [R1+0x30], R8 ;  /* 0x0000300801007387 */ /* 0x0003e40000100800 */
[----:B------:R-:W-:Y:S02]  /*25100*/  ISETP.NE.AND.EX P0, PT, RZ, UR5, PT, P0 ;  /* 0x00000005ff007c0c */ /* 0x000fe4000bf05300 */
[----:B--2---:R-:W-:-:S02]  /*25110*/  LOP3.LUT R17, R11, 0xff000000, RZ, 0xc0, !PT ;  /* 0xff0000000b117812 */ /* 0x004fc400078ec0ff */
[C---:B------:R-:W-:Y:S02]  /*25120*/  LOP3.LUT R9, R11.reuse, 0xff0000, RZ, 0xc0, !PT ;  /* 0x00ff00000b097812 */ /* 0x040fe400078ec0ff */
[----:B------:R-:W-:Y:S02]  /*25130*/  SHF.R.U32.HI R17, RZ, 0x8, R17 ;  /* 0x00000008ff117819 */ /* 0x000fe40000011611 */
[----:B------:R-:W-:Y:S02]  /*25140*/  LOP3.LUT R16, R11, 0xffff, RZ, 0xc0, !PT ;  /* 0x0000ffff0b107812 */ /* 0x000fe400078ec0ff */
[----:B------:R-:W-:-:S03]  /*25150*/  LEA.HI R17, R9, R17, RZ, 0x10 ;  /* 0x0000001109117211 */ /* 0x000fc600078f80ff */
[----:B-1----:R-:W-:Y:S05]  /*25160*/  @!P0 BRA `(.L_x_1560) ;  /* 0x0000000000108947 */ /* 0x002fea0003800000 */
[----:B------:R-:W1:Y:S02]  /*25170*/  LDC.64 R4, c[0x0][0xa20] ;  /* 0x00028800ff047b82 */ /* 0x000e640000000a00 */
[----:B-1----:R-:W-:-:S05]  /*25180*/  IMAD.WIDE R4, R14, 0x4, R4 ;  /* 0x000000040e047825 */ /* 0x002fca00078e0204 */
[----:B------:R1:W5:Y:S01]  /*25190*/  LDG.E R7, desc[UR42][R4.64] ;  /* 0x0000002a04077981 */ /* 0x000362000c1e1900 */
[----:B------:R-:W-:Y:S05]  /*251a0*/  BRA `(.L_x_1561) ;  /* 0x0000000000107947 */ /* 0x000fea0003800000 */
.L_x_1560:
[----:B------:R-:W-:Y:S05]  /*251b0*/  @!P1 BRA `(.L_x_1561) ;  /* 0x00000000000c9947 */ /* 0x000fea0003800000 */
[----:B------:R-:W2:Y:S04]  /*251c0*/  LDG.E R7, desc[UR42][R4.64] ;  /* 0x0000002a04077981 */ /* 0x000ea8000c1e1900 */
[----:B------:R-:W2:Y:S02]  /*251d0*/  LDG.E R4, desc[UR42][R4.64+0x4] ;  /* 0x0000042a04047981 */ /* 0x000ea4000c1e1900 */
[----:B--2---:R-:W-:-:S07]  /*251e0*/  IMAD.IADD R7, R4, 0x1, -R7 ;  /* 0x0000000104077824 */ /* 0x004fce00078e0a07 */
.L_x_1561:
[----:B------:R-:W2:Y:S04]  /*251f0*/  LDL.LU R8, [R1+0x4] ;  /* 0x0000040001087983 */ /* 0x000ea80000300800 */
[----:B-1----:R-:W3:Y:S04]  /*25200*/  @P2 LDG.E R4, desc[UR42][R2.64] ;  /* 0x0000002a02042981 */ /* 0x002ee8000c1e1900 */
[----:B------:R1:W3:Y:S01]  /*25210*/  @P2 LDG.E R2, desc[UR42][R2.64+0x4] ;  /* 0x0000042a02022981 */ /* 0x0002e2000c1e1900 */
[----:B-----5:R-:W-:Y:S01]  /*25220*/  IMAD.IADD R9, R7, 0x1, -R6 ;  /* 0x0000000107097824 */ /* 0x020fe200078e0a06 */
[----:B-1----:R-:W1:Y:S02]  /*25230*/  LDC R3, c[0x0][0x448] ;  /* 0x00011200ff037b82 */ /* 0x002e640000000800 */
[----:B-1----:R-:W-:-:S13]  /*25240*/  ISETP.NE.AND P1, PT, R3, 0x1, PT ;  /* 0x000000010300780c */ /* 0x002fda0003f25270 */
[----:B------:R-:W1:Y:S08]  /*25250*/  @P1 LDC R3, c[0x0][0x44c] ;  /* 0x00011300ff031b82 */ /* 0x000e700000000800 */
[----:B------:R-:W4:Y:S01]  /*25260*/  @P1 LDC R5, c[0x0][0x450] ;  /* 0x00011400ff051b82 */ /* 0x000f220000000800 */
[----:B--2---:R-:W-:Y:S02]  /*25270*/  IMAD.SHL.U32 R19, R8, 0x80, RZ ;  /* 0x0000008008137824 */ /* 0x004fe400078e00ff */
[----:B---3--:R-:W-:-:S02]  /*25280*/  @P2 IMAD.IADD R10, R2, 0x1, -R4 ;  /* 0x00000001020a2824 */ /* 0x008fc400078e0a04 */
[----:B------:R-:W-:Y:S02]  /*25290*/  VIADD R2, R19, 0x7f ;  /* 0x0000007f13027836 */ /* 0x000fe40000000000 */
[----:B------:R-:W-:Y:S02]  /*252a0*/  IMAD.IADD R7, R9, 0x1, R10 ;  /* 0x0000000109077824 */ /* 0x000fe400078e020a */
[----:B-1----:R-:W-:-:S03]  /*252b0*/  @P1 IMAD.HI.U32 R3, R2, R3, RZ ;  /* 0x0000000302031227 */ /* 0x002fc600078e00ff */
[C---:B------:R-:W-:Y:S01]  /*252c0*/  IADD3 R20, R7.reuse, 0x1, -R15 ;  /* 0x0000000107147810 */ /* 0x040fe20007ffe80f */
[----:B------:R-:W-:Y:S01]  /*252d0*/  IMAD.MOV.U32 R6, RZ, RZ, R2 ;  /* 0x000000ffff067224 */ /* 0x000fe200078e0002 */
[----:B----4-:R-:W-:Y:S01]  /*252e0*/  @P1 SHF.R.U32.HI R6, RZ, R5, R3 ;  /* 0x00000005ff061219 */ /* 0x010fe20000011603 */
[----:B------:R-:W-:-:S04]  /*252f0*/  VIADD R2, R7, 0x7f ;  /* 0x0000007f07027836 */ /* 0x000fc80000000000 */
[----:B------:R-:W-:Y:S01]  /*25300*/  IMAD.IADD R6, R20, 0x1, R6 ;  /* 0x0000000114067824 */ /* 0x000fe200078e0206 */
[----:B------:R-:W-:-:S04]  /*25310*/  SHF.R.S32.HI R3, RZ, 0x1f, R2 ;  /* 0x0000001fff037819 */ /* 0x000fc80000011402 */
[----:B------:R-:W-:Y:S02]  /*25320*/  LEA.HI R4, R3, R2, RZ, 0x7 ;  /* 0x0000000203047211 */ /* 0x000fe400078f38ff */
[----:B------:R-:W1:Y:S02]  /*25330*/  LDC.64 R2, c[0x0][0x9e0] ;  /* 0x00027800ff027b82 */ /* 0x000e640000000a00 */
[----:B------:R-:W-:-:S05]  /*25340*/  SHF.R.S32.HI R11, RZ, 0x7, R4 ;  /* 0x00000007ff0b7819 */ /* 0x000fca0000011404 */
[----:B------:R2:W-:Y:S01]  /*25350*/  STL [R1+0x4], R11 ;  /* 0x0000040b01007387 */ /* 0x0005e20000100800 */
[----:B-1----:R-:W-:Y:S01]  /*25360*/  ISETP.GE.AND P3, PT, R3, 0x1, PT ;  /* 0x000000010300780c */ /* 0x002fe20003f66270 */
[----:B------:R-:W-:-:S12]  /*25370*/  IMAD.IADD R8, R6, 0x1, R2 ;  /* 0x0000000106087824 */ /* 0x000fd800078e0202 */
[----:B--2---:R-:W-:Y:S05]  /*25380*/  @!P3 BRA `(.L_x_1562) ;  /* 0x000000000048b947 */ /* 0x004fea0003800000 */
        /* <DEDUP_REMOVED lines=11> */
.L_x_1564:
[----:B------:R-:W-:-:S13]  /*25440*/  ISETP.NE.AND P0, PT, R3, 0x1, PT ;  /* 0x000000010300780c */ /* 0x000fda0003f05270 */
[----:B------:R-:W1:Y:S02]  /*25450*/  @P0 LDC.64 R4, c[0x0][0x9e8] ;  /* 0x00027a00ff040b82 */ /* 0x000e640000000a00 */
[----:B-1----:R-:W-:-:S05]  /*25460*/  @P0 IMAD.HI.U32 R4, R2, R4, RZ ;  /* 0x0000000402040227 */ /* 0x002fca00078e00ff */
[----:B------:R-:W-:-:S07]  /*25470*/  @P0 SHF.R.U32.HI R2, RZ, R5, R4 ;  /* 0x00000005ff020219 */ /* 0x000fce0000011604 */
.L_x_1565:
[----:B------:R-:W-:Y:S05]  /*25480*/  BSYNC B0 ;  /* 0x0000000000007941 */ /* 0x000fea0003800000 */
.L_x_1563:
[----:B------:R-:W-:-:S05]  /*25490*/  IMAD R2, R2, R3, R3 ;  /* 0x0000000302027224 */ /* 0x000fca00078e0203 */
[----:B------:R-:W-:-:S07]  /*254a0*/  VIMNMX R8, R8, R2, PT ;  /* 0x0000000208087248 */ /* 0x000fce0003fe0100 */
.L_x_1562:
[----:B------:R-:W1:Y:S01]  /*254b0*/  @P1 LDC R4, c[0x0][0x44c] ;  /* 0x00011300ff041b82 */ /* 0x000e620000000800 */
[----:B------:R-:W-:Y:S01]  /*254c0*/  VIADD R8, R8, 0x7f ;  /* 0x0000007f08087836 */ /* 0x000fe20000000000 */
[----:B------:R-:W-:Y:S01]  /*254d0*/  ULDC UR4, c[0x0][0x9dc] ;  /* 0x0002770000047ab9 */ /* 0x000fe20000000800 */
[----:B------:R-:W-:Y:S02]  /*254e0*/  IMAD.MOV.U32 R2, RZ, RZ, R19 ;  /* 0x000000ffff027224 */ /* 0x000fe400078e0013 */
[----:B------:R-:W-:-:S03]  /*254f0*/  IMAD.IADD R21, R7, 0x1, -R15 ;  /* 0x0000000107157824 */ /* 0x000fc600078e0a0f */
[----:B------:R-:W2:Y:S01]  /*25500*/  @P1 LDC R5, c[0x0][0x450] ;  /* 0x00011400ff051b82 */ /* 0x000ea20000000800 */
[----:B-1----:R-:W-:-:S05]  /*25510*/  @P1 IMAD.HI.U32 R4, R19, R4, RZ ;  /* 0x0000000413041227 */ /* 0x002fca00078e00ff */
[----:B--2---:R-:W-:Y:S02]  /*25520*/  @P1 SHF.R.U32.HI R2, RZ, R5, R4 ;  /* 0x00000005ff021219 */ /* 0x004fe40000011604 */
[----:B------:R-:W-:-:S03]  /*25530*/  SHF.R.S32.HI R4, RZ, 0x1f, R8 ;  /* 0x0000001fff047819 */ /* 0x000fc60000011408 */
[----:B------:R-:W-:Y:S01]  /*25540*/  IMAD.IADD R2, R21, 0x1, R2 ;  /* 0x0000000115027824 */ /* 0x000fe200078e0202 */
[----:B------:R-:W-:-:S03]  /*25550*/  LEA.HI R8, R4, R8, RZ, 0x7 ;  /* 0x0000000804087211 */ /* 0x000fc600078f38ff */
[----:B------:R-:W-:Y:S01]  /*25560*/  VIADD R6, R2, -UR4 ;  /* 0x8000000402067c36 */ /* 0x000fe20008000000 */
[----:B------:R-:W-:-:S04]  /*25570*/  SHF.R.S32.HI R7, RZ, 0x7, R8 ;  /* 0x00000007ff077819 */ /* 0x000fc80000011408 */
[----:B------:R-:W-:Y:S01]  /*25580*/  VIMNMX R7, R11, R7, PT ;  /* 0x000000070b077248 */ /* 0x000fe20003fe0100 */
        /* <DEDUP_REMOVED lines=11> */
.L_x_1568:
[----:B------:R-:W-:-:S13]  /*25640*/  ISETP.NE.AND P0, PT, R3, 0x1, PT ;  /* 0x000000010300780c */ /* 0x000fda0003f05270 */
[----:B------:R-:W1:Y:S02]  /*25650*/  @P0 LDC.64 R4, c[0x0][0x9e8] ;  /* 0x00027a00ff040b82 */ /* 0x000e640000000a00 */
[----:B-1----:R-:W-:-:S05]  /*25660*/  @P0 IMAD.HI.U32 R4, R2, R4, RZ ;  /* 0x0000000402040227 */ /* 0x002fca00078e00ff */
[----:B------:R-:W-:-:S07]  /*25670*/  @P0 SHF.R.U32.HI R2, RZ, R5, R4 ;  /* 0x00000005ff020219 */ /* 0x000fce0000011604 */
.L_x_1569:
[----:B------:R-:W-:Y:S05]  /*25680*/  BSYNC B0 ;  /* 0x0000000000007941 */ /* 0x000fea0003800000 */
.L_x_1567:
[----:B------:R-:W-:-:S05]  /*25690*/  IMAD R2, R2, R3, RZ ;  /* 0x0000000302027224 */ /* 0x000fca00078e02ff */
[----:B------:R-:W-:-:S07]  /*256a0*/  VIMNMX R6, R6, R2, !PT ;  /* 0x0000000206067248 */ /* 0x000fce0007fe0100 */
.L_x_1566:
[----:B------:R-:W-:Y:S01]  /*256b0*/  SHF.R.S32.HI R2, RZ, 0x1f, R6 ;  /* 0x0000001fff027819 */ /* 0x000fe20000011406 */
[----:B------:R-:W-:Y:S01]  /*256c0*/  BSSY B0, `(.L_x_1570) ;  /* 0x0000028000007945 */ /* 0x000fe20003800000 */
[----:B------:R-:W-:Y:S01]  /*256d0*/  LOP3.LUT R12, R17, 0xff, RZ, 0xc0, !PT ;  /* 0x000000ff110c7812 */ /* 0x000fe200078ec0ff */
[----:B------:R-:W-:Y:S01]  /*256e0*/  IMAD.MOV.U32 R4, RZ, RZ, RZ ;  /* 0x000000ffff047224 */ /* 0x000fe200078e00ff */
[----:B------:R-:W-:Y:S02]  /*256f0*/  LEA.HI R6, R2, R6, RZ, 0x7 ;  /* 0x0000000602067211 */ /* 0x000fe400078f38ff */
[----:B------:R-:W-:Y:S01]  /*25700*/  SHF.R.U32.HI R17, RZ, 0x10, R17 ;  /* 0x00000010ff117819 */ /* 0x000fe20000011611 */
[----:B------:R1:W-:Y:S01]  /*25710*/  STL [R1+0x8], R12 ;  /* 0x0000080c01007387 */ /* 0x0003e20000100800 */
[----:B------:R-:W-:-:S04]  /*25720*/  SHF.R.S32.HI R6, RZ, 0x7, R6 ;  /* 0x00000007ff067819 */ /* 0x000fc80000011406 */
[----:B------:R-:W-:-:S04]  /*25730*/  VIMNMX R6, RZ, R6, !PT ;  /* 0x00000006ff067248 */ /* 0x000fc80007fe0100 */
[----:B------:R-:W-:-:S13]  /*25740*/  ISETP.GT.AND P0, PT, R7, R6, PT ;  /* 0x000000060700720c */ /* 0x000fda0003f04270 */
[----:B-1----:R-:W-:Y:S05]  /*25750*/  @!P0 BRA `(.L_x_1571) ;  /* 0x0000000000788947 */ /* 0x002fea0003800000 */
[----:B------:R-:W-:Y:S01]  /*25760*/  ISETP.NE.AND P0, PT, R17, RZ, PT ;  /* 0x000000ff1100720c */ /* 0x000fe20003f05270 */
[----:B------:R-:W-:-:S03]  /*25770*/  ULDC UR4, c[0x0][0x9f0] ;  /* 0x00027c0000047ab9 */ /* 0x000fc60000000800 */
[----:B------:R-:W-:-:S04]  /*25780*/  SEL R2, R17, UR4, P0 ;  /* 0x0000000411027c07 */ /* 0x000fc80008000000 */
[----:B------:R-:W-:Y:S02]  /*25790*/  IABS R3, R2 ;  /* 0x0000000200037213 */ /* 0x000fe40000000000 */
[----:B------:R-:W-:Y:S02]  /*257a0*/  IADD3 R8, R2, -0x1, R7 ;  /* 0xffffffff02087810 */ /* 0x000fe40007ffe007 */
[----:B------:R-:W1:Y:S03]  /*257b0*/  I2F.RP R4, R3 ;  /* 0x0000000300047306 */ /* 0x000e660000209400 */
[----:B------:R-:W-:-:S05]  /*257c0*/  IMAD.IADD R8, R8, 0x1, -R6 ;  /* 0x0000000108087824 */ /* 0x000fca00078e0a06 */
[----:B-1----:R-:W1:Y:S02]  /*257d0*/  MUFU.RCP R4, R4 ;  /* 0x0000000400047308 */ /* 0x002e640000001000 */
[----:B-1----:R-:W-:-:S06]  /*257e0*/  VIADD R4, R4, 0xffffffe ;  /* 0x0ffffffe04047836 */ /* 0x002fcc0000000000 */
[----:B------:R1:W2:Y:S02]  /*257f0*/  F2I.FTZ.U32.TRUNC.NTZ R5, R4 ;  /* 0x0000000400057305 */ /* 0x0002a4000021f000 */
[----:B-1----:R-:W-:-:S04]  /*25800*/  LOP3.LUT R4, R8, R2, RZ, 0x3c, !PT ;  /* 0x0000000208047212 */ /* 0x002fc800078e3cff */
[----:B------:R-:W-:Y:S01]  /*25810*/  ISETP.GE.AND P3, PT, R4, RZ, PT ;  /* 0x000000ff0400720c */ /* 0x000fe20003f66270 */
[----:B--2---:R-:W-:-:S04]  /*25820*/  IMAD.MOV R4, RZ, RZ, -R5 ;  /* 0x000000ffff047224 */ /* 0x004fc800078e0a05 */
[----:B------:R-:W-:Y:S02]  /*25830*/  IMAD R11, R4, R3, RZ ;  /* 0x00000003040b7224 */ /* 0x000fe400078e02ff */
[----:B------:R-:W-:-:S04]  /*25840*/  IMAD.MOV.U32 R4, RZ, RZ, RZ ;  /* 0x000000ffff047224 */ /* 0x000fc800078e00ff */
[----:B------:R-:W-:Y:S01]  /*25850*/  IMAD.HI.U32 R11, R5, R11, R4 ;  /* 0x0000000b050b7227 */ /* 0x000fe200078e0004 */
[----:B------:R-:W-:Y:S02]  /*25860*/  IABS R4, R2 ;  /* 0x0000000200047213 */ /* 0x000fe40000000000 */
[----:B------:R-:W-:-:S03]  /*25870*/  IABS R5, R8 ;  /* 0x0000000800057213 */ /* 0x000fc60000000000 */
[----:B------:R-:W-:-:S04]  /*25880*/  IMAD.MOV R4, RZ, RZ, -R4 ;  /* 0x000000ffff047224 */ /* 0x000fc800078e0a04 */
        /* <DEDUP_REMOVED lines=11> */
.L_x_1571:
[----:B------:R-:W-:Y:S05]  /*25940*/  BSYNC B0 ;  /* 0x0000000000007941 */ /* 0x000fea0003800000 */
.L_x_1570:
[-C--:B------:R-:W-:Y:S01]  /*25950*/  IMAD R6, R12, R4.reuse, R6 ;  /* 0x000000040c067224 */ /* 0x080fe200078e0206 */
[----:B------:R-:W-:Y:S03]  /*25960*/  BSSY B0, `(.L_x_1572) ;  /* 0x0000122000007945 */ /* 0x000fe60003800000 */
[C---:B------:R-:W-:Y:S01]  /*25970*/  IMAD R3, R6.reuse, 0x80, -R9 ;  /* 0x0000008006037824 */ /* 0x040fe200078e0a09 */
[----:B------:R-:W-:-:S04]  /*25980*/  VIADDMNMX R2, R6, R4, R7, PT ;  /* 0x0000000406027246 */ /* 0x000fc80003800107 */
[----:B------:R-:W-:Y:S01]  /*25990*/  VIMNMX R3, RZ, R3, !PT ;  /* 0x00000003ff037248 */ /* 0x000fe20007fe0100 */
[----:B------:R-:W-:-:S05]  /*259a0*/  IMAD R2, R2, 0x80, -R9 ;  /* 0x0000008002027824 */ /* 0x000fca00078e0a09 */
[----:B------:R-:W-:-:S04]  /*259b0*/  VIMNMX R2, R2, R10, PT ;  /* 0x0000000a02027248 */ /* 0x000fc80003fe0100 */
[----:B------:R-:W-:Y:S02]  /*259c0*/  ISETP.GT.AND P0, PT, R2, R3, PT ;  /* 0x000000030200720c */ /* 0x000fe40003f04270 */
[----:B------:R-:W-:-:S05]  /*259d0*/  SHF.R.U32.HI R3, RZ, 0x7, R3 ;  /* 0x00000007ff037819 */ /* 0x000fca0000011603 */
[----:B------:R-:W-:-:S06]  /*259e0*/  IMAD.MOV.U32 R8, RZ, RZ, R3 ;  /* 0x000000ffff087224 */ /* 0x000fcc00078e0003 */
[----:B------:R-:W-:-:S05]  /*259f0*/  @P0 VIADD R2, R2, 0x7f ;  /* 0x0000007f02020836 */ /* 0x000fca0000000000 */
[----:B------:R-:W-:-:S04]  /*25a00*/  @P0 SHF.R.S32.HI R4, RZ, 0x1f, R2 ;  /* 0x0000001fff040819 */ /* 0x000fc80000011402 */
[----:B------:R-:W-:-:S04]  /*25a10*/  @P0 LEA.HI R2, R4, R2, RZ, 0x7 ;  /* 0x0000000204020211 */ /* 0x000fc800078f38ff */
[----:B------:R-:W-:Y:S02]  /*25a20*/  @P0 SHF.R.S32.HI R8, RZ, 0x7, R2 ;  /* 0x00000007ff080819 */ /* 0x000fe40000011402 */
[----:B------:R-:W-:Y:S02]  /*25a30*/  PLOP3.LUT P0, PT, PT, PT, PT, 0x80, 0x0 ;  /* 0x000000000000781c */ /* 0x000fe40003f0f070 */
[----:B------:R-:W-:-:S13]  /*25a40*/  ISETP.GT.AND P1, PT, R8, R3, PT ;  /* 0x000000030800720c */ /* 0x000fda0003f24270 */
[----:B------:R-:W-:Y:S05]  /*25a50*/  @!P1 BRA `(.L_x_1573) ;  /* 0x0000001000489947 */ /* 0x000fea0003800000 */
[----:B------:R-:W-:Y:S01]  /*25a60*/  UMOV UR4, 0xffffffff ;  /* 0xffffffff00047882 */ /* 0x000fe20000000000 */
[----:B------:R-:W-:Y:S02]  /*25a70*/  SEL R2, R14, RZ, !P2 ;  /* 0x000000ff0e027207 */ /* 0x000fe40005000000 */
[----:B------:R-:W-:Y:S05]  /*25a80*/  BRA.DIV UR4, `(.L_x_1574) ;  /* 0x0000009204387947 */ /* 0x000fea000b800000 */
[----:B------:R-:W1:Y:S02]  /*25a90*/  S2R R4, SR_TID.X ;  /* 0x0000000000047919 */ /* 0x000e640000002100 */
[----:B-1----:R-:W-:-:S04]  /*25aa0*/  SHF.R.U32.HI R4, RZ, 0x5, R4 ;  /* 0x00000005ff047819 */ /* 0x002fc80000011604 */
[----:B------:R-:W-:-:S05]  /*25ab0*/  LOP3.LUT R4, R4, 0x3, RZ, 0xc0, !PT ;  /* 0x0000000304047812 */ /* 0x000fca00078ec0ff */
[----:B------:R1:W2:Y:S02]  /*25ac0*/  SHFL.IDX PT, R14, R4, RZ, 0x1f ;  /* 0x00001fff040e7589 */ /* 0x0002a400000e0000 */
.L_x_1828:
[----:B--2---:R-:W-:Y:S02]  /*25ad0*/  ISETP.NE.AND P0, PT, R14, RZ, PT ;  /* 0x000000ff0e00720c */ /* 0x004fe40003f05270 */
[----:B------:R-:W-:-:S11]  /*25ae0*/  PLOP3.LUT P6, PT, PT, PT, PT, 0x8, 0x0 ;  /* 0x000000000000781c */ /* 0x000fd60003fce170 */
[----:B------:R-:W-:Y:S05]  /*25af0*/  @P0 BRA `(.L_x_1575) ;  /* 0x00000000000c0947 */ /* 0x000fea0003800000 */
[----:B------:R-:W-:-:S03]  /*25b00*/  UMOV UR4, 0xffffffff ;  /* 0xffffffff00047882 */ /* 0x000fc60000000000 */
[----:B------:R-:W-:Y:S05]  /*25b10*/  BRA.DIV UR4, `(.L_x_1576) ;  /* 0x0000009204487947 */ /* 0x000fea000b800000 */
[----:B------:R-:W-:-:S13]  /*25b20*/  ELECT P6, URZ, PT ;  /* 0x00000000003f782f */ /* 0x000fda00038c0000 */
.L_x_1575:
[----:B-1----:R-:W2:Y:S01]  /*25b30*/  LDL R4, [R1+0x58] ;  /* 0x0000580001047983 */ /* 0x002ea20000100800 */
[----:B------:R-:W-:Y:S01]  /*25b40*/  BSSY B1, `(.L_x_1577) ;  /* 0x0000008000017945 */ /* 0x000fe20003800000 */
[----:B--2---:R-:W-:-:S05]  /*25b50*/  VIADD R4, R4, 0x1 ;  /* 0x0000000104047836 */ /* 0x004fca0000000000 */
[----:B------:R-:W-:-:S04]  /*25b60*/  LEA.HI R5, R4, R4, RZ, 0x1 ;  /* 0x0000000404057211 */ /* 0x000fc800078f08ff */
[----:B------:R-:W-:-:S05]  /*25b70*/  LOP3.LUT R5, R5, 0xfffffffe, RZ, 0xc0, !PT ;  /* 0xfffffffe05057812 */ /* 0x000fca00078ec0ff */
[----:B------:R-:W-:-:S05]  /*25b80*/  IMAD.IADD R4, R4, 0x1, -R5 ;  /* 0x0000000104047824 */ /* 0x000fca00078e0a05 */
[----:B------:R-:W-:-:S04]  /*25b90*/  SHF.L.U32 R4, R4, 0x1f, RZ ;  /* 0x0000001f04047819 */ /* 0x000fc800000006ff */
[----:B------:R-:W1:Y:S02]  /*25ba0*/  SYNCS.PHASECHK.TRANS64.TRYWAIT P0, [R18+URZ+0x22820], R4 ;  /* 0x02282004120075a7 */ /* 0x000e64000800017f */
[----:B-1----:R-:W-:Y:S05]  /*25bb0*/  @!P0 BRA `(.L_x_1578) ;  /* 0x0000009000408947 */ /* 0x002fea0003800000 */
.L_x_1831:
[----:B------:R-:W-:Y:S05]  /*25bc0*/  BSYNC B1 ;  /* 0x0000000000017941 */ /* 0x000fea0003800000 */
.L_x_1577:
[----:B------:R-:W-:Y:S04]  /*25bd0*/  BSSY B1, `(.L_x_1579) ;  /* 0x0000070000017945 */ /* 0x000fe80003800000 */
[----:B------:R-:W-:Y:S05]  /*25be0*/  @!P6 BRA `(.L_x_1580) ;  /* 0x0000000400b8e947 */ /* 0x000fea0003800000 */
[----:B------:R-:W2:Y:S04]  /*25bf0*/  LDL R7, [R1+0x14] ;  /* 0x0000140001077983 */ /* 0x000ea80000100800 */
[----:B------:R-:W3:Y:S01]  /*25c00*/  LDL R6, [R1+0x1c] ;  /* 0x00001c0001067983 */ /* 0x000ee20000100800 */
[----:B------:R-:W4:Y:S01]  /*25c10*/  S2R R5, SR_TID.X ;  /* 0x0000000000057919 */ /* 0x000f220000002100 */
[----:B------:R-:W-:Y:S01]  /*25c20*/  BSSY B2, `(.L_x_1581) ;  /* 0x0000007000027945 */ /* 0x000fe20003800000 */
[----:B----4-:R-:W-:-:S04]  /*25c30*/  LOP3.LUT R5, R5, 0x7f, RZ, 0xc0, !PT ;  /* 0x0000007f05057812 */ /* 0x010fc800078ec0ff */
[----:B------:R-:W-:Y:S01]  /*25c40*/  ISETP.NE.AND P1, PT, R5, RZ, PT ;  /* 0x000000ff0500720c */ /* 0x000fe20003f25270 */
[----:B--2---:R-:W-:Y:S01]  /*25c50*/  IMAD R7, R7, 0x8, R18 ;  /* 0x0000000807077824 */ /* 0x004fe200078e0212 */
[----:B---3--:R-:W-:-:S04]  /*25c60*/  SHF.L.U32 R10, R6, 0x1f, RZ ;  /* 0x0000001f060a7819 */ /* 0x008fc800000006ff */
[----:B------:R-:W2:Y:S02]  /*25c70*/  SYNCS.PHASECHK.TRANS64.TRYWAIT P0, [R7+URZ+0x228a0], R10 ;  /* 0x0228a00a070075a7 */ /* 0x000ea4000800017f */
[----:B--2---:R-:W-:Y:S05]  /*25c80*/  @!P0 BRA `(.L_x_1582) ;  /* 0x0000009000208947 */ /* 0x004fea0003800000 */
.L_x_1832:
[----:B------:R-:W-:Y:S05]  /*25c90*/  BSYNC B2 ;  /* 0x0000000000027941 */ /* 0x000fea0003800000 */
.L_x_1581:
[----:B------:R-:W-:Y:S04]  /*25ca0*/  BSSY B2, `(.L_x_1583) ;  /* 0x0000009000027945 */ /* 0x000fe80003800000 */
[----:B------:R-:W-:Y:S05]  /*25cb0*/  @P1 BRA `(.L_x_1584) ;  /* 0x00000000001c1947 */ /* 0x000fea0003800000 */
[----:B-1----:R-:W1:Y:S02]  /*25cc0*/  S2R R4, SR_TID.X ;  /* 0x0000000000047919 */ /* 0x002e640000002100 */
[----:B-1----:R-:W-:Y:S01]  /*25cd0*/  LOP3.LUT R5, R4, 0x1f, RZ, 0xc0, !PT ;  /* 0x0000001f04057812 */ /* 0x002fe200078ec0ff */
[----:B------:R-:W-:-:S03]  /*25ce0*/  IMAD.MOV.U32 R4, RZ, RZ, 0x6000 ;  /* 0x00006000ff047424 */ /* 0x000fc600078e00ff */
[----:B------:R-:W-:Y:S01]  /*25cf0*/  ISETP.NE.AND P0, PT, R5, RZ, PT ;  /* 0x000000ff0500720c */ /* 0x000fe20003f05270 */
[----:B------:R3:W-:-:S12]  /*25d00*/  SYNCS.ARRIVE.TRANS64 RZ, [R7+URZ+0x22890], R4 ;  /* 0x0228900407ff79a7 */ /* 0x0007d8000800003f */
[----:B---3--:R-:W-:Y:S05]  /*25d10*/  @!P0 BRA `(.L_x_1584) ;  /* 0x0000000000048947 */ /* 0x008fea0003800000 */
[----:B------:R-:W-:Y:S01]  /*25d20*/  BPT.TRAP 0x1 ;  /* 0x000000040000795c */ /* 0x000fe20000300000 */
.L_x_1584:
[----:B------:R-:W-:Y:S05]  /*25d30*/  BSYNC B2 ;  /* 0x0000000000027941 */ /* 0x000fea0003800000 */
.L_x_1583:
[----:B-1----:R-:W3:Y:S01]  /*25d40*/  LDL R4, [R1+0x14] ;  /* 0x0000140001047983 */ /* 0x002ee20000100800 */
        /* <DEDUP_REMOVED lines=10> */
[----:B------:R-:W-:Y:S02]  /*25df0*/  VIADD R4, R7, 0x22890 ;  /* 0x0002289007047836 */ /* 0x000fe40000000000 */
[----:B------:R-:W-:-:S07]  /*25e00*/  VIADD R6, R9, 0x16400 ;  /* 0x0001640009067836 */ /* 0x000fce0000000000 */
.L_x_1585:
        /* <DEDUP_REMOVED lines=15> */
.L_x_1586:
        /* <DEDUP_REMOVED lines=15> */
.L_x_1587:
        /* <DEDUP_REMOVED lines=13> */
.L_x_1833:
[----:B------:R-:W-:Y:S05]  /*260c0*/  BSYNC B2 ;  /* 0x0000000000027941 */ /* 0x000fea0003800000 */
.L_x_1588:
[----:B------:R-:W-:Y:S01]  /*260d0*/  BSSY B2, `(.L_x_1590) ;  /* 0x000000b000027945 */ /* 0x000fe20003800000 */
[----:B------:R-:W-:Y:S02]  /*260e0*/  IMAD.MOV.U32 R12, RZ, RZ, 0x0 ;  /* 0x00000000ff0c7424 */ /* 0x000fe400078e00ff */
[----:B------:R-:W-:Y:S01]  /*260f0*/  IMAD.MOV.U32 R13, RZ, RZ, 0x12f00000 ;  /* 0x12f00000ff0d7424 */ /* 0x000fe200078e00ff */
[----:B------:R-:W-:Y:S06]  /*26100*/  @P1 BRA `(.L_x_1591) ;  /* 0x00000000001c1947 */ /* 0x000fec0003800000 */
[----:B------:R-:W3:Y:S02]  /*26110*/  S2R R4, SR_TID.X ;  /* 0x0000000000047919 */ /* 0x000ee40000002100 */
[----:B---3--:R-:W-:Y:S01]  /*26120*/  LOP3.LUT R6, R4, 0x1f, RZ, 0xc0, !PT ;  /* 0x0000001f04067812 */ /* 0x008fe200078ec0ff */
[----:B------:R-:W-:-:S03]  /*26130*/  IMAD.MOV.U32 R4, RZ, RZ, 0x4000 ;  /* 0x00004000ff047424 */ /* 0x000fc600078e00ff */
[----:B------:R-:W-:Y:S01]  /*26140*/  ISETP.NE.AND P0, PT, R6, RZ, PT ;  /* 0x000000ff0600720c */ /* 0x000fe20003f05270 */
[----:B------:R3:W-:-:S12]  /*26150*/  SYNCS.ARRIVE.TRANS64 RZ, [R7+URZ+0x228b0], R4 ;  /* 0x0228b00407ff79a7 */ /* 0x0007d8000800003f */
[----:B---3--:R-:W-:Y:S05]  /*26160*/  @!P0 BRA `(.L_x_1591) ;  /* 0x0000000000048947 */ /* 0x008fea0003800000 */
[----:B------:R-:W-:Y:S01]  /*26170*/  BPT.TRAP 0x1 ;  /* 0x000000040000795c */ /* 0x000fe20000300000 */
.L_x_1591:
[----:B------:R-:W-:Y:S05]  /*26180*/  BSYNC B2 ;  /* 0x0000000000027941 */ /* 0x000fea0003800000 */
.L_x_1590:
[----:B------:R-:W3:Y:S01]  /*26190*/  LDL R4, [R1+0x14] ;  /* 0x0000140001047983 */ /* 0x000ee20000100800 */
[----:B------:R-:W-:Y:S01]  /*261a0*/  R2UR UR10, R11 ;  /* 0x000000000b0a72ca */ /* 0x000fe200000e0000 */
[----:B------:R-:W-:Y:S01]  /*261b0*/  UIADD3 UR4, UP0, UR40, 0x670, URZ ;  /* 0x0000067028047890 */ /* 0x000fe2000ff1e03f */
[----:B------:R-:W-:Y:S02]  /*261c0*/  R2UR UR6, R12 ;  /* 0x000000000c0672ca */ /* 0x000fe400000e0000 */
[----:B------:R-:W-:Y:S01]  /*261d0*/  R2UR UR7, R13 ;  /* 0x000000000d0772ca */ /* 0x000fe200000e0000 */
[----:B------:R-:W-:Y:S01]  /*261e0*/  UIADD3.X UR5, URZ, UR41, URZ, UP0, !UPT ;  /* 0x000000293f057290 */ /* 0x000fe200087fe43f */
[----:B------:R-:W-:Y:S01]  /*261f0*/  PLOP3.LUT P0, PT, PT, PT, PT, 0x80, 0x0 ;  /* 0x000000000000781c */ /* 0x000fe20003f0f070 */
[----:B---3--:R-:W-:Y:S02]  /*26200*/  IMAD R6, R4, 0x4000, R18 ;  /* 0x0000400004067824 */ /* 0x008fe400078e0212 */
[----:B------:R-:W-:-:S02]  /*26210*/  VIADD R4, R7, 0x228b0 ;  /* 0x000228b007047836 */ /* 0x000fc40000000000 */
[----:B------:R-:W-:-:S08]  /*26220*/  VIADD R6, R6, 0x8400 ;  /* 0x0000840006067836 */ /* 0x000fd00000000000 */
.L_x_1592:
        /* <DEDUP_REMOVED lines=10> */
.L_x_1580:
[----:B------:R-:W-:Y:S05]  /*262d0*/  BSYNC B1 ;  /* 0x0000000000017941 */ /* 0x000fea0003800000 */
.L_x_1579:
[----:B------:R-:W3:Y:S04]  /*262e0*/  LDL.LU R9, [R1+0x14] ;  /* 0x0000140001097983 */ /* 0x000ee80000300800 */
[----:B-12---:R-:W2:Y:S01]  /*262f0*/  LDL.LU R7, [R1+0x1c] ;  /* 0x00001c0001077983 */ /* 0x006ea20000300800 */
[----:B------:R-:W-:Y:S01]  /*26300*/  PLOP3.LUT P0, PT, PT, PT, PT, 0x8, 0x0 ;  /* 0x000000000000781c */ /* 0x000fe20003f0e170 */
[----:B---3--:R-:W-:Y:S02]  /*26310*/  VIADD R4, R9, 0x1 ;  /* 0x0000000109047836 */ /* 0x008fe40000000000 */
[----:B------:R-:W-:-:S03]  /*26320*/  VIADD R9, R8, 0xfffffffe ;  /* 0xfffffffe08097836 */ /* 0x000fc60000000000 */
[C---:B------:R-:W-:Y:S02]  /*26330*/  ISETP.NE.AND P1, PT, R4.reuse, 0x2, PT ;  /* 0x000000020400780c */ /* 0x040fe40003f25270 */
[----:B------:R-:W-:Y:S02]  /*26340*/  ISETP.GE.AND P2, PT, R9, R3, PT ;  /* 0x000000030900720c */ /* 0x000fe40003f46270 */
[----:B------:R-:W-:Y:S02]  /*26350*/  SEL R5, RZ, 0x1, P1 ;  /* 0x00000001ff057807 */ /* 0x000fe40000800000 */
[----:B------:R-:W-:Y:S02]  /*26360*/  SEL R4, R4, RZ, P1 ;  /* 0x000000ff04047207 */ /* 0x000fe40000800000 */
[----:B--2---:R-:W-:-:S03]  /*26370*/  LOP3.LUT R7, R7, R5, RZ, 0x3c, !PT ;  /* 0x0000000507077212 */ /* 0x004fc600078e3cff */
[----:B------:R1:W-:Y:S04]  /*26380*/  STL [R1+0x14], R4 ;  /* 0x0000140401007387 */ /* 0x0003e80000100800 */
[----:B------:R1:W-:Y:S01]  /*26390*/  STL [R1+0x1c], R7 ;  /* 0x00001c0701007387 */ /* 0x0003e20000100800 */
[----:B------:R-:W-:Y:S05]  /*263a0*/  @!P2 BRA `(.L_x_1573) ;  /* 0x0000000400f4a947 */ /* 0x000fea0003800000 */
.L_x_1607:
[----:B------:R-:W-:Y:S05]  /*263b0*/  YIELD ;  /* 0x0000000000007946 */ /* 0x000fea0003800000 */
[----:B------:R-:W-:Y:S04]  /*263c0*/  BSSY B1, `(.L_x_1593) ;  /* 0x000006f000017945 */ /* 0x000fe80003800000 */
[----:B--2---:R-:W-:Y:S05]  /*263d0*/  @!P6 BRA `(.L_x_1594) ;  /* 0x0000000400b4e947 */ /* 0x004fea0003800000 */
[----:B------:R-:W2:Y:S04]  /*263e0*/  LDL R6, [R1+0x14] ;  /* 0x0000140001067983 */ /* 0x000ea80000100800 */
[----:B------:R-:W3:Y:S01]  /*263f0*/  LDL R5, [R1+0x1c] ;  /* 0x00001c0001057983 */ /* 0x000ee20000100800 */
[----:B-1----:R-:W1:Y:S01]  /*26400*/  S2R R4, SR_TID.X ;  /* 0x0000000000047919 */ /* 0x002e620000002100 */
[----:B------:R-:W-:Y:S01]  /*26410*/  BSSY B2, `(.L_x_1595) ;  /* 0x0000007000027945 */ /* 0x000fe20003800000 */
[----:B-1----:R-:W-:-:S04]  /*26420*/  LOP3.LUT R4, R4, 0x7f, RZ, 0xc0, !PT ;  /* 0x0000007f04047812 */ /* 0x002fc800078ec0ff */
[----:B------:R-:W-:Y:S01]  /*26430*/  ISETP.NE.AND P2, PT, R4, RZ, PT ;  /* 0x000000ff0400720c */ /* 0x000fe20003f45270 */
[----:B--2---:R-:W-:Y:S01]  /*26440*/  IMAD R8, R6, 0x8, R18 ;  /* 0x0000000806087824 */ /* 0x004fe200078e0212 */
[----:B---3--:R-:W-:-:S04]  /*26450*/  SHF.L.U32 R7, R5, 0x1f, RZ ;  /* 0x0000001f05077819 */ /* 0x008fc800000006ff */
[----:B------:R-:W1:Y:S02]  /*26460*/  SYNCS.PHASECHK.TRANS64.TRYWAIT P1, [R8+URZ+0x228a0], R7 ;  /* 0x0228a007080075a7 */ /* 0x000e64000802017f */
[----:B-1----:R-:W-:Y:S05]  /*26470*/  @!P1 BRA `(.L_x_1596) ;  /* 0x00000088004c9947 */ /* 0x002fea0003800000 */
.L_x_1834:
[----:B------:R-:W-:Y:S05]  /*26480*/  BSYNC B2 ;  /* 0x0000000000027941 */ /* 0x000fea0003800000 */
.L_x_1595:
[----:B------:R-:W-:Y:S04]  /*26490*/  BSSY B2, `(.L_x_1597) ;  /* 0x0000009000027945 */ /* 0x000fe80003800000 */
        /* <DEDUP_REMOVED lines=8> */
.L_x_1598:
[----:B------:R-:W-:Y:S05]  /*26520*/  BSYNC B2 ;  /* 0x0000000000027941 */ /* 0x000fea0003800000 */
.L_x_1597:
[----:B------:R-:W2:Y:S01]  /*26530*/  LDL R4, [R1+0x14] ;  /* 0x0000140001047983 */ /* 0x000ea20000100800 */
[----:B------:R-:W-:Y:S01]  /*26540*/  IMAD.MOV.U32 R11, RZ, RZ, RZ ;  /* 0x000000ffff0b7224 */ /* 0x000fe200078e00ff */
[----:B------:R-:W-:Y:S01]  /*26550*/  UIADD3 UR4, UP0, UR40, 0x570, URZ ;  /* 0x0000057028047890 */ /* 0x000fe2000ff1e03f */
[----:B------:R-:W-:Y:S01]  /*26560*/  PLOP3.LUT P1, PT, PT, PT, PT, 0x80, 0x0 ;  /* 0x000000000000781c */ /* 0x000fe20003f2f070 */
[----:B------:R-:W-:Y:S01]  /*26570*/  IMAD R5, R9, 0x80, R0 ;  /* 0x0000008009057824 */ /* 0x000fe200078e0200 */
[----:B------:R-:W-:Y:S01]  /*26580*/  UMOV UR6, 0x0 ;  /* 0x0000000000067882 */ /* 0x000fe20000000000 */
[----:B------:R-:W-:Y:S01]  /*26590*/  R2UR UR10, R11 ;  /* 0x000000000b0a72ca */ /* 0x000fe200000e0000 */
[----:B------:R-:W-:Y:S01]  /*265a0*/  UIADD3.X UR5, URZ, UR41, URZ, UP0, !UPT ;  /* 0x000000293f057290 */ /* 0x000fe200087fe43f */
[----:B------:R-:W-:Y:S01]  /*265b0*/  UMOV UR7, 0x12f00000 ;  /* 0x12f0000000077882 */ /* 0x000fe20000000000 */
[----:B--2---:R-:W-:Y:S02]  /*265c0*/  IMAD R6, R4, 0x6000, R18 ;  /* 0x0000600004067824 */ /* 0x004fe400078e0212 */
[----:B------:R-:W-:-:S02]  /*265d0*/  VIADD R4, R8, 0x22890 ;  /* 0x0002289008047836 */ /* 0x000fc40000000000 */
[----:B------:R-:W-:-:S08]  /*265e0*/  VIADD R10, R6, 0x16400 ;  /* 0x00016400060a7836 */ /* 0x000fd00000000000 */
.L_x_1599:
        /* <DEDUP_REMOVED lines=10> */
[----:B------:R-:W-:Y:S01]  /*26690*/  PLOP3.LUT P1, PT, PT, PT, PT, 0x80, 0x0 ;  /* 0x000000000000781c */ /* 0x000fe20003f2f070 */
[----:B------:R-:W-:Y:S01]  /*266a0*/  VIADD R10, R6, 0x18400 ;  /* 0x00018400060a7836 */ /* 0x000fe20000000000 */
[----:B------:R-:W-:Y:S01]  /*266b0*/  UMOV UR6, 0x0 ;  /* 0x0000000000067882 */ /* 0x000fe20000000000 */
[----:B------:R-:W-:Y:S01]  /*266c0*/  UMOV UR7, 0x12f00000 ;  /* 0x12f0000000077882 */ /* 0x000fe20000000000 */
[----:B------:R-:W-:-:S09]  /*266d0*/  UMOV UR10, 0x40 ;  /* 0x00000040000a7882 */ /* 0x000fd20000000000 */
.L_x_1600:
        /* <DEDUP_REMOVED lines=15> */
.L_x_1601:
        /* <DEDUP_REMOVED lines=10> */
[----:B------:R-:W2:Y:S01]  /*26870*/  SYNCS.PHASECHK.TRANS64.TRYWAIT P1, [R8+URZ+0x228c0], R7 ;  /* 0x0228c007080075a7 */ /* 0x000ea2000802017f */
[----:B------:R-:W-:Y:S04]  /*26880*/  BSSY B2, `(.L_x_1602) ;  /* 0x0000002000027945 */ /* 0x000fe80003800000 */
[----:B--2---:R-:W-:Y:S05]  /*26890*/  @!P1 BRA `(.L_x_1603) ;  /* 0x0000008400589947 */ /* 0x004fea0003800000 */
.L_x_1835:
[----:B------:R-:W-:Y:S05]  /*268a0*/  BSYNC B2 ;  /* 0x0000000000027941 */ /* 0x000fea0003800000 */
.L_x_1602:
[----:B------:R-:W-:Y:S01]  /*268b0*/  BSSY B2, `(.L_x_1604) ;  /* 0x000000b000027945 */ /* 0x000fe20003800000 */
[----:B------:R-:W-:Y:S02]  /*268c0*/  IMAD.MOV.U32 R6, RZ, RZ, 0x0 ;  /* 0x00000000ff067424 */ /* 0x000fe400078e00ff */
[----:B-12---:R-:W-:Y:S01]  /*268d0*/  IMAD.MOV.U32 R7, RZ, RZ, 0x12f00000 ;  /* 0x12f00000ff077424 */ /* 0x006fe200078e00ff */
[----:B------:R-:W-:Y:S06]  /*268e0*/  @P2 BRA `(.L_x_1605) ;  /* 0x00000000001c2947 */ /* 0x000fec0003800000 */
[----:B------:R-:W1:Y:S02]  /*268f0*/  S2R R4, SR_TID.X ;  /* 0x0000000000047919 */ /* 0x000e640000002100 */
[----:B-1----:R-:W-:Y:S01]  /*26900*/  LOP3.LUT R10, R4, 0x1f, RZ, 0xc0, !PT ;  /* 0x0000001f040a7812 */ /* 0x002fe200078ec0ff */
[----:B------:R-:W-:-:S03]  /*26910*/  IMAD.MOV.U32 R4, RZ, RZ, 0x4000 ;  /* 0x00004000ff047424 */ /* 0x000fc600078e00ff */
[----:B------:R-:W-:Y:S01]  /*26920*/  ISETP.NE.AND P1, PT, R10, RZ, PT ;  /* 0x000000ff0a00720c */ /* 0x000fe20003f25270 */
[----:B------:R1:W-:-:S12]  /*26930*/  SYNCS.ARRIVE.TRANS64 RZ, [R8+URZ+0x228b0], R4 ;  /* 0x0228b00408ff79a7 */ /* 0x0003d8000800003f */
[----:B-1----:R-:W-:Y:S05]  /*26940*/  @!P1 BRA `(.L_x_1605) ;  /* 0x0000000000049947 */ /* 0x002fea0003800000 */
[----:B------:R-:W-:Y:S01]  /*26950*/  BPT.TRAP 0x1 ;  /* 0x000000040000795c */ /* 0x000fe20000300000 */
.L_x_1605:
[----:B------:R-:W-:Y:S05]  /*26960*/  BSYNC B2 ;  /* 0x0000000000027941 */ /* 0x000fea0003800000 */
.L_x_1604:
[----:B------:R-:W2:Y:S01]  /*26970*/  LDL R4, [R1+0x14] ;  /* 0x0000140001047983 */ /* 0x000ea20000100800 */
[----:B------:R-:W-:Y:S01]  /*26980*/  R2UR UR10, R11 ;  /* 0x000000000b0a72ca */ /* 0x000fe200000e0000 */
[----:B------:R-:W-:Y:S01]  /*26990*/  UIADD3 UR4, UP0, UR40, 0x670, URZ ;  /* 0x0000067028047890 */ /* 0x000fe2000ff1e03f */
[----:B------:R-:W-:Y:S01]  /*269a0*/  R2UR UR6, R6 ;  /* 0x00000000060672ca */ /* 0x000fe200000e0000 */
[----:B------:R-:W-:Y:S01]  /*269b0*/  VIADD R8, R8, 0x228b0 ;  /* 0x000228b008087836 */ /* 0x000fe20000000000 */
[----:B------:R-:W-:Y:S01]  /*269c0*/  R2UR UR7, R7 ;  /* 0x00000000070772ca */ /* 0x000fe200000e0000 */
[----:B------:R-:W-:Y:S01]  /*269d0*/  UIADD3.X UR5, URZ, UR41, URZ, UP0, !UPT ;  /* 0x000000293f057290 */ /* 0x000fe200087fe43f */
[----:B------:R-:W-:Y:S01]  /*269e0*/  PLOP3.LUT P1, PT, PT, PT, PT, 0x80, 0x0 ;  /* 0x000000000000781c */ /* 0x000fe20003f2f070 */
[----:B--2---:R-:W-:-:S04]  /*269f0*/  IMAD R4, R4, 0x4000, R18 ;  /* 0x0000400004047824 */ /* 0x004fc800078e0212 */
[----:B------:R-:W-:-:S08]  /*26a00*/  VIADD R4, R4, 0x8400 ;  /* 0x0000840004047836 */ /* 0x000fd00000000000 */
.L_x_1606:
        /* <DEDUP_REMOVED lines=10> */
.L_x_1594:
[----:B------:R-:W-:Y:S05]  /*26ab0*/  BSYNC B1 ;  /* 0x0000000000017941 */ /* 0x000fea0003800000 */
.L_x_1593:
[----:B-1----:R-:W2:Y:S04]  /*26ac0*/  LDL.LU R7, [R1+0x14] ;  /* 0x0000140001077983 */ /* 0x002ea80000300800 */
        /* <DEDUP_REMOVED lines=11> */
.L_x_1573:
[----:B------:R-:W-:Y:S05]  /*26b80*/  BSYNC B0 ;  /* 0x0000000000007941 */ /* 0x000fea0003800000 */
.L_x_1572:
[----:B------:R-:W3:Y:S01]  /*26b90*/  LDC R0, c[0x0][0x448] ;  /* 0x00011200ff007b82 */ /* 0x000ee20000000800 */
[----:B------:R-:W-:Y:S07]  /*26ba0*/  @!P0 WARPSYNC.ALL ;  /* 0x0000000000008948 */ /* 0x000fee0003800000 */
[----:B------:R-:W-:Y:S01]  /*26bb0*/  @!P0 BAR.SYNC.DEFER_BLOCKING 0xc, 0x180 ;  /* 0x0306000000008b1d */ /* 0x000fe20000010000 */
[----:B---3--:R-:W-:Y:S01]  /*26bc0*/  ISETP.NE.AND P1, PT, R0, 0x1, PT ;  /* 0x000000010000780c */ /* 0x008fe20003f25270 */
[----:B------:R-:W-:-:S04]  /*26bd0*/  VIADD R0, R19, 0x7f ;  /* 0x0000007f13007836 */ /* 0x000fc80000000000 */
[----:B--2---:R-:W-:-:S08]  /*26be0*/  IMAD.MOV.U32 R6, RZ, RZ, R0 ;  /* 0x000000ffff067224 */ /* 0x004fd000078e0000 */
[----:B------:R-:W2:Y:S08]  /*26bf0*/  @P1 LDC R2, c[0x0][0x44c] ;  /* 0x00011300ff021b82 */ /* 0x000eb00000000800 */
[----:B------:R-:W3:Y:S01]  /*26c00*/  @P1 LDC R3, c[0x0][0x450] ;  /* 0x00011400ff031b82 */ /* 0x000ee20000000800 */
[----:B--2---:R-:W-:-:S05]  /*26c10*/  @P1 IMAD.HI.U32 R2, R0, R2, RZ ;  /* 0x0000000200021227 */ /* 0x004fca00078e00ff */
[----:B---3--:R-:W-:Y:S02]  /*26c20*/  @P1 SHF.R.U32.HI R6, RZ, R3, R2 ;  /* 0x00000003ff061219 */ /* 0x008fe40000011602 */
[----:B------:R-:W2:Y:S03]  /*26c30*/  LDC.64 R2, c[0x0][0x9e0] ;  /* 0x00027800ff027b82 */ /* 0x000ea60000000a00 */
[----:B------:R-:W-:Y:S01]  /*26c40*/  IMAD.IADD R6, R20, 0x1, R6 ;  /* 0x0000000114067824 */ /* 0x000fe200078e0206 */
[----:B--2---:R-:W-:-:S03]  /*26c50*/  ISETP.GE.AND P2, PT, R3, 0x1, PT ;  /* 0x000000010300780c */ /* 0x004fc60003f46270 */
[----:B------:R-:W-:-:S10]  /*26c60*/  IMAD.IADD R2, R6, 0x1, R2 ;  /* 0x0000000106027824 */ /* 0x000fd400078e0202 */
[----:B------:R-:W-:Y:S05]  /*26c70*/  @!P2 BRA `(.L_x_1608) ;  /* 0x000000000048a947 */ /* 0x000fea0003800000 */
[C---:B------:R-:W-:Y:S01]  /*26c80*/  ISETP.GT.AND P0, PT, R6.reuse, RZ, PT ;  /* 0x000000ff0600720c */ /* 0x040fe20003f04270 */
[----:B------:R-:W-:Y:S01]  /*26c90*/  BSSY B0, `(.L_x_1609) ;  /* 0x000000e000007945 */ /* 0x000fe20003800000 */
[----:B------:R-:W-:-:S11]  /*26ca0*/  VIADD R0, R6, 0xffffffff ;  /* 0xffffffff06007836 */ /* 0x000fd60000000000 */
[----:B------:R-:W-:Y:S05]  /*26cb0*/  @P0 BRA `(.L_x_1610) ;  /* 0x00000000001c0947 */ /* 0x000fea0003800000 */
[----:B------:R-:W-:Y:S01]  /*26cc0*/  ISETP.NE.AND P0, PT, R3, 0x1, PT ;  /* 0x000000010300780c */ /* 0x000fe20003f05270 */
[----:B------:R-:W-:-:S12]  /*26cd0*/  IMAD.MOV R0, RZ, RZ, -R6 ;  /* 0x000000ffff007224 */ /* 0x000fd800078e0a06 */
[----:B-1----:R-:W1:Y:S02]  /*26ce0*/  @P0 LDC.64 R4, c[0x0][0x9e8] ;  /* 0x00027a00ff040b82 */ /* 0x002e640000000a00 */
[----:B-1----:R-:W-:-:S05]  /*26cf0*/  @P0 IMAD.HI.U32 R4, R0, R4, RZ ;  /* 0x0000000400040227 */ /* 0x002fca00078e00ff */
[----:B------:R-:W-:-:S04]  /*26d00*/  @P0 SHF.R.U32.HI R0, RZ, R5, R4 ;  /* 0x00000005ff000219 */ /* 0x000fc80000011604 */
[----:B------:R-:W-:Y:S01]  /*26d10*/  LOP3.LUT R0, RZ, R0, RZ, 0x33, !PT ;  /* 0x00000000ff007212 */ /* 0x000fe200078e33ff */
[----:B------:R-:W-:Y:S06]  /*26d20*/  BRA `(.L_x_1611) ;  /* 0x0000000000107947 */ /* 0x000fec0003800000 */
.L_x_1610:
[----:B------:R-:W-:-:S13]  /*26d30*/  ISETP.NE.AND P0, PT, R3, 0x1, PT ;  /* 0x000000010300780c */ /* 0x000fda0003f05270 */
[----:B-1----:R-:W1:Y:S02]  /*26d40*/  @P0 LDC.64 R4, c[0x0][0x9e8] ;  /* 0x00027a00ff040b82 */ /* 0x002e640000000a00 */
[----:B-1----:R-:W-:-:S05]  /*26d50*/  @P0 IMAD.HI.U32 R4, R0, R4, RZ ;  /* 0x0000000400040227 */ /* 0x002fca00078e00ff */
[----:B------:R-:W-:-:S07]  /*26d60*/  @P0 SHF.R.U32.HI R0, RZ, R5, R4 ;  /* 0x00000005ff000219 */ /* 0x000fce0000011604 */
.L_x_1611:
[----:B------:R-:W-:Y:S05]  /*26d70*/  BSYNC B0 ;  /* 0x0000000000007941 */ /* 0x000fea0003800000 */
.L_x_1609:
[----:B------:R-:W-:-:S05]  /*26d80*/  IMAD R0, R0, R3, R3 ;  /* 0x0000000300007224 */ /* 0x000fca00078e0203 */
[----:B------:R-:W-:-:S07]  /*26d90*/  VIMNMX R2, R2, R0, PT ;  /* 0x0000000002027248 */ /* 0x000fce0003fe0100 */
.L_x_1608:
[----:B------:R-:W2:Y:S01]  /*26da0*/  LDL.LU R0, [R1+0x4] ;  /* 0x0000040001007983 */ /* 0x000ea20000300800 */
[----:B------:R-:W-:Y:S01]  /*26db0*/  VIADD R2, R2, 0x7f ;  /* 0x0000007f02027836 */ /* 0x000fe20000000000 */
[----:B-1----:R-:W1:Y:S01]  /*26dc0*/  @P1 LDC R4, c[0x0][0x450] ;  /* 0x00011400ff041b82 */ /* 0x002e620000000800 */
[----:B------:R-:W-:-:S03]  /*26dd0*/  ULDC UR4, c[0x0][0x9dc] ;  /* 0x0002770000047ab9 */ /* 0x000fc60000000800 */
[----:B------:R-:W-:-:S04]  /*26de0*/  SHF.R.S32.HI R6, RZ, 0x1f, R2 ;  /* 0x0000001fff067819 */ /* 0x000fc80000011402 */
[----:B------:R-:W-:Y:S02]  /*26df0*/  LEA.HI R6, R6, R2, RZ, 0x7 ;  /* 0x0000000206067211 */ /* 0x000fe400078f38ff */
[----:B------:R-:W3:Y:S02]  /*26e00*/  @P1 LDC R2, c[0x0][0x44c] ;  /* 0x00011300ff021b82 */ /* 0x000ee40000000800 */
[----:B------:R-:W-:Y:S01]  /*26e10*/  SHF.R.S32.HI R6, RZ, 0x7, R6 ;  /* 0x00000007ff067819 */ /* 0x000fe20000011406 */
[----:B---3--:R-:W-:-:S03]  /*26e20*/  @P1 IMAD.HI.U32 R2, R19, R2, RZ ;  /* 0x0000000213021227 */ /* 0x008fc600078e00ff */
[----:B--2---:R-:W-:Y:S01]  /*26e30*/  VIMNMX R6, R0, R6, PT ;  /* 0x0000000600067248 */ /* 0x004fe20003fe0100 */
[----:B------:R-:W-:Y:S01]  /*26e40*/  IMAD.MOV.U32 R0, RZ, RZ, R19 ;  /* 0x000000ffff007224 */ /* 0x000fe200078e0013 */
[----:B-1----:R-:W-:-:S05]  /*26e50*/  @P1 SHF.R.U32.HI R0, RZ, R4, R2 ;  /* 0x00000004ff001219 */ /* 0x002fca0000011602 */
[----:B------:R-:W-:-:S04]  /*26e60*/  IMAD.IADD R0, R21, 0x1, R0 ;  /* 0x0000000115007824 */ /* 0x000fc800078e0200 */
        /* <DEDUP_REMOVED lines=12> */
.L_x_1614:
[----:B------:R-:W-:-:S13]  /*26f30*/  ISETP.NE.AND P0, PT, R3, 0x1, PT ;  /* 0x000000010300780c */ /* 0x000fda0003f05270 */
[----:B------:R-:W1:Y:S02]  /*26f40*/  @P0 LDC.64 R4, c[0x0][0x9e8] ;  /* 0x00027a00ff040b82 */ /* 0x000e640000000a00 */
[----:B-1----:R-:W-:-:S05]  /*26f50*/  @P0 IMAD.HI.U32 R4, R0, R4, RZ ;  /* 0x0000000400040227 */ /* 0x002fca00078e00ff */
[----:B------:R-:W-:-:S07]  /*26f60*/  @P0 SHF.R.U32.HI R0, RZ, R5, R4 ;  /* 0x00000005ff000219 */ /* 0x000fce0000011604 */
.L_x_1615:
[----:B------:R-:W-:Y:S05]  /*26f70*/  BSYNC B0 ;  /* 0x0000000000007941 */ /* 0x000fea0003800000 */
.L_x_1613:
[----:B------:R-:W-:-:S05]  /*26f80*/  IMAD R0, R0, R3, RZ ;  /* 0x0000000300007224 */ /* 0x000fca00078e02ff */
[----:B------:R-:W-:-:S07]  /*26f90*/  VIMNMX R2, R2, R0, !PT ;  /* 0x0000000002027248 */ /* 0x000fce0007fe0100 */
.L_x_1612:
[----:B------:R-:W-:Y:S01]  /*26fa0*/  ISETP.NE.AND P1, PT, R17, RZ, PT ;  /* 0x000000ff1100720c */ /* 0x000fe20003f25270 */
[----:B------:R-:W-:Y:S01]  /*26fb0*/  BSSY B0, `(.L_x_1616) ;  /* 0x0000024000007945 */ /* 0x000fe20003800000 */
[----:B------:R-:W-:-:S04]  /*26fc0*/  SHF.R.S32.HI R0, RZ, 0x1f, R2 ;  /* 0x0000001fff007819 */ /* 0x000fc80000011402 */
[----:B------:R-:W-:Y:S01]  /*26fd0*/  LEA.HI R0, R0, R2, RZ, 0x7 ;  /* 0x0000000200007211 */ /* 0x000fe200078f38ff */
[----:B------:R-:W-:-:S03]  /*26fe0*/  IMAD.MOV.U32 R2, RZ, RZ, RZ ;  /* 0x000000ffff027224 */ /* 0x000fc600078e00ff */
[----:B------:R-:W-:-:S03]  /*26ff0*/  SHF.R.S32.HI R0, RZ, 0x7, R0 ;  /* 0x00000007ff007819 */ /* 0x000fc60000011400 */
[----:B------:R-:W1:Y:S01]  /*27000*/  @!P1 LDC R17, c[0x0][0x9f0] ;  /* 0x00027c00ff119b82 */ /* 0x000e620000000800 */
[----:B------:R-:W-:-:S04]  /*27010*/  VIMNMX R0, RZ, R0, !PT ;  /* 0x00000000ff007248 */ /* 0x000fc80007fe0100 */
[----:B------:R-:W-:-:S13]  /*27020*/  ISETP.GT.AND P0, PT, R6, R0, PT ;  /* 0x000000000600720c */ /* 0x000fda0003f04270 */
[----:B------:R-:W-:Y:S05]  /*27030*/  @!P0 BRA `(.L_x_1617) ;  /* 0x00000000006c8947 */ /* 0x000fea0003800000 */
[----:B-1----:R-:W-:-:S04]  /*27040*/  IABS R4, R17 ;  /* 0x0000001100047213 */ /* 0x002fc80000000000 */
[----:B------:R-:W1:Y:S08]  /*27050*/  I2F.RP R2, R4 ;  /* 0x0000000400027306 */ /* 0x000e700000209400 */
[----:B-1----:R-:W1:Y:S02]  /*27060*/  MUFU.RCP R2, R2 ;  /* 0x0000000200027308 */ /* 0x002e640000001000 */
[----:B-1----:R-:W-:-:S06]  /*27070*/  VIADD R2, R2, 0xffffffe ;  /* 0x0ffffffe02027836 */ /* 0x002fcc0000000000 */
[----:B------:R-:W1:Y:S02]  /*27080*/  F2I.FTZ.U32.TRUNC.NTZ R3, R2 ;  /* 0x0000000200037305 */ /* 0x000e64000021f000 */
[----:B-1----:R-:W-:-:S04]  /*27090*/  IMAD.MOV R2, RZ, RZ, -R3 ;  /* 0x000000ffff027224 */ /* 0x002fc800078e0a03 */
[----:B------:R-:W-:Y:S02]  /*270a0*/  IMAD R5, R2, R4, RZ ;  /* 0x0000000402057224 */ /* 0x000fe400078e02ff */
[----:B------:R-:W-:-:S04]  /*270b0*/  IMAD.MOV.U32 R2, RZ, RZ, RZ ;  /* 0x000000ffff027224 */ /* 0x000fc800078e00ff */
[----:B------:R-:W-:Y:S01]  /*270c0*/  IMAD.HI.U32 R8, R3, R5, R2 ;  /* 0x0000000503087227 */ /* 0x000fe200078e0002 */
[----:B------:R-:W-:Y:S02]  /*270d0*/  IADD3 R5, R17, -0x1, R6 ;  /* 0xffffffff11057810 */ /* 0x000fe40007ffe006 */
[----:B------:R-:W-:-:S03]  /*270e0*/  IABS R2, R17 ;  /* 0x0000001100027213 */ /* 0x000fc60000000000 */
[----:B------:R-:W-:Y:S02]  /*270f0*/  IMAD.IADD R5, R5, 0x1, -R0 ;  /* 0x0000000105057824 */ /* 0x000fe400078e0a00 */
[----:B------:R-:W-:-:S03]  /*27100*/  IMAD.MOV R2, RZ, RZ, -R2 ;  /* 0x000000ffff027224 */ /* 0x000fc600078e0a02 */
[----:B------:R-:W-:Y:S01]  /*27110*/  IABS R3, R5 ;  /* 0x0000000500037213 */ /* 0x000fe20000000000 */
[----:B------:R-:W-:Y:S01]  /*27120*/  IMAD.MOV.U32 R7, RZ, RZ, R2 ;  /* 0x000000ffff077224 */ /* 0x000fe200078e0002 */
        /* <DEDUP_REMOVED lines=12> */
.L_x_1617:
[----:B------:R-:W-:Y:S05]  /*271f0*/  BSYNC B0 ;  /* 0x0000000000007941 */ /* 0x000fea0003800000 */
.L_x_1616:
[----:B------:R-:W2:Y:S02]  /*27200*/  LDL.LU R3, [R1+0x8] ;  /* 0x0000080001037983 */ /* 0x000ea40000300800 */
[----:B--2---:R-:W-:-:S05]  /*27210*/  IMAD R0, R3, R2, R0 ;  /* 0x0000000203007224 */ /* 0x004fca00078e0200 */
        /* <DEDUP_REMOVED lines=11> */
[----:B------:R-:W3:Y:S01]  /*272d0*/  LDC.64 R4, c[0x0][0xc60] ;  /* 0x00031800ff047b82 */ /* 0x000ee20000000a00 */
[----:B------:R-:W2:Y:S02]  /*272e0*/  FLO.U32 R0, UR4 ;  /* 0x0000000400007d00 */ /* 0x000ea400080e0000 */
[----:B--2---:R-:W-:-:S06]  /*272f0*/  ISETP.EQ.U32.AND P0, PT, R0, R2, PT ;  /* 0x000000020000720c */ /* 0x004fcc0003f02070 */
[----:B------:R-:W3:Y:S07]  /*27300*/  POPC R2, UR4 ;  /* 0x0000000400027d09 */ /* 0x000eee0008000000 */
[----:B---3--:R-:W2:Y:S04]  /*27310*/  @P0 ATOMG.E.ADD.STRONG.GPU PT, R2, desc[UR42][R4.64], R2 ;  /* 0x00000002040209a8 */ /* 0x008ea800081ee1ea */
[----:B--2---:R2:W3:Y:S02]  /*27320*/  SHFL.IDX PT, R2, R2, R0, 0x1f ;  /* 0x00001f0002027589 */ /* 0x0044e400000e0000 */
[----:B--2---:R-:W2:Y:S02]  /*27330*/  S2R R0, SR_LTMASK ;  /* 0x0000000000007919 */ /* 0x004ea40000003900 */
[----:B--2---:R-:W-:-:S06]  /*27340*/  LOP3.LUT R0, R0, UR4, RZ, 0xc0, !PT ;  /* 0x0000000400007c12 */ /* 0x004fcc000f8ec0ff */
[----:B------:R-:W3:Y:S02]  /*27350*/  POPC R0, R0 ;  /* 0x0000000000007309 */ /* 0x000ee40000000000 */
[----:B---3--:R-:W-:-:S05]  /*27360*/  IADD3 R0, R2, UR38, R0 ;  /* 0x0000002602007c10 */ /* 0x008fca000fffe000 */
[----:B------:R2:W-:Y:S01]  /*27370*/  STL [R1], R0 ;  /* 0x0000000001007387 */ /* 0x0005e20000100800 */
[----:B------:R-:W-:Y:S05]  /*27380*/  BRA `(.L_x_1619) ;  /* 0x0000003000287947 */ /* 0x000fea0003800000 */
.L_x_1618:
        /* <DEDUP_REMOVED lines=19> */
[----:B012---:R-:W-:Y:S05]  /*274c0*/  CALL.ABS.NOINC R2 ;  /* 0x0000000002007343 */ /* 0x007fea0003c00000 */
.L_x_1621:
[----:B------:R-:W-:Y:S05]  /*274d0*/  BSYNC B6 ;  /* 0x0000000000067941 */ /* 0x000fea0003800000 */
.L_x_1620:
[----:B-1----:R-:W2:Y:S01]  /*274e0*/  LDL.LU R17, [R1+0x28] ;  /* 0x0000280001117983 */ /* 0x002ea20000300800 */
        /* <DEDUP_REMOVED lines=23> */
.L_x_1623:
[----:B------:R-:W-:Y:S05]  /*27660*/  BSYNC B6 ;  /* 0x0000000000067941 */ /* 0x000fea0003800000 */
.L_x_1622:
        /* <DEDUP_REMOVED lines=8> */
[----:B------:R-:W-:Y:S01]  /*276f0*/  IMAD.U32 R4, RZ, RZ, UR4 ;  /* 0x00000004ff047e24 */ /* 0x000fe2000f8e00ff */
[----:B------:R-:W-:Y:S01]  /*27700*/  MOV R6, UR6 ;  /* 0x0000000600067c02 */ /* 0x000fe20008000f00 */
[----:B------:R-:W2:Y:S01]  /*27710*/  LDC.64 R2, c[0x4][R2] ;  /* 0x0100000002027b82 */ /* 0x000ea20000000a00 */
[----:B------:R-:W-:Y:S02]  /*27720*/  IMAD.U32 R5, RZ, RZ, UR5 ;  /* 0x00000005ff057e24 */ /* 0x000fe4000f8e00ff */
[----:B------:R-:W-:Y:S02]  /*27730*/  IMAD.U32 R7, RZ, RZ, UR7 ;  /* 0x00000007ff077e24 */ /* 0x000fe4000f8e00ff */
[----:B------:R-:W-:-:S02]  /*27740*/  IMAD.U32 R10, RZ, RZ, UR8 ;  /* 0x00000008ff0a7e24 */ /* 0x000fc4000f8e00ff */
[----:B------:R-:W-:Y:S02]  /*27750*/  IMAD.U32 R11, RZ, RZ, UR9 ;  /* 0x00000009ff0b7e24 */ /* 0x000fe4000f8e00ff */
[----:B------:R-:W-:Y:S02]  /*27760*/  IMAD.MOV.U32 R8, RZ, RZ, 0x70 ;  /* 0x00000070ff087424 */ /* 0x000fe400078e00ff */
[----:B------:R-:W-:Y:S02]  /*27770*/  IMAD.MOV.U32 R12, RZ, RZ, 0x1 ;  /* 0x00000001ff0c7424 */ /* 0x000fe400078e00ff */
[----:B------:R-:W-:-:S07]  /*27780*/  IMAD.MOV.U32 R13, RZ, RZ, RZ ;  /* 0x000000ffff0d7224 */ /* 0x000fce00078e00ff */
[----:B------:R-:W-:-:S07]  /*27790*/  LEPC R20, `(.L_x_1625) ;  /* 0x000000001014794e */ /* 0x000fce0000000000 */
[----:B012---:R-:W-:Y:S05]  /*277a0*/  CALL.ABS.NOINC R2 ;  /* 0x0000000002007343 */ /* 0x007fea0003c00000 */
.L_x_1625:
[----:B------:R-:W-:Y:S05]  /*277b0*/  BSYNC B6 ;  /* 0x0000000000067941 */ /* 0x000fea0003800000 */
.L_x_1624:
        /* <DEDUP_REMOVED lines=19> */
.L_x_1627:
[----:B------:R-:W-:Y:S05]  /*278f0*/  BSYNC B6 ;  /* 0x0000000000067941 */ /* 0x000fea0003800000 */
.L_x_1626:
[----:B-1----:R-:W2:Y:S01]  /*27900*/  LDL R17, [R1+0xc] ;  /* 0x00000c0001117983 */ /* 0x002ea20000100800 */
[----:B------:R-:W-:Y:S02]  /*27910*/  ULDC.64 UR4, c[0x0][0x9f8] ;  /* 0x00027e0000047ab9 */ /* 0x000fe40000000a00 */
[----:B------:R-:W-:-:S04]  /*27920*/  ISETP.NE.U32.AND P0, PT, RZ, UR4, PT ;  /* 0x00000004ff007c0c */ /* 0x000fc8000bf05070 */
[----:B------:R-:W-:Y:S01]  /*27930*/  ISETP.NE.AND.EX P0, PT, RZ, UR5, PT, P0 ;  /* 0x00000005ff007c0c */ /* 0x000fe2000bf05300 */
[----:B------:R-:W-:-:S12]  /*27940*/  ULDC.64 UR4, c[0x0][0xa08] ;  /* 0x0002820000047ab9 */ /* 0x000fd80000000a00 */
[----:B------:R-:W1:Y:S01]  /*27950*/  @P0 LDC.64 R2, c[0x0][0x9f8] ;  /* 0x00027e00ff020b82 */ /* 0x000e620000000a00 */
[----:B--2---:R-:W-:Y:S02]  /*27960*/  IMAD.MOV.U32 R8, RZ, RZ, R17 ;  /* 0x000000ffff087224 */ /* 0x004fe400078e0011 */
[----:B-1----:R-:W-:-:S05]  /*27970*/  @P0 IMAD.WIDE R2, R17, 0x4, R2 ;  /* 0x0000000411020825 */ /* 0x002fca00078e0202 */
[----:B------:R1:W2:Y:S02]  /*27980*/  @P0 LDG.E R8, desc[UR42][R2.64] ;  /* 0x0000002a02080981 */ /* 0x0002a4000c1e1900 */
[----:B-1----:R-:W1:Y:S02]  /*27990*/  LDC.64 R2, c[0x0][0x418] ;  /* 0x00010600ff027b82 */ /* 0x002e640000000a00 */
[----:B-1----:R-:W-:Y:S01]  /*279a0*/  LOP3.LUT P0, RZ, R2, UR4, RZ, 0xfc, !PT ;  /* 0x0000000402ff7c12 */ /* 0x002fe2000f80fcff */
[----:B------:R-:W-:-:S03]  /*279b0*/  UMOV UR4, 0xffffffff ;  /* 0xffffffff00047882 */ /* 0x000fc60000000000 */
[----:B------:R-:W-:Y:S02]  /*279c0*/  LOP3.LUT P0, RZ, R3, UR5, RZ, 0xfc, P0 ;  /* 0x0000000503ff7c12 */ /* 0x000fe4000800fcff */
[----:B--2---:R-:W-:Y:S01]  /*279d0*/  SHF.R.S32.HI R9, RZ, 0x1f, R8 ;  /* 0x0000001fff097819 */ /* 0x004fe20000011408 */
[----:B------:R1:W-:Y:S01]  /*279e0*/  STL [R1+0x4], R8 ;  /* 0x0000040801007387 */ /* 0x0003e20000100800 */
[----:B------:R-:W-:-:S03]  /*279f0*/  SEL R17, R8, RZ, !P0 ;  /* 0x000000ff08117207 */ /* 0x000fc60004000000 */
[----:B------:R1:W-:Y:S01]  /*27a00*/  STL [R1+0x2c], R9 ;  /* 0x00002c0901007387 */ /* 0x0003e20000100800 */
[----:B------:R-:W-:Y:S05]  /*27a10*/  BRA.DIV UR4, `(.L_x_1628) ;  /* 0x00000076040c7947 */ /* 0x000fea000b800000 */
[----:B------:R-:W2:Y:S02]  /*27a20*/  S2R R0, SR_TID.X ;  /* 0x0000000000007919 */ /* 0x000ea40000002100 */
[----:B--2---:R-:W-:-:S04]  /*27a30*/  SHF.R.U32.HI R0, RZ, 0x5, R0 ;  /* 0x00000005ff007819 */ /* 0x004fc80000011600 */
[----:B------:R-:W-:-:S05]  /*27a40*/  LOP3.LUT R0, R0, 0x3, RZ, 0xc0, !PT ;  /* 0x0000000300007812 */ /* 0x000fca00078ec0ff */
[----:B------:R2:W3:Y:S02]  /*27a50*/  SHFL.IDX PT, R14, R0, RZ, 0x1f ;  /* 0x00001fff000e7589 */ /* 0x0004e400000e0000 */
.L_x_1838:
[----:B--2---:R-:W2:Y:S01]  /*27a60*/  LDL.LU R0, [R1+0x28] ;  /* 0x0000280001007983 */ /* 0x004ea20000300800 */
[----:B------:R-:W-:Y:S02]  /*27a70*/  PLOP3.LUT P1, PT, PT, PT, PT, 0x8, 0x0 ;  /* 0x000000000000781c */ /* 0x000fe40003f2e170 */
[----:B---3--:R-:W-:Y:S02]  /*27a80*/  ISETP.NE.AND P0, PT, R14, RZ, PT ;  /* 0x000000ff0e00720c */ /* 0x008fe40003f05270 */
[----:B--2---:R-:W-:-:S09]  /*27a90*/  LOP3.LUT R0, R0, 0xfffffffe, RZ, 0xc0, !PT ;  /* 0xfffffffe00007812 */ /* 0x004fd200078ec0ff */
[----:B------:R-:W-:-:S05]  /*27aa0*/  @P1 LOP3.LUT R0, R0, 0x1, RZ, 0xfc, !PT ;  /* 0x0000000100001812 */ /* 0x000fca00078efcff */
[----:B------:R2:W-:Y:S01]  /*27ab0*/  STL [R1+0x28], R0 ;  /* 0x0000280001007387 */ /* 0x0005e20000100800 */
[----:B------:R-:W-:Y:S05]  /*27ac0*/  @P0 BRA `(.L_x_1629) ;  /* 0x0000000400980947 */ /* 0x000fea0003800000 */
[----:B------:R-:W-:-:S03]  /*27ad0*/  UMOV UR4, 0xffffffff ;  /* 0xffffffff00047882 */ /* 0x000fc60000000000 */
[----:B------:R-:W-:Y:S05]  /*27ae0*/  BRA.DIV UR4, `(.L_x_1630) ;  /* 0x00000076040c7947 */ /* 0x000fea000b800000 */
[----:B------:R-:W-:-:S13]  /*27af0*/  ELECT P6, URZ, PT ;  /* 0x00000000003f782f */ /* 0x000fda00038c0000 */
.L_x_1841:
[----:B------:R-:W-:Y:S05]  /*27b00*/  @!P6 BRA `(.L_x_1629) ;  /* 0x000000040088e947 */ /* 0x000fea0003800000 */
[----:B--2---:R-:W2:Y:S01]  /*27b10*/  LDL R0, [R1+0x48] ;  /* 0x0000480001007983 */ /* 0x004ea20000100800 */
[----:B------:R-:W-:-:S04]  /*27b20*/  ISETP.NE.U32.AND P0, PT, R2, RZ, PT ;  /* 0x000000ff0200720c */ /* 0x000fc80003f05070 */
[----:B------:R-:W-:Y:S01]  /*27b30*/  ISETP.NE.AND.EX P0, PT, R3, RZ, PT, P0 ;  /* 0x000000ff0300720c */ /* 0x000fe20003f05300 */
[----:B--2---:R-:W-:-:S12]  /*27b40*/  VIADD R0, R0, 0xffffffff ;  /* 0xffffffff00007836 */ /* 0x004fd80000000000 */
[----:B------:R-:W-:Y:S05]  /*27b50*/  @!P0 BRA `(.L_x_1631) ;  /* 0x0000000000448947 */ /* 0x000fea0003800000 */
[----:B------:R-:W2:Y:S01]  /*27b60*/  LDC R7, c[0x0][0x43c] ;  /* 0x00010f00ff077b82 */ /* 0x000ea20000000800 */
[----:B------:R-:W-:Y:S01]  /*27b70*/  ULDC.64 UR4, c[0x0][0x428] ;  /* 0x00010a0000047ab9 */ /* 0x000fe20000000a00 */
[----:B--2---:R-:W-:-:S13]  /*27b80*/  ISETP.NE.AND P0, PT, R7, 0x1, PT ;  /* 0x000000010700780c */ /* 0x004fda0003f05270 */
[----:B------:R-:W2:Y:S02]  /*27b90*/  @P0 LDC.64 R4, c[0x0][0x440] ;  /* 0x00011000ff040b82 */ /* 0x000ea40000000a00 */
[----:B--2---:R-:W-:-:S04]  /*27ba0*/  @P0 IMAD.HI.U32 R6, R0, R4, RZ ;  /* 0x0000000400060227 */ /* 0x004fc800078e00ff */
        /* <DEDUP_REMOVED lines=12> */
.L_x_1631:
[----:B--2---:R-:W2:Y:S04]  /*27c70*/  LDL R2, [R1+0x10] ;  /* 0x0000100001027983 */ /* 0x004ea80000100800 */
[----:B------:R-:W3:Y:S01]  /*27c80*/  LDL R3, [R1+0x18] ;  /* 0x0000180001037983 */ /* 0x000ee20000100800 */
[----:B-1----:R-:W1:Y:S02]  /*27c90*/  S2R R8, SR_TID.X ;  /* 0x0000000000087919 */ /* 0x002e640000002100 */
[----:B-1----:R-:W-:-:S04]  /*27ca0*/  LOP3.LUT R8, R8, 0x7f, RZ, 0xc0, !PT ;  /* 0x0000007f08087812 */ /* 0x002fc800078ec0ff */
[----:B------:R-:W-:Y:S01]  /*27cb0*/  ISETP.NE.AND P1, PT, R8, RZ, PT ;  /* 0x000000ff0800720c */ /* 0x000fe20003f25270 */
[----:B--2---:R-:W-:Y:S01]  /*27cc0*/  IMAD R2, R2, 0x8, R18 ;  /* 0x0000000802027824 */ /* 0x004fe200078e0212 */
[----:B---3--:R-:W-:-:S04]  /*27cd0*/  SHF.L.U32 R3, R3, 0x1f, RZ ;  /* 0x0000001f03037819 */ /* 0x008fc800000006ff */
[----:B------:R-:W1:Y:S02]  /*27ce0*/  SYNCS.PHASECHK.TRANS64.TRYWAIT P0, [R2+URZ+0x22880], R3 ;  /* 0x02288003020075a7 */ /* 0x000e64000800017f */
[----:B-1----:R-:W-:Y:S05]  /*27cf0*/  @!P0 BRA `(.L_x_1632) ;  /* 0x0000007000a88947 */ /* 0x002fea0003800000 */
.L_x_1842:
        /* <DEDUP_REMOVED lines=8> */
.L_x_1633:
[----:B------:R-:W2:Y:S04]  /*27d80*/  LDL R4, [R1+0x10] ;  /* 0x0000100001047983 */ /* 0x000ea80000100800 */
[----:B------:R-:W3:Y:S01]  /*27d90*/  LDL R5, [R1+0x30] ;  /* 0x0000300001057983 */ /* 0x000ee20000100800 */
[----:B------:R-:W-:Y:S01]  /*27da0*/  R2UR UR9, R2 ;  /* 0x00000000020972ca */ /* 0x000fe200000e0000 */
[----:B------:R-:W-:Y:S01]  /*27db0*/  UIADD3 UR4, UP0, UR40, 0x470, URZ ;  /* 0x0000047028047890 */ /* 0x000fe2000ff1e03f */
[----:B------:R-:W-:Y:S01]  /*27dc0*/  R2UR UR12, R16 ;  /* 0x00000000100c72ca */ /* 0x000fe200000e0000 */
[----:B------:R-:W-:Y:S01]  /*27dd0*/  UMOV UR6, 0x0 ;  /* 0x0000000000067882 */ /* 0x000fe20000000000 */
[----:B-----5:R-:W-:Y:S01]  /*27de0*/  R2UR UR13, R17 ;  /* 0x00000000110d72ca */ /* 0x020fe200000e0000 */
[----:B------:R-:W-:Y:S01]  /*27df0*/  UIADD3.X UR5, URZ, UR41, URZ, UP0, !UPT ;  /* 0x000000293f057290 */ /* 0x000fe200087fe43f */
[----:B------:R-:W-:Y:S01]  /*27e00*/  UMOV UR7, 0x14f00000 ;  /* 0x14f0000000077882 */ /* 0x000fe20000000000 */
[----:B------:R-:W-:-:S06]  /*27e10*/  UMOV UR10, URZ ;  /* 0x0000003f000a7c82 */ /* 0x000fcc0008000000 */
[----:B------:R-:W-:Y:S01]  /*27e20*/  UIADD3 UR9, UR9, 0x22870, URZ ;  /* 0x0002287009097890 */ /* 0x000fe2000fffe03f */
[----:B--2---:R-:W-:Y:S02]  /*27e30*/  IMAD R4, R4, 0x4000, R18 ;  /* 0x0000400004047824 */ /* 0x004fe400078e0212 */
[----:B---3--:R-:W-:-:S03]  /*27e40*/  IMAD R0, R0, 0x80, R5 ;  /* 0x0000008000007824 */ /* 0x008fc600078e0205 */
[----:B------:R-:W-:Y:S02]  /*27e50*/  R2UR UR8, R4 ;  /* 0x00000000040872ca */ /* 0x000fe400000e0000 */
[----:B------:R-:W-:-:S11]  /*27e60*/  R2UR UR11, R0 ;  /* 0x00000000000b72ca */ /* 0x000fd600000e0000 */
[----:B------:R-:W-:-:S09]  /*27e70*/  UIADD3 UR8, UR8, 0x8400, URZ ;  /* 0x0000840008087890 */ /* 0x000fd2000fffe03f */
[----:B------:R2:W-:Y:S01]  /*27e80*/  UTMALDG.4D [UR8], [UR4], desc[UR6] ;  /* 0x00000608040075b4 */ /* 0x0005e20008019000 */
[----:B------:R-:W3:Y:S02]  /*27e90*/  SYNCS.PHASECHK.TRANS64.TRYWAIT P0, [R2+URZ+0x22840], R3 ;  /* 0x02284003020075a7 */ /* 0x000ee4000800017f */
[----:B--23--:R-:W-:Y:S05]  /*27ea0*/  @!P0 BRA `(.L_x_1634) ;  /* 0x0000007000508947 */ /* 0x00cfea0003800000 */
.L_x_1843:
[----:B------:R-:W-:Y:S05]  /*27eb0*/  @P1 BRA `(.L_x_1635) ;  /* 0x00000000001c1947 */ /* 0x000fea0003800000 */
[----:B------:R-:W3:Y:S01]  /*27ec0*/  S2R R4, SR_TID.X ;  /* 0x0000000000047919 */ /* 0x000ee20000002100 */
[----:B-12---:R-:W-:-:S04]  /*27ed0*/  IMAD.MOV.U32 R3, RZ, RZ, 0x6000 ;  /* 0x00006000ff037424 */ /* 0x006fc800078e00ff */
[----:B------:R4:W-:Y:S01]  /*27ee0*/  SYNCS.ARRIVE.TRANS64 RZ, [R2+URZ+0x22830], R3 ;  /* 0x0228300302ff79a7 */ /* 0x0009e2000800003f */
[----:B---3--:R-:W-:-:S04]  /*27ef0*/  LOP3.LUT R4, R4, 0x1f, RZ, 0xc0, !PT ;  /* 0x0000001f04047812 */ /* 0x008fc800078ec0ff */
[----:B------:R-:W-:-:S13]  /*27f00*/  ISETP.NE.AND P0, PT, R4, RZ, PT ;  /* 0x000000ff0400720c */ /* 0x000fda0003f05270 */
[----:B----4-:R-:W-:Y:S05]  /*27f10*/  @!P0 BRA `(.L_x_1635) ;  /* 0x0000000000048947 */ /* 0x010fea0003800000 */
[----:B------:R-:W-:Y:S01]  /*27f20*/  BPT.TRAP 0x1 ;  /* 0x000000040000795c */ /* 0x000fe20000300000 */
.L_x_1635:
[----:B------:R-:W3:Y:S04]  /*27f30*/  LDL R4, [R1+0x10] ;  /* 0x0000100001047983 */ /* 0x000ee80000100800 */
[----:B-12---:R-:W2:Y:S01]  /*27f40*/  LDL.LU R3, [R1+0x28] ;  /* 0x0000280001037983 */ /* 0x006ea20000300800 */
        /* <DEDUP_REMOVED lines=10> */
[----:B------:R-:W-:-:S05]  /*27ff0*/  UMOV UR17, 0x40 ;  /* 0x0000004000117882 */ /* 0x000fca0000000000 */
[----:B------:R-:W-:Y:S01]  /*28000*/  UIADD3 UR9, UR9, 0x22830, URZ ;  /* 0x0002283009097890 */ /* 0x000fe2000fffe03f */
[----:B---3--:R-:W-:Y:S01]  /*28010*/  IMAD R0, R4, 0x6000, R18 ;  /* 0x0000600004007824 */ /* 0x008fe200078e0212 */
[----:B--2---:R-:W-:-:S04]  /*28020*/  LOP3.LUT R3, R3, 0xfffffffe, RZ, 0xc0, !PT ;  /* 0xfffffffe03037812 */ /* 0x004fc800078ec0ff */
[----:B------:R-:W-:Y:S02]  /*28030*/  R2UR UR8, R0 ;  /* 0x00000000000872ca */ /* 0x000fe400000e0000 */
[----:B------:R-:W-:-:S05]  /*28040*/  @P0 LOP3.LUT R3, R3, 0x1, RZ, 0xfc, !PT ;  /* 0x0000000103030812 */ /* 0x000fca00078efcff */
[----:B------:R3:W-:Y:S06]  /*28050*/  STL [R1+0x28], R3 ;  /* 0x0000280301007387 */ /* 0x0007ec0000100800 */
[----:B------:R-:W-:Y:S02]  /*28060*/  UIADD3 UR14, UR8, 0x16400, URZ ;  /* 0x00016400080e7890 */ /* 0x000fe4000fffe03f */
[----:B------:R-:W-:Y:S02]  /*28070*/  UIADD3 UR15, UR8, 0x18400, URZ ;  /* 0x00018400080f7890 */ /* 0x000fe4000fffe03f */
[----:B------:R-:W-:-:S03]  /*28080*/  UIADD3 UR16, UR8, 0x1a400, URZ ;  /* 0x0001a40008107890 */ /* 0x000fc6000fffe03f */
[----:B------:R-:W-:Y:S01]  /*28090*/  UMOV UR8, UR14 ;  /* 0x0000000e00087c82 */ /* 0x000fe20008000000 */
[----:B------:R-:W-:Y:S01]  /*280a0*/  UMOV UR14, 0x80 ;  /* 0x00000080000e7882 */ /* 0x000fe20000000000 */
[----:B------:R1:W-:Y:S02]  /*280b0*/  UTMALDG.4D [UR8], [UR4], desc[UR6] ;  /* 0x00000608040075b4 */ /* 0x0003e40008019000 */
[----:B-1----:R-:W-:Y:S01]  /*280c0*/  UMOV UR8, UR15 ;  /* 0x0000000f00087c82 */ /* 0x002fe20008000000 */
[----:B------:R-:W-:Y:S02]  /*280d0*/  UMOV UR10, UR17 ;  /* 0x00000011000a7c82 */ /* 0x000fe40008000000 */
[----:B------:R1:W-:Y:S02]  /*280e0*/  UTMALDG.4D [UR8], [UR4], desc[UR6] ;  /* 0x00000608040075b4 */ /* 0x0003e40008019000 */
[----:B-1----:R-:W-:Y:S01]  /*280f0*/  UMOV UR8, UR16 ;  /* 0x0000001000087c82 */ /* 0x002fe20008000000 */
[----:B------:R-:W-:-:S02]  /*28100*/  UMOV UR10, UR14 ;  /* 0x0000000e000a7c82 */ /* 0x000fc40008000000 */
[----:B------:R3:W-:Y:S02]  /*28110*/  UTMALDG.4D [UR8], [UR4], desc[UR6] ;  /* 0x00000608040075b4 */ /* 0x0007e40008019000 */
[----:B---3--:R-:W-:Y:S01]  /*28120*/  NOP ;  /* 0x0000000000007918 */ /* 0x008fe20000000000 */
.L_x_1629:
[----:B------:R-:W2:Y:S01]  /*28130*/  LDL.LU R3, [R1+0x44] ;  /* 0x0000440001037983 */ /* 0x000ea20000300800 */
[----:B------:R-:W-:Y:S05]  /*28140*/  WARPSYNC.ALL ;  /* 0x0000000000007948 */ /* 0x000fea0003800000 */
[----:B------:R-:W-:Y:S01]  /*28150*/  ULDC.64 UR4, c[0x0][0x298] ;  /* 0x0000a60000047ab9 */ /* 0x000fe20000000a00 */
[----:B------:R-:W-:Y:S01]  /*28160*/  BSSY B6, `(.L_x_1636) ;  /* 0x000001c000067945 */ /* 0x000fe20003800000 */
[----:B------:R-:W-:Y:S01]  /*28170*/  BAR.SYNC.DEFER_BLOCKING 0x8, 0x180 ;  /* 0x0206000000007b1d */ /* 0x000fe20000010000 */
[----:B--2---:R-:W-:Y:S01]  /*28180*/  SHF.R.S32.HI R0, RZ, 0x1f, R3 ;  /* 0x0000001fff007819 */ /* 0x004fe20000011403 */
[----:B------:R-:W-:-:S04]  /*28190*/  IMAD.WIDE.U32 R4, R3, UR4, RZ ;  /* 0x0000000403047c25 */ /* 0x000fc8000f8e00ff */
[----:B------:R-:W-:Y:S01]  /*281a0*/  IMAD R2, R0, UR4, RZ ;  /* 0x0000000400027c24 */ /* 0x000fe2000f8e02ff */
[----:B------:R2:W-:Y:S01]  /*281b0*/  STL.64 [R1+0x50], R4 ;  /* 0x0000500401007387 */ /* 0x0005e20000100a00 */
[----:B------:R-:W-:Y:S02]  /*281c0*/  VIADD R0, R18, 0x10400 ;  /* 0x0001040012007836 */ /* 0x000fe40000000000 */
[----:B------:R-:W-:-:S03]  /*281d0*/  IMAD R2, R3, UR5, R2 ;  /* 0x0000000503027c24 */ /* 0x000fc6000f8e0202 */
[----:B------:R-:W-:Y:S01]  /*281e0*/  LOP3.LUT P0, RZ, R0, 0x1bf, RZ, 0xc0, !PT ;  /* 0x000001bf00ff7812 */ /* 0x000fe2000780c0ff */
[----:B------:R-:W-:-:S05]  /*281f0*/  IMAD.IADD R0, R5, 0x1, R2 ;  /* 0x0000000105007824 */ /* 0x000fca00078e0202 */
[----:B------:R2:W-:Y:S07]  /*28200*/  STL [R1+0x44], R0 ;  /* 0x0000440001007387 */ /* 0x0005ee0000100800 */
[----:B------:R-:W-:Y:S05]  /*28210*/  @!P0 BRA `(.L_x_1637) ;  /* 0x0000000000408947 */ /* 0x000fea0003800000 */
[----:B------:R-:W-:Y:S01]  /*28220*/  MOV R2, 0x0 ;  /* 0x0000000000027802 */ /* 0x000fe20000000f00 */
[----:B------:R-:W-:Y:S01]  /*28230*/  ULDC.64 UR4, c[0x4][0xc8] ;  /* 0x0100320000047ab9 */ /* 0x000fe20000000a00 */
[----:B------:R-:W-:Y:S01]  /*28240*/  ULDC.64 UR6, c[0x4][0xd0] ;  /* 0x0100340000067ab9 */ /* 0x000fe20000000a00 */
[----:B------:R-:W-:Y:S01]  /*28250*/  ULDC.64 UR8, c[0x4][0x28] ;  /* 0x01000a0000087ab9 */ /* 0x000fe20000000a00 */
[----:B--2---:R-:W-:Y:S02]  /*28260*/  IMAD.U32 R4, RZ, RZ, UR4 ;  /* 0x00000004ff047e24 */ /* 0x004fe4000f8e00ff */
[----:B------:R-:W2:Y:S01]  /*28270*/  LDC.64 R2, c[0x4][R2] ;  /* 0x0100000002027b82 */ /* 0x000ea20000000a00 */
[----:B------:R-:W-:Y:S02]  /*28280*/  IMAD.U32 R5, RZ, RZ, UR5 ;  /* 0x00000005ff057e24 */ /* 0x000fe4000f8e00ff */
[----:B------:R-:W-:Y:S02]  /*28290*/  IMAD.U32 R6, RZ, RZ, UR6 ;  /* 0x00000006ff067e24 */ /* 0x000fe4000f8e00ff */
[----:B------:R-:W-:-:S02]  /*282a0*/  IMAD.U32 R7, RZ, RZ, UR7 ;  /* 0x00000007ff077e24 */ /* 0x000fc4000f8e00ff */
[----:B------:R-:W-:Y:S02]  /*282b0*/  IMAD.U32 R10, RZ, RZ, UR8 ;  /* 0x00000008ff0a7e24 */ /* 0x000fe4000f8e00ff */
[----:B------:R-:W-:Y:S02]  /*282c0*/  IMAD.U32 R11, RZ, RZ, UR9 ;  /* 0x00000009ff0b7e24 */ /* 0x000fe4000f8e00ff */
[----:B-1----:R-:W-:Y:S02]  /*282d0*/  IMAD.MOV.U32 R8, RZ, RZ, 0x70 ;  /* 0x00000070ff087424 */ /* 0x002fe400078e00ff */
[----:B------:R-:W-:Y:S02]  /*282e0*/  IMAD.MOV.U32 R12, RZ, RZ, 0x1 ;  /* 0x00000001ff0c7424 */ /* 0x000fe400078e00ff */
[----:B------:R-:W-:-:S07]  /*282f0*/  IMAD.MOV.U32 R13, RZ, RZ, RZ ;  /* 0x000000ffff0d7224 */ /* 0x000fce00078e00ff */
[----:B------:R-:W-:-:S07]  /*28300*/  LEPC R20, `(.L_x_1637) ;  /* 0x000000001014794e */ /* 0x000fce0000000000 */
[----:B0-2---:R-:W-:Y:S05]  /*28310*/  CALL.ABS.NOINC R2 ;  /* 0x0000000002007343 */ /* 0x005fea0003c00000 */
.L_x_1637:
[----:B------:R-:W-:Y:S05]  /*28320*/  BSYNC B6 ;  /* 0x0000000000067941 */ /* 0x000fea0003800000 */
.L_x_1636:
[----:B--2---:R-:W2:Y:S01]  /*28330*/  LDL.LU R0, [R1+0x44] ;  /* 0x0000440001007983 */ /* 0x004ea20000300800 */
[----:B------:R-:W-:Y:S01]  /*28340*/  ULDC.64 UR6, c[0x0][0xa00] ;  /* 0x0002800000067ab9 */ /* 0x000fe20000000a00 */
[----:B-1----:R-:W1:Y:S01]  /*28350*/  LDC R8, c[0x0][0x448] ;  /* 0x00011200ff087b82 */ /* 0x002e620000000800 */
[----:B------:R-:W-:Y:S01]  /*28360*/  ULDC.64 UR4, c[0x0][0x2d8] ;  /* 0x0000b60000047ab9 */ /* 0x000fe20000000a00 */
[----:B------:R-:W2:Y:S04]  /*28370*/  LDL.LU.64 R2, [R1+0x50] ;  /* 0x0000500001027983 */ /* 0x000ea80000300a00 */
[----:B------:R-:W3:Y:S01]  /*28380*/  LDL R6, [R1+0xc] ;  /* 0x00000c0001067983 */ /* 0x000ee20000100800 */
[----:B------:R-:W-:Y:S01]  /*28390*/  ISETP.NE.U32.AND P0, PT, RZ, UR6, PT ;  /* 0x00000006ff007c0c */ /* 0x000fe2000bf05070 */
[----:B------:R-:W4:Y:S03]  /*283a0*/  S2R R5, SR_TID.X ;  /* 0x0000000000057919 */ /* 0x000f260000002100 */
[----:B------:R-:W-:Y:S01]  /*283b0*/  ISETP.NE.AND.EX P0, PT, RZ, UR7, PT, P0 ;  /* 0x00000007ff007c0c */ /* 0x000fe2000bf05300 */
[----:B------:R-:W-:Y:S01]  /*283c0*/  ULDC.64 UR6, c[0x0][0x280] ;  /* 0x0000a00000067ab9 */ /* 0x000fe20000000a00 */
[----:B------:R-:W0:Y:S01]  /*283d0*/  S2R R9, SR_TID.X ;  /* 0x0000000000097919 */ /* 0x000e220000002100 */
[----:B----4-:R-:W-:-:S04]  /*283e0*/  LOP3.LUT R5, R5, 0x7f, RZ, 0xc0, !PT ;  /* 0x0000007f05057812 */ /* 0x010fc800078ec0ff */
[----:B------:R-:W-:Y:S01]  /*283f0*/  SHF.R.U32.HI R5, RZ, 0x2, R5 ;  /* 0x00000002ff057819 */ /* 0x000fe20000011605 */
[----:B0-----:R-:W-:-:S05]  /*28400*/  IMAD.SHL.U32 R9, R9, 0x10, RZ ;  /* 0x0000001009097824 */ /* 0x001fca00078e00ff */
[----:B------:R-:W-:-:S04]  /*28410*/  LOP3.LUT R9, R9, 0x30, RZ, 0xc0, !PT ;  /* 0x0000003009097812 */ /* 0x000fc800078ec0ff */
[C---:B------:R-:W-:Y:S02]  /*28420*/  LOP3.LUT R11, R9.reuse, 0x40, RZ, 0xfc, !PT ;  /* 0x00000040090b7812 */ /* 0x040fe400078efcff */
[----:B------:R-:W-:Y:S01]  /*28430*/  LOP3.LUT R9, R9, 0x80, RZ, 0xfc, !PT ;  /* 0x0000008009097812 */ /* 0x000fe200078efcff */
[----:B--2---:R-:W-:Y:S01]  /*28440*/  IMAD.MOV.U32 R3, RZ, RZ, R0 ;  /* 0x000000ffff037224 */ /* 0x004fe200078e0000 */
[----:B---3--:R-:W-:Y:S01]  /*28450*/  SHF.R.S32.HI R0, RZ, 0x1f, R6 ;  /* 0x0000001fff007819 */ /* 0x008fe20000011406 */
[----:B------:R-:W-:-:S03]  /*28460*/  IMAD.WIDE.U32 R2, R16, UR4, R2 ;  /* 0x0000000410027c25 */ /* 0x000fc6000f8e0002 */
[----:B------:R-:W-:Y:S01]  /*28470*/  SEL R4, R0, RZ, !P0 ;  /* 0x000000ff00047207 */ /* 0x000fe20004000000 */
[----:B------:R-:W-:Y:S01]  /*28480*/  IMAD R3, R16, UR5, R3 ;  /* 0x0000000510037c24 */ /* 0x000fe2000f8e0203 */
[----:B------:R-:W-:Y:S01]  /*28490*/  SEL R0, R6, RZ, !P0 ;  /* 0x000000ff06007207 */ /* 0x000fe20004000000 */
[----:B------:R-:W-:Y:S01]  /*284a0*/  ULDC.64 UR4, c[0x0][0x2e0] ;  /* 0x0000b80000047ab9 */ /* 0x000fe20000000a00 */
[----:B------:R-:W0:Y:S01]  /*284b0*/  S2R R6, SR_TID.X ;  /* 0x0000000000067919 */ /* 0x000e220000002100 */
[----:B-1----:R-:W-:Y:S01]  /*284c0*/  ISETP.NE.AND P0, PT, R8, 0x1, PT ;  /* 0x000000010800780c */ /* 0x002fe20003f05270 */
[----:B------:R-:W-:Y:S02]  /*284d0*/  IMAD R4, R4, UR4, RZ ;  /* 0x0000000404047c24 */ /* 0x000fe4000f8e02ff */
[----:B------:R-:W-:-:S04]  /*284e0*/  IMAD.WIDE.U32 R2, R0, UR4, R2 ;  /* 0x0000000400027c25 */ /* 0x000fc8000f8e0002 */
[----:B------:R-:W-:Y:S01]  /*284f0*/  IMAD R0, R0, UR5, R4 ;  /* 0x0000000500007c24 */ /* 0x000fe2000f8e0204 */
[----:B------:R-:W-:-:S03]  /*28500*/  ULDC.64 UR4, c[0x0][0x2d0] ;  /* 0x0000b40000047ab9 */ /* 0x000fc60000000a00 */
[----:B------:R-:W-:Y:S02]  /*28510*/  IMAD.IADD R3, R3, 0x1, R0 ;  /* 0x0000000103037824 */ /* 0x000fe400078e0200 */
[----:B0-----:R-:W-:Y:S02]  /*28520*/  IMAD.SHL.U32 R7, R6, 0x20, RZ ;  /* 0x0000002006077824 */ /* 0x001fe400078e00ff */
[----:B------:R-:W0:Y:S03]  /*28530*/  @P0 LDC R6, c[0x0][0x450] ;  /* 0x00011400ff060b82 */ /* 0x000e260000000800 */
[----:B------:R-:W-:-:S05]  /*28540*/  LOP3.LUT R7, R5, 0x60, R7, 0xf8, !PT ;  /* 0x0000006005077812 */ /* 0x000fca00078ef807 */
[----:B------:R-:W1:Y:S01]  /*28550*/  @P0 LDC R5, c[0x0][0x44c] ;  /* 0x00011300ff050b82 */ /* 0x000e620000000800 */
[----:B------:R-:W-:-:S04]  /*28560*/  IMAD.IADD R4, R7, 0x1, R19 ;  /* 0x0000000107047824 */ /* 0x000fc800078e0213 */
[----:B------:R-:W-:Y:S02]  /*28570*/  IMAD.MOV.U32 R0, RZ, RZ, R4 ;  /* 0x000000ffff007224 */ /* 0x000fe400078e0004 */
[----:B-1----:R-:W-:-:S05]  /*28580*/  @P0 IMAD.HI.U32 R5, R4, R5, RZ ;  /* 0x0000000504050227 */ /* 0x002fca00078e00ff */
[----:B0-----:R-:W-:-:S05]  /*28590*/  @P0 SHF.R.U32.HI R0, RZ, R6, R5 ;  /* 0x00000006ff000219 */ /* 0x001fca0000011605 */
[----:B------:R-:W-:Y:S02]  /*285a0*/  IMAD.MOV R5, RZ, RZ, -R0 ;  /* 0x000000ffff057224 */ /* 0x000fe400078e0a00 */
[----:B------:R-:W-:-:S04]  /*285b0*/  IMAD.WIDE.U32 R2, R0, UR4, R2 ;  /* 0x0000000400027c25 */ /* 0x000fc8000f8e0002 */
[----:B------:R-:W-:Y:S01]  /*285c0*/  IMAD R4, R8, R5, R4 ;  /* 0x0000000508047224 */ /* 0x000fe200078e0204 */
[----:B------:R-:W-:-:S05]  /*285d0*/  SHF.R.S32.HI R5, RZ, 0x1f, R0 ;  /* 0x0000001fff057819 */ /* 0x000fca0000011400 */
[----:B------:R-:W-:-:S04]  /*285e0*/  IMAD R5, R5, UR4, RZ ;  /* 0x0000000405057c24 */ /* 0x000fc8000f8e02ff */
[----:B------:R-:W-:Y:S01]  /*285f0*/  IMAD R0, R0, UR5, R5 ;  /* 0x0000000500007c24 */ /* 0x000fe2000f8e0205 */
[----:B------:R-:W-:Y:S01]  /*28600*/  ULDC.64 UR4, c[0x0][0x2c8] ;  /* 0x0000b20000047ab9 */ /* 0x000fe20000000a00 */
[----:B------:R-:W0:Y:S02]  /*28610*/  S2R R5, SR_TID.X ;  /* 0x0000000000057919 */ /* 0x000e240000002100 */
[----:B------:R-:W-:Y:S01]  /*28620*/  IMAD.IADD R3, R3, 0x1, R0 ;  /* 0x0000000103037824 */ /* 0x000fe200078e0200 */
[----:B------:R-:W-:Y:S01]  /*28630*/  SHF.R.S32.HI R0, RZ, 0x1f, R4 ;  /* 0x0000001fff007819 */ /* 0x000fe20000011404 */
[----:B------:R-:W-:-:S04]  /*28640*/  IMAD.WIDE.U32 R6, R4, UR4, R2 ;  /* 0x0000000404067c25 */ /* 0x000fc8000f8e0002 */
[----:B------:R-:W-:Y:S01]  /*28650*/  IMAD R0, R0, UR4, RZ ;  /* 0x0000000400007c24 */ /* 0x000fe2000f8e02ff */
[----:B------:R-:W-:Y:S02]  /*28660*/  ULDC UR4, c[0x0][0x2b8] ;  /* 0x0000ae0000047ab9 */ /* 0x000fe40000000800 */
[----:B------:R-:W-:Y:S01]  /*28670*/  ISETP.GE.AND P2, PT, R9, UR4, PT ;  /* 0x0000000409007c0c */ /* 0x000fe2000bf46270 */
[----:B------:R-:W-:Y:S01]  /*28680*/  IMAD R2, R4, UR5, R0 ;  /* 0x0000000504027c24 */ /* 0x000fe2000f8e0200 */
[----:B------:R1:W5:Y:S01]  /*28690*/  LDL R9, [R1+0x3c] ;  /* 0x00003c0001097983 */ /* 0x0003620000100800 */
[----:B------:R-:W-:Y:S02]  /*286a0*/  IADD3 R3, P3, R6, UR6, RZ ;  /* 0x0000000606037c10 */ /* 0x000fe4000ff7e0ff */
[----:B------:R-:W-:Y:S02]  /*286b0*/  ISETP.GE.AND P1, PT, R11, UR4, PT ;  /* 0x000000040b007c0c */ /* 0x000fe4000bf26270 */
[----:B------:R-:W-:Y:S01]  /*286c0*/  IADD3.X R2, R7, UR7, R2, P3, !PT ;  /* 0x0000000707027c10 */ /* 0x000fe20009ffe402 */
[----:B0-----:R-:W-:-:S05]  /*286d0*/  IMAD.SHL.U32 R10, R5, 0x10, RZ ;  /* 0x00000010050a7824 */ /* 0x001fca00078e00ff */
[----:B------:R-:W-:-:S04]  /*286e0*/  LOP3.LUT R10, R10, 0x30, RZ, 0xc0, !PT ;  /* 0x000000300a0a7812 */ /* 0x000fc800078ec0ff */
[----:B------:R-:W-:Y:S01]  /*286f0*/  ISETP.GE.AND P0, PT, R10, UR4, PT ;  /* 0x000000040a007c0c */ /* 0x000fe2000bf06270 */
[----:B------:R-:W-:-:S03]  /*28700*/  UMOV UR4, 0xffffffff ;  /* 0xffffffff00047882 */ /* 0x000fc60000000000 */
[----:B-1----:R-:W-:Y:S09]  /*28710*/  BRA.DIV UR4, `(.L_x_1638) ;  /* 0x0000006a04487947 */ /* 0x002ff2000b800000 */
[----:B------:R-:W0:Y:S02]  /*28720*/  S2R R5, SR_TID.X ;  /* 0x0000000000057919 */ /* 0x000e240000002100 */
[----:B0-----:R-:W-:Y:S02]  /*28730*/  LOP3.LUT R6, R5, 0x7f, RZ, 0xc0, !PT ;  /* 0x0000007f05067812 */ /* 0x001fe400078ec0ff */
[----:B------:R-:W2:Y:S02]  /*28740*/  LDL.LU R5, [R1+0x40] ;  /* 0x0000400001057983 */ /* 0x000ea40000300800 */
[----:B------:R-:W-:Y:S02]  /*28750*/  SHF.R.U32.HI R6, RZ, 0x2, R6 ;  /* 0x00000002ff067819 */ /* 0x000fe40000011606 */
[----:B------:R-:W-:Y:S03]  /*28760*/  SHFL.IDX PT, R4, R2, RZ, 0x1c1f ;  /* 0x001c1fff02047589 */ /* 0x000fe600000e0000 */
[----:B------:R-:W-:-:S02]  /*28770*/  IMAD.IADD R19, R6, 0x1, R19 ;  /* 0x0000000106137824 */ /* 0x000fc400078e0213 */
[----:B------:R-:W-:Y:S01]  /*28780*/  SHFL.IDX PT, R6, R2, 0x1, 0x1c1f ;  /* 0x003c1f0002067f89 */ /* 0x000fe200000e0000 */
        /* <DEDUP_REMOVED lines=8> */
[----:B-----5:R-:W-:Y:S04]  /*28810*/  @!P4 LDGSTS.E.BYPASS.LTC128B.128 [R9+0x10400], desc[UR42][R4.64], !P0 ;  /* 0x104000000409cfae */ /* 0x020fe8000c101d6a */
[----:B------:R-:W-:Y:S04]  /*28820*/  @!P4 LDGSTS.E.BYPASS.LTC128B.128 [R9+0x12400], desc[UR42][R4.64+0x40], !P1 ;  /* 0x124000400409cfae */ /* 0x000fe8000c901d6a */
[----:B------:R0:W-:Y:S02]  /*28830*/  @!P4 LDGSTS.E.BYPASS.LTC128B.128 [R9+0x14400], desc[UR42][R4.64+0x80], !P2 ;  /* 0x144000800409cfae */ /* 0x0001e4000d101d6a */
[----:B0-----:R-:W-:-:S05]  /*28840*/  VIADD R4, R19, 0x20 ;  /* 0x0000002013047836 */ /* 0x001fca0000000000 */
[----:B------:R-:W-:Y:S02]  /*28850*/  ISETP.GE.AND P3, PT, R4, R0, PT ;  /* 0x000000000400720c */ /* 0x000fe40003f66270 */
[----:B------:R-:W0:Y:S11]  /*28860*/  SHFL.IDX PT, R4, R3, 0x1, 0x1c1f ;  /* 0x003c1f0003047f89 */ /* 0x000e3600000e0000 */
[----:B0-----:R-:W-:-:S05]  /*28870*/  @!P3 IADD3 R5, P4, R10, R4, RZ ;  /* 0x000000040a05b210 */ /* 0x001fca0007f9e0ff */
[----:B------:R-:W-:Y:S02]  /*28880*/  @!P3 IMAD.X R4, RZ, RZ, R6, P4 ;  /* 0x000000ffff04b224 */ /* 0x000fe400020e0606 */
[----:B------:R-:W-:Y:S03]  /*28890*/  SHFL.IDX PT, R6, R2, 0x2, 0x1c1f ;  /* 0x005c1f0002067f89 */ /* 0x000fe600000e0000 */
[----:B------:R-:W-:-:S04]  /*288a0*/  @!P3 LOP3.LUT R5, R5, R4, RZ, 0x3c, !PT ;  /* 0x000000040505b212 */ /* 0x000fc800078e3cff */
[----:B------:R-:W-:-:S04]  /*288b0*/  @!P3 LOP3.LUT R4, R5, R4, RZ, 0x3c, !PT ;  /* 0x000000040504b212 */ /* 0x000fc800078e3cff */
[----:B------:R-:W-:-:S05]  /*288c0*/  @!P3 LOP3.LUT R5, R5, R4, RZ, 0x3c, !PT ;  /* 0x000000040505b212 */ /* 0x000fca00078e3cff */
[----:B------:R-:W-:Y:S04]  /*288d0*/  @!P3 LDGSTS.E.BYPASS.LTC128B.128 [R9+0x10c00], desc[UR42][R4.64], !P0 ;  /* 0x10c000000409bfae */ /* 0x000fe8000c101d6a */
[----:B------:R-:W-:Y:S04]  /*288e0*/  @!P3 LDGSTS.E.BYPASS.LTC128B.128 [R9+0x12c00], desc[UR42][R4.64+0x40], !P1 ;  /* 0x12c000400409bfae */ /* 0x000fe8000c901d6a */
[----:B------:R0:W-:Y:S02]  /*288f0*/  @!P3 LDGSTS.E.BYPASS.LTC128B.128 [R9+0x14c00], desc[UR42][R4.64+0x80], !P2 ;  /* 0x14c000800409bfae */ /* 0x0001e4000d101d6a */
[----:B0-----:R-:W-:-:S05]  /*28900*/  VIADD R4, R19, 0x40 ;  /* 0x0000004013047836 */ /* 0x001fca0000000000 */
[----:B------:R-:W-:Y:S02]  /*28910*/  ISETP.GE.AND P3, PT, R4, R0, PT ;  /* 0x000000000400720c */ /* 0x000fe40003f66270 */
[----:B------:R-:W0:Y:S04]  /*28920*/  SHFL.IDX PT, R4, R3, 0x2, 0x1c1f ;  /* 0x005c1f0003047f89 */ /* 0x000e2800000e0000 */
[----:B------:R-:W1:Y:S07]  /*28930*/  SHFL.IDX PT, R3, R3, 0x3, 0x1c1f ;  /* 0x007c1f0003037f89 */ /* 0x000e6e00000e0000 */
[----:B0-----:R-:W-:-:S05]  /*28940*/  @!P3 IADD3 R5, P4, R10, R4, RZ ;  /* 0x000000040a05b210 */ /* 0x001fca0007f9e0ff */
[----:B------:R-:W-:-:S05]  /*28950*/  @!P3 IMAD.X R4, RZ, RZ, R6, P4 ;  /* 0x000000ffff04b224 */ /* 0x000fca00020e0606 */
[----:B------:R-:W-:-:S04]  /*28960*/  @!P3 LOP3.LUT R5, R5, R4, RZ, 0x3c, !PT ;  /* 0x000000040505b212 */ /* 0x000fc800078e3cff */
[----:B------:R-:W-:-:S04]  /*28970*/  @!P3 LOP3.LUT R4, R5, R4, RZ, 0x3c, !PT ;  /* 0x000000040504b212 */ /* 0x000fc800078e3cff */
[----:B------:R-:W-:-:S05]  /*28980*/  @!P3 LOP3.LUT R5, R5, R4, RZ, 0x3c, !PT ;  /* 0x000000040505b212 */ /* 0x000fca00078e3cff */
[----:B------:R-:W-:Y:S04]  /*28990*/  @!P3 LDGSTS.E.BYPASS.LTC128B.128 [R9+0x11400], desc[UR42][R4.64], !P0 ;  /* 0x114000000409bfae */ /* 0x000fe8000c101d6a */
[----:B------:R-:W-:Y:S04]  /*289a0*/  @!P3 LDGSTS.E.BYPASS.LTC128B.128 [R9+0x13400], desc[UR42][R4.64+0x40], !P1 ;  /* 0x134000400409bfae */ /* 0x000fe8000c901d6a */
[----:B------:R0:W-:Y:S04]  /*289b0*/  @!P3 LDGSTS.E.BYPASS.LTC128B.128 [R9+0x15400], desc[UR42][R4.64+0x80], !P2 ;  /* 0x154000800409bfae */ /* 0x0001e8000d101d6a */
[----:B01----:R0:W2:Y:S02]  /*289c0*/  SHFL.IDX PT, R4, R2, 0x3, 0x1c1f ;  /* 0x007c1f0002047f89 */ /* 0x0030a400000e0000 */
.L_x_1852:
[----:B------:R-:W-:Y:S01]  /*289d0*/  VIADD R19, R19, 0x60 ;  /* 0x0000006013137836 */ /* 0x000fe20000000000 */
[----:B------:R-:W-:Y:S04]  /*289e0*/  BSSY B0, `(.L_x_1639) ;  /* 0x000000b000007945 */ /* 0x000fe80003800000 */
[----:B------:R-:W-:-:S13]  /*289f0*/  ISETP.GE.AND P3, PT, R19, R0, PT ;  /* 0x000000001300720c */ /* 0x000fda0003f66270 */
[----:B------:R-:W-:Y:S05]  /*28a00*/  @P3 BRA `(.L_x_1640) ;  /* 0x0000000000203947 */ /* 0x000fea0003800000 */
[----:B0-----:R-:W-:-:S05]  /*28a10*/  IADD3 R2, P3, R10, R3, RZ ;  /* 0x000000030a027210 */ /* 0x001fca0007f7e0ff */
[----:B--2---:R-:W-:-:S05]  /*28a20*/  IMAD.X R3, RZ, RZ, R4, P3 ;  /* 0x000000ffff037224 */ /* 0x004fca00018e0604 */
[----:B------:R-:W-:Y:S01]  /*28a30*/  @!PT LDS RZ, [RZ] ;  /* 0x00000000fffff984 */ /* 0x000fe20000000800 */
[----:B------:R-:W-:Y:S01]  /*28a40*/  @!PT LDS RZ, [RZ] ;  /* 0x00000000fffff984 */ /* 0x000fe20000000800 */
[----:B------:R-:W-:Y:S01]  /*28a50*/  @!PT LDS RZ, [RZ] ;  /* 0x00000000fffff984 */ /* 0x000fe20000000800 */
[----:B------:R1:W-:Y:S04]  /*28a60*/  LDGSTS.E.BYPASS.LTC128B.128 [R9+0x11c00], desc[UR42][R2.64], !P0 ;  /* 0x11c0000002097fae */ /* 0x0003e8000c101d6a */
[----:B------:R1:W-:Y:S04]  /*28a70*/  LDGSTS.E.BYPASS.LTC128B.128 [R9+0x13c00], desc[UR42][R2.64+0x40], !P1 ;  /* 0x13c0004002097fae */ /* 0x0003e8000c901d6a */
[----:B------:R1:W-:Y:S02]  /*28a80*/  LDGSTS.E.BYPASS.LTC128B.128 [R9+0x15c00], desc[UR42][R2.64+0x80], !P2 ;  /* 0x15c0008002097fae */ /* 0x0003e4000d101d6a */
.L_x_1640:
[----:B------:R-:W-:Y:S05]  /*28a90*/  BSYNC B0 ;  /* 0x0000000000007941 */ /* 0x000fea0003800000 */
.L_x_1639:
[----:B------:R-:W-:Y:S01]  /*28aa0*/  NOP ;  /* 0x0000000000007918 */ /* 0x000fe20000000000 */
[----:B------:R-:W-:-:S13]  /*28ab0*/  PLOP3.LUT P0, PT, PT, PT, PT, 0x80, 0x0 ;  /* 0x000000000000781c */ /* 0x000fda0003f0f070 */
.L_x_1641:
[----:B------:R-:W-:Y:S02]  /*28ac0*/  PLOP3.LUT P1, PT, P1, P0, PT, 0xa2, 0x0 ;  /* 0x000000000000781c */ /* 0x000fe40000f21472 */
[----:B------:R-:W-:-:S08]  /*28ad0*/  @P0 R2UR P1, UR4, R18 ;  /* 0x00000000120402ca */ /* 0x000fd00000020000 */
[----:B------:R-:W-:-:S05]  /*28ae0*/  @P0 PLOP3.LUT P0, PT, P1, PT, PT, 0x80, 0x0 ;  /* 0x000000000000081c */ /* 0x000fca0000f0f070 */
[----:B------:R-:W-:Y:S01]  /*28af0*/  @!P1 SYNCS.ARRIVE.TRANS64.RED.A0T1 RZ, [UR4+0x22800], RZ ;  /* 0x022800ffffff99a7 */ /* 0x000fe20008200404 */
[----:B------:R-:W-:Y:S07]  /*28b00*/  @!P1 ARRIVES.LDGSTSBAR.64.TRANSCNT [UR4+0x22800] ;  /* 0x02280000ff0099b0 */ /* 0x000fee0008000a84 */
[----:B------:R-:W-:Y:S05]  /*28b10*/  @P0 BRA.U.ANY `(.L_x_1641) ;  /* 0xfffffffd00e80947 */ /* 0x000fea000393ffff */
[----:B01----:R-:W3:Y:S02]  /*28b20*/  LDL.LU R2, [R1+0x58] ;  /* 0x0000580001027983 */ /* 0x003ee40000300800 */
[----:B---3--:R-:W-:-:S05]  /*28b30*/  VIADD R2, R2, 0x1 ;  /* 0x0000000102027836 */ /* 0x008fca0000000000 */
        /* <DEDUP_REMOVED lines=8> */
[----:B------:R-:W1:Y:S03]  /*28bc0*/  SYNCS.PHASECHK.TRANS64.TRYWAIT P0, [R18+URZ+0x22820], R0 ;  /* 0x02282000120075a7 */ /* 0x000e66000800017f */
[----:B01----:R-:W-:Y:S05]  /*28bd0*/  @!P0 BRA `(.L_x_1643) ;  /* 0x0000006800808947 */ /* 0x003fea0003800000 */
.L_x_1853:
[----:B------:R-:W-:Y:S05]  /*28be0*/  BSYNC B0 ;  /* 0x0000000000007941 */ /* 0x000fea0003800000 */
.L_x_1642:
[----:B------:R-:W0:Y:S04]  /*28bf0*/  LDL.LU R3, [R1+0x48] ;  /* 0x0000480001037983 */ /* 0x000e280000300800 */
[----:B------:R-:W3:Y:S01]  /*28c00*/  LDL R2, [R1+0x8] ;  /* 0x0000080001027983 */ /* 0x000ee20000100800 */
[----:B0-----:R-:W-:-:S05]  /*28c10*/  VIADD R0, R3, 0xfffffffe ;  /* 0xfffffffe03007836 */ /* 0x001fca0000000000 */
[----:B---3--:R-:W-:-:S13]  /*28c20*/  ISETP.GE.AND P0, PT, R0, R2, PT ;  /* 0x000000020000720c */ /* 0x008fda0003f06270 */
[----:B------:R-:W-:Y:S05]  /*28c30*/  @!P0 BRA `(.L_x_1644) ;  /* 0x0000000c00fc8947 */ /* 0x000fea0003800000 */
[----:B------:R0:W5:Y:S04]  /*28c40*/  LDL.LU R6, [R1+0x10] ;  /* 0x0000100001067983 */ /* 0x0001680000300800 */
[----:B------:R0:W5:Y:S02]  /*28c50*/  LDL.LU R7, [R1+0x18] ;  /* 0x0000180001077983 */ /* 0x0001640000300800 */
.L_x_1666:
[----:B------:R-:W3:Y:S01]  /*28c60*/  LDL R2, [R1+0x28] ;  /* 0x0000280001027983 */ /* 0x000ee20000100800 */
[----:B-----5:R-:W-:Y:S01]  /*28c70*/  VIADD R3, R6, 0x1 ;  /* 0x0000000106037836 */ /* 0x020fe20000000000 */
[----:B------:R-:W-:Y:S05]  /*28c80*/  YIELD ;  /* 0x0000000000007946 */ /* 0x000fea0003800000 */
[C---:B------:R-:W-:Y:S01]  /*28c90*/  ISETP.NE.AND P0, PT, R3.reuse, 0x2, PT ;  /* 0x000000020300780c */ /* 0x040fe20003f05270 */
[----:B------:R-:W-:Y:S03]  /*28ca0*/  BSSY B0, `(.L_x_1645) ;  /* 0x000008c000007945 */ /* 0x000fe60003800000 */
[----:B------:R-:W-:-:S02]  /*28cb0*/  SEL R10, R3, RZ, P0 ;  /* 0x000000ff030a7207 */ /* 0x000fc40000000000 */
[----:B---3--:R-:W-:Y:S02]  /*28cc0*/  LOP3.LUT P1, RZ, R2, 0x1, RZ, 0xc0, !PT ;  /* 0x0000000102ff7812 */ /* 0x008fe4000782c0ff */
[----:B------:R-:W-:-:S04]  /*28cd0*/  SEL R2, RZ, 0x1, P0 ;  /* 0x00000001ff027807 */ /* 0x000fc80000000000 */
[----:B------:R-:W-:-:S05]  /*28ce0*/  LOP3.LUT R9, R7, R2, RZ, 0x3c, !PT ;  /* 0x0000000207097212 */ /* 0x000fca00078e3cff */
[----:B------:R1:W-:Y:S04]  /*28cf0*/  STL [R1+0x18], R9 ;  /* 0x0000180901007387 */ /* 0x0003e80000100800 */
[----:B------:R1:W-:Y:S01]  /*28d00*/  STL [R1+0x10], R10 ;  /* 0x0000100a01007387 */ /* 0x0003e20000100800 */
        /* <DEDUP_REMOVED lines=11> */
[----:B------:R-:W2:Y:S02]  /*28dc0*/  @P0 LDC.64 R2, c[0x0][0x440] ;  /* 0x00011000ff020b82 */ /* 0x000ea40000000a00 */
        /* <DEDUP_REMOVED lines=8> */
[----:B------:R-:W-:-:S04]  /*28e50*/  IMAD.WIDE.U32 R2, R11, UR6, R2 ;  /* 0x000000060b027c25 */ /* 0x000fc8000f8e0002 */
[----:B------:R-:W-:Y:S01]  /*28e60*/  IMAD.IADD R3, R4, 0x1, R3 ;  /* 0x0000000104037824 */ /* 0x000fe200078e0203 */
[----:B------:R-:W-:-:S04]  /*28e70*/  LEA R4, P0, R2, UR4, 0x2 ;  /* 0x0000000402047c11 */ /* 0x000fc8000f8010ff */
[----:B------:R-:W-:-:S05]  /*28e80*/  LEA.HI.X R5, R2, UR5, R3, 0x2, P0 ;  /* 0x0000000502057c11 */ /* 0x000fca00080f1403 */
[----:B------:R3:W5:Y:S04]  /*28e90*/  LDG.E R17, desc[UR42][R4.64] ;  /* 0x0000002a04117981 */ /* 0x000768000c1e1900 */
.L_x_1647:
[----:B------:R-:W2:Y:S01]  /*28ea0*/  S2R R2, SR_TID.X ;  /* 0x0000000000027919 */ /* 0x000ea20000002100 */
[----:B------:R-:W-:Y:S01]  /*28eb0*/  IMAD R3, R10, 0x8, R18 ;  /* 0x000000080a037824 */ /* 0x000fe200078e0212 */
[----:B------:R-:W-:Y:S01]  /*28ec0*/  BSSY B1, `(.L_x_1648) ;  /* 0x0000006000017945 */ /* 0x000fe20003800000 */
[----:B--23--:R-:W-:Y:S02]  /*28ed0*/  LOP3.LUT R4, R2, 0x7f, RZ, 0xc0, !PT ;  /* 0x0000007f02047812 */ /* 0x00cfe400078ec0ff */
[----:B------:R-:W-:Y:S02]  /*28ee0*/  SHF.L.U32 R2, R9, 0x1f, RZ ;  /* 0x0000001f09027819 */ /* 0x000fe400000006ff */
[----:B------:R-:W-:Y:S02]  /*28ef0*/  ISETP.NE.AND P1, PT, R4, RZ, PT ;  /* 0x000000ff0400720c */ /* 0x000fe40003f25270 */
[----:B------:R-:W2:Y:S02]  /*28f00*/  SYNCS.PHASECHK.TRANS64.TRYWAIT P0, [R3+URZ+0x22880], R2 ;  /* 0x02288002030075a7 */ /* 0x000ea4000800017f */
[----:B--2---:R-:W-:Y:S09]  /*28f10*/  @!P0 BRA `(.L_x_1649) ;  /* 0x0000006400c48947 */ /* 0x004ff20003800000 */
.L_x_1854:
[----:B------:R-:W-:Y:S05]  /*28f20*/  BSYNC B1 ;  /* 0x0000000000017941 */ /* 0x000fea0003800000 */
.L_x_1648:
        /* <DEDUP_REMOVED lines=9> */
.L_x_1651:
[----:B------:R-:W-:Y:S05]  /*28fc0*/  BSYNC B1 ;  /* 0x0000000000017941 */ /* 0x000fea0003800000 */
.L_x_1650:
[----:B------:R-:W3:Y:S04]  /*28fd0*/  LDL R5, [R1+0x10] ;  /* 0x0000100001057983 */ /* 0x000ee80000100800 */
[----:B------:R-:W4:Y:S01]  /*28fe0*/  LDL R4, [R1+0x30] ;  /* 0x0000300001047983 */ /* 0x000f220000100800 */
[----:B-1----:R-:W-:Y:S01]  /*28ff0*/  IMAD.MOV.U32 R10, RZ, RZ, RZ ;  /* 0x000000ffff0a7224 */ /* 0x002fe200078e00ff */
[----:B------:R-:W-:Y:S01]  /*29000*/  UIADD3 UR4, UP0, UR40, 0x470, URZ ;  /* 0x0000047028047890 */ /* 0x000fe2000ff1e03f */
[----:B------:R-:W-:Y:S01]  /*29010*/  PLOP3.LUT P0, PT, PT, PT, PT, 0x80, 0x0 ;  /* 0x000000000000781c */ /* 0x000fe20003f0f070 */
[----:B------:R-:W-:Y:S01]  /*29020*/  UMOV UR6, 0x0 ;  /* 0x0000000000067882 */ /* 0x000fe20000000000 */
[----:B------:R-:W-:Y:S01]  /*29030*/  UMOV UR7, 0x14f00000 ;  /* 0x14f0000000077882 */ /* 0x000fe20000000000 */
[----:B------:R-:W-:Y:S01]  /*29040*/  R2UR UR10, R10 ;  /* 0x000000000a0a72ca */ /* 0x000fe200000e0000 */
[----:B------:R-:W-:Y:S01]  /*29050*/  UIADD3.X UR5, URZ, UR41, URZ, UP0, !UPT ;  /* 0x000000293f057290 */ /* 0x000fe200087fe43f */
[----:B---3--:R-:W-:-:S02]  /*29060*/  IMAD R5, R5, 0x4000, R18 ;  /* 0x0000400005057824 */ /* 0x008fc400078e0212 */
[----:B----4-:R-:W-:Y:S02]  /*29070*/  IMAD R4, R8, 0x80, R4 ;  /* 0x0000008008047824 */ /* 0x010fe400078e0204 */
[----:B------:R-:W-:Y:S02]  /*29080*/  VIADD R5, R5, 0x8400 ;  /* 0x0000840005057836 */ /* 0x000fe40000000000 */
[----:B------:R-:W-:-:S07]  /*29090*/  VIADD R8, R3, 0x22870 ;  /* 0x0002287003087836 */ /* 0x000fce0000000000 */
.L_x_1652:
        /* <DEDUP_REMOVED lines=13> */
.L_x_1855:
[----:B------:R-:W-:Y:S05]  /*29170*/  BSYNC B1 ;  /* 0x0000000000017941 */ /* 0x000fea0003800000 */
.L_x_1653:
[----:B------:R-:W-:Y:S01]  /*29180*/  BSSY B1, `(.L_x_1655) ;  /* 0x000000b000017945 */ /* 0x000fe20003800000 */
[----:B------:R-:W-:Y:S02]  /*29190*/  IMAD.MOV.U32 R8, RZ, RZ, 0x0 ;  /* 0x00000000ff087424 */ /* 0x000fe400078e00ff */
[----:B------:R-:W-:Y:S01]  /*291a0*/  IMAD.MOV.U32 R9, RZ, RZ, 0x14f00000 ;  /* 0x14f00000ff097424 */ /* 0x000fe200078e00ff */
[----:B------:R-:W-:Y:S06]  /*291b0*/  @P1 BRA `(.L_x_1656) ;  /* 0x00000000001c1947 */ /* 0x000fec0003800000 */
[----:B------:R-:W3:Y:S01]  /*291c0*/  S2R R5, SR_TID.X ;  /* 0x0000000000057919 */ /* 0x000ee20000002100 */
[----:B-12---:R-:W-:-:S04]  /*291d0*/  IMAD.MOV.U32 R2, RZ, RZ, 0x6000 ;  /* 0x00006000ff027424 */ /* 0x006fc800078e00ff */
[----:B------:R4:W-:Y:S01]  /*291e0*/  SYNCS.ARRIVE.TRANS64 RZ, [R3+URZ+0x22830], R2 ;  /* 0x0228300203ff79a7 */ /* 0x0009e2000800003f */
[----:B---3--:R-:W-:-:S04]  /*291f0*/  LOP3.LUT R5, R5, 0x1f, RZ, 0xc0, !PT ;  /* 0x0000001f05057812 */ /* 0x008fc800078ec0ff */
[----:B------:R-:W-:-:S13]  /*29200*/  ISETP.NE.AND P0, PT, R5, RZ, PT ;  /* 0x000000ff0500720c */ /* 0x000fda0003f05270 */
[----:B----4-:R-:W-:Y:S05]  /*29210*/  @!P0 BRA `(.L_x_1656) ;  /* 0x0000000000048947 */ /* 0x010fea0003800000 */
[----:B------:R-:W-:Y:S01]  /*29220*/  BPT.TRAP 0x1 ;  /* 0x000000040000795c */ /* 0x000fe20000300000 */
.L_x_1656:
[----:B------:R-:W-:Y:S05]  /*29230*/  BSYNC B1 ;  /* 0x0000000000017941 */ /* 0x000fea0003800000 */
.L_x_1655:
[----:B-12---:R-:W2:Y:S01]  /*29240*/  LDL R2, [R1+0x10] ;  /* 0x0000100001027983 */ /* 0x006ea20000100800 */
        /* <DEDUP_REMOVED lines=9> */
.L_x_1657:
        /* <DEDUP_REMOVED lines=15> */
.L_x_1658:
        /* <DEDUP_REMOVED lines=15> */
.L_x_1659:
        /* <DEDUP_REMOVED lines=10> */
.L_x_1646:
[----:B------:R-:W-:Y:S05]  /*29560*/  BSYNC B0 ;  /* 0x0000000000007941 */ /* 0x000fea0003800000 */
.L_x_1645:
[----:B------:R-:W-:-:S06]  /*29570*/  UISETP.NE.AND UP0, UPT, UR37, 0x3, UPT ;  /* 0x000000032500788c */ /* 0x000fcc000bf05270 */
[----:B------:R-:W-:-:S13]  /*29580*/  PLOP3.LUT P0, PT, PT, PT, UP0, 0x80, 0x0 ;  /* 0x000000000000781c */ /* 0x000fda0003f0f008 */
[----:B------:R-:W-:Y:S05]  /*29590*/  @!P0 BRA `(.L_x_1660) ;  /* 0x0000000000048947 */ /* 0x000fea0003800000 */
[----:B------:R-:W-:Y:S01]  /*295a0*/  BPT.TRAP 0x1 ;  /* 0x000000040000795c */ /* 0x000fe20000300000 */
.L_x_1660:
        /* <DEDUP_REMOVED lines=8> */
.L_x_1856:
[----:B------:R-:W-:Y:S05]  /*29630*/  BSYNC B0 ;  /* 0x0000000000007941 */ /* 0x000fea0003800000 */
.L_x_1661:
[----:B------:R-:W-:Y:S05]  /*29640*/  @!P1 BRA `(.L_x_1663) ;  /* 0x0000000000049947 */ /* 0x000fea0003800000 */
[----:B------:R-:W-:Y:S01]  /*29650*/  BPT.TRAP 0x1 ;  /* 0x000000040000795c */ /* 0x000fe20000300000 */
.L_x_1663:
[----:B---3--:R-:W-:Y:S01]  /*29660*/  SHF.L.U32 R2, R7, 0x1f, RZ ;  /* 0x0000001f07027819 */ /* 0x008fe200000006ff */
[----:B------:R-:W-:-:S03]  /*29670*/  IMAD.SHL.U32 R3, R6, 0x4000, RZ ;  /* 0x0000400006037824 */ /* 0x000fc600078e00ff */
[----:B------:R-:W3:Y:S02]  /*29680*/  SYNCS.PHASECHK.TRANS64.TRYWAIT P0, [R20+URZ+0x22860], R2 ;  /* 0x02286002140075a7 */ /* 0x000ee4000800017f */
[----:B---3--:R-:W-:Y:S05]  /*29690*/  @!P0 BRA `(.L_x_1664) ;  /* 0x0000006000208947 */ /* 0x008fea0003800000 */
.L_x_1857:
[----:B--2---:R-:W3:Y:S04]  /*296a0*/  LDL R4, [R1+0x38] ;  /* 0x0000380001047983 */ /* 0x004ee80000100800 */
[----:B------:R-:W2:Y:S04]  /*296b0*/  LDL R12, [R1+0x24] ;  /* 0x00002400010c7983 */ /* 0x000ea80000100800 */
[----:B------:R-:W4:Y:S01]  /*296c0*/  LDL R13, [R1+0x34] ;  /* 0x00003400010d7983 */ /* 0x000f220000100800 */
[----:B------:R-:W-:Y:S05]  /*296d0*/  WARPSYNC.ALL ;  /* 0x0000000000007948 */ /* 0x000fea0003800000 */
[----:B---3--:R-:W-:-:S05]  /*296e0*/  LOP3.LUT R2, R3, R4, RZ, 0xfc, !PT ;  /* 0x0000000403027212 */ /* 0x008fca00078efcff */
[----:B------:R-:W-:-:S05]  /*296f0*/  IMAD.IADD R2, R18, 0x1, R2 ;  /* 0x0000000112027824 */ /* 0x000fca00078e0202 */
[----:B------:R-:W3:Y:S01]  /*29700*/  LDSM.16.MT88.4 R4, [R2+0x8400] ;  /* 0x008400000204783b */ /* 0x000ee20000004200 */
[----:B--2---:R-:W-:Y:S01]  /*29710*/  IMAD.IADD R19, R12, 0x1, R2 ;  /* 0x000000010c137824 */ /* 0x004fe200078e0202 */
[----:B----4-:R-:W-:Y:S02]  /*29720*/  IADD3 R3, R18, R3, R13 ;  /* 0x0000000312037210 */ /* 0x010fe40007ffe00d */
[C-C-:B---3--:R-:W-:Y:S02]  /*29730*/  PRMT R8, R4.reuse, 0x6420, R5.reuse ;  /* 0x0000642004087816 */ /* 0x148fe40000000005 */
[----:B-1----:R-:W-:Y:S02]  /*29740*/  PRMT R9, R4, 0x7531, R5 ;  /* 0x0000753104097816 */ /* 0x002fe40000000005 */
        /* <DEDUP_REMOVED lines=27> */
[----:B-1----:R-:W-:Y:S01]  /*29900*/  IMAD.MOV.U32 R10, RZ, RZ, R14 ;  /* 0x000000ffff0a7224 */ /* 0x002fe200078e000e */
[----:B------:R-:W-:Y:S02]  /*29910*/  MOV R11, R15 ;  /* 0x0000000f000b7202 */ /* 0x000fe40000000f00 */
        /* <DEDUP_REMOVED lines=35> */
.L_x_1665:
[----:B------:R-:W2:Y:S01]  /*29b50*/  S2R R2, SR_TID.X ;  /* 0x0000000000027919 */ /* 0x000ea20000002100 */
[----:B-1----:R1:W-:Y:S01]  /*29b60*/  SYNCS.ARRIVE.TRANS64.A1T0 RZ, [R20+URZ+0x22850], RZ ;  /* 0x022850ff14ff79a7 */ /* 0x0023e2000810003f */
[----:B------:R3:W5:Y:S04]  /*29b70*/  LDL R6, [R1+0x10] ;  /* 0x0000100001067983 */ /* 0x0007680000100800 */
[----:B------:R3:W5:Y:S01]  /*29b80*/  LDL R7, [R1+0x18] ;  /* 0x0000180001077983 */ /* 0x0007620000100800 */
[----:B--2---:R-:W-:-:S03]  /*29b90*/  LOP3.LUT R3, R2, 0x7f, RZ, 0xc0, !PT ;  /* 0x0000007f02037812 */ /* 0x004fc600078ec0ff */
[----:B------:R-:W2:Y:S01]  /*29ba0*/  LDL R2, [R1+0x8] ;  /* 0x0000080001027983 */ /* 0x000ea20000100800 */
[----:B------:R-:W-:Y:S01]  /*29bb0*/  BAR.SYNC.DEFER_BLOCKING 0x2, 0x80 ;  /* 0x0082000000007b1d */ /* 0x000fe20000010000 */
[----:B------:R-:W-:-:S13]  /*29bc0*/  ISETP.NE.AND P0, PT, R3, RZ, PT ;  /* 0x000000ff0300720c */ /* 0x000fda0003f05270 */
[----:B-1----:R-:W-:-:S05]  /*29bd0*/  @!P0 VIADD R20, R20, 0x22880 ;  /* 0x0002288014148836 */ /* 0x002fca0000000000 */
[----:B------:R-:W-:-:S04]  /*29be0*/  @!P0 PRMT R20, RZ, 0x654, R20 ;  /* 0x00000654ff148816 */ /* 0x000fc80000000014 */
[----:B------:R3:W-:Y:S01]  /*29bf0*/  @!P0 SYNCS.ARRIVE.TRANS64.RED.A1T0 RZ, [R20+URZ], RZ ;  /* 0x000000ff14ff89a7 */ /* 0x0007e2000810043f */
[C---:B--2---:R-:W-:Y:S01]  /*29c00*/  ISETP.GT.AND P0, PT, R0.reuse, R2, PT ;  /* 0x000000020000720c */ /* 0x044fe20003f04270 */
[----:B------:R-:W-:-:S12]  /*29c10*/  VIADD R0, R0, 0xffffffff ;  /* 0xffffffff00007836 */ /* 0x000fd80000000000 */
[----:B---3--:R-:W-:Y:S05]  /*29c20*/  @P0 BRA `(.L_x_1666) ;  /* 0xfffffff0000c0947 */ /* 0x008fea000383ffff */
.L_x_1644:
[----:B------:R-:W1:Y:S01]  /*29c30*/  S2R R2, SR_TID.X ;  /* 0x0000000000027919 */ /* 0x000e620000002100 */
[----:B------:R-:W-:Y:S01]  /*29c40*/  BSSY B0, `(.L_x_1667) ;  /* 0x0000011000007945 */ /* 0x000fe20003800000 */
[----:B-1----:R-:W-:-:S04]  /*29c50*/  LOP3.LUT R2, R2, 0x7f, RZ, 0xc0, !PT ;  /* 0x0000007f02027812 */ /* 0x002fc800078ec0ff */
[----:B------:R-:W-:-:S13]  /*29c60*/  ISETP.NE.AND P0, PT, R2, RZ, PT ;  /* 0x000000ff0200720c */ /* 0x000fda0003f05270 */
[----:B------:R-:W-:Y:S05]  /*29c70*/  @P0 BRA `(.L_x_1668) ;  /* 0x0000000000340947 */ /* 0x000fea0003800000 */
[----:B------:R-:W1:Y:S01]  /*29c80*/  S2R R2, SR_LANEID ;  /* 0x0000000000027919 */ /* 0x000e620000000000 */
[----:B------:R-:W-:Y:S01]  /*29c90*/  VOTEU.ANY UR4, UPT, PT ;  /* 0x0000000000047886 */ /* 0x000fe200038e0100 */
[----:B--2---:R-:W2:Y:S01]  /*29ca0*/  LDC.64 R4, c[0x0][0xc60] ;  /* 0x00031800ff047b82 */ /* 0x004ea20000000a00 */
[----:B------:R-:W1:Y:S02]  /*29cb0*/  FLO.U32 R0, UR4 ;  /* 0x0000000400007d00 */ /* 0x000e6400080e0000 */
[----:B-1----:R-:W-:-:S06]  /*29cc0*/  ISETP.EQ.U32.AND P1, PT, R0, R2, PT ;  /* 0x000000020000720c */ /* 0x002fcc0003f22070 */
[----:B------:R-:W2:Y:S07]  /*29cd0*/  POPC R2, UR4 ;  /* 0x0000000400027d09 */ /* 0x000eae0008000000 */
[----:B--2---:R-:W2:Y:S04]  /*29ce0*/  @P1 ATOMG.E.ADD.STRONG.GPU PT, R2, desc[UR42][R4.64], R2 ;  /* 0x00000002040219a8 */ /* 0x004ea800081ee1ea */
[----:B--2---:R1:W2:Y:S02]  /*29cf0*/  SHFL.IDX PT, R2, R2, R0, 0x1f ;  /* 0x00001f0002027589 */ /* 0x0042a400000e0000 */
[----:B-1----:R-:W1:Y:S02]  /*29d00*/  S2R R0, SR_LTMASK ;  /* 0x0000000000007919 */ /* 0x002e640000003900 */
[----:B-1----:R-:W-:-:S06]  /*29d10*/  LOP3.LUT R0, R0, UR4, RZ, 0xc0, !PT ;  /* 0x0000000400007c12 */ /* 0x002fcc000f8ec0ff */
[----:B------:R-:W2:Y:S02]  /*29d20*/  POPC R0, R0 ;  /* 0x0000000000007309 */ /* 0x000ea40000000000 */
[----:B--2---:R-:W-:-:S05]  /*29d30*/  IADD3 R0, R2, UR38, R0 ;  /* 0x0000002602007c10 */ /* 0x004fca000fffe000 */
[----:B------:R1:W-:Y:S02]  /*29d40*/  STL [R1], R0 ;  /* 0x0000000001007387 */ /* 0x0003e40000100800 */
.L_x_1668:
[----:B------:R-:W-:Y:S05]  /*29d50*/  BSYNC B0 ;  /* 0x0000000000007941 */ /* 0x000fea0003800000 */
.L_x_1667:
[----:B------:R-:W-:-:S06]  /*29d60*/  UISETP.NE.AND UP0, UPT, UR37, 0x3, UPT ;  /* 0x000000032500788c */ /* 0x000fcc000bf05270 */
[----:B------:R-:W-:-:S13]  /*29d70*/  PLOP3.LUT P1, PT, PT, PT, UP0, 0x80, 0x0 ;  /* 0x000000000000781c */ /* 0x000fda0003f2f008 */
[----:B------:R-:W-:Y:S05]  /*29d80*/  @!P1 BRA `(.L_x_1669) ;  /* 0x0000000000049947 */ /* 0x000fea0003800000 */
[----:B------:R-:W-:Y:S01]  /*29d90*/  BPT.TRAP 0x1 ;  /* 0x000000040000795c */ /* 0x000fe20000300000 */
.L_x_1669:
[----:B------:R-:W3:Y:S04]  /*29da0*/  LDL R3, [R1+0x18] ;  /* 0x0000180001037983 */ /* 0x000ee80000100800 */
[----:B------:R-:W4:Y:S01]  /*29db0*/  LDL R2, [R1+0x10] ;  /* 0x0000100001027983 */ /* 0x000f220000100800 */
[----:B-1----:R-:W-:Y:S01]  /*29dc0*/  IMAD.U32 R0, RZ, RZ, UR39 ;  /* 0x00000027ff007e24 */ /* 0x002fe2000f8e00ff */
[----:B------:R-:W-:Y:S04]  /*29dd0*/  BSSY B0, `(.L_x_1670) ;  /* 0x0000007000007945 */ /* 0x000fe80003800000 */
[----:B------:R-:W-:-:S02]  /*29de0*/  ISETP.NE.AND P2, PT, R0, 0x3, PT ;  /* 0x000000030000780c */ /* 0x000fc40003f45270 */
[----:B---3--:R-:W-:-:S04]  /*29df0*/  LOP3.LUT R0, R3, 0x1, RZ, 0x3c, !PT ;  /* 0x0000000103007812 */ /* 0x008fc800078e3cff */
[----:B------:R-:W-:Y:S01]  /*29e00*/  SHF.L.U32 R0, R0, 0x1f, RZ ;  /* 0x0000001f00007819 */ /* 0x000fe200000006ff */
[----:B----4-:R-:W-:-:S04]  /*29e10*/  IMAD R16, R2, 0x8, R18 ;  /* 0x0000000802107824 */ /* 0x010fc800078e0212 */
[----:B------:R-:W1:Y:S02]  /*29e20*/  SYNCS.PHASECHK.TRANS64.TRYWAIT P1, [R16+URZ+0x22870], R0 ;  /* 0x02287000100075a7 */ /* 0x000e64000802017f */
[----:B-1----:R-:W-:Y:S05]  /*29e30*/  @!P1 BRA `(.L_x_1671) ;  /* 0x00000058004c9947 */ /* 0x002fea0003800000 */
.L_x_1858:
[----:B------:R-:W-:Y:S05]  /*29e40*/  BSYNC B0 ;  /* 0x0000000000007941 */ /* 0x000fea0003800000 */
.L_x_1670:
[----:B------:R-:W-:Y:S05]  /*29e50*/  @!P2 BRA `(.L_x_1672) ;  /* 0x000000000004a947 */ /* 0x000fea0003800000 */
[----:B------:R-:W-:Y:S01]  /*29e60*/  BPT.TRAP 0x1 ;  /* 0x000000040000795c */ /* 0x000fe20000300000 */
.L_x_1672:
[----:B-1----:R-:W3:Y:S02]  /*29e70*/  LDL R0, [R1+0x18] ;  /* 0x0000180001007983 */ /* 0x002ee40000100800 */
[----:B---3--:R-:W-:-:S04]  /*29e80*/  SHF.L.U32 R0, R0, 0x1f, RZ ;  /* 0x0000001f00007819 */ /* 0x008fc800000006ff */
[----:B------:R-:W1:Y:S02]  /*29e90*/  SYNCS.PHASECHK.TRANS64.TRYWAIT P1, [R16+URZ+0x22860], R0 ;  /* 0x02286000100075a7 */ /* 0x000e64000802017f */
[----:B-1----:R-:W-:Y:S05]  /*29ea0*/  @!P1 BRA `(.L_x_1673) ;  /* 0x0000005800449947 */ /* 0x002fea0003800000 */
.L_x_1859:
[----:B------:R-:W3:Y:S04]  /*29eb0*/  LDL R19, [R1+0x10] ;  /* 0x0000100001137983 */ /* 0x000ee80000100800 */
[----:B------:R-:W1:Y:S04]  /*29ec0*/  LDL R3, [R1+0x38] ;  /* 0x0000380001037983 */ /* 0x000e680000100800 */
[----:B------:R-:W4:Y:S04]  /*29ed0*/  LDL R12, [R1+0x24] ;  /* 0x00002400010c7983 */ /* 0x000f280000100800 */
[----:B------:R-:W4:Y:S01]  /*29ee0*/  LDL R13, [R1+0x34] ;  /* 0x00003400010d7983 */ /* 0x000f220000100800 */
[----:B------:R-:W-:Y:S05]  /*29ef0*/  WARPSYNC.ALL ;  /* 0x0000000000007948 */ /* 0x000fea0003800000 */
[----:B---3--:R-:W-:-:S05]  /*29f00*/  IMAD.SHL.U32 R2, R19, 0x4000, RZ ;  /* 0x0000400013027824 */ /* 0x008fca00078e00ff */
[----:B-1----:R-:W-:-:S05]  /*29f10*/  LOP3.LUT R0, R2, R3, RZ, 0xfc, !PT ;  /* 0x0000000302007212 */ /* 0x002fca00078efcff */
[----:B------:R-:W-:-:S05]  /*29f20*/  IMAD.IADD R0, R18, 0x1, R0 ;  /* 0x0000000112007824 */ /* 0x000fca00078e0200 */
[----:B--2--5:R-:W1:Y:S01]  /*29f30*/  LDSM.16.MT88.4 R4, [R0+0x8400] ;  /* 0x008400000004783b */ /* 0x024e620000004200 */
[----:B----4-:R-:W-:Y:S01]  /*29f40*/  IMAD.IADD R3, R12, 0x1, R0 ;  /* 0x000000010c037824 */ /* 0x010fe200078e0200 */
[----:B------:R-:W-:Y:S02]  /*29f50*/  IADD3 R2, R18, R2, R13 ;  /* 0x0000000212027210 */ /* 0x000fe40007ffe00d */
        /* <DEDUP_REMOVED lines=64> */
.L_x_1674:
[----:B------:R-:W3:Y:S01]  /*2a360*/  LDL.LU R3, [R1+0x18] ;  /* 0x0000180001037983 */ /* 0x000ee20000300800 */
[----:B-1----:R1:W-:Y:S01]  /*2a370*/  SYNCS.ARRIVE.TRANS64.A1T0 RZ, [R16+URZ+0x22850], RZ ;  /* 0x022850ff10ff79a7 */ /* 0x0023e2000810003f */
[----:B------:R-:W-:Y:S02]  /*2a380*/  VIADD R0, R19, 0x1 ;  /* 0x0000000113007836 */ /* 0x000fe40000000000 */
[----:B-1----:R-:W-:-:S05]  /*2a390*/  @!P0 VIADD R16, R16, 0x22880 ;  /* 0x0002288010108836 */ /* 0x002fca0000000000 */
[----:B------:R-:W-:Y:S01]  /*2a3a0*/  @!P0 PRMT R16, RZ, 0x654, R16 ;  /* 0x00000654ff108816 */ /* 0x000fe20000000010 */
[----:B------:R-:W-:Y:S06]  /*2a3b0*/  BAR.SYNC.DEFER_BLOCKING 0x2, 0x80 ;  /* 0x0082000000007b1d */ /* 0x000fec0000010000 */
[----:B------:R4:W-:Y:S01]  /*2a3c0*/  @!P0 SYNCS.ARRIVE.TRANS64.RED.A1T0 RZ, [R16+URZ], RZ ;  /* 0x000000ff10ff89a7 */ /* 0x0009e2000810043f */
[----:B------:R-:W-:-:S04]  /*2a3d0*/  ISETP.NE.AND P0, PT, R0, 0x2, PT ;  /* 0x000000020000780c */ /* 0x000fc80003f05270 */
[----:B--2---:R-:W-:Y:S02]  /*2a3e0*/  SEL R2, RZ, 0x1, P0 ;  /* 0x00000001ff027807 */ /* 0x004fe40000000000 */
[----:B------:R-:W-:-:S05]  /*2a3f0*/  SEL R0, R0, RZ, P0 ;  /* 0x000000ff00007207 */ /* 0x000fca0000000000 */
[----:B------:R4:W-:Y:S01]  /*2a400*/  STL [R1+0x10], R0 ;  /* 0x0000100001007387 */ /* 0x0009e20000100800 */
[----:B---3--:R-:W-:-:S05]  /*2a410*/  LOP3.LUT R3, R3, R2, RZ, 0x3c, !PT ;  /* 0x0000000203037212 */ /* 0x008fca00078e3cff */
[----:B------:R4:W-:Y:S02]  /*2a420*/  STL [R1+0x18], R3 ;  /* 0x0000180301007387 */ /* 0x0009e40000100800 */
.L_x_1619:
[----:B--2-4-:R-:W2:Y:S02]  /*2a430*/  LDL R0, [R1+0x28] ;  /* 0x0000280001007983 */ /* 0x014ea40000100800 */
        /* <DEDUP_REMOVED lines=8> */
[----:B------:R-:W2:Y:S04]  /*2a4c0*/  LDS.128 R4, [R18+0x228d0] ;  /* 0x0228d00012047984 */ /* 0x000ea80000000c00 */
[----:B--2---:R3:W-:Y:S04]  /*2a4d0*/  STL.64 [R1], R4 ;  /* 0x0000000401007387 */ /* 0x0047e80000100a00 */
[----:B------:R3:W-:Y:S01]  /*2a4e0*/  STL.64 [R1+0x8], R6 ;  /* 0x0000080601007387 */ /* 0x0007e20000100a00 */
[----:B------:R-:W-:Y:S06]  /*2a4f0*/  BAR.ARV 0x4, 0x180 ;  /* 0x0106000000007b1d */ /* 0x000fec0000002000 */
[----:B------:R-:W-:Y:S05]  /*2a500*/  BRA `(.L_x_1676) ;  /* 0x0000001000407947 */ /* 0x000fea0003800000 */
.L_x_1675:
[----:B------:R-:W2:Y:S01]  /*2a510*/  S2R R0, SR_TID.X ;  /* 0x0000000000007919 */ /* 0x000ea20000002100 */
[----:B------:R-:W-:Y:S01]  /*2a520*/  UMOV UR4, 0xffffffff ;  /* 0xffffffff00047882 */ /* 0x000fe20000000000 */
[----:B--2---:R-:W-:-:S04]  /*2a530*/  LOP3.LUT R16, R0, 0x1f, RZ, 0xc0, !PT ;  /* 0x0000001f00107812 */ /* 0x004fc800078ec0ff */
[----:B------:R-:W-:Y:S01]  /*2a540*/  ISETP.NE.AND P0, PT, R16, 0x1f, PT ;  /* 0x0000001f1000780c */ /* 0x000fe20003f05270 */
[----:B------:R-:W-:-:S12]  /*2a550*/  BRA.DIV UR4, `(.L_x_1677) ;  /* 0x0000005204ac7947 */ /* 0x000fd8000b800000 */
[----:B------:R-:W2:Y:S01]  /*2a560*/  LDL.LU R2, [R1] ;  /* 0x0000000001027983 */ /* 0x000ea20000300800 */
[----:B------:R-:W-:-:S03]  /*2a570*/  ULDC UR4, c[0x0][0xc3c] ;  /* 0x00030f0000047ab9 */ /* 0x000fc60000000800 */
[----:B------:R-:W3:Y:S01]  /*2a580*/  LDL R4, [R1+0xc] ;  /* 0x00000c0001047983 */ /* 0x000ee20000100800 */
[----:B--2---:R-:W-:Y:S02]  /*2a590*/  IMAD.MOV.U32 R7, RZ, RZ, R2 ;  /* 0x000000ffff077224 */ /* 0x004fe400078e0002 */
[----:B---3--:R-:W-:-:S05]  /*2a5a0*/  IMAD.IADD R0, R4, 0x1, R16 ;  /* 0x0000000104007824 */ /* 0x008fca00078e0210 */
[----:B------:R-:W-:-:S13]  /*2a5b0*/  ISETP.GE.OR P1, PT, R0, UR4, !P0 ;  /* 0x0000000400007c0c */ /* 0x000fda000c726670 */
[----:B------:R-:W2:Y:S08]  /*2a5c0*/  @!P1 LDC.64 R2, c[0x0][0xc80] ;  /* 0x00032000ff029b82 */ /* 0x000eb00000000a00 */
[----:B------:R-:W3:Y:S01]  /*2a5d0*/  @!P1 LDC.64 R4, c[0x0][0xc78] ;  /* 0x00031e00ff049b82 */ /* 0x000ee20000000a00 */
[----:B--2---:R-:W-:-:S05]  /*2a5e0*/  @!P1 IMAD.WIDE R2, R0, 0x4, R2 ;  /* 0x0000000400029825 */ /* 0x004fca00078e0202 */
[----:B------:R3:W2:Y:S02]  /*2a5f0*/  @!P1 LDG.E R6, desc[UR42][R2.64] ;  /* 0x0000002a02069981 */ /* 0x0006a4000c1e1900 */
[----:B---3--:R-:W-:-:S06]  /*2a600*/  @!P1 IMAD.WIDE R2, R0, 0x4, R4 ;  /* 0x0000000400029825 */ /* 0x008fcc00078e0204 */
        /* <DEDUP_REMOVED lines=10> */
[----:B------:R-:W-:Y:S02]  /*2a6b0*/  IMAD.MOV.U32 R6, RZ, RZ, RZ ;  /* 0x000000ffff067224 */ /* 0x000fe400078e00ff */
[----:B---3--:R-:W-:Y:S01]  /*2a6c0*/  @!P1 IMAD.MOV.U32 R6, RZ, RZ, R2 ;  /* 0x000000ffff069224 */ /* 0x008fe200078e0002 */
[----:B------:R-:W-:-:S03]  /*2a6d0*/  ISETP.NE.AND P1, PT, R16, RZ, PT ;  /* 0x000000ff1000720c */ /* 0x000fc60003f25270 */
[----:B------:R-:W-:-:S05]  /*2a6e0*/  IMAD R2, R6, R5, RZ ;  /* 0x0000000506027224 */ /* 0x000fca00078e02ff */
        /* <DEDUP_REMOVED lines=15> */
[----:B------:R2:W3:Y:S02]  /*2a7e0*/  SHFL.IDX PT, R9, R3, 0x1f, 0x1f ;  /* 0x03e01f0003097f89 */ /* 0x0004e400000e0000 */
.L_x_1869:
[----:B------:R-:W-:Y:S01]  /*2a7f0*/  ULDC UR4, c[0x0][0xc38] ;  /* 0x00030e0000047ab9 */ /* 0x000fe20000000800 */
[----:B------:R-:W-:Y:S02]  /*2a800*/  IMAD.MOV.U32 R7, RZ, RZ, R3 ;  /* 0x000000ffff077224 */ /* 0x000fe400078e0003 */
[----:B------:R-:W-:-:S04]  /*2a810*/  IMAD.U32 R2, RZ, RZ, UR4 ;  /* 0x00000004ff027e24 */ /* 0x000fc8000f8e00ff */
[----:B---3--:R-:W-:-:S04]  /*2a820*/  IMAD R9, R9, R2, RZ ;  /* 0x0000000209097224 */ /* 0x008fc800078e02ff */
[----:B------:R-:W-:-:S05]  /*2a830*/  IMAD.IADD R4, R10, 0x1, R9 ;  /* 0x000000010a047824 */ /* 0x000fca00078e0209 */
[----:B------:R-:W-:-:S13]  /*2a840*/  ISETP.GT.AND P6, PT, R4, R0, PT ;  /* 0x000000000400720c */ /* 0x000fda0003fc4270 */
[----:B------:R-:W-:Y:S05]  /*2a850*/  @P6 BRA `(.L_x_1678) ;  /* 0x0000000000b06947 */ /* 0x000fea0003800000 */
.L_x_1681:
[----:B--2---:R-:W2:Y:S01]  /*2a860*/  LDL.LU R3, [R1+0xc] ;  /* 0x00000c0001037983 */ /* 0x004ea20000300800 */
[----:B------:R-:W3:Y:S01]  /*2a870*/  LDC R2, c[0x0][0xc3c] ;  /* 0x00030f00ff027b82 */ /* 0x000ee20000000800 */
[----:B--2---:R-:W-:-:S05]  /*2a880*/  VIADD R3, R3, 0x1f ;  /* 0x0000001f03037836 */ /* 0x004fca0000000000 */
[----:B---3--:R-:W-:-:S13]  /*2a890*/  ISETP.GE.AND P6, PT, R3, R2, PT ;  /* 0x000000020300720c */ /* 0x008fda0003fc6270 */
[----:B------:R-:W-:Y:S05]  /*2a8a0*/  @P6 BRA `(.L_x_1679) ;  /* 0x0000000800f06947 */ /* 0x000fea0003800000 */
[----:B------:R-:W2:Y:S01]  /*2a8b0*/  S2R R5, SR_TID.X ;  /* 0x0000000000057919 */ /* 0x000ea20000002100 */
[----:B------:R3:W-:Y:S01]  /*2a8c0*/  STL [R1+0xc], R3 ;  /* 0x00000c0301007387 */ /* 0x0007e20000100800 */
[----:B--2---:R-:W-:-:S05]  /*2a8d0*/  LOP3.LUT R5, R5, 0x1f, RZ, 0xc0, !PT ;  /* 0x0000001f05057812 */ /* 0x004fca00078ec0ff */
[----:B------:R-:W-:Y:S02]  /*2a8e0*/  IMAD.IADD R6, R3, 0x1, R5 ;  /* 0x0000000103067824 */ /* 0x000fe400078e0205 */
[----:B------:R-:W-:-:S03]  /*2a8f0*/  IMAD.MOV.U32 R5, RZ, RZ, RZ ;  /* 0x000000ffff057224 */ /* 0x000fc600078e00ff */
[----:B------:R-:W-:-:S13]  /*2a900*/  ISETP.GE.OR P6, PT, R6, R2, !P0 ;  /* 0x000000020600720c */ /* 0x000fda00047c6670 */
[----:B---3--:R-:W2:Y:S02]  /*2a910*/  @!P6 LDC.64 R2, c[0x0][0xc80] ;  /* 0x00032000ff02eb82 */ /* 0x008ea40000000a00 */
[----:B--2---:R-:W-:-:S05]  /*2a920*/  @!P6 IMAD.WIDE R2, R6, 0x4, R2 ;  /* 0x000000040602e825 */ /* 0x004fca00078e0202 */
[----:B------:R2:W3:Y:S02]  /*2a930*/  @!P6 LDG.E R5, desc[UR42][R2.64] ;  /* 0x0000002a0205e981 */ /* 0x0004e4000c1e1900 */
[----:B--2---:R-:W2:Y:S02]  /*2a940*/  @!P6 LDC.64 R2, c[0x0][0xc78] ;  /* 0x00031e00ff02eb82 */ /* 0x004ea40000000a00 */
[----:B--2---:R-:W-:-:S04]  /*2a950*/  @!P6 IMAD.WIDE R2, R6, 0x4, R2 ;  /* 0x000000040602e825 */ /* 0x004fc800078e0202 */
[----:B------:R-:W-:-:S06]  /*2a960*/  IMAD.MOV.U32 R6, RZ, RZ, RZ ;  /* 0x000000ffff067224 */ /* 0x000fcc00078e00ff */
[----:B------:R-:W3:Y:S01]  /*2a970*/  @!P6 LDG.E R6, desc[UR42][R2.64] ;  /* 0x0000002a0206e981 */ /* 0x000ee2000c1e1900 */
[----:B------:R-:W-:Y:S01]  /*2a980*/  UMOV UR4, 0xffffffff ;  /* 0xffffffff00047882 */ /* 0x000fe20000000000 */
[----:B---3--:R-:W-:Y:S02]  /*2a990*/  IMAD R2, R6, R5, RZ ;  /* 0x0000000506027224 */ /* 0x008fe400078e02ff */
[----:B------:R-:W-:Y:S05]  /*2a9a0*/  BRA.DIV UR4, `(.L_x_1680) ;  /* 0x0000005204f87947 */ /* 0x000fea000b800000 */
        /* <DEDUP_REMOVED lines=16> */
.L_x_1877:
[----:B------:R-:W-:Y:S02]  /*2aab0*/  ULDC UR4, c[0x0][0xc38] ;  /* 0x00030e0000047ab9 */ /* 0x000fe40000000800 */
[----:B------:R-:W-:-:S04]  /*2aac0*/  IMAD.U32 R2, RZ, RZ, UR4 ;  /* 0x00000004ff027e24 */ /* 0x000fc8000f8e00ff */
[----:B---3--:R-:W-:-:S04]  /*2aad0*/  IMAD R9, R9, R2, RZ ;  /* 0x0000000209097224 */ /* 0x008fc800078e02ff */
[----:B------:R-:W-:-:S05]  /*2aae0*/  IMAD.IADD R4, R9, 0x1, R4 ;  /* 0x0000000109047824 */ /* 0x000fca00078e0204 */
[----:B------:R-:W-:-:S13]  /*2aaf0*/  ISETP.GT.AND P6, PT, R4, R0, PT ;  /* 0x000000000400720c */ /* 0x000fda0003fc4270 */
[----:B------:R-:W-:Y:S05]  /*2ab00*/  @!P6 BRA `(.L_x_1681) ;  /* 0xfffffffc0054e947 */ /* 0x000fea000383ffff */
[----:B------:R-:W-:-:S07]  /*2ab10*/  IMAD.MOV.U32 R7, RZ, RZ, R3 ;  /* 0x000000ffff077224 */ /* 0x000fce00078e0003 */
.L_x_1678:
[----:B------:R-:W-:Y:S01]  /*2ab20*/  IMAD.IADD R9, R4, 0x1, -R9 ;  /* 0x0000000104097824 */ /* 0x000fe200078e0a09 */
[----:B------:R-:W-:-:S03]  /*2ab30*/  UMOV UR4, 0xffffffff ;  /* 0xffffffff00047882 */ /* 0x000fc60000000000 */
[----:B--2---:R-:W-:-:S05]  /*2ab40*/  IMAD R3, R7, R2, R9 ;  /* 0x0000000207037224 */ /* 0x004fca00078e0209 */
[----:B------:R-:W-:Y:S01]  /*2ab50*/  ISETP.GT.AND P6, PT, R3, R0, PT ;  /* 0x000000000300720c */ /* 0x000fe20003fc4270 */
[----:B------:R-:W-:-:S12]  /*2ab60*/  BRA.DIV UR4, `(.L_x_1682) ;  /* 0x0000005604607947 */ /* 0x000fd8000b800000 */
[----:B------:R-:W2:Y:S01]  /*2ab70*/  LDL.LU R10, [R1+0xc] ;  /* 0x00000c00010a7983 */ /* 0x000ea20000300800 */
[----:B------:R-:W-:-:S04]  /*2ab80*/  VOTE.ANY R4, PT, !P6 ;  /* 0x0000000000047806 */ /* 0x000fc800070e0100 */
[----:B------:R-:W3:Y:S02]  /*2ab90*/  POPC R3, R4 ;  /* 0x0000000400037309 */ /* 0x000ee40000000000 */
[----:B---3--:R3:W4:Y:S04]  /*2aba0*/  SHFL.IDX PT, R5, R5, R3, 0x1f ;  /* 0x00001f0305057589 */ /* 0x00872800000e0000 */
[----:B------:R3:W0:Y:S01]  /*2abb0*/  SHFL.IDX PT, R6, R6, R3, 0x1f ;  /* 0x00001f0306067589 */ /* 0x00062200000e0000 */
[----:B--2---:R-:W-:-:S05]  /*2abc0*/  IMAD.IADD R10, R3, 0x1, R10 ;  /* 0x00000001030a7824 */ /* 0x004fca00078e020a */
[----:B0---4-:R3:W-:Y:S02]  /*2abd0*/  STL [R1+0xc], R10 ;  /* 0x00000c0a01007387 */ /* 0x0117e40000100800 */
.L_x_1882:
[----:B------:R-:W-:-:S13]  /*2abe0*/  ISETP.NE.AND P0, PT, R4, RZ, PT ;  /* 0x000000ff0400720c */ /* 0x000fda0003f05270 */
[----:B------:R-:W-:Y:S05]  /*2abf0*/  @!P0 BRA `(.L_x_1683) ;  /* 0x0000000000148947 */ /* 0x000fea0003800000 */
[----:B------:R-:W-:Y:S01]  /*2ac00*/  UMOV UR4, 0xffffffff ;  /* 0xffffffff00047882 */ /* 0x000fe20000000000 */
[----:B---3--:R-:W-:Y:S02]  /*2ac10*/  VIADD R3, R3, 0xffffffff ;  /* 0xffffffff03037836 */ /* 0x008fe40000000000 */
[----:B------:R-:W-:Y:S05]  /*2ac20*/  BRA.DIV UR4, `(.L_x_1684) ;  /* 0x0000005604987947 */ /* 0x000fea000b800000 */
[----:B------:R2:W3:Y:S02]  /*2ac30*/  SHFL.IDX PT, R3, R7, R3, 0x1f ;  /* 0x00001f0307037589 */ /* 0x0004e400000e0000 */
.L_x_1885:
[----:B---3--:R-:W-:-:S07]  /*2ac40*/  IMAD.MOV.U32 R8, RZ, RZ, R3 ;  /* 0x000000ffff087224 */ /* 0x008fce00078e0003 */
.L_x_1683:
[----:B---3--:R-:W-:Y:S01]  /*2ac50*/  IMAD R3, R8, R2, R9 ;  /* 0x0000000208037224 */ /* 0x008fe200078e0209 */
[----:B------:R-:W-:-:S03]  /*2ac60*/  ISETP.NE.AND P0, PT, R6, 0x1, PT ;  /* 0x000000010600780c */ /* 0x000fc60003f05270 */
[----:B------:R-:W-:Y:S01]  /*2ac70*/  IMAD.IADD R0, R0, 0x1, -R3 ;  /* 0x0000000100007824 */ /* 0x000fe200078e0a03 */
[----:B------:R3:W-:Y:S09]  /*2ac80*/  STL [R1], R3 ;  /* 0x0000000301007387 */ /* 0x0007f20000100800 */
[----:B------:R-:W-:Y:S05]  /*2ac90*/  @!P0 BRA `(.L_x_1685) ;  /* 0x0000000000e48947 */ /* 0x000fea0003800000 */
[----:B------:R-:W-:-:S04]  /*2aca0*/  IABS R4, R5 ;  /* 0x0000000500047213 */ /* 0x000fc80000000000 */
[----:B------:R-:W4:Y:S08]  /*2acb0*/  I2F.RP R2, R4 ;  /* 0x0000000400027306 */ /* 0x000f300000209400 */
[----:B----4-:R-:W4:Y:S02]  /*2acc0*/  MUFU.RCP R2, R2 ;  /* 0x0000000200027308 */ /* 0x010f240000001000 */
[----:B----4-:R-:W-:-:S06]  /*2acd0*/  VIADD R2, R2, 0xffffffe ;  /* 0x0ffffffe02027836 */ /* 0x010fcc0000000000 */
[----:B---3--:R-:W3:Y:S02]  /*2ace0*/  F2I.FTZ.U32.TRUNC.NTZ R3, R2 ;  /* 0x0000000200037305 */ /* 0x008ee4000021f000 */
[----:B---3--:R-:W-:-:S04]  /*2acf0*/  IMAD.MOV R2, RZ, RZ, -R3 ;  /* 0x000000ffff027224 */ /* 0x008fc800078e0a03 */
        /* <DEDUP_REMOVED lines=14> */
[----:B------:R-:W3:Y:S07]  /*2ade0*/  I2F.RP R2, R4 ;  /* 0x0000000400027306 */ /* 0x000eee0000209400 */
[----:B------:R-:W-:Y:S01]  /*2adf0*/  @P0 VIADD R8, R8, 0x1 ;  /* 0x0000000108080836 */ /* 0x000fe20000000000 */
[----:B---3--:R-:W3:Y:S02]  /*2ae00*/  MUFU.RCP R2, R2 ;  /* 0x0000000200027308 */ /* 0x008ee40000001000 */
[----:B---3--:R-:W-:-:S06]  /*2ae10*/  VIADD R2, R2, 0xffffffe ;  /* 0x0ffffffe02027836 */ /* 0x008fcc0000000000 */
[----:B------:R-:W3:Y:S02]  /*2ae20*/  F2I.FTZ.U32.TRUNC.NTZ R3, R2 ;  /* 0x0000000200037305 */ /* 0x000ee4000021f000 */
[----:B---3--:R-:W-:-:S04]  /*2ae30*/  IMAD.MOV R2, RZ, RZ, -R3 ;  /* 0x000000ffff027224 */ /* 0x008fc800078e0a03 */
[----:B--2---:R-:W-:Y:S02]  /*2ae40*/  IMAD R7, R2, R4, RZ ;  /* 0x0000000402077224 */ /* 0x004fe400078e02ff */
        /* <DEDUP_REMOVED lines=24> */
[----:B------:R-:W-:-:S04]  /*2afd0*/  IMAD.MOV R2, RZ, RZ, -R7 ;  /* 0x000000ffff027224 */ /* 0x000fc800078e0a07 */
[C---:B------:R-:W-:Y:S02]  /*2afe0*/  IMAD R2, R6.reuse, R2, R3 ;  /* 0x0000000206027224 */ /* 0x040fe400078e0203 */
[----:B------:R-:W-:-:S04]  /*2aff0*/  IMAD R6, R6, 0x1000000, R7 ;  /* 0x0100000006067824 */ /* 0x000fc800078e0207 */
[----:B------:R-:W-:-:S05]  /*2b000*/  IMAD R2, R2, 0x10000, R6 ;  /* 0x0001000002027824 */ /* 0x000fca00078e0206 */
[----:B------:R3:W-:Y:S01]  /*2b010*/  STL [R1+0x8], R2 ;  /* 0x0000080201007387 */ /* 0x0007e20000100800 */
[----:B------:R-:W-:Y:S05]  /*2b020*/  BRA `(.L_x_1686) ;  /* 0x0000000400007947 */ /* 0x000fea0003800000 */
.L_x_1685:
[----:B---3--:R-:W3:Y:S01]  /*2b030*/  LDL R3, [R1+0xc] ;  /* 0x00000c0001037983 */ /* 0x008ee20000100800 */
[----:B--2---:R-:W3:Y:S02]  /*2b040*/  LDC.64 R6, c[0x0][0xc90] ;  /* 0x00032400ff067b82 */ /* 0x004ee40000000a00 */
[----:B---3--:R-:W-:-:S05]  /*2b050*/  IMAD.WIDE R6, R3, 0x4, R6 ;  /* 0x0000000403067825 */ /* 0x008fca00078e0206 */
[----:B------:R-:W2:Y:S02]  /*2b060*/  LDG.E R3, desc[UR42][R6.64] ;  /* 0x0000002a06037981 */ /* 0x000ea4000c1e1900 */
[----:B--2---:R-:W-:-:S05]  /*2b070*/  IMAD R9, R5, R3, RZ ;  /* 0x0000000305097224 */ /* 0x004fca00078e02ff */
[----:B------:R-:W-:-:S04]  /*2b080*/  IABS R4, R9 ;  /* 0x0000000900047213 */ /* 0x000fc80000000000 */
[----:B------:R-:W2:Y:S08]  /*2b090*/  I2F.RP R6, R4 ;  /* 0x0000000400067306 */ /* 0x000eb00000209400 */
[----:B--2---:R-:W2:Y:S02]  /*2b0a0*/  MUFU.RCP R6, R6 ;  /* 0x0000000600067308 */ /* 0x004ea40000001000 */
[----:B--2---:R-:W-:-:S06]  /*2b0b0*/  VIADD R6, R6, 0xffffffe ;  /* 0x0ffffffe06067836 */ /* 0x004fcc0000000000 */
[----:B------:R-:W2:Y:S02]  /*2b0c0*/  F2I.FTZ.U32.TRUNC.NTZ R7, R6 ;  /* 0x0000000600077305 */ /* 0x000ea4000021f000 */
[----:B--2---:R-:W-:-:S04]  /*2b0d0*/  IMAD.MOV R6, RZ, RZ, -R7 ;  /* 0x000000ffff067224 */ /* 0x004fc800078e0a07 */
        /* <DEDUP_REMOVED lines=15> */
[----:B------:R-:W-:-:S04]  /*2b1d0*/  @P0 VIADD R8, R8, 0x1 ;  /* 0x0000000108080836 */ /* 0x000fc80000000000 */
[----:B------:R-:W-:-:S04]  /*2b1e0*/  IMAD.MOV.U32 R4, RZ, RZ, R8 ;  /* 0x000000ffff047224 */ /* 0x000fc800078e0008 */
        /* <DEDUP_REMOVED lines=8> */
[----:B------:R-:W2:Y:S08]  /*2b270*/  I2F.RP R2, R8 ;  /* 0x0000000800027306 */ /* 0x000eb00000209400 */
[----:B--2---:R-:W2:Y:S02]  /*2b280*/  MUFU.RCP R2, R2 ;  /* 0x0000000200027308 */ /* 0x004ea40000001000 */
[----:B--2---:R-:W-:-:S06]  /*2b290*/  VIADD R2, R2, 0xffffffe ;  /* 0x0ffffffe02027836 */ /* 0x004fcc0000000000 */
[----:B------:R2:W3:Y:S02]  /*2b2a0*/  F2I.FTZ.U32.TRUNC.NTZ R3, R2 ;  /* 0x0000000200037305 */ /* 0x0004e4000021f000 */
[----:B--2---:R-:W-:Y:S01]  /*2b2b0*/  IMAD.MOV.U32 R2, RZ, RZ, RZ ;  /* 0x000000ffff027224 */ /* 0x004fe200078e00ff */
[----:B---3--:R-:W-:-:S05]  /*2b2c0*/  IADD3 R0, RZ, -R3, RZ ;  /* 0x80000003ff007210 */ /* 0x008fca0007ffe0ff */
        /* <DEDUP_REMOVED lines=15> */
[----:B------:R-:W-:-:S04]  /*2b3c0*/  @P0 VIADD R2, R2, 0x1 ;  /* 0x0000000102020836 */ /* 0x000fc80000000000 */
[----:B------:R-:W-:-:S04]  /*2b3d0*/  IMAD.MOV.U32 R0, RZ, RZ, R2 ;  /* 0x000000ffff007224 */ /* 0x000fc800078e0002 */
[----:B------:R-:W-:Y:S01]  /*2b3e0*/  @!P2 IMAD.MOV R0, RZ, RZ, -R0 ;  /* 0x000000ffff00a224 */ /* 0x000fe200078e0a00 */
[----:B------:R-:W-:Y:S01]  /*2b3f0*/  @!P1 LOP3.LUT R0, RZ, R7, RZ, 0x33, !PT ;  /* 0x00000007ff009212 */ /* 0x000fe200078e33ff */
[----:B------:R-:W-:-:S04]  /*2b400*/  IMAD.MOV R7, RZ, RZ, -R7 ;  /* 0x000000ffff077224 */ /* 0x000fc800078e0a07 */
[----:B------:R-:W-:-:S05]  /*2b410*/  IMAD R2, R0, R7, R4 ;  /* 0x0000000700027224 */ /* 0x000fca00078e0204 */
[----:B------:R2:W-:Y:S02]  /*2b420*/  STL [R1+0x8], R2 ;  /* 0x0000080201007387 */ /* 0x0005e40000100800 */
.L_x_1686:
[----:B------:R-:W-:-:S05]  /*2b430*/  LOP3.LUT R0, RZ, R0, RZ, 0x33, !PT ;  /* 0x00000000ff007212 */ /* 0x000fca00078e33ff */
[----:B------:R-:W-:-:S05]  /*2b440*/  IMAD.IADD R0, R5, 0x1, R0 ;  /* 0x0000000105007824 */ /* 0x000fca00078e0200 */
[----:B------:R4:W-:Y:S01]  /*2b450*/  STL [R1+0x4], R0 ;  /* 0x0000040001007387 */ /* 0x0009e20000100800 */
[----:B------:R-:W-:Y:S05]  /*2b460*/  BRA `(.L_x_1687) ;  /* 0x0000000000287947 */ /* 0x000fea0003800000 */
.L_x_1679:
[----:B------:R-:W-:Y:S01]  /*2b470*/  UMOV UR4, URZ ;  /* 0x0000003f00047c82 */ /* 0x000fe20008000000 */
[----:B------:R-:W-:Y:S01]  /*2b480*/  ULDC UR6, c[0x0][0xc3c] ;  /* 0x00030f0000067ab9 */ /* 0x000fe20000000800 */
[----:B------:R-:W-:Y:S01]  /*2b490*/  UMOV UR5, URZ ;  /* 0x0000003f00057c82 */ /* 0x000fe20008000000 */
[----:B------:R2:W-:Y:S01]  /*2b4a0*/  STL [R1], R0 ;  /* 0x0000000001007387 */ /* 0x0005e20000100800 */
[----:B------:R-:W-:Y:S02]  /*2b4b0*/  IMAD.U32 R3, RZ, RZ, UR4 ;  /* 0x00000004ff037e24 */ /* 0x000fe4000f8e00ff */
[----:B------:R-:W-:-:S03]  /*2b4c0*/  IMAD.U32 R2, RZ, RZ, UR5 ;  /* 0x00000005ff027e24 */ /* 0x000fc6000f8e00ff */
[----:B------:R3:W-:Y:S01]  /*2b4d0*/  STL [R1+0x4], R3 ;  /* 0x0000040301007387 */ /* 0x0007e20000100800 */
[----:B--2---:R-:W-:-:S05]  /*2b4e0*/  IMAD.U32 R0, RZ, RZ, UR6 ;  /* 0x00000006ff007e24 */ /* 0x004fca000f8e00ff */
[----:B------:R3:W-:Y:S04]  /*2b4f0*/  STL [R1+0xc], R0 ;  /* 0x00000c0001007387 */ /* 0x0007e80000100800 */
[----:B------:R3:W-:Y:S02]  /*2b500*/  STL [R1+0x8], R2 ;  /* 0x0000080201007387 */ /* 0x0007e40000100800 */
.L_x_1687:
[----:B--23--:R-:W2:Y:S04]  /*2b510*/  LDL R2, [R1+0xc] ;  /* 0x00000c0001027983 */ /* 0x00cea80000100800 */
[----:B------:R-:W3:Y:S04]  /*2b520*/  LDL R3, [R1+0x8] ;  /* 0x0000080001037983 */ /* 0x000ee80000100800 */
[----:B------:R-:W5:Y:S04]  /*2b530*/  LDL R4, [R1] ;  /* 0x0000000001047983 */ /* 0x000f680000100800 */
[----:B------:R-:W5:Y:S01]  /*2b540*/  LDL R5, [R1+0x4] ;  /* 0x0000040001057983 */ /* 0x000f620000100800 */
[----:B----4-:R-:W4:Y:S01]  /*2b550*/  S2R R0, SR_TID.X ;  /* 0x0000000000007919 */ /* 0x010f220000002100 */
[----:B------:R-:W-:Y:S05]  /*2b560*/  WARPSYNC.ALL ;  /* 0x0000000000007948 */ /* 0x000fea0003800000 */
[----:B----4-:R-:W-:Y:S01]  /*2b570*/  LOP3.LUT R0, R0, 0x1f, RZ, 0xc0, !PT ;  /* 0x0000001f00007812 */ /* 0x010fe200078ec0ff */
[----:B------:R-:W-:Y:S03]  /*2b580*/  BAR.SYNC.DEFER_BLOCKING 0x4, 0x180 ;  /* 0x0106000000007b1d */ /* 0x000fe60000010000 */
[----:B------:R-:W-:-:S13]  /*2b590*/  ISETP.NE.AND P0, PT, R0, RZ, PT ;  /* 0x000000ff0000720c */ /* 0x000fda0003f05270 */
[----:B------:R-:W4:Y:S01]  /*2b5a0*/  @!P0 S2R R0, SR_CgaCtaId ;  /* 0x0000000000008919 */ /* 0x000f220000008800 */
[----:B--2---:R-:W-:Y:S01]  /*2b5b0*/  IMAD.MOV.U32 R7, RZ, RZ, R2 ;  /* 0x000000ffff077224 */ /* 0x004fe200078e0002 */
[----:B------:R-:W-:Y:S01]  /*2b5c0*/  @!P0 MOV R2, 0x400 ;  /* 0x0000040000028802 */ /* 0x000fe20000000f00 */
[----:B---3--:R-:W-:-:S03]  /*2b5d0*/  IMAD.MOV.U32 R6, RZ, RZ, R3 ;  /* 0x000000ffff067224 */ /* 0x008fc600078e0003 */
[----:B----4-:R-:W-:-:S05]  /*2b5e0*/  @!P0 LEA R18, R0, R2, 0x18 ;  /* 0x0000000200128211 */ /* 0x010fca00078ec0ff */
[----:B-----5:R2:W-:Y:S01]  /*2b5f0*/  @!P0 STS.128 [R18+0x228d0], R4 ;  /* 0x0228d00412008388 */ /* 0x0205e20000000c00 */
[----:B------:R-:W-:Y:S06]  /*2b600*/  BAR.ARV 0x5, 0x180 ;  /* 0x0146000000007b1d */ /* 0x000fec0000002000 */
.L_x_1676:
[----:B------:R-:W4:Y:S01]  /*2b610*/  LDL R0, [R1+0xc] ;  /* 0x00000c0001007983 */ /* 0x000f220000100800 */
[----:B------:R-:W-:Y:S02]  /*2b620*/  ULDC UR4, c[0x0][0xc3c] ;  /* 0x00030f0000047ab9 */ /* 0x000fe40000000800 */
[----:B----4-:R-:W-:-:S13]  /*2b630*/  ISETP.GE.AND P0, PT, R0, UR4, PT ;  /* 0x0000000400007c0c */ /* 0x010fda000bf06270 */
[----:B------:R-:W-:Y:S05]  /*2b640*/  @!P0 BRA `(.L_x_1688) ;  /* 0xffffff9400b88947 */ /* 0x000fea000383ffff */
[----:B------:R-:W-:Y:S05]  /*2b650*/  BSYNC B7 ;  /* 0x0000000000077941 */ /* 0x000fea0003800000 */
.L_x_1558:
[----:B---3--:R-:W3:Y:S01]  /*2b660*/  LDL.LU R0, [R1+0x58] ;  /* 0x0000580001007983 */ /* 0x008ee20000300800 */
[----:B------:R-:W-:Y:S01]  /*2b670*/  BSSY B0, `(.L_x_1689) ;  /* 0x000000b000007945 */ /* 0x000fe20003800000 */
[----:B-12---:R-:W1:Y:S01]  /*2b680*/  S2R R5, SR_CgaCtaId ;  /* 0x0000000000057919 */ /* 0x006e620000008800 */
[----:B---3--:R-:W-:-:S05]  /*2b690*/  VIADD R0, R0, 0x1 ;  /* 0x0000000100007836 */ /* 0x008fca0000000000 */
[----:B0-----:R-:W-:-:S04]  /*2b6a0*/  LEA.HI R2, R0, R0, RZ, 0x1 ;  /* 0x0000000000027211 */ /* 0x001fc800078f08ff */
[----:B------:R-:W-:-:S05]  /*2b6b0*/  LOP3.LUT R3, R2, 0xfffffffe, RZ, 0xc0, !PT ;  /* 0xfffffffe02037812 */ /* 0x000fca00078ec0ff */
[----:B------:R-:W-:Y:S01]  /*2b6c0*/  IMAD.IADD R3, R0, 0x1, -R3 ;  /* 0x0000000100037824 */ /* 0x000fe200078e0a03 */
[----:B------:R-:W-:-:S04]  /*2b6d0*/  MOV R0, 0x400 ;  /* 0x0000040000007802 */ /* 0x000fc80000000f00 */
[----:B-1----:R-:W-:Y:S02]  /*2b6e0*/  LEA R0, R5, R0, 0x18 ;  /* 0x0000000005007211 */ /* 0x002fe400078ec0ff */
[----:B------:R-:W-:-:S04]  /*2b6f0*/  SHF.L.U32 R3, R3, 0x1f, RZ ;  /* 0x0000001f03037819 */ /* 0x000fc800000006ff */
[----:B------:R-:W0:Y:S02]  /*2b700*/  SYNCS.PHASECHK.TRANS64.TRYWAIT P0, [R0+URZ+0x22820], R3 ;  /* 0x02282003000075a7 */ /* 0x000e24000800017f */
[----:B0-----:R-:W-:Y:S05]  /*2b710*/  @!P0 BRA `(.L_x_1690) ;  /* 0x0000004c00088947 */ /* 0x001fea0003800000 */
.L_x_1886:
[----:B------:R-:W-:Y:S05]  /*2b720*/  BSYNC B0 ;  /* 0x0000000000007941 */ /* 0x000fea0003800000 */
.L_x_1689:
[----:B------:R-:W-:-:S03]  /*2b730*/  UMOV UR4, 0xffffffff ;  /* 0xffffffff00047882 */ /* 0x000fc60000000000 */
[----:B------:R-:W-:Y:S05]  /*2b740*/  BRA.DIV UR4, `(.L_x_1691) ;  /* 0x0000004e04107947 */ /* 0x000fea000b800000 */
[----:B------:R-:W1:Y:S02]  /*2b750*/  S2R R2, SR_TID.X ;  /* 0x0000000000027919 */ /* 0x000e640000002100 */
[----:B-1----:R-:W-:-:S04]  /*2b760*/  SHF.R.U32.HI R2, RZ, 0x5, R2 ;  /* 0x00000005ff027819 */ /* 0x002fc80000011602 */
[----:B------:R-:W-:-:S05]  /*2b770*/  LOP3.LUT R2, R2, 0x3, RZ, 0xc0, !PT ;  /* 0x0000000302027812 */ /* 0x000fca00078ec0ff */
[----:B------:R1:W2:Y:S02]  /*2b780*/  SHFL.IDX PT, R14, R2, RZ, 0x1f ;  /* 0x00001fff020e7589 */ /* 0x0002a400000e0000 */
.L_x_1889:
[----:B--2---:R-:W-:-:S13]  /*2b790*/  ISETP.NE.AND P0, PT, R14, RZ, PT ;  /* 0x000000ff0e00720c */ /* 0x004fda0003f05270 */
[----:B------:R-:W-:Y:S05]  /*2b7a0*/  @P0 BRA `(.L_x_1316) ;  /* 0x0000000000b00947 */ /* 0x000fea0003800000 */
[----:B------:R-:W-:-:S03]  /*2b7b0*/  UMOV UR4, 0xffffffff ;  /* 0xffffffff00047882 */ /* 0x000fc60000000000 */
[----:B------:R-:W-:Y:S05]  /*2b7c0*/  BRA.DIV UR4, `(.L_x_1692) ;  /* 0x0000004e04247947 */ /* 0x000fea000b800000 */
[----:B------:R-:W-:-:S13]  /*2b7d0*/  ELECT P6, URZ, PT ;  /* 0x00000000003f782f */ /* 0x000fda00038c0000 */
.L_x_1892:
[----:B------:R-:W-:Y:S05]  /*2b7e0*/  @!P6 BRA `(.L_x_1316) ;  /* 0x0000000000a0e947 */ /* 0x000fea0003800000 */
[----:B------:R-:W-:-:S06]  /*2b7f0*/  ULOP3.LUT UR4, UR36, 0x2, URZ, 0xfc, !UPT ;  /* 0x0000000224047892 */ /* 0x000fcc000f8efc3f */
[----:B-1----:R-:W-:-:S05]  /*2b800*/  IMAD.U32 R2, RZ, RZ, UR4 ;  /* 0x00000004ff027e24 */ /* 0x002fca000f8e00ff */
[----:B------:R-:W-:-:S13]  /*2b810*/  ISETP.NE.AND P0, PT, R2, 0x3, PT ;  /* 0x000000030200780c */ /* 0x000fda0003f05270 */
[----:B------:R-:W-:Y:S05]  /*2b820*/  @!P0 BRA `(.L_x_1693) ;  /* 0x0000000000048947 */ /* 0x000fea0003800000 */
[----:B------:R-:W-:Y:S01]  /*2b830*/  BPT.TRAP 0x1 ;  /* 0x000000040000795c */ /* 0x000fe20000300000 */
.L_x_1693:
[----:B0-----:R-:W2:Y:S04]  /*2b840*/  LDL R3, [R1+0x10] ;  /* 0x0000100001037983 */ /* 0x001ea80000100800 */
[----:B------:R-:W3:Y:S01]  /*2b850*/  LDL.LU R7, [R1+0x18] ;  /* 0x0000180001077983 */ /* 0x000ee20000300800 */
[----:B------:R-:W-:-:S04]  /*2b860*/  VIADD R2, R0, 0x22840 ;  /* 0x0002284000027836 */ /* 0x000fc80000000000 */
[C---:B--2---:R-:W-:Y:S02]  /*2b870*/  IMAD R6, R3.reuse, 0x8, R2 ;  /* 0x0000000803067824 */ /* 0x044fe400078e0202 */
[----:B------:R-:W-:Y:S01]  /*2b880*/  VIADD R3, R3, 0x1 ;  /* 0x0000000103037836 */ /* 0x000fe20000000000 */
[----:B---3--:R-:W-:-:S04]  /*2b890*/  SHF.L.U32 R5, R7, 0x1f, RZ ;  /* 0x0000001f07057819 */ /* 0x008fc800000006ff */
[C---:B------:R-:W-:Y:S01]  /*2b8a0*/  ISETP.NE.AND P2, PT, R3.reuse, 0x2, PT ;  /* 0x000000020300780c */ /* 0x040fe20003f45270 */
[----:B------:R-:W0:Y:S03]  /*2b8b0*/  SYNCS.PHASECHK.TRANS64.TRYWAIT P1, [R6+URZ], R5 ;  /* 0x00000005060075a7 */ /* 0x000e26000802017f */
[----:B------:R-:W-:Y:S02]  /*2b8c0*/  SEL R4, RZ, 0x1, P2 ;  /* 0x00000001ff047807 */ /* 0x000fe40001000000 */
[----:B------:R-:W-:Y:S02]  /*2b8d0*/  SEL R3, R3, RZ, P2 ;  /* 0x000000ff03037207 */ /* 0x000fe40001000000 */
[----:B------:R-:W-:-:S03]  /*2b8e0*/  LOP3.LUT R4, R7, R4, RZ, 0x3c, !PT ;  /* 0x0000000407047212 */ /* 0x000fc600078e3cff */
[----:B------:R-:W-:Y:S01]  /*2b8f0*/  IMAD R7, R3, 0x8, R2 ;  /* 0x0000000803077824 */ /* 0x000fe200078e0202 */
[----:B------:R-:W-:Y:S01]  /*2b900*/  SHF.L.U32 R2, R4, 0x1f, RZ ;  /* 0x0000001f04027819 */ /* 0x000fe200000006ff */
[----:B0-----:R-:W-:Y:S06]  /*2b910*/  @!P1 BRA `(.L_x_1694) ;  /* 0x0000004800f09947 */ /* 0x001fec0003800000 */
.L_x_1893:
[----:B------:R-:W1:Y:S02]  /*2b920*/  SYNCS.PHASECHK.TRANS64.TRYWAIT P1, [R7+URZ], R2 ;  /* 0x00000002070075a7 */ /* 0x000e64000802017f */
[----:B-1----:R-:W-:Y:S05]  /*2b930*/  @!P1 BRA `(.L_x_1695) ;  /* 0x0000004800fc9947 */ /* 0x002fea0003800000 */
.L_x_1894:
[----:B------:R-:W-:Y:S05]  /*2b940*/  @!P0 BRA `(.L_x_1696) ;  /* 0x0000000000048947 */ /* 0x000fea0003800000 */
[----:B------:R-:W-:Y:S01]  /*2b950*/  BPT.TRAP 0x1 ;  /* 0x000000040000795c */ /* 0x000fe20000300000 */
.L_x_1696:
[----:B------:R-:W2:Y:S02]  /*2b960*/  LDL.LU R4, [R1+0x10] ;  /* 0x0000100001047983 */ /* 0x000ea40000300800 */
[----:B--2---:R-:W-:-:S04]  /*2b970*/  IMAD R4, R4, 0x8, R0 ;  /* 0x0000000804047824 */ /* 0x004fc800078e0200 */
[----:B------:R-:W2:Y:S02]  /*2b980*/  SYNCS.PHASECHK.TRANS64.TRYWAIT P1, [R4+URZ+0x22860], R5 ;  /* 0x02286005040075a7 */ /* 0x000ea4000802017f */
[----:B--2---:R-:W-:Y:S05]  /*2b990*/  @!P1 BRA `(.L_x_1697) ;  /* 0x0000004800f89947 */ /* 0x004fea0003800000 */
.L_x_1895:
[----:B------:R-:W-:Y:S05]  /*2b9a0*/  @!P0 BRA `(.L_x_1698) ;  /* 0x0000000000048947 */ /* 0x000fea0003800000 */
[----:B------:R-:W-:Y:S01]  /*2b9b0*/  BPT.TRAP 0x1 ;  /* 0x000000040000795c */ /* 0x000fe20000300000 */
.L_x_1698:
[----:B------:R-:W-:-:S04]  /*2b9c0*/  IMAD R3, R3, 0x8, R0 ;  /* 0x0000000803037824 */ /* 0x000fc800078e0200 */
[----:B------:R-:W3:Y:S02]  /*2b9d0*/  SYNCS.PHASECHK.TRANS64.TRYWAIT P1, [R3+URZ+0x22860], R2 ;  /* 0x02286002030075a7 */ /* 0x000ee4000802017f */
[----:B---3--:R-:W-:Y:S05]  /*2b9e0*/  @!P1 BRA `(.L_x_1699) ;  /* 0x0000004800f89947 */ /* 0x008fea0003800000 */
.L_x_1896:
[----:B------:R-:W-:Y:S05]  /*2b9f0*/  @!P0 BRA `(.L_x_1700) ;  /* 0x0000000000048947 */ /* 0x000fea0003800000 */
[----:B------:R-:W-:Y:S01]  /*2ba00*/  BPT.TRAP 0x1 ;  /* 0x000000040000795c */ /* 0x000fe20000300000 */
.L_x_1700:
[----:B------:R-:W4:Y:S02]  /*2ba10*/  SYNCS.PHASECHK.TRANS64.TRYWAIT P0, [R4+URZ+0x22880], R5 ;  /* 0x02288005040075a7 */ /* 0x000f24000800017f */
[----:B----4-:R-:W-:Y:S05]  /*2ba20*/  @!P0 BRA `(.L_x_1701) ;  /* 0x0000004800fc8947 */ /* 0x010fea0003800000 */
.L_x_1702:
[----:B------:R0:W0:Y:S02]  /*2ba30*/  SYNCS.PHASECHK.TRANS64.TRYWAIT P0, [R3+URZ+0x22880], R2 ;  /* 0x02288002030075a7 */ /* 0x000024000800017f */
[----:B0-----:R-:W-:Y:S05]  /*2ba40*/  @!P0 NANOSLEEP.SYNCS 0x989680 ;  /* 0x009896800000895d */ /* 0x001fea0003900000 */
[----:B------:R-:W0:Y:S02]  /*2ba50*/  @!P0 SYNCS.PHASECHK.TRANS64 P0, [R3+URZ+0x22880], R2 ;  /* 0x02288002030085a7 */ /* 0x000e24000800007f */
[----:B0-----:R-:W-:Y:S05]  /*2ba60*/  @!P0 BRA `(.L_x_1702) ;  /* 0xfffffffc00f08947 */ /* 0x001fea000383ffff */
.L_x_1316:
[----:B------:R-:W-:Y:S05]  /*2ba70*/  BSYNC B8 ;  /* 0x0000000000087941 */ /* 0x000fea0003800000 */
.L_x_1313:
[----:B------:R-:W-:Y:S05]  /*2ba80*/  EXIT ;  /* 0x000000000000794d */ /* 0x000fea0003800000 */
.L_x_1342:
[----:B0-----:R0:W1:Y:S02]  /*2ba90*/  SYNCS.PHASECHK.TRANS64.TRYWAIT P3, [R108+URZ+0x22890], R110 ;  /* 0x0228906e6c0075a7 */ /* 0x001064000806017f */
[----:B-1----:R-:W-:Y:S05]  /*2baa0*/  @!P3 NANOSLEEP.SYNCS 0x989680 ;  /* 0x009896800000b95d */ /* 0x002fea0003900000 */
[----:B------:R-:W1:Y:S02]  /*2bab0*/  @!P3 SYNCS.PHASECHK.TRANS64 P3, [R108+URZ+0x22890], R110 ;  /* 0x0228906e6c00b5a7 */ /* 0x000e64000806007f */
[----:B-1----:R-:W-:Y:S05]  /*2bac0*/  @!P3 BRA `(.L_x_1342) ;  /* 0xfffffffc00f0b947 */ /* 0x002fea000383ffff */
[----:B------:R-:W-:Y:S05]  /*2bad0*/  BRA `(.L_x_1703) ;  /* 0xfffffd7800b07947 */ /* 0x000fea000383ffff */
.L_x_1370:
[----:B-1----:R1:W2:Y:S02]  /*2bae0*/  SYNCS.PHASECHK.TRANS64.TRYWAIT P3, [R108+URZ+0x22890], R110 ;  /* 0x0228906e6c0075a7 */ /* 0x0022a4000806017f */
[----:B--2---:R-:W-:Y:S05]  /*2baf0*/  @!P3 NANOSLEEP.SYNCS 0x989680 ;  /* 0x009896800000b95d */ /* 0x004fea0003900000 */
[----:B------:R-:W2:Y:S02]  /*2bb00*/  @!P3 SYNCS.PHASECHK.TRANS64 P3, [R108+URZ+0x22890], R110 ;  /* 0x0228906e6c00b5a7 */ /* 0x000ea4000806007f */
[----:B--2---:R-:W-:Y:S05]  /*2bb10*/  @!P3 BRA `(.L_x_1370) ;  /* 0xfffffffc00f0b947 */ /* 0x004fea000383ffff */
[----:B------:R-:W-:Y:S05]  /*2bb20*/  BRA `(.L_x_1704) ;  /* 0xfffffda800387947 */ /* 0x000fea000383ffff */
.L_x_1383:
[----:B0-----:R0:W1:Y:S02]  /*2bb30*/  SYNCS.PHASECHK.TRANS64.TRYWAIT P2, [R108+URZ+0x22890], R110 ;  /* 0x0228906e6c0075a7 */ /* 0x001064000804017f */
[----:B-1----:R-:W-:Y:S05]  /*2bb40*/  @!P2 NANOSLEEP.SYNCS 0x989680 ;  /* 0x009896800000a95d */ /* 0x002fea0003900000 */
[----:B------:R-:W1:Y:S02]  /*2bb50*/  @!P2 SYNCS.PHASECHK.TRANS64 P2, [R108+URZ+0x22890], R110 ;  /* 0x0228906e6c00a5a7 */ /* 0x000e64000804007f */
[----:B-1----:R-:W-:Y:S05]  /*2bb60*/  @!P2 BRA `(.L_x_1383) ;  /* 0xfffffffc00f0a947 */ /* 0x002fea000383ffff */
[----:B------:R-:W-:Y:S05]  /*2bb70*/  BRA `(.L_x_1705) ;  /* 0xfffffdd400fc7947 */ /* 0x000fea000383ffff */
.L_x_1387:
[----:B--2---:R2:W3:Y:S02]  /*2bb80*/  SYNCS.PHASECHK.TRANS64.TRYWAIT P1, [R108+URZ+0x228b0], R110 ;  /* 0x0228b06e6c0075a7 */ /* 0x0044e4000802017f */
[----:B---3--:R-:W-:Y:S05]  /*2bb90*/  @!P1 NANOSLEEP.SYNCS 0x989680 ;  /* 0x009896800000995d */ /* 0x008fea0003900000 */
[----:B------:R-:W3:Y:S02]  /*2bba0*/  @!P1 SYNCS.PHASECHK.TRANS64 P1, [R108+URZ+0x228b0], R110 ;  /* 0x0228b06e6c0095a7 */ /* 0x000ee4000802007f */
[----:B---3--:R-:W-:Y:S05]  /*2bbb0*/  @!P1 BRA `(.L_x_1387) ;  /* 0xfffffffc00f09947 */ /* 0x008fea000383ffff */
[----:B------:R-:W-:Y:S05]  /*2bbc0*/  BRA `(.L_x_1706) ;  /* 0xfffffdd800947947 */ /* 0x000fea000383ffff */
.L_x_1403:
[----:B------:R-:W1:Y:S01]  /*2bbd0*/  S2R R2, SR_TID.X ;  /* 0x0000000000027919 */ /* 0x000e620000002100 */
[----:B------:R-:W-:Y:S01]  /*2bbe0*/  BSSY B0, `(.L_x_1707) ;  /* 0x000000c000007945 */ /* 0x000fe20003800000 */
[----:B------:R-:W-:Y:S02]  /*2bbf0*/  IMAD.MOV.U32 R12, RZ, RZ, RZ ;  /* 0x000000ffff0c7224 */ /* 0x000fe400078e00ff */
[----:B------:R-:W-:Y:S02]  /*2bc00*/  IMAD.MOV.U32 R11, RZ, RZ, 0x1f ;  /* 0x0000001fff0b7424 */ /* 0x000fe400078e00ff */
[----:B------:R-:W-:Y:S02]  /*2bc10*/  IMAD.MOV.U32 R15, RZ, RZ, -0x1 ;  /* 0xffffffffff0f7424 */ /* 0x000fe400078e00ff */
[----:B-1----:R-:W-:-:S05]  /*2bc20*/  VIADD R3, R2, 0xffffff80 ;  /* 0xffffff8002037836 */ /* 0x002fca0000000000 */
[----:B------:R-:W-:-:S04]  /*2bc30*/  SHF.R.S32.HI R2, RZ, 0x1f, R3 ;  /* 0x0000001fff027819 */ /* 0x000fc80000011403 */
[----:B------:R-:W-:-:S04]  /*2bc40*/  LEA.HI R2, R2, R3, RZ, 0x7 ;  /* 0x0000000302027211 */ /* 0x000fc800078f38ff */
[----:B------:R-:W-:-:S05]  /*2bc50*/  SHF.R.S32.HI R2, RZ, 0x7, R2 ;  /* 0x00000007ff027819 */ /* 0x000fca0000011402 */
[----:B------:R-:W-:-:S07]  /*2bc60*/  IMAD.MOV.U32 R13, RZ, RZ, R2 ;  /* 0x000000ffff0d7224 */ /* 0x000fce00078e0002 */
[----:B0----5:R-:W-:Y:S05]  /*2bc70*/  WARPSYNC.COLLECTIVE R15, `(.L_x_1708) ;  /* 0x000000000f087348 */ /* 0x021fea0003c00000 */
[----:B------:R1:W2:Y:S02]  /*2bc80*/  SHFL.IDX P6, R14, R13, R12, R11 ;  /* 0x0000000c0d0e7389 */ /* 0x0002a400000c000b */
[----:B012--5:R-:W-:Y:S01]  /*2bc90*/  ENDCOLLECTIVE ;  /* 0x000000000000791b */ /* 0x027fe20003800000 */
.L_x_1708:
[----:B------:R-:W-:Y:S05]  /*2bca0*/  BSYNC B0 ;  /* 0x0000000000007941 */ /* 0x000fea0003800000 */
.L_x_1707:
[----:B------:R-:W-:Y:S01]  /*2bcb0*/  IMAD.MOV.U32 R179, RZ, RZ, R14 ;  /* 0x000000ffffb37224 */ /* 0x000fe200078e000e */
[----:B------:R-:W-:Y:S06]  /*2bcc0*/  BRA `(.L_x_1709) ;  /* 0xfffffde800007947 */ /* 0x000fec000383ffff */
.L_x_1413:
[----:B------:R-:W-:Y:S01]  /*2bcd0*/  BSSY B1, `(.L_x_1710) ;  /* 0x0000007000017945 */ /* 0x000fe20003800000 */
[----:B------:R-:W-:Y:S02]  /*2bce0*/  IMAD.MOV.U32 R12, RZ, RZ, RZ ;  /* 0x000000ffff0c7224 */ /* 0x000fe400078e00ff */
[----:B------:R-:W-:Y:S02]  /*2bcf0*/  IMAD.MOV.U32 R11, RZ, RZ, 0x1e1f ;  /* 0x00001e1fff0b7424 */ /* 0x000fe400078e00ff */
[----:B------:R-:W-:-:S07]  /*2bd00*/  IMAD.MOV.U32 R15, RZ, RZ, -0x1 ;  /* 0xffffffffff0f7424 */ /* 0x000fce00078e00ff */
[----:B0-----:R-:W-:Y:S05]  /*2bd10*/  WARPSYNC.COLLECTIVE R15, `(.L_x_1711) ;  /* 0x000000000f087348 */ /* 0x001fea0003c00000 */
[----:B------:R1:W2:Y:S02]  /*2bd20*/  SHFL.IDX P6, R14, R13, R12, R11 ;  /* 0x0000000c0d0e7389 */ /* 0x0002a400000c000b */
[----:B012---:R-:W-:Y:S01]  /*2bd30*/  ENDCOLLECTIVE ;  /* 0x000000000000791b */ /* 0x007fe20003800000 */
.L_x_1711:
[----:B------:R-:W-:Y:S05]  /*2bd40*/  BSYNC B1 ;  /* 0x0000000000017941 */ /* 0x000fea0003800000 */
.L_x_1710:
[----:B------:R-:W-:Y:S02]  /*2bd50*/  IMAD.MOV.U32 R13, RZ, RZ, R0 ;  /* 0x000000ffff0d7224 */ /* 0x000fe400078e0000 */
[----:B------:R-:W-:Y:S02]  /*2bd60*/  IMAD.MOV.U32 R12, RZ, RZ, RZ ;  /* 0x000000ffff0c7224 */ /* 0x000fe400078e00ff */
[----:B------:R-:W-:Y:S02]  /*2bd70*/  IMAD.MOV.U32 R11, RZ, RZ, 0x1e1f ;  /* 0x00001e1fff0b7424 */ /* 0x000fe400078e00ff */
[----:B------:R-:W-:Y:S02]  /*2bd80*/  IMAD.MOV.U32 R15, RZ, RZ, -0x1 ;  /* 0xffffffffff0f7424 */ /* 0x000fe400078e00ff */
[----:B------:R-:W-:-:S07]  /*2bd90*/  IMAD.MOV.U32 R3, RZ, RZ, R14 ;  /* 0x000000ffff037224 */ /* 0x000fce00078e000e */
[----:B------:R-:W-:Y:S05]  /*2bda0*/  WARPSYNC.COLLECTIVE R15, `(.L_x_1712) ;  /* 0x000000000f087348 */ /* 0x000fea0003c00000 */
[----:B------:R0:W1:Y:S02]  /*2bdb0*/  SHFL.IDX P6, R14, R13, R12, R11 ;  /* 0x0000000c0d0e7389 */ /* 0x00006400000c000b */
[----:B01----:R-:W-:Y:S01]  /*2bdc0*/  ENDCOLLECTIVE ;  /* 0x000000000000791b */ /* 0x003fe20003800000 */
.L_x_1712:
[----:B------:R-:W-:Y:S02]  /*2bdd0*/  IMAD.MOV.U32 R13, RZ, RZ, R5 ;  /* 0x000000ffff0d7224 */ /* 0x000fe400078e0005 */
[----:B------:R-:W-:-:S07]  /*2bde0*/  IMAD.MOV.U32 R0, RZ, RZ, R14 ;  /* 0x000000ffff007224 */ /* 0x000fce00078e000e */
[----:B------:R-:W-:Y:S05]  /*2bdf0*/  WARPSYNC.COLLECTIVE R15, `(.L_x_1713) ;  /* 0x000000000f087348 */ /* 0x000fea0003c00000 */
[----:B------:R0:W1:Y:S02]  /*2be00*/  SHFL.IDX P6, R14, R13, R12, R11 ;  /* 0x0000000c0d0e7389 */ /* 0x00006400000c000b */
[----:B01----:R-:W-:Y:S01]  /*2be10*/  ENDCOLLECTIVE ;  /* 0x000000000000791b */ /* 0x003fe20003800000 */
.L_x_1713:
[----:B------:R-:W-:Y:S02]  /*2be20*/  IMAD.MOV.U32 R13, RZ, RZ, R4 ;  /* 0x000000ffff0d7224 */ /* 0x000fe400078e0004 */
[----:B------:R-:W-:-:S07]  /*2be30*/  IMAD.MOV.U32 R5, RZ, RZ, R14 ;  /* 0x000000ffff057224 */ /* 0x000fce00078e000e */
[----:B------:R-:W-:Y:S05]  /*2be40*/  WARPSYNC.COLLECTIVE R15, `(.L_x_1714) ;  /* 0x000000000f087348 */ /* 0x000fea0003c00000 */
[----:B------:R0:W1:Y:S02]  /*2be50*/  SHFL.IDX P6, R14, R13, R12, R11 ;  /* 0x0000000c0d0e7389 */ /* 0x00006400000c000b */
[----:B01----:R-:W-:Y:S01]  /*2be60*/  ENDCOLLECTIVE ;  /* 0x000000000000791b */ /* 0x003fe20003800000 */
.L_x_1714:
[----:B------:R-:W-:Y:S01]  /*2be70*/  IMAD.MOV.U32 R4, RZ, RZ, R14 ;  /* 0x000000ffff047224 */ /* 0x000fe200078e000e */
[----:B------:R-:W-:Y:S06]  /*2be80*/  BRA `(.L_x_1715) ;  /* 0xfffffdec00d87947 */ /* 0x000fec000383ffff */
.L_x_1417:
[----:B-1----:R1:W2:Y:S02]  /*2be90*/  SYNCS.PHASECHK.TRANS64.TRYWAIT P0, [R16+URZ+0x22800], R3 ;  /* 0x02280003100075a7 */ /* 0x0022a4000800017f */
[----:B--2---:R-:W-:Y:S05]  /*2bea0*/  @!P0 NANOSLEEP.SYNCS 0x989680 ;  /* 0x009896800000895d */ /* 0x004fea0003900000 */
[----:B------:R-:W2:Y:S02]  /*2beb0*/  @!P0 SYNCS.PHASECHK.TRANS64 P0, [R16+URZ+0x22800], R3 ;  /* 0x02280003100085a7 */ /* 0x000ea4000800007f */
[----:B--2---:R-:W-:Y:S05]  /*2bec0*/  @!P0 BRA `(.L_x_1417) ;  /* 0xfffffffc00f08947 */ /* 0x004fea000383ffff */
[----:B------:R-:W-:Y:S05]  /*2bed0*/  BRA `(.L_x_1716) ;  /* 0xfffffdf4001c7947 */ /* 0x000fea000383ffff */
.L_x_1429:
[----:B------:R-:W-:Y:S01]  /*2bee0*/  BSSY B1, `(.L_x_1717) ;  /* 0x0000007000017945 */ /* 0x000fe20003800000 */
[----:B------:R-:W-:Y:S02]  /*2bef0*/  IMAD.MOV.U32 R12, RZ, RZ, RZ ;  /* 0x000000ffff0c7224 */ /* 0x000fe400078e00ff */
[----:B------:R-:W-:Y:S02]  /*2bf00*/  IMAD.MOV.U32 R11, RZ, RZ, 0x1e1f ;  /* 0x00001e1fff0b7424 */ /* 0x000fe400078e00ff */
[----:B------:R-:W-:-:S07]  /*2bf10*/  IMAD.MOV.U32 R15, RZ, RZ, -0x1 ;  /* 0xffffffffff0f7424 */ /* 0x000fce00078e00ff */
[----:B0-----:R-:W-:Y:S05]  /*2bf20*/  WARPSYNC.COLLECTIVE R15, `(.L_x_1718) ;  /* 0x000000000f087348 */ /* 0x001fea0003c00000 */
[----:B------:R1:W2:Y:S02]  /*2bf30*/  SHFL.IDX P6, R14, R13, R12, R11 ;  /* 0x0000000c0d0e7389 */ /* 0x0002a400000c000b */
[----:B012---:R-:W-:Y:S01]  /*2bf40*/  ENDCOLLECTIVE ;  /* 0x000000000000791b */ /* 0x007fe20003800000 */
.L_x_1718:
[----:B------:R-:W-:Y:S05]  /*2bf50*/  BSYNC B1 ;  /* 0x0000000000017941 */ /* 0x000fea0003800000 */
.L_x_1717:
        /* <DEDUP_REMOVED lines=8> */
.L_x_1719:
[----:B------:R-:W-:Y:S02]  /*2bfe0*/  IMAD.MOV.U32 R13, RZ, RZ, R20 ;  /* 0x000000ffff0d7224 */ /* 0x000fe400078e0014 */
[----:B------:R-:W-:-:S07]  /*2bff0*/  IMAD.MOV.U32 R3, RZ, RZ, R14 ;  /* 0x000000ffff037224 */ /* 0x000fce00078e000e */
[----:B------:R-:W-:Y:S05]  /*2c000*/  WARPSYNC.COLLECTIVE R15, `(.L_x_1720) ;  /* 0x000000000f087348 */ /* 0x000fea0003c00000 */
[----:B------:R0:W1:Y:S02]  /*2c010*/  SHFL.IDX P6, R14, R13, R12, R11 ;  /* 0x0000000c0d0e7389 */ /* 0x00006400000c000b */
[----:B01----:R-:W-:Y:S01]  /*2c020*/  ENDCOLLECTIVE ;  /* 0x000000000000791b */ /* 0x003fe20003800000 */
.L_x_1720:
[----:B------:R-:W-:Y:S02]  /*2c030*/  IMAD.MOV.U32 R13, RZ, RZ, R21 ;  /* 0x000000ffff0d7224 */ /* 0x000fe400078e0015 */
[----:B------:R-:W-:-:S07]  /*2c040*/  IMAD.MOV.U32 R20, RZ, RZ, R14 ;  /* 0x000000ffff147224 */ /* 0x000fce00078e000e */
[----:B------:R-:W-:Y:S05]  /*2c050*/  WARPSYNC.COLLECTIVE R15, `(.L_x_1721) ;  /* 0x000000000f087348 */ /* 0x000fea0003c00000 */
[----:B------:R0:W1:Y:S02]  /*2c060*/  SHFL.IDX P6, R14, R13, R12, R11 ;  /* 0x0000000c0d0e7389 */ /* 0x00006400000c000b */
[----:B01----:R-:W-:Y:S01]  /*2c070*/  ENDCOLLECTIVE ;  /* 0x000000000000791b */ /* 0x003fe20003800000 */
.L_x_1721:
[----:B------:R-:W-:Y:S01]  /*2c080*/  IMAD.MOV.U32 R21, RZ, RZ, R14 ;  /* 0x000000ffff157224 */ /* 0x000fe200078e000e */
[----:B------:R-:W-:Y:S06]  /*2c090*/  BRA `(.L_x_1722) ;  /* 0xfffffe2000d87947 */ /* 0x000fec000383ffff */
.L_x_1433:
[----:B--2---:R2:W3:Y:S02]  /*2c0a0*/  SYNCS.PHASECHK.TRANS64.TRYWAIT P0, [R16+URZ+0x22800], R3 ;  /* 0x02280003100075a7 */ /* 0x0044e4000800017f */
[----:B---3--:R-:W-:Y:S05]  /*2c0b0*/  @!P0 NANOSLEEP.SYNCS 0x989680 ;  /* 0x009896800000895d */ /* 0x008fea0003900000 */
[----:B------:R-:W3:Y:S02]  /*2c0c0*/  @!P0 SYNCS.PHASECHK.TRANS64 P0, [R16+URZ+0x22800], R3 ;  /* 0x02280003100085a7 */ /* 0x000ee4000800007f */
[----:B---3--:R-:W-:Y:S05]  /*2c0d0*/  @!P0 BRA `(.L_x_1433) ;  /* 0xfffffffc00f08947 */ /* 0x008fea000383ffff */
[----:B------:R-:W-:Y:S05]  /*2c0e0*/  BRA `(.L_x_1723) ;  /* 0xfffffe2400d47947 */ /* 0x000fea000383ffff */
.L_x_1441:
[----:B-1----:R1:W2:Y:S02]  /*2c0f0*/  SYNCS.PHASECHK.TRANS64.TRYWAIT P2, [R90+URZ+0x22830], R3 ;  /* 0x022830035a0075a7 */ /* 0x0022a4000804017f */
[----:B--2---:R-:W-:Y:S05]  /*2c100*/  @!P2 NANOSLEEP.SYNCS 0x989680 ;  /* 0x009896800000a95d */ /* 0x004fea0003900000 */
[----:B------:R-:W2:Y:S02]  /*2c110*/  @!P2 SYNCS.PHASECHK.TRANS64 P2, [R90+URZ+0x22830], R3 ;  /* 0x022830035a00a5a7 */ /* 0x000ea4000804007f */
[----:B--2---:R-:W-:Y:S05]  /*2c120*/  @!P2 BRA `(.L_x_1441) ;  /* 0xfffffffc00f0a947 */ /* 0x004fea000383ffff */
[----:B------:R-:W-:Y:S05]  /*2c130*/  BRA `(.L_x_1440) ;  /* 0xfffffe5800107947 */ /* 0x000fea000383ffff */
.L_x_1459:
[----:B-1----:R1:W2:Y:S02]  /*2c140*/  SYNCS.PHASECHK.TRANS64.TRYWAIT P5, [R7+URZ+0x22830], R6 ;  /* 0x02283006070075a7 */ /* 0x0022a400080a017f */
[----:B--2---:R-:W-:Y:S05]  /*2c150*/  @!P5 NANOSLEEP.SYNCS 0x989680 ;  /* 0x009896800000d95d */ /* 0x004fea0003900000 */
[----:B------:R-:W2:Y:S02]  /*2c160*/  @!P5 SYNCS.PHASECHK.TRANS64 P5, [R7+URZ+0x22830], R6 ;  /* 0x022830060700d5a7 */ /* 0x000ea400080a007f */
[----:B--2---:R-:W-:Y:S05]  /*2c170*/  @!P5 BRA `(.L_x_1459) ;  /* 0xfffffffc00f0d947 */ /* 0x004fea000383ffff */
[----:B------:R-:W-:Y:S05]  /*2c180*/  BRA `(.L_x_1458) ;  /* 0xfffffe9400147947 */ /* 0x000fea000383ffff */
.L_x_1463:
[----:B-1----:R1:W2:Y:S02]  /*2c190*/  SYNCS.PHASECHK.TRANS64.TRYWAIT P4, [R7+URZ+0x22850], R6 ;  /* 0x02285006070075a7 */ /* 0x0022a4000808017f */
[----:B--2---:R-:W-:Y:S05]  /*2c1a0*/  @!P4 NANOSLEEP.SYNCS 0x989680 ;  /* 0x009896800000c95d */ /* 0x004fea0003900000 */
[----:B------:R-:W2:Y:S02]  /*2c1b0*/  @!P4 SYNCS.PHASECHK.TRANS64 P4, [R7+URZ+0x22850], R6 ;  /* 0x022850060700c5a7 */ /* 0x000ea4000808007f */
[----:B--2---:R-:W-:Y:S05]  /*2c1c0*/  @!P4 BRA `(.L_x_1463) ;  /* 0xfffffffc00f0c947 */ /* 0x004fea000383ffff */
[----:B------:R-:W-:Y:S05]  /*2c1d0*/  BRA `(.L_x_1460) ;  /* 0xfffffe9400e47947 */ /* 0x000fea000383ffff */
.L_x_1483:
[----:B-1----:R1:W2:Y:S02]  /*2c1e0*/  SYNCS.PHASECHK.TRANS64.TRYWAIT P3, [R7+URZ+0x22830], R6 ;  /* 0x02283006070075a7 */ /* 0x0022a4000806017f */
[----:B--2---:R-:W-:Y:S05]  /*2c1f0*/  @!P3 NANOSLEEP.SYNCS 0x989680 ;  /* 0x009896800000b95d */ /* 0x004fea0003900000 */
[----:B------:R-:W2:Y:S02]  /*2c200*/  @!P3 SYNCS.PHASECHK.TRANS64 P3, [R7+URZ+0x22830], R6 ;  /* 0x022830060700b5a7 */ /* 0x000ea4000806007f */
[----:B--2---:R-:W-:Y:S05]  /*2c210*/  @!P3 BRA `(.L_x_1483) ;  /* 0xfffffffc00f0b947 */ /* 0x004fea000383ffff */
[----:B------:R-:W-:Y:S05]  /*2c220*/  BRA `(.L_x_1482) ;  /* 0xfffffecc00947947 */ /* 0x000fea000383ffff */
.L_x_1487:
[----:B-1----:R1:W2:Y:S02]  /*2c230*/  SYNCS.PHASECHK.TRANS64.TRYWAIT P2, [R7+URZ+0x22850], R6 ;  /* 0x02285006070075a7 */ /* 0x0022a4000804017f */
[----:B--2---:R-:W-:Y:S05]  /*2c240*/  @!P2 NANOSLEEP.SYNCS 0x989680 ;  /* 0x009896800000a95d */ /* 0x004fea0003900000 */
[----:B------:R-:W2:Y:S02]  /*2c250*/  @!P2 SYNCS.PHASECHK.TRANS64 P2, [R7+URZ+0x22850], R6 ;  /* 0x022850060700a5a7 */ /* 0x000ea4000804007f */
[----:B--2---:R-:W-:Y:S05]  /*2c260*/  @!P2 BRA `(.L_x_1487) ;  /* 0xfffffffc00f0a947 */ /* 0x004fea000383ffff */
[----:B------:R-:W-:Y:S05]  /*2c270*/  BRA `(.L_x_1484) ;  /* 0xfffffed000707947 */ /* 0x000fea000383ffff */
.L_x_1495:
[----:B-1----:R1:W2:Y:S02]  /*2c280*/  SYNCS.PHASECHK.TRANS64.TRYWAIT P3, [R7+URZ+0x22830], R6 ;  /* 0x02283006070075a7 */ /* 0x0022a4000806017f */
[----:B--2---:R-:W-:Y:S05]  /*2c290*/  @!P3 NANOSLEEP.SYNCS 0x989680 ;  /* 0x009896800000b95d */ /* 0x004fea0003900000 */
[----:B------:R-:W2:Y:S02]  /*2c2a0*/  @!P3 SYNCS.PHASECHK.TRANS64 P3, [R7+URZ+0x22830], R6 ;  /* 0x022830060700b5a7 */ /* 0x000ea4000806007f */
[----:B--2---:R-:W-:Y:S05]  /*2c2b0*/  @!P3 BRA `(.L_x_1495) ;  /* 0xfffffffc00f0b947 */ /* 0x004fea000383ffff */
[----:B------:R-:W-:Y:S05]  /*2c2c0*/  BRA `(.L_x_1494) ;  /* 0xfffffef4006c7947 */ /* 0x000fea000383ffff */
.L_x_1499:
[----:B-1----:R1:W2:Y:S02]  /*2c2d0*/  SYNCS.PHASECHK.TRANS64.TRYWAIT P2, [R7+URZ+0x22850], R6 ;  /* 0x02285006070075a7 */ /* 0x0022a4000804017f */
[----:B--2---:R-:W-:Y:S05]  /*2c2e0*/  @!P2 NANOSLEEP.SYNCS 0x989680 ;  /* 0x009896800000a95d */ /* 0x004fea0003900000 */
[----:B------:R-:W2:Y:S02]  /*2c2f0*/  @!P2 SYNCS.PHASECHK.TRANS64 P2, [R7+URZ+0x22850], R6 ;  /* 0x022850060700a5a7 */ /* 0x000ea4000804007f */
[----:B--2---:R-:W-:Y:S05]  /*2c300*/  @!P2 BRA `(.L_x_1499) ;  /* 0xfffffffc00f0a947 */ /* 0x004fea000383ffff */
[----:B------:R-:W-:Y:S05]  /*2c310*/  BRA `(.L_x_1496) ;  /* 0xfffffef800487947 */ /* 0x000fea000383ffff */
.L_x_1513:
[----:B-1----:R1:W2:Y:S02]  /*2c320*/  SYNCS.PHASECHK.TRANS64.TRYWAIT P1, [R13+URZ+0x22850], R2 ;  /* 0x022850020d0075a7 */ /* 0x0022a4000802017f */
[----:B--2---:R-:W-:Y:S05]  /*2c330*/  @!P1 NANOSLEEP.SYNCS 0x989680 ;  /* 0x009896800000995d */ /* 0x004fea0003900000 */
[----:B------:R-:W2:Y:S02]  /*2c340*/  @!P1 SYNCS.PHASECHK.TRANS64 P1, [R13+URZ+0x22850], R2 ;  /* 0x022850020d0095a7 */ /* 0x000ea4000802007f */
[----:B--2---:R-:W-:Y:S05]  /*2c350*/  @!P1 BRA `(.L_x_1513) ;  /* 0xfffffffc00f09947 */ /* 0x004fea000383ffff */
[----:B------:R-:W-:Y:S05]  /*2c360*/  BRA `(.L_x_1512) ;  /* 0xffffff2c00347947 */ /* 0x000fea000383ffff */
.L_x_1517:
[----:B------:R-:W-:Y:S01]  /*2c370*/  SEL R142, R12, R113, P0 ;  /* 0x000000710c8e7207 */ /* 0x000fe20000000000 */
[----:B------:R-:W-:Y:S01]  /*2c380*/  IMAD.MOV.U32 R11, RZ, RZ, 0x1c1f ;  /* 0x00001c1fff0b7424 */ /* 0x000fe200078e00ff */
[----:B------:R-:W-:Y:S01]  /*2c390*/  SEL R122, R113, R12, P0 ;  /* 0x0000000c717a7207 */ /* 0x000fe20000000000 */
[----:B-----5:R-:W-:Y:S01]  /*2c3a0*/  IMAD.MOV.U32 R12, RZ, RZ, R7 ;  /* 0x000000ffff0c7224 */ /* 0x020fe200078e0007 */
[----:B------:R-:W-:Y:S01]  /*2c3b0*/  LOP3.LUT R5, R7, 0x2, RZ, 0x3c, !PT ;  /* 0x0000000207057812 */ /* 0x000fe200078e3cff */
[----:B------:R-:W-:Y:S01]  /*2c3c0*/  IMAD.MOV.U32 R15, RZ, RZ, -0x1 ;  /* 0xffffffffff0f7424 */ /* 0x000fe200078e00ff */
[----:B------:R-:W-:Y:S02]  /*2c3d0*/  SEL R92, R76, R97, P0 ;  /* 0x000000614c5c7207 */ /* 0x000fe40000000000 */
[----:B------:R-:W-:-:S07]  /*2c3e0*/  SEL R76, R97, R76, P0 ;  /* 0x0000004c614c7207 */ /* 0x000fce0000000000 */
[----:B--23--:R-:W-:Y:S05]  /*2c3f0*/  WARPSYNC.COLLECTIVE R15, `(.L_x_1724) ;  /* 0x000000000f087348 */ /* 0x00cfea0003c00000 */
[----:B------:R0:W1:Y:S02]  /*2c400*/  SHFL.IDX P6, R14, R13, R12, R11 ;  /* 0x0000000c0d0e7389 */ /* 0x00006400000c000b */
[----:B0123--:R-:W-:Y:S01]  /*2c410*/  ENDCOLLECTIVE ;  /* 0x000000000000791b */ /* 0x00ffe20003800000 */
.L_x_1724:
        /* <DEDUP_REMOVED lines=18> */
.L_x_1725:
        /* <DEDUP_REMOVED lines=8> */
[----:B------:R-:W-:Y:S01]  /*2c5c0*/  SEL R134, R43, R112, P0 ;  /* 0x000000702b867207 */ /* 0x000fe20000000000 */
[----:B------:R-:W-:Y:S01]  /*2c5d0*/  IMAD.MOV.U32 R12, RZ, RZ, R5 ;  /* 0x000000ffff0c7224 */ /* 0x000fe200078e0005 */
        /* <DEDUP_REMOVED lines=9> */
.L_x_1726:
        /* <DEDUP_REMOVED lines=18> */
.L_x_1727:
        /* <DEDUP_REMOVED lines=19> */
.L_x_1728:
        /* <DEDUP_REMOVED lines=9> */
[----:B------:R-:W-:-:S07]  /*2c950*/  IMAD.MOV.U32 R91, RZ, RZ, R14 ;  /* 0x000000ffff5b7224 */ /* 0x000fce00078e000e */
[----:B------:R-:W-:Y:S05]  /*2c960*/  WARPSYNC.COLLECTIVE R15, `(.L_x_1729) ;  /* 0x000000000f087348 */ /* 0x000fea0003c00000 */
[----:B------:R0:W1:Y:S02]  /*2c970*/  SHFL.IDX P6, R14, R13, R12, R11 ;  /* 0x0000000c0d0e7389 */ /* 0x00006400000c000b */
[----:B01----:R-:W-:Y:S01]  /*2c980*/  ENDCOLLECTIVE ;  /* 0x000000000000791b */ /* 0x003fe20003800000 */
.L_x_1729:
[----:B------:R-:W-:Y:S02]  /*2c990*/  IMAD.MOV.U32 R13, RZ, RZ, R2 ;  /* 0x000000ffff0d7224 */ /* 0x000fe400078e0002 */
[----:B------:R-:W-:Y:S02]  /*2c9a0*/  IMAD.MOV.U32 R12, RZ, RZ, R5 ;  /* 0x000000ffff0c7224 */ /* 0x000fe400078e0005 */
[----:B------:R-:W-:-:S07]  /*2c9b0*/  IMAD.MOV.U32 R92, RZ, RZ, R14 ;  /* 0x000000ffff5c7224 */ /* 0x000fce00078e000e */
[----:B------:R-:W-:Y:S05]  /*2c9c0*/  WARPSYNC.COLLECTIVE R15, `(.L_x_1730) ;  /* 0x000000000f087348 */ /* 0x000fea0003c00000 */
[----:B------:R0:W1:Y:S02]  /*2c9d0*/  SHFL.IDX P6, R14, R13, R12, R11 ;  /* 0x0000000c0d0e7389 */ /* 0x00006400000c000b */
[----:B01----:R-:W-:Y:S01]  /*2c9e0*/  ENDCOLLECTIVE ;  /* 0x000000000000791b */ /* 0x003fe20003800000 */
.L_x_1730:
[----:B------:R-:W-:Y:S02]  /*2c9f0*/  IMAD.MOV.U32 R13, RZ, RZ, R76 ;  /* 0x000000ffff0d7224 */ /* 0x000fe400078e004c */
[----:B------:R-:W-:-:S07]  /*2ca00*/  IMAD.MOV.U32 R2, RZ, RZ, R14 ;  /* 0x000000ffff027224 */ /* 0x000fce00078e000e */
[----:B------:R-:W-:Y:S05]  /*2ca10*/  WARPSYNC.COLLECTIVE R15, `(.L_x_1731) ;  /* 0x000000000f087348 */ /* 0x000fea0003c00000 */
[----:B------:R0:W1:Y:S02]  /*2ca20*/  SHFL.IDX P6, R14, R13, R12, R11 ;  /* 0x0000000c0d0e7389 */ /* 0x00006400000c000b */
[----:B01----:R-:W-:Y:S01]  /*2ca30*/  ENDCOLLECTIVE ;  /* 0x000000000000791b */ /* 0x003fe20003800000 */
.L_x_1731:
        /* <DEDUP_REMOVED lines=8> */
.L_x_1732:
[----:B------:R-:W-:Y:S02]  /*2cac0*/  IMAD.MOV.U32 R13, RZ, RZ, R140 ;  /* 0x000000ffff0d7224 */ /* 0x000fe400078e008c */
[----:B------:R-:W-:-:S07]  /*2cad0*/  IMAD.MOV.U32 R0, RZ, RZ, R14 ;  /* 0x000000ffff007224 */ /* 0x000fce00078e000e */
[----:B------:R-:W-:Y:S05]  /*2cae0*/  WARPSYNC.COLLECTIVE R15, `(.L_x_1733) ;  /* 0x000000000f087348 */ /* 0x000fea0003c00000 */
[----:B------:R0:W1:Y:S02]  /*2caf0*/  SHFL.IDX P6, R14, R13, R12, R11 ;  /* 0x0000000c0d0e7389 */ /* 0x00006400000c000b */
[----:B01----:R-:W-:Y:S01]  /*2cb00*/  ENDCOLLECTIVE ;  /* 0x000000000000791b */ /* 0x003fe20003800000 */
.L_x_1733:
[----:B------:R-:W-:Y:S01]  /*2cb10*/  IMAD.MOV.U32 R13, RZ, RZ, R94 ;  /* 0x000000ffff0d7224 */ /* 0x000fe200078e005e */
[----:B------:R-:W-:Y:S01]  /*2cb20*/  SEL R94, R92, R49, P0 ;  /* 0x000000315c5e7207 */ /* 0x000fe20000000000 */
[----:B------:R-:W-:Y:S01]  /*2cb30*/  IMAD.MOV.U32 R12, RZ, RZ, R5 ;  /* 0x000000ffff0c7224 */ /* 0x000fe200078e0005 */
[----:B------:R-:W-:Y:S01]  /*2cb40*/  SEL R92, R49, R92, P0 ;  /* 0x0000005c315c7207 */ /* 0x000fe20000000000 */
[----:B------:R-:W-:-:S07]  /*2cb50*/  IMAD.MOV.U32 R3, RZ, RZ, R14 ;  /* 0x000000ffff037224 */ /* 0x000fce00078e000e */
[----:B------:R-:W-:Y:S05]  /*2cb60*/  WARPSYNC.COLLECTIVE R15, `(.L_x_1734) ;  /* 0x000000000f087348 */ /* 0x000fea0003c00000 */
[----:B------:R0:W1:Y:S02]  /*2cb70*/  SHFL.IDX P6, R14, R13, R12, R11 ;  /* 0x0000000c0d0e7389 */ /* 0x00006400000c000b */
[----:B01----:R-:W-:Y:S01]  /*2cb80*/  ENDCOLLECTIVE ;  /* 0x000000000000791b */ /* 0x003fe20003800000 */
.L_x_1734:
[----:B------:R-:W-:Y:S01]  /*2cb90*/  MOV R13, R20 ;  /* 0x00000014000d7202 */ /* 0x000fe20000000f00 */
[----:B------:R-:W-:-:S07]  /*2cba0*/  IMAD.MOV.U32 R33, RZ, RZ, R14 ;  /* 0x000000ffff217224 */ /* 0x000fce00078e000e */
[----:B------:R-:W-:Y:S05]  /*2cbb0*/  WARPSYNC.COLLECTIVE R15, `(.L_x_1735) ;  /* 0x000000000f087348 */ /* 0x000fea0003c00000 */
[----:B------:R0:W1:Y:S02]  /*2cbc0*/  SHFL.IDX P6, R14, R13, R12, R11 ;  /* 0x0000000c0d0e7389 */ /* 0x00006400000c000b */
[----:B01----:R-:W-:Y:S01]  /*2cbd0*/  ENDCOLLECTIVE ;  /* 0x000000000000791b */ /* 0x003fe20003800000 */
.L_x_1735:
        /* <DEDUP_REMOVED lines=8> */
.L_x_1736:
[----:B------:R-:W-:Y:S02]  /*2cc60*/  SEL R2, R3, R20, P0 ;  /* 0x0000001403027207 */ /* 0x000fe40000000000 */
[----:B------:R-:W-:Y:S01]  /*2cc70*/  SEL R3, R20, R3, P0 ;  /* 0x0000000314037207 */ /* 0x000fe20000000000 */
[----:B------:R-:W-:Y:S02]  /*2cc80*/  IMAD.MOV.U32 R13, RZ, RZ, R142 ;  /* 0x000000ffff0d7224 */ /* 0x000fe400078e008e */
[----:B------:R-:W-:-:S07]  /*2cc90*/  IMAD.MOV.U32 R21, RZ, RZ, R14 ;  /* 0x000000ffff157224 */ /* 0x000fce00078e000e */
[----:B------:R-:W-:Y:S05]  /*2cca0*/  WARPSYNC.COLLECTIVE R15, `(.L_x_1737) ;  /* 0x000000000f087348 */ /* 0x000fea0003c00000 */
[----:B------:R0:W1:Y:S02]  /*2ccb0*/  SHFL.IDX P6, R14, R13, R12, R11 ;  /* 0x0000000c0d0e7389 */ /* 0x00006400000c000b */
[----:B01----:R-:W-:Y:S01]  /*2ccc0*/  ENDCOLLECTIVE ;  /* 0x000000000000791b */ /* 0x003fe20003800000 */
.L_x_1737:
[----:B------:R-:W-:Y:S02]  /*2ccd0*/  IMAD.MOV.U32 R13, RZ, RZ, R38 ;  /* 0x000000ffff0d7224 */ /* 0x000fe400078e0026 */
[----:B------:R-:W-:Y:S02]  /*2cce0*/  IMAD.MOV.U32 R12, RZ, RZ, R5 ;  /* 0x000000ffff0c7224 */ /* 0x000fe400078e0005 */
[----:B------:R-:W-:-:S07]  /*2ccf0*/  IMAD.MOV.U32 R37, RZ, RZ, R14 ;  /* 0x000000ffff257224 */ /* 0x000fce00078e000e */
[----:B------:R-:W-:Y:S05]  /*2cd00*/  WARPSYNC.COLLECTIVE R15, `(.L_x_1738) ;  /* 0x000000000f087348 */ /* 0x000fea0003c00000 */
[----:B------:R0:W1:Y:S02]  /*2cd10*/  SHFL.IDX P6, R14, R13, R12, R11 ;  /* 0x0000000c0d0e7389 */ /* 0x00006400000c000b */
[----:B01----:R-:W-:Y:S01]  /*2cd20*/  ENDCOLLECTIVE ;  /* 0x000000000000791b */ /* 0x003fe20003800000 */
.L_x_1738:
[----:B------:R-:W-:Y:S02]  /*2cd30*/  IMAD.MOV.U32 R13, RZ, RZ, R122 ;  /* 0x000000ffff0d7224 */ /* 0x000fe400078e007a */
[----:B------:R-:W-:-:S07]  /*2cd40*/  IMAD.MOV.U32 R38, RZ, RZ, R14 ;  /* 0x000000ffff267224 */ /* 0x000fce00078e000e */
[----:B------:R-:W-:Y:S05]  /*2cd50*/  WARPSYNC.COLLECTIVE R15, `(.L_x_1739) ;  /* 0x000000000f087348 */ /* 0x000fea0003c00000 */
[----:B------:R0:W1:Y:S02]  /*2cd60*/  SHFL.IDX P6, R14, R13, R12, R11 ;  /* 0x0000000c0d0e7389 */ /* 0x00006400000c000b */
[----:B01----:R-:W-:Y:S01]  /*2cd70*/  ENDCOLLECTIVE ;  /* 0x000000000000791b */ /* 0x003fe20003800000 */
.L_x_1739:
        /* <DEDUP_REMOVED lines=8> */
.L_x_1740:
[----:B------:R-:W-:Y:S02]  /*2ce00*/  SEL R36, R37, R122, P0 ;  /* 0x0000007a25247207 */ /* 0x000fe40000000000 */
[----:B------:R-:W-:Y:S01]  /*2ce10*/  SEL R37, R122, R37, P0 ;  /* 0x000000257a257207 */ /* 0x000fe20000000000 */
[----:B------:R-:W-:Y:S02]  /*2ce20*/  IMAD.MOV.U32 R13, RZ, RZ, R136 ;  /* 0x000000ffff0d7224 */ /* 0x000fe400078e0088 */
[----:B------:R-:W-:-:S07]  /*2ce30*/  IMAD.MOV.U32 R39, RZ, RZ, R14 ;  /* 0x000000ffff277224 */ /* 0x000fce00078e000e */
[----:B------:R-:W-:Y:S05]  /*2ce40*/  WARPSYNC.COLLECTIVE R15, `(.L_x_1741) ;  /* 0x000000000f087348 */ /* 0x000fea0003c00000 */
[----:B------:R0:W1:Y:S02]  /*2ce50*/  SHFL.IDX P6, R14, R13, R12, R11 ;  /* 0x0000000c0d0e7389 */ /* 0x00006400000c000b */
[----:B01----:R-:W-:Y:S01]  /*2ce60*/  ENDCOLLECTIVE ;  /* 0x000000000000791b */ /* 0x003fe20003800000 */
.L_x_1741:
[----:B------:R-:W-:Y:S02]  /*2ce70*/  IMAD.MOV.U32 R13, RZ, RZ, R120 ;  /* 0x000000ffff0d7224 */ /* 0x000fe400078e0078 */
[----:B------:R-:W-:Y:S02]  /*2ce80*/  IMAD.MOV.U32 R12, RZ, RZ, R5 ;  /* 0x000000ffff0c7224 */ /* 0x000fe400078e0005 */
[----:B------:R-:W-:-:S07]  /*2ce90*/  IMAD.MOV.U32 R41, RZ, RZ, R14 ;  /* 0x000000ffff297224 */ /* 0x000fce00078e000e */
[----:B------:R-:W-:Y:S05]  /*2cea0*/  WARPSYNC.COLLECTIVE R15, `(.L_x_1742) ;  /* 0x000000000f087348 */ /* 0x000fea0003c00000 */
[----:B------:R0:W1:Y:S02]  /*2ceb0*/  SHFL.IDX P6, R14, R13, R12, R11 ;  /* 0x0000000c0d0e7389 */ /* 0x00006400000c000b */
[----:B01----:R-:W-:Y:S01]  /*2cec0*/  ENDCOLLECTIVE ;  /* 0x000000000000791b */ /* 0x003fe20003800000 */
.L_x_1742:
[----:B------:R-:W-:Y:S02]  /*2ced0*/  IMAD.MOV.U32 R13, RZ, RZ, R114 ;  /* 0x000000ffff0d7224 */ /* 0x000fe400078e0072 */
[----:B------:R-:W-:-:S07]  /*2cee0*/  IMAD.MOV.U32 R120, RZ, RZ, R14 ;  /* 0x000000ffff787224 */ /* 0x000fce00078e000e */
[----:B------:R-:W-:Y:S05]  /*2cef0*/  WARPSYNC.COLLECTIVE R15, `(.L_x_1743) ;  /* 0x000000000f087348 */ /* 0x000fea0003c00000 */
[----:B------:R0:W1:Y:S02]  /*2cf00*/  SHFL.IDX P6, R14, R13, R12, R11 ;  /* 0x0000000c0d0e7389 */ /* 0x00006400000c000b */
[----:B01----:R-:W-:Y:S01]  /*2cf10*/  ENDCOLLECTIVE ;  /* 0x000000000000791b */ /* 0x003fe20003800000 */
.L_x_1743:
        /* <DEDUP_REMOVED lines=8> */
.L_x_1744:
[----:B------:R-:W-:Y:S02]  /*2cfa0*/  IMAD.MOV.U32 R13, RZ, RZ, R68 ;  /* 0x000000ffff0d7224 */ /* 0x000fe400078e0044 */
[----:B------:R-:W-:-:S07]  /*2cfb0*/  IMAD.MOV.U32 R43, RZ, RZ, R14 ;  /* 0x000000ffff2b7224 */ /* 0x000fce00078e000e */
[----:B------:R-:W-:Y:S05]  /*2cfc0*/  WARPSYNC.COLLECTIVE R15, `(.L_x_1745) ;  /* 0x000000000f087348 */ /* 0x000fea0003c00000 */
[----:B------:R0:W1:Y:S02]  /*2cfd0*/  SHFL.IDX P6, R14, R13, R12, R11 ;  /* 0x0000000c0d0e7389 */ /* 0x00006400000c000b */
[----:B01----:R-:W-:Y:S01]  /*2cfe0*/  ENDCOLLECTIVE ;  /* 0x000000000000791b */ /* 0x003fe20003800000 */
.L_x_1745:
[----:B------:R-:W-:Y:S02]  /*2cff0*/  IMAD.MOV.U32 R13, RZ, RZ, R112 ;  /* 0x000000ffff0d7224 */ /* 0x000fe400078e0070 */
[----:B------:R-:W-:Y:S02]  /*2d000*/  IMAD.MOV.U32 R12, RZ, RZ, R5 ;  /* 0x000000ffff0c7224 */ /* 0x000fe400078e0005 */
[----:B------:R-:W-:-:S07]  /*2d010*/  IMAD.MOV.U32 R45, RZ, RZ, R14 ;  /* 0x000000ffff2d7224 */ /* 0x000fce00078e000e */
[----:B------:R-:W-:Y:S05]  /*2d020*/  WARPSYNC.COLLECTIVE R15, `(.L_x_1746) ;  /* 0x000000000f087348 */ /* 0x000fea0003c00000 */
[----:B------:R0:W1:Y:S02]  /*2d030*/  SHFL.IDX P6, R14, R13, R12, R11 ;  /* 0x0000000c0d0e7389 */ /* 0x00006400000c000b */
[----:B01----:R-:W-:Y:S01]  /*2d040*/  ENDCOLLECTIVE ;  /* 0x000000000000791b */ /* 0x003fe20003800000 */
.L_x_1746:
[----:B------:R-:W-:Y:S02]  /*2d050*/  IMAD.MOV.U32 R13, RZ, RZ, R110 ;  /* 0x000000ffff0d7224 */ /* 0x000fe400078e006e */
[----:B------:R-:W-:-:S07]  /*2d060*/  IMAD.MOV.U32 R112, RZ, RZ, R14 ;  /* 0x000000ffff707224 */ /* 0x000fce00078e000e */
[----:B------:R-:W-:Y:S05]  /*2d070*/  WARPSYNC.COLLECTIVE R15, `(.L_x_1747) ;  /* 0x000000000f087348 */ /* 0x000fea0003c00000 */
[----:B------:R0:W1:Y:S02]  /*2d080*/  SHFL.IDX P6, R14, R13, R12, R11 ;  /* 0x0000000c0d0e7389 */ /* 0x00006400000c000b */
[----:B01----:R-:W-:Y:S01]  /*2d090*/  ENDCOLLECTIVE ;  /* 0x000000000000791b */ /* 0x003fe20003800000 */
.L_x_1747:
[----:B------:R-:W-:Y:S02]  /*2d0a0*/  IMAD.MOV.U32 R13, RZ, RZ, R130 ;  /* 0x000000ffff0d7224 */ /* 0x000fe400078e0082 */
[----:B------:R-:W-:Y:S02]  /*2d0b0*/  IMAD.MOV.U32 R12, RZ, RZ, R7 ;  /* 0x000000ffff0c7224 */ /* 0x000fe400078e0007 */
[----:B------:R-:W-:-:S07]  /*2d0c0*/  IMAD.MOV.U32 R110, RZ, RZ, R14 ;  /* 0x000000ffff6e7224 */ /* 0x000fce00078e000e */
[----:B------:R-:W-:Y:S05]  /*2d0d0*/  WARPSYNC.COLLECTIVE R15, `(.L_x_1748) ;  /* 0x000000000f087348 */ /* 0x000fea0003c00000 */
[----:B------:R0:W1:Y:S02]  /*2d0e0*/  SHFL.IDX P6, R14, R13, R12, R11 ;  /* 0x0000000c0d0e7389 */ /* 0x00006400000c000b */
[----:B01----:R-:W-:Y:S01]  /*2d0f0*/  ENDCOLLECTIVE ;  /* 0x000000000000791b */ /* 0x003fe20003800000 */
.L_x_1748:
[----:B------:R-:W-:Y:S02]  /*2d100*/  SEL R44, R45, R110, P0 ;  /* 0x0000006e2d2c7207 */ /* 0x000fe40000000000 */
[----:B------:R-:W-:Y:S01]  /*2d110*/  SEL R45, R110, R45, P0 ;  /* 0x0000002d6e2d7207 */ /* 0x000fe20000000000 */
[----:B------:R-:W-:Y:S02]  /*2d120*/  IMAD.MOV.U32 R13, RZ, RZ, R66 ;  /* 0x000000ffff0d7224 */ /* 0x000fe400078e0042 */
[----:B------:R-:W-:-:S07]  /*2d130*/  IMAD.MOV.U32 R47, RZ, RZ, R14 ;  /* 0x000000ffff2f7224 */ /* 0x000fce00078e000e */
[----:B------:R-:W-:Y:S05]  /*2d140*/  WARPSYNC.COLLECTIVE R15, `(.L_x_1749) ;  /* 0x000000000f087348 */ /* 0x000fea0003c00000 */
[----:B------:R0:W1:Y:S02]  /*2d150*/  SHFL.IDX P6, R14, R13, R12, R11 ;  /* 0x0000000c0d0e7389 */ /* 0x00006400000c000b */
[----:B01----:R-:W-:Y:S01]  /*2d160*/  ENDCOLLECTIVE ;  /* 0x000000000000791b */ /* 0x003fe20003800000 */
.L_x_1749:
[----:B------:R-:W-:Y:S02]  /*2d170*/  IMAD.MOV.U32 R13, RZ, RZ, R82 ;  /* 0x000000ffff0d7224 */ /* 0x000fe400078e0052 */
[----:B------:R-:W-:Y:S02]  /*2d180*/  IMAD.MOV.U32 R12, RZ, RZ, R5 ;  /* 0x000000ffff0c7224 */ /* 0x000fe400078e0005 */
[----:B------:R-:W-:-:S07]  /*2d190*/  IMAD.MOV.U32 R77, RZ, RZ, R14 ;  /* 0x000000ffff4d7224 */ /* 0x000fce00078e000e */
[----:B------:R-:W-:Y:S05]  /*2d1a0*/  WARPSYNC.COLLECTIVE R15, `(.L_x_1750) ;  /* 0x000000000f087348 */ /* 0x000fea0003c00000 */
[----:B------:R0:W1:Y:S02]  /*2d1b0*/  SHFL.IDX P6, R14, R13, R12, R11 ;  /* 0x0000000c0d0e7389 */ /* 0x00006400000c000b */
[----:B01----:R-:W-:Y:S01]  /*2d1c0*/  ENDCOLLECTIVE ;  /* 0x000000000000791b */ /* 0x003fe20003800000 */
.L_x_1750:
[----:B------:R-:W-:Y:S02]  /*2d1d0*/  IMAD.MOV.U32 R13, RZ, RZ, R80 ;  /* 0x000000ffff0d7224 */ /* 0x000fe400078e0050 */
[----:B------:R-:W-:-:S07]  /*2d1e0*/  IMAD.MOV.U32 R82, RZ, RZ, R14 ;  /* 0x000000ffff527224 */ /* 0x000fce00078e000e */
[----:B------:R-:W-:Y:S05]  /*2d1f0*/  WARPSYNC.COLLECTIVE R15, `(.L_x_1751) ;  /* 0x000000000f087348 */ /* 0x000fea0003c00000 */
[----:B------:R0:W1:Y:S02]  /*2d200*/  SHFL.IDX P6, R14, R13, R12, R11 ;  /* 0x0000000c0d0e7389 */ /* 0x00006400000c000b */
[----:B01----:R-:W-:Y:S01]  /*2d210*/  ENDCOLLECTIVE ;  /* 0x000000000000791b */ /* 0x003fe20003800000 */
.L_x_1751:
[----:B------:R-:W-:Y:S02]  /*2d220*/  IMAD.MOV.U32 R13, RZ, RZ, R132 ;  /* 0x000000ffff0d7224 */ /* 0x000fe400078e0084 */
[----:B------:R-:W-:Y:S02]  /*2d230*/  IMAD.MOV.U32 R12, RZ, RZ, R7 ;  /* 0x000000ffff0c7224 */ /* 0x000fe400078e0007 */
[----:B------:R-:W-:-:S07]  /*2d240*/  IMAD.MOV.U32 R80, RZ, RZ, R14 ;  /* 0x000000ffff507224 */ /* 0x000fce00078e000e */
[----:B------:R-:W-:Y:S05]  /*2d250*/  WARPSYNC.COLLECTIVE R15, `(.L_x_1752) ;  /* 0x000000000f087348 */ /* 0x000fea0003c00000 */
[----:B------:R0:W1:Y:S02]  /*2d260*/  SHFL.IDX P6, R14, R13, R12, R11 ;  /* 0x0000000c0d0e7389 */ /* 0x00006400000c000b */
[----:B01----:R-:W-:Y:S01]  /*2d270*/  ENDCOLLECTIVE ;  /* 0x000000000000791b */ /* 0x003fe20003800000 */
.L_x_1752:
[----:B------:R-:W-:Y:S02]  /*2d280*/  IMAD.MOV.U32 R13, RZ, RZ, R128 ;  /* 0x000000ffff0d7224 */ /* 0x000fe400078e0080 */
[----:B------:R-:W-:-:S07]  /*2d290*/  IMAD.MOV.U32 R79, RZ, RZ, R14 ;  /* 0x000000ffff4f7224 */ /* 0x000fce00078e000e */
[----:B------:R-:W-:Y:S05]  /*2d2a0*/  WARPSYNC.COLLECTIVE R15, `(.L_x_1753) ;  /* 0x000000000f087348 */ /* 0x000fea0003c00000 */
[----:B------:R0:W1:Y:S02]  /*2d2b0*/  SHFL.IDX P6, R14, R13, R12, R11 ;  /* 0x0000000c0d0e7389 */ /* 0x00006400000c000b */
[----:B01----:R-:W-:Y:S01]  /*2d2c0*/  ENDCOLLECTIVE ;  /* 0x000000000000791b */ /* 0x003fe20003800000 */
.L_x_1753:
[----:B------:R-:W-:Y:S02]  /*2d2d0*/  IMAD.MOV.U32 R13, RZ, RZ, R78 ;  /* 0x000000ffff0d7224 */ /* 0x000fe400078e004e */
[----:B------:R-:W-:Y:S02]  /*2d2e0*/  IMAD.MOV.U32 R12, RZ, RZ, R5 ;  /* 0x000000ffff0c7224 */ /* 0x000fe400078e0005 */
[----:B------:R-:W-:-:S07]  /*2d2f0*/  IMAD.MOV.U32 R81, RZ, RZ, R14 ;  /* 0x000000ffff517224 */ /* 0x000fce00078e000e */
[----:B------:R-:W-:Y:S05]  /*2d300*/  WARPSYNC.COLLECTIVE R15, `(.L_x_1754) ;  /* 0x000000000f087348 */ /* 0x000fea0003c00000 */
[----:B------:R0:W1:Y:S02]  /*2d310*/  SHFL.IDX P6, R14, R13, R12, R11 ;  /* 0x0000000c0d0e7389 */ /* 0x00006400000c000b */
[----:B01----:R-:W-:Y:S01]  /*2d320*/  ENDCOLLECTIVE ;  /* 0x000000000000791b */ /* 0x003fe20003800000 */
.L_x_1754:
[----:B------:R-:W-:Y:S01]  /*2d330*/  IMAD.MOV.U32 R13, RZ, RZ, R48 ;  /* 0x000000ffff0d7224 */ /* 0x000fe200078e0030 */
[----:B------:R-:W-:Y:S02]  /*2d340*/  SEL R48, R77, R80, P0 ;  /* 0x000000504d307207 */ /* 0x000fe40000000000 */
[----:B------:R-:W-:Y:S01]  /*2d350*/  SEL R77, R80, R77, P0 ;  /* 0x0000004d504d7207 */ /* 0x000fe20000000000 */
[----:B------:R-:W-:-:S07]  /*2d360*/  IMAD.MOV.U32 R128, RZ, RZ, R14 ;  /* 0x000000ffff807224 */ /* 0x000fce00078e000e */
[----:B------:R-:W-:Y:S05]  /*2d370*/  WARPSYNC.COLLECTIVE R15, `(.L_x_1755) ;  /* 0x000000000f087348 */ /* 0x000fea0003c00000 */
[----:B------:R0:W1:Y:S02]  /*2d380*/  SHFL.IDX P6, R14, R13, R12, R11 ;  /* 0x0000000c0d0e7389 */ /* 0x00006400000c000b */
[----:B01----:R-:W-:Y:S01]  /*2d390*/  ENDCOLLECTIVE ;  /* 0x000000000000791b */ /* 0x003fe20003800000 */
.L_x_1755:
        /* <DEDUP_REMOVED lines=8> */
.L_x_1756:
[----:B------:R-:W-:Y:S02]  /*2d420*/  SEL R80, R81, R130, P0 ;  /* 0x0000008251507207 */ /* 0x000fe40000000000 */
[----:B------:R-:W-:Y:S01]  /*2d430*/  SEL R81, R130, R81, P0 ;  /* 0x0000005182517207 */ /* 0x000fe20000000000 */
[----:B------:R-:W-:Y:S02]  /*2d440*/  IMAD.MOV.U32 R13, RZ, RZ, R124 ;  /* 0x000000ffff0d7224 */ /* 0x000fe400078e007c */
[----:B------:R-:W-:-:S07]  /*2d450*/  IMAD.MOV.U32 R83, RZ, RZ, R14 ;  /* 0x000000ffff537224 */ /* 0x000fce00078e000e */
[----:B------:R-:W-:Y:S05]  /*2d460*/  WARPSYNC.COLLECTIVE R15, `(.L_x_1757) ;  /* 0x000000000f087348 */ /* 0x000fea0003c00000 */
[----:B------:R0:W1:Y:S02]  /*2d470*/  SHFL.IDX P6, R14, R13, R12, R11 ;  /* 0x0000000c0d0e7389 */ /* 0x00006400000c000b */
[----:B01----:R-:W-:Y:S01]  /*2d480*/  ENDCOLLECTIVE ;  /* 0x000000000000791b */ /* 0x003fe20003800000 */
.L_x_1757:
        /* <DEDUP_REMOVED lines=8> */
.L_x_1758:
[----:B------:R-:W-:Y:S01]  /*2d510*/  IMAD.MOV.U32 R13, RZ, RZ, R42 ;  /* 0x000000ffff0d7224 */ /* 0x000fe200078e002a */
[----:B------:R-:W-:Y:S02]  /*2d520*/  SEL R42, R43, R112, P0 ;  /* 0x000000702b2a7207 */ /* 0x000fe40000000000 */
[----:B------:R-:W-:Y:S01]  /*2d530*/  SEL R43, R112, R43, P0 ;  /* 0x0000002b702b7207 */ /* 0x000fe20000000000 */
[----:B------:R-:W-:-:S07]  /*2d540*/  IMAD.MOV.U32 R124, RZ, RZ, R14 ;  /* 0x000000ffff7c7224 */ /* 0x000fce00078e000e */
[----:B------:R-:W-:Y:S05]  /*2d550*/  WARPSYNC.COLLECTIVE R15, `(.L_x_1759) ;  /* 0x000000000f087348 */ /* 0x000fea0003c00000 */
[----:B------:R0:W1:Y:S02]  /*2d560*/  SHFL.IDX P6, R14, R13, R12, R11 ;  /* 0x0000000c0d0e7389 */ /* 0x00006400000c000b */
[----:B01----:R-:W-:Y:S01]  /*2d570*/  ENDCOLLECTIVE ;  /* 0x000000000000791b */ /* 0x003fe20003800000 */
.L_x_1759:
        /* <DEDUP_REMOVED lines=8> */
.L_x_1760:
[----:B------:R-:W-:Y:S01]  /*2d600*/  SEL R49, R31, R126, P0 ;  /* 0x0000007e1f317207 */ /* 0x000fe20000000000 */
[----:B------:R-:W-:Y:S02]  /*2d610*/  IMAD.MOV.U32 R13, RZ, RZ, R116 ;  /* 0x000000ffff0d7224 */ /* 0x000fe400078e0074 */
[----:B------:R-:W-:-:S07]  /*2d620*/  IMAD.MOV.U32 R27, RZ, RZ, R14 ;  /* 0x000000ffff1b7224 */ /* 0x000fce00078e000e */
[----:B------:R-:W-:Y:S05]  /*2d630*/  WARPSYNC.COLLECTIVE R15, `(.L_x_1761) ;  /* 0x000000000f087348 */ /* 0x000fea0003c00000 */
[----:B------:R0:W1:Y:S02]  /*2d640*/  SHFL.IDX P6, R14, R13, R12, R11 ;  /* 0x0000000c0d0e7389 */ /* 0x00006400000c000b */
[----:B01----:R-:W-:Y:S01]  /*2d650*/  ENDCOLLECTIVE ;  /* 0x000000000000791b */ /* 0x003fe20003800000 */
.L_x_1761:
        /* <DEDUP_REMOVED lines=8> */
.L_x_1762:
[----:B------:R-:W-:Y:S02]  /*2d6e0*/  IMAD.MOV.U32 R13, RZ, RZ, R52 ;  /* 0x000000ffff0d7224 */ /* 0x000fe400078e0034 */
[----:B------:R-:W-:-:S07]  /*2d6f0*/  IMAD.MOV.U32 R116, RZ, RZ, R14 ;  /* 0x000000ffff747224 */ /* 0x000fce00078e000e */
[----:B------:R-:W-:Y:S05]  /*2d700*/  WARPSYNC.COLLECTIVE R15, `(.L_x_1763) ;  /* 0x000000000f087348 */ /* 0x000fea0003c00000 */
[----:B------:R0:W1:Y:S02]  /*2d710*/  SHFL.IDX P6, R14, R13, R12, R11 ;  /* 0x0000000c0d0e7389 */ /* 0x00006400000c000b */
[----:B01----:R-:W-:Y:S01]  /*2d720*/  ENDCOLLECTIVE ;  /* 0x000000000000791b */ /* 0x003fe20003800000 */
.L_x_1763:
        /* <DEDUP_REMOVED lines=8> */
.L_x_1764:
[----:B------:R-:W-:Y:S01]  /*2d7b0*/  SEL R53, R29, R118, P0 ;  /* 0x000000761d357207 */ /* 0x000fe20000000000 */
[----:B------:R-:W-:Y:S02]  /*2d7c0*/  IMAD.MOV.U32 R13, RZ, RZ, R100 ;  /* 0x000000ffff0d7224 */ /* 0x000fe400078e0064 */
[----:B------:R-:W-:-:S07]  /*2d7d0*/  IMAD.MOV.U32 R9, RZ, RZ, R14 ;  /* 0x000000ffff097224 */ /* 0x000fce00078e000e */
[----:B------:R-:W-:Y:S05]  /*2d7e0*/  WARPSYNC.COLLECTIVE R15, `(.L_x_1765) ;  /* 0x000000000f087348 */ /* 0x000fea0003c00000 */
[----:B------:R0:W1:Y:S02]  /*2d7f0*/  SHFL.IDX P6, R14, R13, R12, R11 ;  /* 0x0000000c0d0e7389 */ /* 0x00006400000c000b */
[----:B01----:R-:W-:Y:S01]  /*2d800*/  ENDCOLLECTIVE ;  /* 0x000000000000791b */ /* 0x003fe20003800000 */
.L_x_1765:
[----:B------:R-:W-:Y:S02]  /*2d810*/  IMAD.MOV.U32 R13, RZ, RZ, R56 ;  /* 0x000000ffff0d7224 */ /* 0x000fe400078e0038 */
[----:B------:R-:W-:Y:S02]  /*2d820*/  IMAD.MOV.U32 R12, RZ, RZ, R5 ;  /* 0x000000ffff0c7224 */ /* 0x000fe400078e0005 */
[----:B------:R-:W-:-:S07]  /*2d830*/  IMAD.MOV.U32 R25, RZ, RZ, R14 ;  /* 0x000000ffff197224 */ /* 0x000fce00078e000e */
[----:B------:R-:W-:Y:S05]  /*2d840*/  WARPSYNC.COLLECTIVE R15, `(.L_x_1766) ;  /* 0x000000000f087348 */ /* 0x000fea0003c00000 */
[----:B------:R0:W1:Y:S02]  /*2d850*/  SHFL.IDX P6, R14, R13, R12, R11 ;  /* 0x0000000c0d0e7389 */ /* 0x00006400000c000b */
[----:B01----:R-:W-:Y:S01]  /*2d860*/  ENDCOLLECTIVE ;  /* 0x000000000000791b */ /* 0x003fe20003800000 */
.L_x_1766:
[----:B------:R-:W-:Y:S01]  /*2d870*/  IMAD.MOV.U32 R13, RZ, RZ, R50 ;  /* 0x000000ffff0d7224 */ /* 0x000fe200078e0032 */
[----:B------:R-:W-:Y:S01]  /*2d880*/  SEL R50, R126, R31, P0 ;  /* 0x0000001f7e327207 */ /* 0x000fe20000000000 */
[----:B------:R-:W-:-:S07]  /*2d890*/  IMAD.MOV.U32 R56, RZ, RZ, R14 ;  /* 0x000000ffff387224 */ /* 0x000fce00078e000e */
[----:B------:R-:W-:Y:S05]  /*2d8a0*/  WARPSYNC.COLLECTIVE R15, `(.L_x_1767) ;  /* 0x000000000f087348 */ /* 0x000fea0003c00000 */
[----:B------:R0:W1:Y:S02]  /*2d8b0*/  SHFL.IDX P6, R14, R13, R12, R11 ;  /* 0x0000000c0d0e7389 */ /* 0x00006400000c000b */
[----:B01----:R-:W-:Y:S01]  /*2d8c0*/  ENDCOLLECTIVE ;  /* 0x000000000000791b */ /* 0x003fe20003800000 */
.L_x_1767:
        /* <DEDUP_REMOVED lines=8> */
.L_x_1768:
[----:B------:R-:W-:Y:S02]  /*2d950*/  SEL R57, R25, R96, P0 ;  /* 0x0000006019397207 */ /* 0x000fe40000000000 */
[----:B------:R-:W-:Y:S01]  /*2d960*/  SEL R64, R96, R25, P0 ;  /* 0x0000001960407207 */ /* 0x000fe20000000000 */
[----:B------:R-:W-:Y:S01]  /*2d970*/  IMAD.MOV.U32 R96, RZ, RZ, RZ ;  /* 0x000000ffff607224 */ /* 0x000fe200078e00ff */
[----:B------:R-:W-:Y:S01]  /*2d980*/  MOV R13, R60 ;  /* 0x0000003c000d7202 */ /* 0x000fe20000000f00 */
[----:B------:R-:W-:-:S07]  /*2d990*/  IMAD.MOV.U32 R66, RZ, RZ, R14 ;  /* 0x000000ffff427224 */ /* 0x000fce00078e000e */
[----:B------:R-:W-:Y:S05]  /*2d9a0*/  WARPSYNC.COLLECTIVE R15, `(.L_x_1769) ;  /* 0x000000000f087348 */ /* 0x000fea0003c00000 */
[----:B------:R0:W1:Y:S02]  /*2d9b0*/  SHFL.IDX P6, R14, R13, R12, R11 ;  /* 0x0000000c0d0e7389 */ /* 0x00006400000c000b */
[----:B01----:R-:W-:Y:S01]  /*2d9c0*/  ENDCOLLECTIVE ;  /* 0x000000000000791b */ /* 0x003fe20003800000 */
.L_x_1769:
[----:B------:R-:W-:Y:S02]  /*2d9d0*/  IMAD.MOV.U32 R13, RZ, RZ, R26 ;  /* 0x000000ffff0d7224 */ /* 0x000fe400078e001a */
[----:B------:R-:W-:Y:S02]  /*2d9e0*/  IMAD.MOV.U32 R12, RZ, RZ, R5 ;  /* 0x000000ffff0c7224 */ /* 0x000fe400078e0005 */
[----:B------:R-:W-:-:S07]  /*2d9f0*/  IMAD.MOV.U32 R68, RZ, RZ, R14 ;  /* 0x000000ffff447224 */ /* 0x000fce00078e000e */
[----:B------:R-:W-:Y:S05]  /*2da00*/  WARPSYNC.COLLECTIVE R15, `(.L_x_1770) ;  /* 0x000000000f087348 */ /* 0x000fea0003c00000 */
[----:B------:R0:W1:Y:S02]  /*2da10*/  SHFL.IDX P6, R14, R13, R12, R11 ;  /* 0x0000000c0d0e7389 */ /* 0x00006400000c000b */
[----:B01----:R-:W-:Y:S01]  /*2da20*/  ENDCOLLECTIVE ;  /* 0x000000000000791b */ /* 0x003fe20003800000 */
.L_x_1770:
[----:B------:R-:W-:Y:S02]  /*2da30*/  IMAD.MOV.U32 R13, RZ, RZ, R24 ;  /* 0x000000ffff0d7224 */ /* 0x000fe400078e0018 */
[----:B------:R-:W-:-:S07]  /*2da40*/  IMAD.MOV.U32 R61, RZ, RZ, R14 ;  /* 0x000000ffff3d7224 */ /* 0x000fce00078e000e */
[----:B------:R-:W-:Y:S05]  /*2da50*/  WARPSYNC.COLLECTIVE R15, `(.L_x_1771) ;  /* 0x000000000f087348 */ /* 0x000fea0003c00000 */
[----:B------:R0:W1:Y:S02]  /*2da60*/  SHFL.IDX P6, R14, R13, R12, R11 ;  /* 0x0000000c0d0e7389 */ /* 0x00006400000c000b */
[----:B01----:R-:W-:Y:S01]  /*2da70*/  ENDCOLLECTIVE ;  /* 0x000000000000791b */ /* 0x003fe20003800000 */
.L_x_1771:
        /* <DEDUP_REMOVED lines=8> */
.L_x_1772:
[----:B------:R-:W-:Y:S02]  /*2db00*/  SEL R67, R68, R63, P0 ;  /* 0x0000003f44437207 */ /* 0x000fe40000000000 */
[----:B------:R-:W-:Y:S01]  /*2db10*/  SEL R68, R63, R68, P0 ;  /* 0x000000443f447207 */ /* 0x000fe20000000000 */
[----:B------:R-:W-:Y:S02]  /*2db20*/  IMAD.MOV.U32 R13, RZ, RZ, R72 ;  /* 0x000000ffff0d7224 */ /* 0x000fe400078e0048 */
[----:B------:R-:W-:-:S07]  /*2db30*/  IMAD.MOV.U32 R70, RZ, RZ, R14 ;  /* 0x000000ffff467224 */ /* 0x000fce00078e000e */
[----:B------:R-:W-:Y:S05]  /*2db40*/  WARPSYNC.COLLECTIVE R15, `(.L_x_1773) ;  /* 0x000000000f087348 */ /* 0x000fea0003c00000 */
[----:B------:R0:W1:Y:S02]  /*2db50*/  SHFL.IDX P6, R14, R13, R12, R11 ;  /* 0x0000000c0d0e7389 */ /* 0x00006400000c000b */
[----:B01----:R-:W-:Y:S01]  /*2db60*/  ENDCOLLECTIVE ;  /* 0x000000000000791b */ /* 0x003fe20003800000 */
.L_x_1773:
[----:B------:R-:W-:Y:S02]  /*2db70*/  IMAD.MOV.U32 R13, RZ, RZ, R30 ;  /* 0x000000ffff0d7224 */ /* 0x000fe400078e001e */
[----:B------:R-:W-:Y:S02]  /*2db80*/  IMAD.MOV.U32 R12, RZ, RZ, R5 ;  /* 0x000000ffff0c7224 */ /* 0x000fe400078e0005 */
[----:B------:R-:W-:-:S07]  /*2db90*/  IMAD.MOV.U32 R72, RZ, RZ, R14 ;  /* 0x000000ffff487224 */ /* 0x000fce00078e000e */
[----:B------:R-:W-:Y:S05]  /*2dba0*/  WARPSYNC.COLLECTIVE R15, `(.L_x_1774) ;  /* 0x000000000f087348 */ /* 0x000fea0003c00000 */
[----:B------:R0:W1:Y:S02]  /*2dbb0*/  SHFL.IDX P6, R14, R13, R12, R11 ;  /* 0x0000000c0d0e7389 */ /* 0x00006400000c000b */
[----:B01----:R-:W-:Y:S01]  /*2dbc0*/  ENDCOLLECTIVE ;  /* 0x000000000000791b */ /* 0x003fe20003800000 */
.L_x_1774:
[----:B------:R-:W-:Y:S02]  /*2dbd0*/  IMAD.MOV.U32 R13, RZ, RZ, R28 ;  /* 0x000000ffff0d7224 */ /* 0x000fe400078e001c */
[----:B------:R-:W-:-:S07]  /*2dbe0*/  IMAD.MOV.U32 R73, RZ, RZ, R14 ;  /* 0x000000ffff497224 */ /* 0x000fce00078e000e */
[----:B------:R-:W-:Y:S05]  /*2dbf0*/  WARPSYNC.COLLECTIVE R15, `(.L_x_1775) ;  /* 0x000000000f087348 */ /* 0x000fea0003c00000 */
[----:B------:R0:W1:Y:S02]  /*2dc00*/  SHFL.IDX P6, R14, R13, R12, R11 ;  /* 0x0000000c0d0e7389 */ /* 0x00006400000c000b */
[----:B01----:R-:W-:Y:S01]  /*2dc10*/  ENDCOLLECTIVE ;  /* 0x000000000000791b */ /* 0x003fe20003800000 */
.L_x_1775:
        /* <DEDUP_REMOVED lines=8> */
.L_x_1776:
[----:B------:R-:W-:Y:S02]  /*2dca0*/  SEL R71, R72, R85, P0 ;  /* 0x0000005548477207 */ /* 0x000fe40000000000 */
[----:B------:R-:W-:Y:S01]  /*2dcb0*/  SEL R72, R85, R72, P0 ;  /* 0x0000004855487207 */ /* 0x000fe20000000000 */
[----:B------:R-:W-:Y:S02]  /*2dcc0*/  IMAD.MOV.U32 R13, RZ, RZ, R86 ;  /* 0x000000ffff0d7224 */ /* 0x000fe400078e0056 */
[----:B------:R-:W-:-:S07]  /*2dcd0*/  IMAD.MOV.U32 R84, RZ, RZ, R14 ;  /* 0x000000ffff547224 */ /* 0x000fce00078e000e */
[----:B------:R-:W-:Y:S05]  /*2dce0*/  WARPSYNC.COLLECTIVE R15, `(.L_x_1777) ;  /* 0x000000000f087348 */ /* 0x000fea0003c00000 */
[----:B------:R0:W1:Y:S02]  /*2dcf0*/  SHFL.IDX P6, R14, R13, R12, R11 ;  /* 0x0000000c0d0e7389 */ /* 0x00006400000c000b */
[----:B01----:R-:W-:Y:S01]  /*2dd00*/  ENDCOLLECTIVE ;  /* 0x000000000000791b */ /* 0x003fe20003800000 */
.L_x_1777:
[----:B------:R-:W-:Y:S02]  /*2dd10*/  IMAD.MOV.U32 R13, RZ, RZ, R34 ;  /* 0x000000ffff0d7224 */ /* 0x000fe400078e0022 */
[----:B------:R-:W-:Y:S02]  /*2dd20*/  IMAD.MOV.U32 R12, RZ, RZ, R5 ;  /* 0x000000ffff0c7224 */ /* 0x000fe400078e0005 */
[----:B------:R-:W-:-:S07]  /*2dd30*/  IMAD.MOV.U32 R86, RZ, RZ, R14 ;  /* 0x000000ffff567224 */ /* 0x000fce00078e000e */
[----:B------:R-:W-:Y:S05]  /*2dd40*/  WARPSYNC.COLLECTIVE R15, `(.L_x_1778) ;  /* 0x000000000f087348 */ /* 0x000fea0003c00000 */
[----:B------:R0:W1:Y:S02]  /*2dd50*/  SHFL.IDX P6, R14, R13, R12, R11 ;  /* 0x0000000c0d0e7389 */ /* 0x00006400000c000b */
[----:B01----:R-:W-:Y:S01]  /*2dd60*/  ENDCOLLECTIVE ;  /* 0x000000000000791b */ /* 0x003fe20003800000 */
.L_x_1778:
[----:B------:R-:W-:Y:S02]  /*2dd70*/  IMAD.MOV.U32 R13, RZ, RZ, R32 ;  /* 0x000000ffff0d7224 */ /* 0x000fe400078e0020 */
[----:B------:R-:W-:-:S07]  /*2dd80*/  IMAD.MOV.U32 R87, RZ, RZ, R14 ;  /* 0x000000ffff577224 */ /* 0x000fce00078e000e */
[----:B------:R-:W-:Y:S05]  /*2dd90*/  WARPSYNC.COLLECTIVE R15, `(.L_x_1779) ;  /* 0x000000000f087348 */ /* 0x000fea0003c00000 */
[----:B------:R0:W1:Y:S02]  /*2dda0*/  SHFL.IDX P6, R14, R13, R12, R11 ;  /* 0x0000000c0d0e7389 */ /* 0x00006400000c000b */
[----:B01----:R-:W-:Y:S01]  /*2ddb0*/  ENDCOLLECTIVE ;  /* 0x000000000000791b */ /* 0x003fe20003800000 */
.L_x_1779:
        /* <DEDUP_REMOVED lines=8> */
.L_x_1780:
[----:B------:R-:W-:Y:S02]  /*2de40*/  SEL R85, R86, R89, P0 ;  /* 0x0000005956557207 */ /* 0x000fe40000000000 */
[----:B------:R-:W-:Y:S01]  /*2de50*/  SEL R86, R89, R86, P0 ;  /* 0x0000005659567207 */ /* 0x000fe20000000000 */
[----:B------:R-:W-:Y:S02]  /*2de60*/  IMAD.MOV.U32 R13, RZ, RZ, R90 ;  /* 0x000000ffff0d7224 */ /* 0x000fe400078e005a */
[----:B------:R-:W-:-:S07]  /*2de70*/  IMAD.MOV.U32 R88, RZ, RZ, R14 ;  /* 0x000000ffff587224 */ /* 0x000fce00078e000e */
[----:B------:R-:W-:Y:S05]  /*2de80*/  WARPSYNC.COLLECTIVE R15, `(.L_x_1781) ;  /* 0x000000000f087348 */ /* 0x000fea0003c00000 */
[----:B------:R0:W1:Y:S02]  /*2de90*/  SHFL.IDX P6, R14, R13, R12, R11 ;  /* 0x0000000c0d0e7389 */ /* 0x00006400000c000b */
[----:B01----:R-:W-:Y:S01]  /*2dea0*/  ENDCOLLECTIVE ;  /* 0x000000000000791b */ /* 0x003fe20003800000 */
.L_x_1781:
[----:B------:R-:W-:Y:S01]  /*2deb0*/  IMAD.MOV.U32 R13, RZ, RZ, R54 ;  /* 0x000000ffff0d7224 */ /* 0x000fe200078e0036 */
[----:B------:R-:W-:Y:S01]  /*2dec0*/  SEL R54, R118, R29, P0 ;  /* 0x0000001d76367207 */ /* 0x000fe20000000000 */
[----:B------:R-:W-:Y:S02]  /*2ded0*/  IMAD.MOV.U32 R12, RZ, RZ, R5 ;  /* 0x000000ffff0c7224 */ /* 0x000fe400078e0005 */
[----:B------:R-:W-:-:S07]  /*2dee0*/  IMAD.MOV.U32 R90, RZ, RZ, R14 ;  /* 0x000000ffff5a7224 */ /* 0x000fce00078e000e */
[----:B------:R-:W-:Y:S05]  /*2def0*/  WARPSYNC.COLLECTIVE R15, `(.L_x_1782) ;  /* 0x000000000f087348 */ /* 0x000fea0003c00000 */
[----:B------:R0:W1:Y:S02]  /*2df00*/  SHFL.IDX P6, R14, R13, R12, R11 ;  /* 0x0000000c0d0e7389 */ /* 0x00006400000c000b */
[----:B01----:R-:W-:Y:S01]  /*2df10*/  ENDCOLLECTIVE ;  /* 0x000000000000791b */ /* 0x003fe20003800000 */
.L_x_1782:
[----:B------:R-:W-:Y:S02]  /*2df20*/  IMAD.MOV.U32 R13, RZ, RZ, R10 ;  /* 0x000000ffff0d7224 */ /* 0x000fe400078e000a */
[----:B------:R-:W-:-:S07]  /*2df30*/  IMAD.MOV.U32 R101, RZ, RZ, R14 ;  /* 0x000000ffff657224 */ /* 0x000fce00078e000e */
[----:B------:R-:W-:Y:S05]  /*2df40*/  WARPSYNC.COLLECTIVE R15, `(.L_x_1783) ;  /* 0x000000000f087348 */ /* 0x000fea0003c00000 */
[----:B------:R0:W1:Y:S02]  /*2df50*/  SHFL.IDX P6, R14, R13, R12, R11 ;  /* 0x0000000c0d0e7389 */ /* 0x00006400000c000b */
[----:B01----:R-:W-:Y:S01]  /*2df60*/  ENDCOLLECTIVE ;  /* 0x000000000000791b */ /* 0x003fe20003800000 */
.L_x_1783:
        /* <DEDUP_REMOVED lines=8> */
.L_x_1784:
[----:B------:R-:W-:Y:S02]  /*2dff0*/  SEL R89, R90, R109, P0 ;  /* 0x0000006d5a597207 */ /* 0x000fe40000000000 */
[----:B------:R-:W-:Y:S01]  /*2e000*/  SEL R90, R109, R90, P0 ;  /* 0x0000005a6d5a7207 */ /* 0x000fe20000000000 */
[----:B------:R-:W-:Y:S02]  /*2e010*/  IMAD.MOV.U32 R13, RZ, RZ, R62 ;  /* 0x000000ffff0d7224 */ /* 0x000fe400078e003e */
[----:B------:R-:W-:-:S07]  /*2e020*/  IMAD.MOV.U32 R4, RZ, RZ, R14 ;  /* 0x000000ffff047224 */ /* 0x000fce00078e000e */
[----:B------:R-:W-:Y:S05]  /*2e030*/  WARPSYNC.COLLECTIVE R15, `(.L_x_1785) ;  /* 0x000000000f087348 */ /* 0x000fea0003c00000 */
[----:B------:R0:W1:Y:S02]  /*2e040*/  SHFL.IDX P6, R14, R13, R12, R11 ;  /* 0x0000000c0d0e7389 */ /* 0x00006400000c000b */
[----:B01----:R-:W-:Y:S01]  /*2e050*/  ENDCOLLECTIVE ;  /* 0x000000000000791b */ /* 0x003fe20003800000 */
.L_x_1785:
[----:B------:R-:W-:Y:S02]  /*2e060*/  IMAD.MOV.U32 R13, RZ, RZ, R8 ;  /* 0x000000ffff0d7224 */ /* 0x000fe400078e0008 */
[----:B------:R-:W-:Y:S02]  /*2e070*/  IMAD.MOV.U32 R12, RZ, RZ, R5 ;  /* 0x000000ffff0c7224 */ /* 0x000fe400078e0005 */
[----:B------:R-:W-:-:S07]  /*2e080*/  IMAD.MOV.U32 R62, RZ, RZ, R14 ;  /* 0x000000ffff3e7224 */ /* 0x000fce00078e000e */
[----:B------:R-:W-:Y:S05]  /*2e090*/  WARPSYNC.COLLECTIVE R15, `(.L_x_1786) ;  /* 0x000000000f087348 */ /* 0x000fea0003c00000 */
[----:B------:R0:W1:Y:S02]  /*2e0a0*/  SHFL.IDX P6, R14, R13, R12, R11 ;  /* 0x0000000c0d0e7389 */ /* 0x00006400000c000b */
[----:B01----:R-:W-:Y:S01]  /*2e0b0*/  ENDCOLLECTIVE ;  /* 0x000000000000791b */ /* 0x003fe20003800000 */
.L_x_1786:
[----:B------:R-:W-:Y:S02]  /*2e0c0*/  IMAD.MOV.U32 R13, RZ, RZ, R6 ;  /* 0x000000ffff0d7224 */ /* 0x000fe400078e0006 */
[----:B------:R-:W-:-:S07]  /*2e0d0*/  IMAD.MOV.U32 R7, RZ, RZ, R14 ;  /* 0x000000ffff077224 */ /* 0x000fce00078e000e */
[----:B------:R-:W-:Y:S05]  /*2e0e0*/  WARPSYNC.COLLECTIVE R15, `(.L_x_1787) ;  /* 0x000000000f087348 */ /* 0x000fea0003c00000 */
[----:B------:R0:W1:Y:S02]  /*2e0f0*/  SHFL.IDX P6, R14, R13, R12, R11 ;  /* 0x0000000c0d0e7389 */ /* 0x00006400000c000b */
[----:B01----:R-:W-:Y:S01]  /*2e100*/  ENDCOLLECTIVE ;  /* 0x000000000000791b */ /* 0x003fe20003800000 */
.L_x_1787:
[----:B------:R-:W-:Y:S05]  /*2e110*/  BRA `(.L_x_1788) ;  /* 0xffffff2800507947 */ /* 0x000fea000383ffff */
.L_x_1520:
[----:B------:R-:W-:Y:S02]  /*2e120*/  IMAD.MOV.U32 R13, RZ, RZ, R3 ;  /* 0x000000ffff0d7224 */ /* 0x000fe400078e0003 */
[----:B------:R-:W-:Y:S02]  /*2e130*/  IMAD.MOV.U32 R12, RZ, RZ, RZ ;  /* 0x000000ffff0c7224 */ /* 0x000fe400078e00ff */
[----:B------:R-:W-:Y:S02]  /*2e140*/  IMAD.MOV.U32 R11, RZ, RZ, 0x181f ;  /* 0x0000181fff0b7424 */ /* 0x000fe400078e00ff */
[----:B------:R-:W-:-:S07]  /*2e150*/  IMAD.MOV.U32 R15, RZ, RZ, -0x1 ;  /* 0xffffffffff0f7424 */ /* 0x000fce00078e00ff */
[----:B-----5:R-:W-:Y:S05]  /*2e160*/  WARPSYNC.COLLECTIVE R15, `(.L_x_1789) ;  /* 0x000000000f087348 */ /* 0x020fea0003c00000 */
[----:B------:R0:W1:Y:S02]  /*2e170*/  SHFL.IDX P6, R14, R13, R12, R11 ;  /* 0x0000000c0d0e7389 */ /* 0x00006400000c000b */
[----:B01---5:R-:W-:Y:S01]  /*2e180*/  ENDCOLLECTIVE ;  /* 0x000000000000791b */ /* 0x023fe20003800000 */
.L_x_1789:
[----:B------:R-:W-:Y:S02]  /*2e190*/  IMAD.MOV.U32 R13, RZ, RZ, R2 ;  /* 0x000000ffff0d7224 */ /* 0x000fe400078e0002 */
[----:B------:R-:W-:-:S07]  /*2e1a0*/  IMAD.MOV.U32 R0, RZ, RZ, R14 ;  /* 0x000000ffff007224 */ /* 0x000fce00078e000e */
[----:B------:R-:W-:Y:S05]  /*2e1b0*/  WARPSYNC.COLLECTIVE R15, `(.L_x_1790) ;  /* 0x000000000f087348 */ /* 0x000fea0003c00000 */
[----:B------:R0:W1:Y:S02]  /*2e1c0*/  SHFL.IDX P6, R14, R13, R12, R11 ;  /* 0x0000000c0d0e7389 */ /* 0x00006400000c000b */
[----:B01----:R-:W-:Y:S01]  /*2e1d0*/  ENDCOLLECTIVE ;  /* 0x000000000000791b */ /* 0x003fe20003800000 */
.L_x_1790:
[----:B------:R-:W-:Y:S05]  /*2e1e0*/  BRA `(.L_x_1791) ;  /* 0xffffff3400ac7947 */ /* 0x000fea000383ffff */
.L_x_1523:
[----:B------:R-:W-:Y:S01]  /*2e1f0*/  BSSY B1, `(.L_x_1792) ;  /* 0x0000008000017945 */ /* 0x000fe20003800000 */
[----:B------:R-:W-:Y:S02]  /*2e200*/  IMAD.MOV.U32 R13, RZ, RZ, R3 ;  /* 0x000000ffff0d7224 */ /* 0x000fe400078e0003 */
[----:B------:R-:W-:Y:S02]  /*2e210*/  IMAD.MOV.U32 R12, RZ, RZ, 0x1 ;  /* 0x00000001ff0c7424 */ /* 0x000fe400078e00ff */
[----:B------:R-:W-:Y:S02]  /*2e220*/  IMAD.MOV.U32 R11, RZ, RZ, 0x181f ;  /* 0x0000181fff0b7424 */ /* 0x000fe400078e00ff */
[----:B---3--:R-:W-:-:S07]  /*2e230*/  IMAD.MOV.U32 R15, RZ, RZ, -0x1 ;  /* 0xffffffffff0f7424 */ /* 0x008fce00078e00ff */
[----:B012--5:R-:W-:Y:S05]  /*2e240*/  WARPSYNC.COLLECTIVE R15, `(.L_x_1793) ;  /* 0x000000000f087348 */ /* 0x027fea0003c00000 */
[----:B--2---:R2:W3:Y:S02]  /*2e250*/  SHFL.IDX P6, R14, R13, R12, R11 ;  /* 0x0000000c0d0e7389 */ /* 0x0044e400000c000b */
[----:B0123-5:R-:W-:Y:S01]  /*2e260*/  ENDCOLLECTIVE ;  /* 0x000000000000791b */ /* 0x02ffe20003800000 */
.L_x_1793:
[----:B------:R-:W-:Y:S05]  /*2e270*/  BSYNC B1 ;  /* 0x0000000000017941 */ /* 0x000fea0003800000 */
.L_x_1792:
[----:B------:R-:W-:Y:S02]  /*2e280*/  IMAD.MOV.U32 R13, RZ, RZ, R2 ;  /* 0x000000ffff0d7224 */ /* 0x000fe400078e0002 */
[----:B------:R-:W-:Y:S02]  /*2e290*/  IMAD.MOV.U32 R12, RZ, RZ, 0x1 ;  /* 0x00000001ff0c7424 */ /* 0x000fe400078e00ff */
[----:B------:R-:W-:Y:S02]  /*2e2a0*/  IMAD.MOV.U32 R11, RZ, RZ, 0x181f ;  /* 0x0000181fff0b7424 */ /* 0x000fe400078e00ff */
[----:B------:R-:W-:Y:S02]  /*2e2b0*/  IMAD.MOV.U32 R15, RZ, RZ, -0x1 ;  /* 0xffffffffff0f7424 */ /* 0x000fe400078e00ff */
[----:B------:R-:W-:-:S07]  /*2e2c0*/  IMAD.MOV.U32 R0, RZ, RZ, R14 ;  /* 0x000000ffff007224 */ /* 0x000fce00078e000e */
[----:B------:R-:W-:Y:S05]  /*2e2d0*/  WARPSYNC.COLLECTIVE R15, `(.L_x_1794) ;  /* 0x000000000f087348 */ /* 0x000fea0003c00000 */
[----:B------:R0:W1:Y:S02]  /*2e2e0*/  SHFL.IDX P6, R14, R13, R12, R11 ;  /* 0x0000000c0d0e7389 */ /* 0x00006400000c000b */
[----:B01----:R-:W-:Y:S01]  /*2e2f0*/  ENDCOLLECTIVE ;  /* 0x000000000000791b */ /* 0x003fe20003800000 */
.L_x_1794:
[----:B------:R-:W-:Y:S05]  /*2e300*/  BRA `(.L_x_1795) ;  /* 0xffffff3400b47947 */ /* 0x000fea000383ffff */
.L_x_1526:
[----:B------:R-:W-:Y:S01]  /*2e310*/  BSSY B1, `(.L_x_1796) ;  /* 0x0000008000017945 */ /* 0x000fe20003800000 */
[----:B------:R-:W-:Y:S02]  /*2e320*/  IMAD.MOV.U32 R13, RZ, RZ, R3 ;  /* 0x000000ffff0d7224 */ /* 0x000fe400078e0003 */
[----:B------:R-:W-:Y:S02]  /*2e330*/  IMAD.MOV.U32 R12, RZ, RZ, 0x2 ;  /* 0x00000002ff0c7424 */ /* 0x000fe400078e00ff */
[----:B------:R-:W-:Y:S02]  /*2e340*/  IMAD.MOV.U32 R11, RZ, RZ, 0x181f ;  /* 0x0000181fff0b7424 */ /* 0x000fe400078e00ff */
[----:B---3--:R-:W-:-:S07]  /*2e350*/  IMAD.MOV.U32 R15, RZ, RZ, -0x1 ;  /* 0xffffffffff0f7424 */ /* 0x008fce00078e00ff */
[----:B012-4-:R-:W-:Y:S05]  /*2e360*/  WARPSYNC.COLLECTIVE R15, `(.L_x_1797) ;  /* 0x000000000f087348 */ /* 0x017fea0003c00000 */
[----:B--2---:R2:W3:Y:S02]  /*2e370*/  SHFL.IDX P6, R14, R13, R12, R11 ;  /* 0x0000000c0d0e7389 */ /* 0x0044e400000c000b */
[----:B01234-:R-:W-:Y:S01]  /*2e380*/  ENDCOLLECTIVE ;  /* 0x000000000000791b */ /* 0x01ffe20003800000 */
.L_x_1797:
[----:B------:R-:W-:Y:S05]  /*2e390*/  BSYNC B1 ;  /* 0x0000000000017941 */ /* 0x000fea0003800000 */
.L_x_1796:
        /* <DEDUP_REMOVED lines=8> */
.L_x_1798:
[----:B------:R-:W-:Y:S05]  /*2e420*/  BRA `(.L_x_1799) ;  /* 0xffffff3400bc7947 */ /* 0x000fea000383ffff */
.L_x_1529:
        /* <DEDUP_REMOVED lines=8> */
.L_x_1801:
[----:B------:R-:W-:Y:S05]  /*2e4b0*/  BSYNC B1 ;  /* 0x0000000000017941 */ /* 0x000fea0003800000 */
.L_x_1800:
        /* <DEDUP_REMOVED lines=8> */
.L_x_1802:
[----:B------:R-:W-:Y:S05]  /*2e540*/  BRA `(.L_x_1803) ;  /* 0xffffff3400c47947 */ /* 0x000fea000383ffff */
.L_x_1531:
[----:B------:R-:W-:Y:S02]  /*2e550*/  IMAD.MOV.U32 R13, RZ, RZ, R27 ;  /* 0x000000ffff0d7224 */ /* 0x000fe400078e001b */
[----:B------:R-:W-:Y:S02]  /*2e560*/  IMAD.MOV.U32 R12, RZ, RZ, RZ ;  /* 0x000000ffff0c7224 */ /* 0x000fe400078e00ff */
[----:B------:R-:W-:Y:S02]  /*2e570*/  IMAD.MOV.U32 R11, RZ, RZ, 0x1c1f ;  /* 0x00001c1fff0b7424 */ /* 0x000fe400078e00ff */
[----:B------:R-:W-:-:S07]  /*2e580*/  IMAD.MOV.U32 R15, RZ, RZ, -0x1 ;  /* 0xffffffffff0f7424 */ /* 0x000fce00078e00ff */
[----:B------:R-:W-:Y:S05]  /*2e590*/  WARPSYNC.COLLECTIVE R15, `(.L_x_1804) ;  /* 0x000000000f087348 */ /* 0x000fea0003c00000 */
[----:B------:R0:W1:Y:S02]  /*2e5a0*/  SHFL.IDX P6, R14, R13, R12, R11 ;  /* 0x0000000c0d0e7389 */ /* 0x00006400000c000b */
[----:B01----:R-:W-:Y:S01]  /*2e5b0*/  ENDCOLLECTIVE ;  /* 0x000000000000791b */ /* 0x003fe20003800000 */
.L_x_1804:
[----:B------:R-:W-:Y:S01]  /*2e5c0*/  MOV R13, R25 ;  /* 0x00000019000d7202 */ /* 0x000fe20000000f00 */
[----:B------:R-:W-:-:S07]  /*2e5d0*/  IMAD.MOV.U32 R26, RZ, RZ, R14 ;  /* 0x000000ffff1a7224 */ /* 0x000fce00078e000e */
[----:B------:R-:W-:Y:S05]  /*2e5e0*/  WARPSYNC.COLLECTIVE R15, `(.L_x_1805) ;  /* 0x000000000f087348 */ /* 0x000fea0003c00000 */
[----:B------:R0:W1:Y:S02]  /*2e5f0*/  SHFL.IDX P6, R14, R13, R12, R11 ;  /* 0x0000000c0d0e7389 */ /* 0x00006400000c000b */
[----:B01----:R-:W-:Y:S01]  /*2e600*/  ENDCOLLECTIVE ;  /* 0x000000000000791b */ /* 0x003fe20003800000 */
.L_x_1805:
[----:B------:R-:W-:Y:S05]  /*2e610*/  BRA `(.L_x_1806) ;  /* 0xffffff3800887947 */ /* 0x000fea000383ffff */
.L_x_1534:
[----:B------:R-:W-:Y:S01]  /*2e620*/  BSSY B1, `(.L_x_1807) ;  /* 0x0000008000017945 */ /* 0x000fe20003800000 */
[----:B------:R-:W-:Y:S02]  /*2e630*/  IMAD.MOV.U32 R13, RZ, RZ, R27 ;  /* 0x000000ffff0d7224 */ /* 0x000fe400078e001b */
[----:B------:R-:W-:Y:S02]  /*2e640*/  IMAD.MOV.U32 R12, RZ, RZ, 0x1 ;  /* 0x00000001ff0c7424 */ /* 0x000fe400078e00ff */
[----:B------:R-:W-:Y:S02]  /*2e650*/  IMAD.MOV.U32 R11, RZ, RZ, 0x1c1f ;  /* 0x00001c1fff0b7424 */ /* 0x000fe400078e00ff */
[----:B------:R-:W-:-:S07]  /*2e660*/  IMAD.MOV.U32 R15, RZ, RZ, -0x1 ;  /* 0xffffffffff0f7424 */ /* 0x000fce00078e00ff */
[----:B0123--:R-:W-:Y:S05]  /*2e670*/  WARPSYNC.COLLECTIVE R15, `(.L_x_1808) ;  /* 0x000000000f087348 */ /* 0x00ffea0003c00000 */
[----:B--2---:R2:W4:Y:S02]  /*2e680*/  SHFL.IDX P6, R14, R13, R12, R11 ;  /* 0x0000000c0d0e7389 */ /* 0x00452400000c000b */
[----:B01234-:R-:W-:Y:S01]  /*2e690*/  ENDCOLLECTIVE ;  /* 0x000000000000791b */ /* 0x01ffe20003800000 */
.L_x_1808:
[----:B------:R-:W-:Y:S05]  /*2e6a0*/  BSYNC B1 ;  /* 0x0000000000017941 */ /* 0x000fea0003800000 */
.L_x_1807:
        /* <DEDUP_REMOVED lines=8> */
.L_x_1809:
[----:B------:R-:W-:Y:S05]  /*2e730*/  BRA `(.L_x_1810) ;  /* 0xffffff3c00e87947 */ /* 0x000fea000383ffff */
.L_x_1538:
[----:B------:R-:W-:Y:S02]  /*2e740*/  IMAD.MOV.U32 R13, RZ, RZ, R3 ;  /* 0x000000ffff0d7224 */ /* 0x000fe400078e0003 */
[----:B------:R-:W-:Y:S02]  /*2e750*/  IMAD.MOV.U32 R12, RZ, RZ, RZ ;  /* 0x000000ffff0c7224 */ /* 0x000fe400078e00ff */
[----:B------:R-:W-:Y:S02]  /*2e760*/  IMAD.MOV.U32 R11, RZ, RZ, 0x181f ;  /* 0x0000181fff0b7424 */ /* 0x000fe400078e00ff */
[----:B------:R-:W-:-:S07]  /*2e770*/  IMAD.MOV.U32 R15, RZ, RZ, -0x1 ;  /* 0xffffffffff0f7424 */ /* 0x000fce00078e00ff */
[----:B---3--:R-:W-:Y:S05]  /*2e780*/  WARPSYNC.COLLECTIVE R15, `(.L_x_1811) ;  /* 0x000000000f087348 */ /* 0x008fea0003c00000 */
[----:B------:R0:W1:Y:S02]  /*2e790*/  SHFL.IDX P6, R14, R13, R12, R11 ;  /* 0x0000000c0d0e7389 */ /* 0x00006400000c000b */
[----:B01-3--:R-:W-:Y:S01]  /*2e7a0*/  ENDCOLLECTIVE ;  /* 0x000000000000791b */ /* 0x00bfe20003800000 */
.L_x_1811:
[----:B------:R-:W-:Y:S02]  /*2e7b0*/  IMAD.MOV.U32 R13, RZ, RZ, R2 ;  /* 0x000000ffff0d7224 */ /* 0x000fe400078e0002 */
[----:B------:R-:W-:-:S07]  /*2e7c0*/  IMAD.MOV.U32 R0, RZ, RZ, R14 ;  /* 0x000000ffff007224 */ /* 0x000fce00078e000e */
[----:B------:R-:W-:Y:S05]  /*2e7d0*/  WARPSYNC.COLLECTIVE R15, `(.L_x_1812) ;  /* 0x000000000f087348 */ /* 0x000fea0003c00000 */
[----:B------:R0:W1:Y:S02]  /*2e7e0*/  SHFL.IDX P6, R14, R13, R12, R11 ;  /* 0x0000000c0d0e7389 */ /* 0x00006400000c000b */
[----:B01----:R-:W-:Y:S01]  /*2e7f0*/  ENDCOLLECTIVE ;  /* 0x000000000000791b */ /* 0x003fe20003800000 */
.L_x_1812:
[----:B------:R-:W-:Y:S05]  /*2e800*/  BRA `(.L_x_1813) ;  /* 0xffffff4c00107947 */ /* 0x000fea000383ffff */
.L_x_1541:
[----:B------:R-:W-:Y:S01]  /*2e810*/  BSSY B1, `(.L_x_1814) ;  /* 0x0000008000017945 */ /* 0x000fe20003800000 */
[----:B------:R-:W-:Y:S02]  /*2e820*/  IMAD.MOV.U32 R13, RZ, RZ, R3 ;  /* 0x000000ffff0d7224 */ /* 0x000fe400078e0003 */
[----:B------:R-:W-:Y:S02]  /*2e830*/  IMAD.MOV.U32 R12, RZ, RZ, 0x1 ;  /* 0x00000001ff0c7424 */ /* 0x000fe400078e00ff */
[----:B------:R-:W-:Y:S02]  /*2e840*/  IMAD.MOV.U32 R11, RZ, RZ, 0x181f ;  /* 0x0000181fff0b7424 */ /* 0x000fe400078e00ff */
[----:B----4-:R-:W-:-:S07]  /*2e850*/  IMAD.MOV.U32 R15, RZ, RZ, -0x1 ;  /* 0xffffffffff0f7424 */ /* 0x010fce00078e00ff */
[----:B0123--:R-:W-:Y:S05]  /*2e860*/  WARPSYNC.COLLECTIVE R15, `(.L_x_1815) ;  /* 0x000000000f087348 */ /* 0x00ffea0003c00000 */
[----:B--2---:R2:W4:Y:S02]  /*2e870*/  SHFL.IDX P6, R14, R13, R12, R11 ;  /* 0x0000000c0d0e7389 */ /* 0x00452400000c000b */
[----:B01234-:R-:W-:Y:S01]  /*2e880*/  ENDCOLLECTIVE ;  /* 0x000000000000791b */ /* 0x01ffe20003800000 */
.L_x_1815:
[----:B------:R-:W-:Y:S05]  /*2e890*/  BSYNC B1 ;  /* 0x0000000000017941 */ /* 0x000fea0003800000 */
.L_x_1814:
        /* <DEDUP_REMOVED lines=8> */
.L_x_1816:
[----:B------:R-:W-:Y:S05]  /*2e920*/  BRA `(.L_x_1817) ;  /* 0xffffff4c001c7947 */ /* 0x000fea000383ffff */
.L_x_1544:
        /* <DEDUP_REMOVED lines=8> */
.L_x_1819:
[----:B------:R-:W-:Y:S05]  /*2e9b0*/  BSYNC B1 ;  /* 0x0000000000017941 */ /* 0x000fea0003800000 */
.L_x_1818:
        /* <DEDUP_REMOVED lines=8> */
.L_x_1820:
[----:B------:R-:W-:Y:S05]  /*2ea40*/  BRA `(.L_x_1821) ;  /* 0xffffff4c00247947 */ /* 0x000fea000383ffff */
.L_x_1547:
[----:B------:R-:W-:Y:S01]  /*2ea50*/  BSSY B1, `(.L_x_1822) ;  /* 0x0000008000017945 */ /* 0x000fe20003800000 */
[----:B------:R-:W-:Y:S02]  /*2ea60*/  IMAD.MOV.U32 R13, RZ, RZ, R3 ;  /* 0x000000ffff0d7224 */ /* 0x000fe400078e0003 */
[----:B------:R-:W-:Y:S02]  /*2ea70*/  IMAD.MOV.U32 R12, RZ, RZ, 0x3 ;  /* 0x00000003ff0c7424 */ /* 0x000fe400078e00ff */
[----:B------:R-:W-:Y:S02]  /*2ea80*/  IMAD.MOV.U32 R11, RZ, RZ, 0x181f ;  /* 0x0000181fff0b7424 */ /* 0x000fe400078e00ff */
[----:B0-----:R-:W-:-:S07]  /*2ea90*/  IMAD.MOV.U32 R15, RZ, RZ, -0x1 ;  /* 0xffffffffff0f7424 */ /* 0x001fce00078e00ff */
[----:B-1234-:R-:W-:Y:S05]  /*2eaa0*/  WARPSYNC.COLLECTIVE R15, `(.L_x_1823) ;  /* 0x000000000f087348 */ /* 0x01efea0003c00000 */
[----:B----4-:R0:W4:Y:S02]  /*2eab0*/  SHFL.IDX P6, R14, R13, R12, R11 ;  /* 0x0000000c0d0e7389 */ /* 0x01012400000c000b */
[----:B01234-:R-:W-:Y:S01]  /*2eac0*/  ENDCOLLECTIVE ;  /* 0x000000000000791b */ /* 0x01ffe20003800000 */
.L_x_1823:
[----:B------:R-:W-:Y:S05]  /*2ead0*/  BSYNC B1 ;  /* 0x0000000000017941 */ /* 0x000fea0003800000 */
.L_x_1822:
        /* <DEDUP_REMOVED lines=8> */
.L_x_1824:
[----:B------:R-:W-:Y:S05]  /*2eb60*/  BRA `(.L_x_1825) ;  /* 0xffffff4c002c7947 */ /* 0x000fea000383ffff */
.L_x_1574:
[----:B------:R-:W1:Y:S01]  /*2eb70*/  S2R R5, SR_TID.X ;  /* 0x0000000000057919 */ /* 0x000e620000002100 */
[----:B------:R-:W-:Y:S01]  /*2eb80*/  BSSY B1, `(.L_x_1826) ;  /* 0x000000a000017945 */ /* 0x000fe20003800000 */
[----:B------:R-:W-:Y:S02]  /*2eb90*/  IMAD.MOV.U32 R12, RZ, RZ, RZ ;  /* 0x000000ffff0c7224 */ /* 0x000fe400078e00ff */
[----:B------:R-:W-:Y:S02]  /*2eba0*/  IMAD.MOV.U32 R11, RZ, RZ, 0x1f ;  /* 0x0000001fff0b7424 */ /* 0x000fe400078e00ff */
[----:B0-----:R-:W-:Y:S01]  /*2ebb0*/  IMAD.MOV.U32 R15, RZ, RZ, -0x1 ;  /* 0xffffffffff0f7424 */ /* 0x001fe200078e00ff */
[----:B-1----:R-:W-:-:S04]  /*2ebc0*/  SHF.R.U32.HI R5, RZ, 0x5, R5 ;  /* 0x00000005ff057819 */ /* 0x002fc80000011605 */
[----:B------:R-:W-:-:S05]  /*2ebd0*/  LOP3.LUT R5, R5, 0x3, RZ, 0xc0, !PT ;  /* 0x0000000305057812 */ /* 0x000fca00078ec0ff */
[----:B------:R-:W-:-:S07]  /*2ebe0*/  IMAD.MOV.U32 R13, RZ, RZ, R5 ;  /* 0x000000ffff0d7224 */ /* 0x000fce00078e0005 */
[----:B------:R-:W-:Y:S05]  /*2ebf0*/  WARPSYNC.COLLECTIVE R15, `(.L_x_1827) ;  /* 0x000000000f087348 */ /* 0x000fea0003c00000 */
[----:B------:R0:W1:Y:S02]  /*2ec00*/  SHFL.IDX P6, R14, R13, R12, R11 ;  /* 0x0000000c0d0e7389 */ /* 0x00006400000c000b */
[----:B01----:R-:W-:Y:S01]  /*2ec10*/  ENDCOLLECTIVE ;  /* 0x000000000000791b */ /* 0x003fe20003800000 */
.L_x_1827:
[----:B------:R-:W-:Y:S05]  /*2ec20*/  BSYNC B1 ;  /* 0x0000000000017941 */ /* 0x000fea0003800000 */
.L_x_1826:
[----:B------:R-:W-:Y:S05]  /*2ec30*/  BRA `(.L_x_1828) ;  /* 0xffffff6c00a47947 */ /* 0x000fea000383ffff */
.L_x_1576:
[----:B------:R-:W-:Y:S01]  /*2ec40*/  BSSY B1, `(.L_x_1829) ;  /* 0x0000006000017945 */ /* 0x000fe20003800000 */
[----:B0-----:R-:W-:-:S07]  /*2ec50*/  IMAD.MOV.U32 R15, RZ, RZ, -0x1 ;  /* 0xffffffffff0f7424 */ /* 0x001fce00078e00ff */
[----:B-1----:R-:W-:Y:S05]  /*2ec60*/  WARPSYNC.COLLECTIVE R15, `(.L_x_1830) ;  /* 0x000000000f0c7348 */ /* 0x002fea0003c00000 */
[----:B------:R-:W-:Y:S02]  /*2ec70*/  ELECT P6, UR62, PT ;  /* 0x00000000003e782f */ /* 0x000fe400038c0000 */
[----:B------:R-:W-:Y:S01]  /*2ec80*/  MOV R14, UR62 ;  /* 0x0000003e000e7c02 */ /* 0x000fe20008000f00 */
[----:B-1----:R-:W-:Y:S10]  /*2ec90*/  ENDCOLLECTIVE ;  /* 0x000000000000791b */ /* 0x002ff40003800000 */
.L_x_1830:
[----:B------:R-:W-:Y:S05]  /*2eca0*/  BSYNC B1 ;  /* 0x0000000000017941 */ /* 0x000fea0003800000 */
.L_x_1829:
[----:B------:R-:W-:Y:S05]  /*2ecb0*/  BRA `(.L_x_1575) ;  /* 0xffffff6c009c7947 */ /* 0x000fea000383ffff */
.L_x_1578:
[----:B-1----:R1:W2:Y:S02]  /*2ecc0*/  SYNCS.PHASECHK.TRANS64.TRYWAIT P0, [R18+URZ+0x22820], R4 ;  /* 0x02282004120075a7 */ /* 0x0022a4000800017f */
[----:B--2---:R-:W-:Y:S05]  /*2ecd0*/  @!P0 NANOSLEEP.SYNCS 0x989680 ;  /* 0x009896800000895d */ /* 0x004fea0003900000 */
[----:B------:R-:W2:Y:S02]  /*2ece0*/  @!P0 SYNCS.PHASECHK.TRANS64 P0, [R18+URZ+0x22820], R4 ;  /* 0x02282004120085a7 */ /* 0x000ea4000800007f */
[----:B--2---:R-:W-:Y:S05]  /*2ecf0*/  @!P0 BRA `(.L_x_1578) ;  /* 0xfffffffc00f08947 */ /* 0x004fea000383ffff */
[----:B------:R-:W-:Y:S05]  /*2ed00*/  BRA `(.L_x_1831) ;  /* 0xffffff6c00ac7947 */ /* 0x000fea000383ffff */
.L_x_1582:
[----:B--2---:R2:W3:Y:S02]  /*2ed10*/  SYNCS.PHASECHK.TRANS64.TRYWAIT P0, [R7+URZ+0x228a0], R10 ;  /* 0x0228a00a070075a7 */ /* 0x0044e4000800017f */
[----:B---3--:R-:W-:Y:S05]  /*2ed20*/  @!P0 NANOSLEEP.SYNCS 0x989680 ;  /* 0x009896800000895d */ /* 0x008fea0003900000 */
[----:B------:R-:W3:Y:S02]  /*2ed30*/  @!P0 SYNCS.PHASECHK.TRANS64 P0, [R7+URZ+0x228a0], R10 ;  /* 0x0228a00a070085a7 */ /* 0x000ee4000800007f */
[----:B---3--:R-:W-:Y:S05]  /*2ed40*/  @!P0 BRA `(.L_x_1582) ;  /* 0xfffffffc00f08947 */ /* 0x008fea000383ffff */
[----:B------:R-:W-:Y:S05]  /*2ed50*/  BRA `(.L_x_1832) ;  /* 0xffffff6c00cc7947 */ /* 0x000fea000383ffff */
.L_x_1589:
[----:B-1----:R1:W3:Y:S02]  /*2ed60*/  SYNCS.PHASECHK.TRANS64.TRYWAIT P0, [R7+URZ+0x228c0], R10 ;  /* 0x0228c00a070075a7 */ /* 0x0022e4000800017f */
[----:B---3--:R-:W-:Y:S05]  /*2ed70*/  @!P0 NANOSLEEP.SYNCS 0x989680 ;  /* 0x009896800000895d */ /* 0x008fea0003900000 */
[----:B------:R-:W3:Y:S02]  /*2ed80*/  @!P0 SYNCS.PHASECHK.TRANS64 P0, [R7+URZ+0x228c0], R10 ;  /* 0x0228c00a070085a7 */ /* 0x000ee4000800007f */
[----:B---3--:R-:W-:Y:S05]  /*2ed90*/  @!P0 BRA `(.L_x_1589) ;  /* 0xfffffffc00f08947 */ /* 0x008fea000383ffff */
[----:B------:R-:W-:Y:S05]  /*2eda0*/  BRA `(.L_x_1833) ;  /* 0xffffff7000c47947 */ /* 0x000fea000383ffff */
.L_x_1596:
[----:B-1----:R1:W2:Y:S02]  /*2edb0*/  SYNCS.PHASECHK.TRANS64.TRYWAIT P1, [R8+URZ+0x228a0], R7 ;  /* 0x0228a007080075a7 */ /* 0x0022a4000802017f */
[----:B--2---:R-:W-:Y:S05]  /*2edc0*/  @!P1 NANOSLEEP.SYNCS 0x989680 ;  /* 0x009896800000995d */ /* 0x004fea0003900000 */
[----:B------:R-:W2:Y:S02]  /*2edd0*/  @!P1 SYNCS.PHASECHK.TRANS64 P1, [R8+URZ+0x228a0], R7 ;  /* 0x0228a007080095a7 */ /* 0x000ea4000802007f */
[----:B--2---:R-:W-:Y:S05]  /*2ede0*/  @!P1 BRA `(.L_x_1596) ;  /* 0xfffffffc00f09947 */ /* 0x004fea000383ffff */
[----:B------:R-:W-:Y:S05]  /*2edf0*/  BRA `(.L_x_1834) ;  /* 0xffffff7400a07947 */ /* 0x000fea000383ffff */
.L_x_1603:
[----:B--2---:R2:W3:Y:S02]  /*2ee00*/  SYNCS.PHASECHK.TRANS64.TRYWAIT P1, [R8+URZ+0x228c0], R7 ;  /* 0x0228c007080075a7 */ /* 0x0044e4000802017f */
[----:B---3--:R-:W-:Y:S05]  /*2ee10*/  @!P1 NANOSLEEP.SYNCS 0x989680 ;  /* 0x009896800000995d */ /* 0x008fea0003900000 */
[----:B------:R-:W3:Y:S02]  /*2ee20*/  @!P1 SYNCS.PHASECHK.TRANS64 P1, [R8+URZ+0x228c0], R7 ;  /* 0x0228c007080095a7 */ /* 0x000ee4000802007f */
[----:B---3--:R-:W-:Y:S05]  /*2ee30*/  @!P1 BRA `(.L_x_1603) ;  /* 0xfffffffc00f09947 */ /* 0x008fea000383ffff */
[----:B------:R-:W-:Y:S05]  /*2ee40*/  BRA `(.L_x_1835) ;  /* 0xffffff7800947947 */ /* 0x000fea000383ffff */
.L_x_1628:
[----:B------:R-:W2:Y:S01]  /*2ee50*/  S2R R0, SR_TID.X ;  /* 0x0000000000007919 */ /* 0x000ea20000002100 */
[----:B------:R-:W-:Y:S01]  /*2ee60*/  BSSY B0, `(.L_x_1836) ;  /* 0x000000a000007945 */ /* 0x000fe20003800000 */
[----:B------:R-:W-:Y:S02]  /*2ee70*/  IMAD.MOV.U32 R12, RZ, RZ, RZ ;  /* 0x000000ffff0c7224 */ /* 0x000fe400078e00ff */
[----:B------:R-:W-:Y:S02]  /*2ee80*/  IMAD.MOV.U32 R11, RZ, RZ, 0x1f ;  /* 0x0000001fff0b7424 */ /* 0x000fe400078e00ff */
[----:B0-----:R-:W-:Y:S01]  /*2ee90*/  IMAD.MOV.U32 R15, RZ, RZ, -0x1 ;  /* 0xffffffffff0f7424 */ /* 0x001fe200078e00ff */
[----:B--2---:R-:W-:-:S04]  /*2eea0*/  SHF.R.U32.HI R0, RZ, 0x5, R0 ;  /* 0x00000005ff007819 */ /* 0x004fc80000011600 */
[----:B------:R-:W-:-:S05]  /*2eeb0*/  LOP3.LUT R0, R0, 0x3, RZ, 0xc0, !PT ;  /* 0x0000000300007812 */ /* 0x000fca00078ec0ff */
[----:B------:R-:W-:-:S07]  /*2eec0*/  IMAD.MOV.U32 R13, RZ, RZ, R0 ;  /* 0x000000ffff0d7224 */ /* 0x000fce00078e0000 */
[----:B-1----:R-:W-:Y:S05]  /*2eed0*/  WARPSYNC.COLLECTIVE R15, `(.L_x_1837) ;  /* 0x000000000f087348 */ /* 0x002fea0003c00000 */
[----:B------:R0:W2:Y:S02]  /*2eee0*/  SHFL.IDX P6, R14, R13, R12, R11 ;  /* 0x0000000c0d0e7389 */ /* 0x0000a400000c000b */
[----:B012---:R-:W-:Y:S01]  /*2eef0*/  ENDCOLLECTIVE ;  /* 0x000000000000791b */ /* 0x007fe20003800000 */
.L_x_1837:
[----:B------:R-:W-:Y:S05]  /*2ef00*/  BSYNC B0 ;  /* 0x0000000000007941 */ /* 0x000fea0003800000 */
.L_x_1836:
[----:B------:R-:W-:Y:S05]  /*2ef10*/  BRA `(.L_x_1838) ;  /* 0xffffff8800d07947 */ /* 0x000fea000383ffff */
.L_x_1630:
[----:B------:R-:W-:Y:S01]  /*2ef20*/  BSSY B0, `(.L_x_1839) ;  /* 0x0000006000007945 */ /* 0x000fe20003800000 */
[----:B0-----:R-:W-:-:S07]  /*2ef30*/  IMAD.MOV.U32 R15, RZ, RZ, -0x1 ;  /* 0xffffffffff0f7424 */ /* 0x001fce00078e00ff */
[----:B-12---:R-:W-:Y:S05]  /*2ef40*/  WARPSYNC.COLLECTIVE R15, `(.L_x_1840) ;  /* 0x000000000f0c7348 */ /* 0x006fea0003c00000 */
[----:B------:R-:W-:Y:S02]  /*2ef50*/  ELECT P6, UR62, PT ;  /* 0x00000000003e782f */ /* 0x000fe400038c0000 */
[----:B------:R-:W-:Y:S01]  /*2ef60*/  MOV R14, UR62 ;  /* 0x0000003e000e7c02 */ /* 0x000fe20008000f00 */
[----:B-12---:R-:W-:Y:S10]  /*2ef70*/  ENDCOLLECTIVE ;  /* 0x000000000000791b */ /* 0x006ff40003800000 */
.L_x_1840:
[----:B------:R-:W-:Y:S05]  /*2ef80*/  BSYNC B0 ;  /* 0x0000000000007941 */ /* 0x000fea0003800000 */
.L_x_1839:
[----:B------:R-:W-:Y:S05]  /*2ef90*/  BRA `(.L_x_1841) ;  /* 0xffffff8800d87947 */ /* 0x000fea000383ffff */
.L_x_1632:
[----:B-1----:R1:W2:Y:S02]  /*2efa0*/  SYNCS.PHASECHK.TRANS64.TRYWAIT P0, [R2+URZ+0x22880], R3 ;  /* 0x02288003020075a7 */ /* 0x0022a4000800017f */
[----:B--2---:R-:W-:Y:S05]  /*2efb0*/  @!P0 NANOSLEEP.SYNCS 0x989680 ;  /* 0x009896800000895d */ /* 0x004fea0003900000 */
[----:B------:R-:W2:Y:S02]  /*2efc0*/  @!P0 SYNCS.PHASECHK.TRANS64 P0, [R2+URZ+0x22880], R3 ;  /* 0x02288003020085a7 */ /* 0x000ea4000800007f */
[----:B--2---:R-:W-:Y:S05]  /*2efd0*/  @!P0 BRA `(.L_x_1632) ;  /* 0xfffffffc00f08947 */ /* 0x004fea000383ffff */
[----:B------:R-:W-:Y:S05]  /*2efe0*/  BRA `(.L_x_1842) ;  /* 0xffffff8c00447947 */ /* 0x000fea000383ffff */
.L_x_1634:
[----:B--2---:R2:W3:Y:S02]  /*2eff0*/  SYNCS.PHASECHK.TRANS64.TRYWAIT P0, [R2+URZ+0x22840], R3 ;  /* 0x02284003020075a7 */ /* 0x0044e4000800017f */
[----:B---3--:R-:W-:Y:S05]  /*2f000*/  @!P0 NANOSLEEP.SYNCS 0x989680 ;  /* 0x009896800000895d */ /* 0x008fea0003900000 */
[----:B------:R-:W3:Y:S02]  /*2f010*/  @!P0 SYNCS.PHASECHK.TRANS64 P0, [R2+URZ+0x22840], R3 ;  /* 0x02284003020085a7 */ /* 0x000ee4000800007f */
[----:B---3--:R-:W-:Y:S05]  /*2f020*/  @!P0 BRA `(.L_x_1634) ;  /* 0xfffffffc00f08947 */ /* 0x008fea000383ffff */
[----:B------:R-:W-:Y:S05]  /*2f030*/  BRA `(.L_x_1843) ;  /* 0xffffff8c009c7947 */ /* 0x000fea000383ffff */
.L_x_1638:
[----:B------:R-:W2:Y:S01]  /*2f040*/  LDL.LU R11, [R1+0x40] ;  /* 0x00004000010b7983 */ /* 0x000ea20000300800 */
[----:B------:R-:W-:Y:S01]  /*2f050*/  IMAD.MOV.U32 R13, RZ, RZ, R2 ;  /* 0x000000ffff0d7224 */ /* 0x000fe200078e0002 */
[----:B------:R-:W-:Y:S01]  /*2f060*/  LOP3.LUT R5, R5, 0x7f, RZ, 0xc0, !PT ;  /* 0x0000007f05057812 */ /* 0x000fe200078ec0ff */
[----:B------:R-:W-:Y:S02]  /*2f070*/  IMAD.MOV.U32 R12, RZ, RZ, RZ ;  /* 0x000000ffff0c7224 */ /* 0x000fe400078e00ff */
[----:B------:R-:W-:Y:S01]  /*2f080*/  IMAD.MOV.U32 R15, RZ, RZ, -0x1 ;  /* 0xffffffffff0f7424 */ /* 0x000fe200078e00ff */
[----:B------:R-:W-:-:S05]  /*2f090*/  SHF.R.U32.HI R7, RZ, 0x2, R5 ;  /* 0x00000002ff077819 */ /* 0x000fca0000011605 */
        /* <DEDUP_REMOVED lines=8> */
.L_x_1844:
[----:B------:R-:W-:Y:S02]  /*2f120*/  IMAD.MOV.U32 R13, RZ, RZ, R3 ;  /* 0x000000ffff0d7224 */ /* 0x000fe400078e0003 */
[----:B------:R-:W-:-:S07]  /*2f130*/  IMAD.MOV.U32 R4, RZ, RZ, R14 ;  /* 0x000000ffff047224 */ /* 0x000fce00078e000e */
[----:B------:R-:W-:Y:S05]  /*2f140*/  WARPSYNC.COLLECTIVE R15, `(.L_x_1845) ;  /* 0x000000000f087348 */ /* 0x000fea0003c00000 */
[----:B------:R0:W1:Y:S02]  /*2f150*/  SHFL.IDX P6, R14, R13, R12, R11 ;  /* 0x0000000c0d0e7389 */ /* 0x00006400000c000b */
[----:B01----:R-:W-:Y:S01]  /*2f160*/  ENDCOLLECTIVE ;  /* 0x000000000000791b */ /* 0x003fe20003800000 */
.L_x_1845:
[----:B------:R-:W-:Y:S02]  /*2f170*/  IMAD.MOV.U32 R13, RZ, RZ, R2 ;  /* 0x000000ffff0d7224 */ /* 0x000fe400078e0002 */
[----:B------:R-:W-:Y:S02]  /*2f180*/  IMAD.MOV.U32 R12, RZ, RZ, 0x1 ;  /* 0x00000001ff0c7424 */ /* 0x000fe400078e00ff */
[----:B------:R-:W-:-:S07]  /*2f190*/  IMAD.MOV.U32 R5, RZ, RZ, R14 ;  /* 0x000000ffff057224 */ /* 0x000fce00078e000e */
[----:B------:R-:W-:Y:S05]  /*2f1a0*/  WARPSYNC.COLLECTIVE R15, `(.L_x_1846) ;  /* 0x000000000f087348 */ /* 0x000fea0003c00000 */
[----:B------:R0:W1:Y:S02]  /*2f1b0*/  SHFL.IDX P6, R14, R13, R12, R11 ;  /* 0x0000000c0d0e7389 */ /* 0x00006400000c000b */
[----:B01----:R-:W-:Y:S01]  /*2f1c0*/  ENDCOLLECTIVE ;  /* 0x000000000000791b */ /* 0x003fe20003800000 */
.L_x_1846:
        /* <DEDUP_REMOVED lines=11> */
.L_x_1847:
        /* <DEDUP_REMOVED lines=12> */
.L_x_1848:
[----:B------:R-:W-:-:S05]  /*2f340*/  @!P3 IADD3 R5, P4, R10, R4, RZ ;  /* 0x000000040a05b210 */ /* 0x000fca0007f9e0ff */
[----:B------:R-:W-:-:S05]  /*2f350*/  @!P3 IMAD.X R4, RZ, RZ, R6, P4 ;  /* 0x000000ffff04b224 */ /* 0x000fca00020e0606 */
        /* <DEDUP_REMOVED lines=8> */
.L_x_1849:
        /* <DEDUP_REMOVED lines=8> */
[----:B0-----:R-:W-:-:S05]  /*2f460*/  VIADD R4, R19, 0x40 ;  /* 0x0000004013047836 */ /* 0x001fca0000000000 */
[----:B------:R-:W-:Y:S01]  /*2f470*/  ISETP.GE.AND P3, PT, R4, R0, PT ;  /* 0x000000000400720c */ /* 0x000fe20003f66270 */
[----:B------:R-:W-:-:S12]  /*2f480*/  IMAD.MOV.U32 R4, RZ, RZ, R14 ;  /* 0x000000ffff047224 */ /* 0x000fd800078e000e */
[----:B------:R-:W-:Y:S05]  /*2f490*/  WARPSYNC.COLLECTIVE R15, `(.L_x_1850) ;  /* 0x000000000f087348 */ /* 0x000fea0003c00000 */
[----:B------:R0:W1:Y:S02]  /*2f4a0*/  SHFL.IDX P6, R14, R13, R12, R11 ;  /* 0x0000000c0d0e7389 */ /* 0x00006400000c000b */
[----:B01----:R-:W-:Y:S01]  /*2f4b0*/  ENDCOLLECTIVE ;  /* 0x000000000000791b */ /* 0x003fe20003800000 */
.L_x_1850:
[----:B------:R-:W-:Y:S01]  /*2f4c0*/  @!P3 IADD3 R5, P4, R10, R4, RZ ;  /* 0x000000040a05b210 */ /* 0x000fe20007f9e0ff */
[----:B------:R-:W-:-:S04]  /*2f4d0*/  IMAD.MOV.U32 R13, RZ, RZ, R3 ;  /* 0x000000ffff0d7224 */ /* 0x000fc800078e0003 */
[----:B------:R-:W-:-:S05]  /*2f4e0*/  @!P3 IMAD.X R4, RZ, RZ, R6, P4 ;  /* 0x000000ffff04b224 */ /* 0x000fca00020e0606 */
[----:B------:R-:W-:-:S04]  /*2f4f0*/  @!P3 LOP3.LUT R5, R5, R4, RZ, 0x3c, !PT ;  /* 0x000000040505b212 */ /* 0x000fc800078e3cff */
        /* <DEDUP_REMOVED lines=12> */
.L_x_1851:
[----:B------:R-:W-:Y:S01]  /*2f5c0*/  IMAD.MOV.U32 R3, RZ, RZ, R14 ;  /* 0x000000ffff037224 */ /* 0x000fe200078e000e */
[----:B------:R-:W-:Y:S06]  /*2f5d0*/  BRA `(.L_x_1852) ;  /* 0xffffff9000fc7947 */ /* 0x000fec000383ffff */
.L_x_1643:
[----:B0-----:R0:W1:Y:S02]  /*2f5e0*/  SYNCS.PHASECHK.TRANS64.TRYWAIT P0, [R18+URZ+0x22820], R0 ;  /* 0x02282000120075a7 */ /* 0x001064000800017f */
[----:B-1----:R-:W-:Y:S05]  /*2f5f0*/  @!P0 NANOSLEEP.SYNCS 0x989680 ;  /* 0x009896800000895d */ /* 0x002fea0003900000 */
[----:B------:R-:W1:Y:S02]  /*2f600*/  @!P0 SYNCS.PHASECHK.TRANS64 P0, [R18+URZ+0x22820], R0 ;  /* 0x02282000120085a7 */ /* 0x000e64000800007f */
[----:B-1----:R-:W-:Y:S05]  /*2f610*/  @!P0 BRA `(.L_x_1643) ;  /* 0xfffffffc00f08947 */ /* 0x002fea000383ffff */
[----:B------:R-:W-:Y:S05]  /*2f620*/  BRA `(.L_x_1853) ;  /* 0xffffff94006c7947 */ /* 0x000fea000383ffff */
.L_x_1649:
[----:B--2---:R2:W3:Y:S02]  /*2f630*/  SYNCS.PHASECHK.TRANS64.TRYWAIT P0, [R3+URZ+0x22880], R2 ;  /* 0x02288002030075a7 */ /* 0x0044e4000800017f */
[----:B---3--:R-:W-:Y:S05]  /*2f640*/  @!P0 NANOSLEEP.SYNCS 0x989680 ;  /* 0x009896800000895d */ /* 0x008fea0003900000 */
[----:B------:R-:W3:Y:S02]  /*2f650*/  @!P0 SYNCS.PHASECHK.TRANS64 P0, [R3+URZ+0x22880], R2 ;  /* 0x02288002030085a7 */ /* 0x000ee4000800007f */
[----:B---3--:R-:W-:Y:S05]  /*2f660*/  @!P0 BRA `(.L_x_1649) ;  /* 0xfffffffc00f08947 */ /* 0x008fea000383ffff */
[----:B------:R-:W-:Y:S05]  /*2f670*/  BRA `(.L_x_1854) ;  /* 0xffffff9800287947 */ /* 0x000fea000383ffff */
.L_x_1654:
[----:B-1----:R1:W3:Y:S02]  /*2f680*/  SYNCS.PHASECHK.TRANS64.TRYWAIT P0, [R3+URZ+0x22840], R2 ;  /* 0x02284002030075a7 */ /* 0x0022e4000800017f */
[----:B---3--:R-:W-:Y:S05]  /*2f690*/  @!P0 NANOSLEEP.SYNCS 0x989680 ;  /* 0x009896800000895d */ /* 0x008fea0003900000 */
[----:B------:R-:W3:Y:S02]  /*2f6a0*/  @!P0 SYNCS.PHASECHK.TRANS64 P0, [R3+URZ+0x22840], R2 ;  /* 0x02284002030085a7 */ /* 0x000ee4000800007f */
[----:B---3--:R-:W-:Y:S05]  /*2f6b0*/  @!P0 BRA `(.L_x_1654) ;  /* 0xfffffffc00f08947 */ /* 0x008fea000383ffff */
[----:B------:R-:W-:Y:S05]  /*2f6c0*/  BRA `(.L_x_1855) ;  /* 0xffffff9800a87947 */ /* 0x000fea000383ffff */
.L_x_1662:
[----:B---3--:R3:W4:Y:S02]  /*2f6d0*/  SYNCS.PHASECHK.TRANS64.TRYWAIT P0, [R20+URZ+0x22870], R2 ;  /* 0x02287002140075a7 */ /* 0x008724000800017f */
[----:B----4-:R-:W-:Y:S05]  /*2f6e0*/  @!P0 NANOSLEEP.SYNCS 0x989680 ;  /* 0x009896800000895d */ /* 0x010fea0003900000 */
[----:B------:R-:W4:Y:S02]  /*2f6f0*/  @!P0 SYNCS.PHASECHK.TRANS64 P0, [R20+URZ+0x22870], R2 ;  /* 0x02287002140085a7 */ /* 0x000f24000800007f */
[----:B----4-:R-:W-:Y:S05]  /*2f700*/  @!P0 BRA `(.L_x_1662) ;  /* 0xfffffffc00f08947 */ /* 0x010fea000383ffff */
[----:B------:R-:W-:Y:S05]  /*2f710*/  BRA `(.L_x_1856) ;  /* 0xffffff9c00c47947 */ /* 0x000fea000383ffff */
.L_x_1664:
[----:B---3--:R3:W4:Y:S02]  /*2f720*/  SYNCS.PHASECHK.TRANS64.TRYWAIT P0, [R20+URZ+0x22860], R2 ;  /* 0x02286002140075a7 */ /* 0x008724000800017f */
[----:B----4-:R-:W-:Y:S05]  /*2f730*/  @!P0 NANOSLEEP.SYNCS 0x989680 ;  /* 0x009896800000895d */ /* 0x010fea0003900000 */
[----:B------:R-:W4:Y:S02]  /*2f740*/  @!P0 SYNCS.PHASECHK.TRANS64 P0, [R20+URZ+0x22860], R2 ;  /* 0x02286002140085a7 */ /* 0x000f24000800007f */
[----:B----4-:R-:W-:Y:S05]  /*2f750*/  @!P0 BRA `(.L_x_1664) ;  /* 0xfffffffc00f08947 */ /* 0x010fea000383ffff */
[----:B------:R-:W-:Y:S05]  /*2f760*/  BRA `(.L_x_1857) ;  /* 0xffffff9c00cc7947 */ /* 0x000fea000383ffff */
.L_x_1671:
[----:B-1----:R1:W3:Y:S02]  /*2f770*/  SYNCS.PHASECHK.TRANS64.TRYWAIT P1, [R16+URZ+0x22870], R0 ;  /* 0x02287000100075a7 */ /* 0x0022e4000802017f */
[----:B---3--:R-:W-:Y:S05]  /*2f780*/  @!P1 NANOSLEEP.SYNCS 0x989680 ;  /* 0x009896800000995d */ /* 0x008fea0003900000 */
[----:B------:R-:W3:Y:S02]  /*2f790*/  @!P1 SYNCS.PHASECHK.TRANS64 P1, [R16+URZ+0x22870], R0 ;  /* 0x02287000100095a7 */ /* 0x000ee4000802007f */
[----:B---3--:R-:W-:Y:S05]  /*2f7a0*/  @!P1 BRA `(.L_x_1671) ;  /* 0xfffffffc00f09947 */ /* 0x008fea000383ffff */
[----:B------:R-:W-:Y:S05]  /*2f7b0*/  BRA `(.L_x_1858) ;  /* 0xffffffa400a07947 */ /* 0x000fea000383ffff */
.L_x_1673:
[----:B-1----:R1:W3:Y:S02]  /*2f7c0*/  SYNCS.PHASECHK.TRANS64.TRYWAIT P1, [R16+URZ+0x22860], R0 ;  /* 0x02286000100075a7 */ /* 0x0022e4000802017f */
[----:B---3--:R-:W-:Y:S05]  /*2f7d0*/  @!P1 NANOSLEEP.SYNCS 0x989680 ;  /* 0x009896800000995d */ /* 0x008fea0003900000 */
[----:B------:R-:W3:Y:S02]  /*2f7e0*/  @!P1 SYNCS.PHASECHK.TRANS64 P1, [R16+URZ+0x22860], R0 ;  /* 0x02286000100095a7 */ /* 0x000ee4000802007f */
[----:B---3--:R-:W-:Y:S05]  /*2f7f0*/  @!P1 BRA `(.L_x_1673) ;  /* 0xfffffffc00f09947 */ /* 0x008fea000383ffff */
[----:B------:R-:W-:Y:S05]  /*2f800*/  BRA `(.L_x_1859) ;  /* 0xffffffa400a87947 */ /* 0x000fea000383ffff */
.L_x_1677:
[----:B------:R-:W2:Y:S01]  /*2f810*/  LDL R3, [R1] ;  /* 0x0000000001037983 */ /* 0x000ea20000100800 */
[----:B------:R-:W-:Y:S01]  /*2f820*/  BSSY B0, `(.L_x_1860) ;  /* 0x0000008000007945 */ /* 0x000fe20003800000 */
[----:B------:R-:W-:Y:S02]  /*2f830*/  IMAD.MOV.U32 R12, RZ, RZ, RZ ;  /* 0x000000ffff0c7224 */ /* 0x000fe400078e00ff */
[----:B------:R-:W-:Y:S02]  /*2f840*/  IMAD.MOV.U32 R11, RZ, RZ, 0x1f ;  /* 0x0000001fff0b7424 */ /* 0x000fe400078e00ff */
[----:B0-----:R-:W-:Y:S02]  /*2f850*/  IMAD.MOV.U32 R15, RZ, RZ, -0x1 ;  /* 0xffffffffff0f7424 */ /* 0x001fe400078e00ff */
[----:B--2---:R-:W-:-:S07]  /*2f860*/  IMAD.MOV.U32 R13, RZ, RZ, R3 ;  /* 0x000000ffff0d7224 */ /* 0x004fce00078e0003 */
[----:B-1----:R-:W-:Y:S05]  /*2f870*/  WARPSYNC.COLLECTIVE R15, `(.L_x_1861) ;  /* 0x000000000f087348 */ /* 0x002fea0003c00000 */
[----:B------:R0:W2:Y:S02]  /*2f880*/  SHFL.IDX P6, R14, R13, R12, R11 ;  /* 0x0000000c0d0e7389 */ /* 0x0000a400000c000b */
[----:B012---:R-:W-:Y:S01]  /*2f890*/  ENDCOLLECTIVE ;  /* 0x000000000000791b */ /* 0x007fe20003800000 */
.L_x_1861:
[----:B------:R-:W-:Y:S05]  /*2f8a0*/  BSYNC B0 ;  /* 0x0000000000007941 */ /* 0x000fea0003800000 */
.L_x_1860:
[----:B------:R0:W5:Y:S01]  /*2f8b0*/  LDL R2, [R1+0xc] ;  /* 0x00000c0001027983 */ /* 0x0001620000100800 */
[----:B------:R-:W-:Y:S01]  /*2f8c0*/  IMAD.MOV.U32 R13, RZ, RZ, R3 ;  /* 0x000000ffff0d7224 */ /* 0x000fe200078e0003 */
[----:B------:R-:W-:Y:S01]  /*2f8d0*/  MOV R0, R14 ;  /* 0x0000000e00007202 */ /* 0x000fe20000000f00 */
[----:B------:R-:W-:Y:S02]  /*2f8e0*/  IMAD.MOV.U32 R12, RZ, RZ, 0x1 ;  /* 0x00000001ff0c7424 */ /* 0x000fe400078e00ff */
[----:B------:R-:W-:Y:S02]  /*2f8f0*/  IMAD.MOV.U32 R11, RZ, RZ, 0x1f ;  /* 0x0000001fff0b7424 */ /* 0x000fe400078e00ff */
[----:B------:R-:W-:-:S07]  /*2f900*/  IMAD.MOV.U32 R15, RZ, RZ, -0x1 ;  /* 0xffffffffff0f7424 */ /* 0x000fce00078e00ff */
[----:B0----5:R-:W-:Y:S05]  /*2f910*/  WARPSYNC.COLLECTIVE R15, `(.L_x_1862) ;  /* 0x000000000f087348 */ /* 0x021fea0003c00000 */
[----:B------:R1:W2:Y:S02]  /*2f920*/  SHFL.IDX P6, R14, R13, R12, R11 ;  /* 0x0000000c0d0e7389 */ /* 0x0002a400000c000b */
[----:B012--5:R-:W-:Y:S01]  /*2f930*/  ENDCOLLECTIVE ;  /* 0x000000000000791b */ /* 0x027fe20003800000 */
.L_x_1862:
        /* <DEDUP_REMOVED lines=11> */
[----:B------:R-:W-:Y:S01]  /*2f9f0*/  IMAD.MOV.U32 R5, RZ, RZ, RZ ;  /* 0x000000ffff057224 */ /* 0x000fe200078e00ff */
[C---:B------:R-:W-:Y:S01]  /*2fa00*/  ISETP.GE.U32.AND P2, PT, R16.reuse, 0x2, PT ;  /* 0x000000021000780c */ /* 0x040fe20003f46070 */
[----:B------:R-:W-:Y:S01]  /*2fa10*/  IMAD.MOV.U32 R8, RZ, RZ, RZ ;  /* 0x000000ffff087224 */ /* 0x000fe200078e00ff */
[C---:B------:R-:W-:Y:S02]  /*2fa20*/  ISETP.GE.U32.AND P3, PT, R16.reuse, 0x4, PT ;  /* 0x000000041000780c */ /* 0x040fe40003f66070 */
[C---:B------:R-:W-:Y:S02]  /*2fa30*/  ISETP.GE.U32.AND P4, PT, R16.reuse, 0x8, PT ;  /* 0x000000081000780c */ /* 0x040fe40003f86070 */
[----:B------:R-:W-:Y:S01]  /*2fa40*/  ISETP.GE.U32.AND P5, PT, R16, 0x10, PT ;  /* 0x000000101000780c */ /* 0x000fe20003fa6070 */
[----:B--2---:R-:W-:Y:S02]  /*2fa50*/  @!P1 IMAD.MOV.U32 R5, RZ, RZ, R6 ;  /* 0x000000ffff059224 */ /* 0x004fe400078e0006 */
[----:B------:R-:W-:-:S02]  /*2fa60*/  IMAD.MOV.U32 R6, RZ, RZ, RZ ;  /* 0x000000ffff067224 */ /* 0x000fc400078e00ff */
[----:B---3--:R-:W-:Y:S01]  /*2fa70*/  @!P1 IMAD.MOV.U32 R6, RZ, RZ, R2 ;  /* 0x000000ffff069224 */ /* 0x008fe200078e0002 */
[----:B------:R-:W-:-:S03]  /*2fa80*/  ISETP.NE.AND P1, PT, R16, RZ, PT ;  /* 0x000000ff1000720c */ /* 0x000fc60003f25270 */
[----:B------:R-:W-:-:S04]  /*2fa90*/  IMAD R2, R6, R5, RZ ;  /* 0x0000000506027224 */ /* 0x000fc800078e02ff */
[----:B------:R-:W-:-:S07]  /*2faa0*/  IMAD.MOV.U32 R13, RZ, RZ, R2 ;  /* 0x000000ffff0d7224 */ /* 0x000fce00078e0002 */
[----:B------:R-:W-:Y:S05]  /*2fab0*/  WARPSYNC.COLLECTIVE R15, `(.L_x_1863) ;  /* 0x000000000f087348 */ /* 0x000fea0003c00000 */
[----:B------:R0:W1:Y:S02]  /*2fac0*/  SHFL.UP P6, R14, R13, R12, R11 ;  /* 0x0400000c0d0e7389 */ /* 0x00006400000c000b */
[----:B01----:R-:W-:Y:S01]  /*2fad0*/  ENDCOLLECTIVE ;  /* 0x000000000000791b */ /* 0x003fe20003800000 */
.L_x_1863:
[----:B------:R-:W-:Y:S02]  /*2fae0*/  IMAD.MOV.U32 R12, RZ, RZ, 0x2 ;  /* 0x00000002ff0c7424 */ /* 0x000fe400078e00ff */
[----:B------:R-:W-:-:S05]  /*2faf0*/  IMAD.MOV.U32 R3, RZ, RZ, R14 ;  /* 0x000000ffff037224 */ /* 0x000fca00078e000e */
[----:B------:R-:W-:-:S05]  /*2fb00*/  SEL R3, R3, RZ, P1 ;  /* 0x000000ff03037207 */ /* 0x000fca0000800000 */
[----:B------:R-:W-:-:S04]  /*2fb10*/  IMAD.IADD R2, R2, 0x1, R3 ;  /* 0x0000000102027824 */ /* 0x000fc800078e0203 */
[----:B------:R-:W-:-:S07]  /*2fb20*/  IMAD.MOV.U32 R13, RZ, RZ, R2 ;  /* 0x000000ffff0d7224 */ /* 0x000fce00078e0002 */
[----:B------:R-:W-:Y:S05]  /*2fb30*/  WARPSYNC.COLLECTIVE R15, `(.L_x_1864) ;  /* 0x000000000f087348 */ /* 0x000fea0003c00000 */
[----:B------:R0:W1:Y:S02]  /*2fb40*/  SHFL.UP P6, R14, R13, R12, R11 ;  /* 0x0400000c0d0e7389 */ /* 0x00006400000c000b */
[----:B01----:R-:W-:Y:S01]  /*2fb50*/  ENDCOLLECTIVE ;  /* 0x000000000000791b */ /* 0x003fe20003800000 */
.L_x_1864:
        /* <DEDUP_REMOVED lines=8> */
.L_x_1865:
        /* <DEDUP_REMOVED lines=8> */
.L_x_1866:
        /* <DEDUP_REMOVED lines=8> */
.L_x_1867:
[----:B------:R-:W-:Y:S02]  /*2fce0*/  IMAD.MOV.U32 R12, RZ, RZ, 0x1f ;  /* 0x0000001fff0c7424 */ /* 0x000fe400078e00ff */
[----:B------:R-:W-:Y:S02]  /*2fcf0*/  IMAD.MOV.U32 R11, RZ, RZ, 0x1f ;  /* 0x0000001fff0b7424 */ /* 0x000fe400078e00ff */
[----:B------:R-:W-:-:S05]  /*2fd00*/  IMAD.MOV.U32 R3, RZ, RZ, R14 ;  /* 0x000000ffff037224 */ /* 0x000fca00078e000e */
[----:B------:R-:W-:-:S05]  /*2fd10*/  SEL R3, R3, RZ, P5 ;  /* 0x000000ff03037207 */ /* 0x000fca0002800000 */
[----:B------:R-:W-:-:S04]  /*2fd20*/  IMAD.IADD R3, R2, 0x1, R3 ;  /* 0x0000000102037824 */ /* 0x000fc800078e0203 */
[----:B------:R-:W-:-:S07]  /*2fd30*/  IMAD.MOV.U32 R13, RZ, RZ, R3 ;  /* 0x000000ffff0d7224 */ /* 0x000fce00078e0003 */
[----:B------:R-:W-:Y:S05]  /*2fd40*/  WARPSYNC.COLLECTIVE R15, `(.L_x_1868) ;  /* 0x000000000f087348 */ /* 0x000fea0003c00000 */
[----:B------:R0:W1:Y:S02]  /*2fd50*/  SHFL.IDX P6, R14, R13, R12, R11 ;  /* 0x0000000c0d0e7389 */ /* 0x00006400000c000b */
[----:B01----:R-:W-:Y:S01]  /*2fd60*/  ENDCOLLECTIVE ;  /* 0x000000000000791b */ /* 0x003fe20003800000 */
.L_x_1868:
[----:B------:R-:W-:Y:S01]  /*2fd70*/  IMAD.MOV.U32 R9, RZ, RZ, R14 ;  /* 0x000000ffff097224 */ /* 0x000fe200078e000e */
[----:B------:R-:W-:Y:S06]  /*2fd80*/  BRA `(.L_x_1869) ;  /* 0xffffffa800987947 */ /* 0x000fec000383ffff */
.L_x_1680:
[----:B------:R-:W-:Y:S01]  /*2fd90*/  BSSY B0, `(.L_x_1870) ;  /* 0x0000008000007945 */ /* 0x000fe20003800000 */
[----:B------:R-:W-:Y:S02]  /*2fda0*/  IMAD.MOV.U32 R13, RZ, RZ, R2 ;  /* 0x000000ffff0d7224 */ /* 0x000fe400078e0002 */
[----:B------:R-:W-:Y:S02]  /*2fdb0*/  IMAD.MOV.U32 R12, RZ, RZ, 0x1 ;  /* 0x00000001ff0c7424 */ /* 0x000fe400078e00ff */
[----:B------:R-:W-:Y:S02]  /*2fdc0*/  IMAD.MOV.U32 R11, RZ, RZ, RZ ;  /* 0x000000ffff0b7224 */ /* 0x000fe400078e00ff */
[----:B0-----:R-:W-:-:S07]  /*2fdd0*/  IMAD.MOV.U32 R15, RZ, RZ, -0x1 ;  /* 0xffffffffff0f7424 */ /* 0x001fce00078e00ff */
[----:B-1----:R-:W-:Y:S05]  /*2fde0*/  WARPSYNC.COLLECTIVE R15, `(.L_x_1871) ;  /* 0x000000000f087348 */ /* 0x002fea0003c00000 */
[----:B------:R0:W2:Y:S02]  /*2fdf0*/  SHFL.UP P6, R14, R13, R12, R11 ;  /* 0x0400000c0d0e7389 */ /* 0x0000a400000c000b */
[----:B012---:R-:W-:Y:S01]  /*2fe00*/  ENDCOLLECTIVE ;  /* 0x000000000000791b */ /* 0x007fe20003800000 */
.L_x_1871:
[----:B------:R-:W-:Y:S05]  /*2fe10*/  BSYNC B0 ;  /* 0x0000000000007941 */ /* 0x000fea0003800000 */
.L_x_1870:
[----:B------:R-:W-:Y:S02]  /*2fe20*/  IMAD.MOV.U32 R3, RZ, RZ, R14 ;  /* 0x000000ffff037224 */ /* 0x000fe400078e000e */
[----:B------:R-:W-:Y:S02]  /*2fe30*/  IMAD.MOV.U32 R12, RZ, RZ, 0x2 ;  /* 0x00000002ff0c7424 */ /* 0x000fe400078e00ff */
[----:B------:R-:W-:Y:S01]  /*2fe40*/  IMAD.MOV.U32 R11, RZ, RZ, RZ ;  /* 0x000000ffff0b7224 */ /* 0x000fe200078e00ff */
[----:B------:R-:W-:Y:S01]  /*2fe50*/  SEL R3, R3, RZ, P1 ;  /* 0x000000ff03037207 */ /* 0x000fe20000800000 */
[----:B------:R-:W-:-:S04]  /*2fe60*/  IMAD.MOV.U32 R15, RZ, RZ, -0x1 ;  /* 0xffffffffff0f7424 */ /* 0x000fc800078e00ff */
[----:B------:R-:W-:-:S04]  /*2fe70*/  IMAD.IADD R2, R2, 0x1, R3 ;  /* 0x0000000102027824 */ /* 0x000fc800078e0203 */
[----:B------:R-:W-:-:S07]  /*2fe80*/  IMAD.MOV.U32 R13, RZ, RZ, R2 ;  /* 0x000000ffff0d7224 */ /* 0x000fce00078e0002 */
[----:B------:R-:W-:Y:S05]  /*2fe90*/  WARPSYNC.COLLECTIVE R15, `(.L_x_1872) ;  /* 0x000000000f087348 */ /* 0x000fea0003c00000 */
[----:B------:R0:W1:Y:S02]  /*2fea0*/  SHFL.UP P6, R14, R13, R12, R11 ;  /* 0x0400000c0d0e7389 */ /* 0x00006400000c000b */
[----:B01----:R-:W-:Y:S01]  /*2feb0*/  ENDCOLLECTIVE ;  /* 0x000000000000791b */ /* 0x003fe20003800000 */
.L_x_1872:
        /* <DEDUP_REMOVED lines=8> */
.L_x_1873:
        /* <DEDUP_REMOVED lines=8> */
.L_x_1874:
        /* <DEDUP_REMOVED lines=8> */
.L_x_1875:
        /* <DEDUP_REMOVED lines=9> */
.L_x_1876:
[----:B------:R-:W-:Y:S01]  /*300d0*/  IMAD.MOV.U32 R9, RZ, RZ, R14 ;  /* 0x000000ffff097224 */ /* 0x000fe200078e000e */
[----:B------:R-:W-:Y:S06]  /*300e0*/  BRA `(.L_x_1877) ;  /* 0xffffffa800707947 */ /* 0x000fec000383ffff */
.L_x_1682:
[----:B------:R-:W-:Y:S01]  /*300f0*/  BSSY B0, `(.L_x_1878) ;  /* 0x0000006000007945 */ /* 0x000fe20003800000 */
[----:B------:R-:W-:Y:S01]  /*30100*/  PLOP3.LUT P6, PT, P6, PT, PT, 0x8, 0x0 ;  /* 0x000000000000781c */ /* 0x000fe200037ce170 */
[----:B0-----:R-:W-:-:S12]  /*30110*/  IMAD.MOV.U32 R15, RZ, RZ, -0x1 ;  /* 0xffffffffff0f7424 */ /* 0x001fd800078e00ff */
[----:B-1----:R-:W-:Y:S05]  /*30120*/  WARPSYNC.COLLECTIVE R15, `(.L_x_1879) ;  /* 0x000000000f087348 */ /* 0x002fea0003c00000 */
[----:B------:R-:W-:Y:S01]  /*30130*/  VOTE.ANY R14, PT, P6 ;  /* 0x00000000000e7806 */ /* 0x000fe200030e0100 */
[----:B-1----:R-:W-:Y:S06]  /*30140*/  ENDCOLLECTIVE ;  /* 0x000000000000791b */ /* 0x002fec0003800000 */
.L_x_1879:
[----:B------:R-:W-:Y:S05]  /*30150*/  BSYNC B0 ;  /* 0x0000000000007941 */ /* 0x000fea0003800000 */
.L_x_1878:
[----:B------:R0:W5:Y:S01]  /*30160*/  LDL.LU R10, [R1+0xc] ;  /* 0x00000c00010a7983 */ /* 0x0001620000300800 */
[----:B------:R-:W-:Y:S02]  /*30170*/  IMAD.MOV.U32 R4, RZ, RZ, R14 ;  /* 0x000000ffff047224 */ /* 0x000fe400078e000e */
[----:B------:R-:W-:Y:S02]  /*30180*/  IMAD.MOV.U32 R13, RZ, RZ, R5 ;  /* 0x000000ffff0d7224 */ /* 0x000fe400078e0005 */
[----:B------:R-:W1:Y:S01]  /*30190*/  POPC R3, R4 ;  /* 0x0000000400037309 */ /* 0x000e620000000000 */
[----:B------:R-:W-:Y:S02]  /*301a0*/  IMAD.MOV.U32 R11, RZ, RZ, 0x1f ;  /* 0x0000001fff0b7424 */ /* 0x000fe400078e00ff */
[----:B------:R-:W-:Y:S02]  /*301b0*/  IMAD.MOV.U32 R15, RZ, RZ, -0x1 ;  /* 0xffffffffff0f7424 */ /* 0x000fe400078e00ff */
[----:B01----:R-:W-:-:S07]  /*301c0*/  IMAD.MOV.U32 R12, RZ, RZ, R3 ;  /* 0x000000ffff0c7224 */ /* 0x003fce00078e0003 */
[----:B-----5:R-:W-:Y:S05]  /*301d0*/  WARPSYNC.COLLECTIVE R15, `(.L_x_1880) ;  /* 0x000000000f087348 */ /* 0x020fea0003c00000 */
[----:B------:R0:W1:Y:S02]  /*301e0*/  SHFL.IDX P6, R14, R13, R12, R11 ;  /* 0x0000000c0d0e7389 */ /* 0x00006400000c000b */
[----:B01---5:R-:W-:Y:S01]  /*301f0*/  ENDCOLLECTIVE ;  /* 0x000000000000791b */ /* 0x023fe20003800000 */
.L_x_1880:
[----:B------:R-:W-:Y:S02]  /*30200*/  IMAD.MOV.U32 R13, RZ, RZ, R6 ;  /* 0x000000ffff0d7224 */ /* 0x000fe400078e0006 */
[----:B------:R-:W-:-:S07]  /*30210*/  IMAD.MOV.U32 R5, RZ, RZ, R14 ;  /* 0x000000ffff057224 */ /* 0x000fce00078e000e */
[----:B------:R-:W-:Y:S05]  /*30220*/  WARPSYNC.COLLECTIVE R15, `(.L_x_1881) ;  /* 0x000000000f087348 */ /* 0x000fea0003c00000 */
[----:B------:R0:W1:Y:S02]  /*30230*/  SHFL.IDX P6, R14, R13, R12, R11 ;  /* 0x0000000c0d0e7389 */ /* 0x00006400000c000b */
[----:B01----:R-:W-:Y:S01]  /*30240*/  ENDCOLLECTIVE ;  /* 0x000000000000791b */ /* 0x003fe20003800000 */
.L_x_1881:
[----:B------:R-:W-:Y:S02]  /*30250*/  IMAD.MOV.U32 R6, RZ, RZ, R14 ;  /* 0x000000ffff067224 */ /* 0x000fe400078e000e */
[----:B------:R-:W-:-:S05]  /*30260*/  IMAD.IADD R10, R3, 0x1, R10 ;  /* 0x00000001030a7824 */ /* 0x000fca00078e020a */
[----:B------:R0:W-:Y:S01]  /*30270*/  STL [R1+0xc], R10 ;  /* 0x00000c0a01007387 */ /* 0x0001e20000100800 */
[----:B------:R-:W-:Y:S05]  /*30280*/  BRA `(.L_x_1882) ;  /* 0xffffffa800547947 */ /* 0x000fea000383ffff */
.L_x_1684:
[----:B------:R-:W-:Y:S01]  /*30290*/  BSSY B0, `(.L_x_1883) ;  /* 0x0000008000007945 */ /* 0x000fe20003800000 */
[----:B------:R-:W-:Y:S02]  /*302a0*/  IMAD.MOV.U32 R13, RZ, RZ, R7 ;  /* 0x000000ffff0d7224 */ /* 0x000fe400078e0007 */
[----:B------:R-:W-:Y:S02]  /*302b0*/  IMAD.MOV.U32 R12, RZ, RZ, R3 ;  /* 0x000000ffff0c7224 */ /* 0x000fe400078e0003 */
[----:B------:R-:W-:Y:S02]  /*302c0*/  IMAD.MOV.U32 R11, RZ, RZ, 0x1f ;  /* 0x0000001fff0b7424 */ /* 0x000fe400078e00ff */
[----:B------:R-:W-:-:S07]  /*302d0*/  IMAD.MOV.U32 R15, RZ, RZ, -0x1 ;  /* 0xffffffffff0f7424 */ /* 0x000fce00078e00ff */
[----:B01----:R-:W-:Y:S05]  /*302e0*/  WARPSYNC.COLLECTIVE R15, `(.L_x_1884) ;  /* 0x000000000f087348 */ /* 0x003fea0003c00000 */
[----:B------:R2:W3:Y:S02]  /*302f0*/  SHFL.IDX P6, R14, R13, R12, R11 ;  /* 0x0000000c0d0e7389 */ /* 0x0004e400000c000b */
[----:B0123--:R-:W-:Y:S01]  /*30300*/  ENDCOLLECTIVE ;  /* 0x000000000000791b */ /* 0x00ffe20003800000 */
.L_x_1884:
[----:B------:R-:W-:Y:S05]  /*30310*/  BSYNC B0 ;  /* 0x0000000000007941 */ /* 0x000fea0003800000 */
.L_x_1883:
[----:B------:R-:W-:Y:S01]  /*30320*/  IMAD.MOV.U32 R3, RZ, RZ, R14 ;  /* 0x000000ffff037224 */ /* 0x000fe200078e000e */
[----:B------:R-:W-:Y:S06]  /*30330*/  BRA `(.L_x_1885) ;  /* 0xffffffa800407947 */ /* 0x000fec000383ffff */
.L_x_1690:
[----:B0-----:R0:W1:Y:S02]  /*30340*/  SYNCS.PHASECHK.TRANS64.TRYWAIT P0, [R0+URZ+0x22820], R3 ;  /* 0x02282003000075a7 */ /* 0x001064000800017f */
[----:B-1----:R-:W-:Y:S05]  /*30350*/  @!P0 NANOSLEEP.SYNCS 0x989680 ;  /* 0x009896800000895d */ /* 0x002fea0003900000 */
[----:B------:R-:W1:Y:S02]  /*30360*/  @!P0 SYNCS.PHASECHK.TRANS64 P0, [R0+URZ+0x22820], R3 ;  /* 0x02282003000085a7 */ /* 0x000e64000800007f */
[----:B-1----:R-:W-:Y:S05]  /*30370*/  @!P0 BRA `(.L_x_1690) ;  /* 0xfffffffc00f08947 */ /* 0x002fea000383ffff */
[----:B------:R-:W-:Y:S05]  /*30380*/  BRA `(.L_x_1886) ;  /* 0xffffffb000e47947 */ /* 0x000fea000383ffff */
.L_x_1691:
        /* <DEDUP_REMOVED lines=11> */
.L_x_1888:
[----:B------:R-:W-:Y:S05]  /*30440*/  BSYNC B0 ;  /* 0x0000000000007941 */ /* 0x000fea0003800000 */
.L_x_1887:
[----:B------:R-:W-:Y:S05]  /*30450*/  BRA `(.L_x_1889) ;  /* 0xffffffb000cc7947 */ /* 0x000fea000383ffff */
.L_x_1692:
[----:B------:R-:W-:Y:S01]  /*30460*/  BSSY B0, `(.L_x_1890) ;  /* 0x0000006000007945 */ /* 0x000fe20003800000 */
[----:B------:R-:W-:-:S07]  /*30470*/  IMAD.MOV.U32 R15, RZ, RZ, -0x1 ;  /* 0xffffffffff0f7424 */ /* 0x000fce00078e00ff */
[----:B01----:R-:W-:Y:S05]  /*30480*/  WARPSYNC.COLLECTIVE R15, `(.L_x_1891) ;  /* 0x000000000f0c7348 */ /* 0x003fea0003c00000 */
[----:B------:R-:W-:Y:S02]  /*30490*/  ELECT P6, UR62, PT ;  /* 0x00000000003e782f */ /* 0x000fe400038c0000 */
[----:B------:R-:W-:Y:S01]  /*304a0*/  MOV R14, UR62 ;  /* 0x0000003e000e7c02 */ /* 0x000fe20008000f00 */
[----:B01----:R-:W-:Y:S10]  /*304b0*/  ENDCOLLECTIVE ;  /* 0x000000000000791b */ /* 0x003ff40003800000 */
.L_x_1891:
[----:B------:R-:W-:Y:S05]  /*304c0*/  BSYNC B0 ;  /* 0x0000000000007941 */ /* 0x000fea0003800000 */
.L_x_1890:
[----:B------:R-:W-:Y:S05]  /*304d0*/  BRA `(.L_x_1892) ;  /* 0xffffffb000c07947 */ /* 0x000fea000383ffff */
.L_x_1694:
[----:B0-----:R0:W1:Y:S02]  /*304e0*/  SYNCS.PHASECHK.TRANS64.TRYWAIT P1, [R6+URZ], R5 ;  /* 0x00000005060075a7 */ /* 0x001064000802017f */
[----:B-1----:R-:W-:Y:S05]  /*304f0*/  @!P1 NANOSLEEP.SYNCS 0x989680 ;  /* 0x009896800000995d */ /* 0x002fea0003900000 */
[----:B------:R-:W1:Y:S02]  /*30500*/  @!P1 SYNCS.PHASECHK.TRANS64 P1, [R6+URZ], R5 ;  /* 0x00000005060095a7 */ /* 0x000e64000802007f */
[----:B-1----:R-:W-:Y:S05]  /*30510*/  @!P1 BRA `(.L_x_1694) ;  /* 0xfffffffc00f09947 */ /* 0x002fea000383ffff */
[----:B------:R-:W-:Y:S05]  /*30520*/  BRA `(.L_x_1893) ;  /* 0xffffffb000fc7947 */ /* 0x000fea000383ffff */
.L_x_1695:
[----:B-1----:R1:W2:Y:S02]  /*30530*/  SYNCS.PHASECHK.TRANS64.TRYWAIT P1, [R7+URZ], R2 ;  /* 0x00000002070075a7 */ /* 0x0022a4000802017f */
[----:B--2---:R-:W-:Y:S05]  /*30540*/  @!P1 NANOSLEEP.SYNCS 0x989680 ;  /* 0x009896800000995d */ /* 0x004fea0003900000 */
[----:B------:R-:W2:Y:S02]  /*30550*/  @!P1 SYNCS.PHASECHK.TRANS64 P1, [R7+URZ], R2 ;  /* 0x00000002070095a7 */ /* 0x000ea4000802007f */
[----:B--2---:R-:W-:Y:S05]  /*30560*/  @!P1 BRA `(.L_x_1695) ;  /* 0xfffffffc00f09947 */ /* 0x004fea000383ffff */
[----:B------:R-:W-:Y:S05]  /*30570*/  BRA `(.L_x_1894) ;  /* 0xffffffb000f07947 */ /* 0x000fea000383ffff */
.L_x_1697:
[----:B--2---:R2:W3:Y:S02]  /*30580*/  SYNCS.PHASECHK.TRANS64.TRYWAIT P1, [R4+URZ+0x22860], R5 ;  /* 0x02286005040075a7 */ /* 0x0044e4000802017f */
[----:B---3--:R-:W-:Y:S05]  /*30590*/  @!P1 NANOSLEEP.SYNCS 0x989680 ;  /* 0x009896800000995d */ /* 0x008fea0003900000 */
[----:B------:R-:W3:Y:S02]  /*305a0*/  @!P1 SYNCS.PHASECHK.TRANS64 P1, [R4+URZ+0x22860], R5 ;  /* 0x02286005040095a7 */ /* 0x000ee4000802007f */
[----:B---3--:R-:W-:Y:S05]  /*305b0*/  @!P1 BRA `(.L_x_1697) ;  /* 0xfffffffc00f09947 */ /* 0x008fea000383ffff */
[----:B------:R-:W-:Y:S05]  /*305c0*/  BRA `(.L_x_1895) ;  /* 0xffffffb000f47947 */ /* 0x000fea000383ffff */
.L_x_1699:
[----:B---3--:R3:W4:Y:S02]  /*305d0*/  SYNCS.PHASECHK.TRANS64.TRYWAIT P1, [R3+URZ+0x22860], R2 ;  /* 0x02286002030075a7 */ /* 0x008724000802017f */
[----:B----4-:R-:W-:Y:S05]  /*305e0*/  @!P1 NANOSLEEP.SYNCS 0x989680 ;  /* 0x009896800000995d */ /* 0x010fea0003900000 */
[----:B------:R-:W4:Y:S02]  /*305f0*/  @!P1 SYNCS.PHASECHK.TRANS64 P1, [R3+URZ+0x22860], R2 ;  /* 0x02286002030095a7 */ /* 0x000f24000802007f */
[----:B----4-:R-:W-:Y:S05]  /*30600*/  @!P1 BRA `(.L_x_1699) ;  /* 0xfffffffc00f09947 */ /* 0x010fea000383ffff */
[----:B------:R-:W-:Y:S05]  /*30610*/  BRA `(.L_x_1896) ;  /* 0xffffffb000f47947 */ /* 0x000fea000383ffff */
.L_x_1701:
[----:B----4-:R4:W0:Y:S02]  /*30620*/  SYNCS.PHASECHK.TRANS64.TRYWAIT P0, [R4+URZ+0x22880], R5 ;  /* 0x02288005040075a7 */ /* 0x010824000800017f */
[----:B0-----:R-:W-:Y:S05]  /*30630*/  @!P0 NANOSLEEP.SYNCS 0x989680 ;  /* 0x009896800000895d */ /* 0x001fea0003900000 */
[----:B------:R-:W0:Y:S02]  /*30640*/  @!P0 SYNCS.PHASECHK.TRANS64 P0, [R4+URZ+0x22880], R5 ;  /* 0x02288005040085a7 */ /* 0x000e24000800007f */
[----:B0-----:R-:W-:Y:S05]  /*30650*/  @!P0 BRA `(.L_x_1701) ;  /* 0xfffffffc00f08947 */ /* 0x001fea000383ffff */
[----:B------:R-:W-:Y:S05]  /*30660*/  BRA `(.L_x_1702) ;  /* 0xffffffb000f07947 */ /* 0x000fea000383ffff */
.L_x_1897:
        /* <DEDUP_REMOVED lines=9> */
.L_x_2805:


//--------------------- .text._ZN7cutlass13device_kernelIN5flash11enable_sm90INS1_16FlashAttnFwdSm90INS1_25CollectiveMainloopFwdSm90ILi2EN4cute5tupleIJNS5_1CILi1EEES8_S8_EEENS6_IJNS7_ILi128EEENS7_ILi160EEENS7_ILi192EEEEEELi128ENS_12float_e4m3_tEfNS_4arch4Sm90ELb1ELb0ELb1ELb0ELb0ELb0ELb0ELb1ELb1ELb1ELb1ELb0EEENS1_21CollectiveEpilogueFwdINS6_IJSA_SA_SB_EEES9_NS_10bfloat16_tESG_Li256ELb0ELb1ELb1ELb1EEENS1_19SingleTileSchedulerILb0ELb1ELb1ELi128EEEEEEEEEvNT_6ParamsE --------------------------
	.section	.text._ZN7cutlass13device_kernelIN5flash11enable_sm90INS1_16FlashAttnFwdSm90INS1_25CollectiveMainloopFwdSm90ILi2EN4cute5tupleIJNS5_1CILi1EEES8_S8_EEENS6_IJNS7_ILi128EEENS7_ILi160EEENS7_ILi192EEEEEELi128ENS_12float_e4m3_tEfNS_4arch4Sm90ELb1ELb0ELb1ELb0ELb0ELb0ELb0ELb1ELb1ELb1ELb1ELb0EEENS1_21CollectiveEpilogueFwdINS6_IJSA_SA_SB_EEES9_NS_10bfloat16_tESG_Li256ELb0ELb1ELb1ELb1EEENS1_19SingleTileSchedulerILb0ELb1ELb1ELi128EEEEEEEEEvNT_6ParamsE,"ax",@progbits
	.align	128
.text._ZN7cutlass13device_kernelIN5flash11enable_sm90INS1_16FlashAttnFwdSm90INS1_25CollectiveMainloopFwdSm90ILi2EN4cute5tupleIJNS5_1CILi1EEES8_S8_EEENS6_IJNS7_ILi128EEENS7_ILi160EEENS7_ILi192EEEEEELi128ENS_12float_e4m3_tEfNS_4arch4Sm90ELb1ELb0ELb1ELb0ELb0ELb0ELb0ELb1ELb1ELb1ELb1ELb0EEENS1_21CollectiveEpilogueFwdINS6_IJSA_SA_SB_EEES9_NS_10bfloat16_tESG_Li256ELb0ELb1ELb1ELb1EEENS1_19SingleTileSchedulerILb0ELb1ELb1ELi128EEEEEEEEEvNT_6ParamsE:
        .type           _ZN7cutlass13device_kernelIN5flash11enable_sm90INS1_16FlashAttnFwdSm90INS1_25CollectiveMainloopFwdSm90ILi2EN4cute5tupleIJNS5_1CILi1EEES8_S8_EEENS6_IJNS7_ILi128EEENS7_ILi160EEENS7_ILi192EEEEEELi128ENS_12float_e4m3_tEfNS_4arch4Sm90ELb1ELb0ELb1ELb0ELb0ELb0ELb0ELb1ELb1ELb1ELb1ELb0EEENS1_21CollectiveEpilogueFwdINS6_IJSA_SA_SB_EEES9_NS_10bfloat16_tESG_Li256ELb0ELb1ELb1ELb1EEENS1_19SingleTileSchedulerILb0ELb1ELb1ELi128EEEEEEEEEvNT_6ParamsE,@function
        .size           _ZN7cutlass13device_kernelIN5flash11enable_sm90INS1_16FlashAttnFwdSm90INS1_25CollectiveMainloopFwdSm90ILi2EN4cute5tupleIJNS5_1CILi1EEES8_S8_EEENS6_IJNS7_ILi128EEENS7_ILi160EEENS7_ILi192EEEEEELi128ENS_12float_e4m3_tEfNS_4arch4Sm90ELb1ELb0ELb1ELb0ELb0ELb0ELb0ELb1ELb1ELb1ELb1ELb0EEENS1_21CollectiveEpilogueFwdINS6_IJSA_SA_SB_EEES9_NS_10bfloat16_tESG_Li256ELb0ELb1ELb1ELb1EEENS1_19SingleTileSchedulerILb0ELb1ELb1ELi128EEEEEEEEEvNT_6ParamsE,(.L_x_2806 - _ZN7cutlass13device_kernelIN5flash11enable_sm90INS1_16FlashAttnFwdSm90INS1_25CollectiveMainloopFwdSm90ILi2EN4cute5tupleIJNS5_1CILi1EEES8_S8_EEENS6_IJNS7_ILi128EEENS7_ILi160EEENS7_ILi192EEEEEELi128ENS_12float_e4m3_tEfNS_4arch4Sm90ELb1ELb0ELb1ELb0ELb0ELb0ELb0ELb1ELb1ELb1ELb1ELb0EEENS1_21CollectiveEpilogueFwdINS6_IJSA_SA_SB_EEES9_NS_10bfloat16_tESG_Li256ELb0ELb1ELb1ELb1EEENS1_19SingleTileSchedulerILb0ELb1ELb1ELi128EEEEEEEEEvNT_6ParamsE)
        .other          _ZN7cutlass13device_kernelIN5flash11enable_sm90INS1_16FlashAttnFwdSm90INS1_25CollectiveMainloopFwdSm90ILi2EN4cute5tupleIJNS5_1CILi1EEES8_S8_EEENS6_IJNS7_ILi128EEENS7_ILi160EEENS7_ILi192EEEEEELi128ENS_12float_e4m3_tEfNS_4arch4Sm90ELb1ELb0ELb1ELb0ELb0ELb0ELb0ELb1ELb1ELb1ELb1ELb0EEENS1_21CollectiveEpilogueFwdINS6_IJSA_SA_SB_EEES9_NS_10bfloat16_tESG_Li256ELb0ELb1ELb1ELb1EEENS1_19SingleTileSchedulerILb0ELb1ELb1ELi128EEEEEEEEEvNT_6ParamsE,@"STO_CUDA_ENTRY STV_DEFAULT"
_ZN7cutlass13device_kernelIN5flash11enable_sm90INS1_16FlashAttnFwdSm90INS1_25CollectiveMainloopFwdSm90ILi2EN4cute5tupleIJNS5_1CILi1EEES8_S8_EEENS6_IJNS7_ILi128EEENS7_ILi160EEENS7_ILi192EEEEEELi128ENS_12float_e4m3_tEfNS_4arch4Sm90ELb1ELb0ELb1ELb0ELb0ELb0ELb0ELb1ELb1ELb1ELb1ELb0EEENS1_21CollectiveEpilogueFwdINS6_IJSA_SA_SB_EEES9_NS_10bfloat16_tESG_Li256ELb0ELb1ELb1ELb1EEENS1_19SingleTileSchedulerILb0ELb1ELb1ELi128EEEEEEEEEvNT_6ParamsE:
        /* <DEDUP_REMOVED lines=17> */
.L_x_1899:
[----:B------:R-:W-:Y:S05]  /*0110*/  BSYNC B0 ;  /* 0x0000000000007941 */ /* 0x000fea0003800000 */
.L_x_1898:
        /* <DEDUP_REMOVED lines=40> */
.L_x_1900:
        /* <DEDUP_REMOVED lines=22> */
.L_x_1901:
        /* <DEDUP_REMOVED lines=18> */
.L_x_1902:
        /* <DEDUP_REMOVED lines=22> */
.L_x_1903:
        /* <DEDUP_REMOVED lines=22> */
.L_x_1904:
        /* <DEDUP_REMOVED lines=9> */
.L_x_1907:
[----:B------:R-:W-:-:S08]  /*0970*/  NOP ;  /* 0x0000000000007918 */ /* 0x000fd00000000000 */
[----:B------:R-:W0:Y:S02]  /*0980*/  USETMAXREG.TRY_ALLOC.CTAPOOL UP0, 0xf0 ;  /* 0x000000f0000079c8 */ /* 0x000e240008000600 */
[----:B0-----:R-:W-:-:S13]  /*0990*/  PLOP3.LUT P0, PT, PT, PT, UP0, 0x80, 0x0 ;  /* 0x000000000000781c */ /* 0x001fda0003f0f008 */
[----:B------:R-:W-:Y:S05]  /*09a0*/  @!P0 BRA `(.L_x_1907) ;  /* 0xfffffffc00f08947 */ /* 0x000fea000383ffff */
[----:B--2---:R-:W0:Y:S01]  /*09b0*/  LDC R2, c[0x0][0xc50] ;  /* 0x00031400ff027b82 */ /* 0x004e220000000800 */
[----:B------:R-:W1:Y:S07]  /*09c0*/  S2R R12, SR_TID.X ;  /* 0x00000000000c7919 */ /* 0x000e6e0000002100 */
[----:B------:R-:W2:Y:S08]  /*09d0*/  S2UR UR4, SR_CTAID.Y ;  /* 0x00000000000479c3 */ /* 0x000eb00000002600 */
[----:B------:R-:W3:Y:S08]  /*09e0*/  S2UR UR36, SR_CTAID.Z ;  /* 0x00000000002479c3 */ /* 0x000ef00000002700 */
[----:B------:R-:W-:Y:S06]  /*09f0*/  BAR.ARV 0x8, 0x180 ;  /* 0x0206000000007b1d */ /* 0x000fec0000002000 */
[----:B0-----:R-:W-:Y:S01]  /*0a00*/  ISETP.NE.AND P1, PT, R2, 0x1, PT ;  /* 0x000000010200780c */ /* 0x001fe20003f25270 */
[----:B--2---:R-:W-:Y:S01]  /*0a10*/  IMAD.U32 R17, RZ, RZ, UR4 ;  /* 0x00000004ff117e24 */ /* 0x004fe2000f8e00ff */
[----:B-1----:R-:W-:-:S11]  /*0a20*/  LOP3.LUT R4, R12, 0xffffff80, RZ, 0xc0, !PT ;  /* 0xffffff800c047812 */ /* 0x002fd600078ec0ff */
[----:B------:R-:W0:Y:S01]  /*0a30*/  @P1 LDC R0, c[0x0][0xc54] ;  /* 0x00031500ff001b82 */ /* 0x000e220000000800 */
[----:B------:R-:W-:-:S07]  /*0a40*/  ISETP.NE.AND P0, PT, R4, 0x80, PT ;  /* 0x000000800400780c */ /* 0x000fce0003f05270 */
[----:B------:R-:W1:Y:S08]  /*0a50*/  @P1 LDC R3, c[0x0][0xc58] ;  /* 0x00031600ff031b82 */ /* 0x000e700000000800 */
[----:B------:R-:W-:Y:S06]  /*0a60*/  @!P0 BAR.ARV 0x9, 0x100 ;  /* 0x0244000000008b1d */ /* 0x000fec0000002000 */
[----:B---3--:R-:W-:Y:S01]  /*0a70*/  ISETP.LE.AND P0, PT, RZ, UR36, PT ;  /* 0x00000024ff007c0c */ /* 0x008fe2000bf03270 */
[----:B0-----:R-:W-:-:S05]  /*0a80*/  @P1 IMAD.HI.U32 R0, R0, UR4, RZ ;  /* 0x0000000400001c27 */ /* 0x001fca000f8e00ff */
[----:B-1----:R-:W-:-:S05]  /*0a90*/  @P1 SHF.R.U32.HI R17, RZ, R3, R0 ;  /* 0x00000003ff111219 */ /* 0x002fca0000011600 */
[----:B------:R-:W-:-:S04]  /*0aa0*/  IMAD.MOV R3, RZ, RZ, -R17 ;  /* 0x000000ffff037224 */ /* 0x000fc800078e0a11 */
[----:B------:R-:W-:Y:S01]  /*0ab0*/  IMAD R18, R2, R3, UR4 ;  /* 0x0000000402127e24 */ /* 0x000fe2000f8e0203 */
[----:B------:R-:W-:Y:S06]  /*0ac0*/  @!P0 BRA `(.L_x_1908) ;  /* 0x0000012800e08947 */ /* 0x000fec0003800000 */
[----:B------:R-:W0:Y:S01]  /*0ad0*/  LDC R0, c[0x0][0x448] ;  /* 0x00011200ff007b82 */ /* 0x000e220000000800 */
[----:B------:R-:W1:Y:S01]  /*0ae0*/  S2R R22, SR_CTAID.X ;  /* 0x0000000000167919 */ /* 0x000e620000002500 */
[----:B------:R-:W-:Y:S01]  /*0af0*/  SHF.R.U32.HI R4, RZ, 0x10, R18 ;  /* 0x00000010ff047819 */ /* 0x000fe20000011612 */
[----:B------:R-:W-:Y:S01]  /*0b00*/  IMAD.MOV.U32 R23, RZ, RZ, RZ ;  /* 0x000000ffff177224 */ /* 0x000fe200078e00ff */
[----:B------:R-:W-:-:S04]  /*0b10*/  LOP3.LUT R18, R18, 0xffff, RZ, 0xc0, !PT ;  /* 0x0000ffff12127812 */ /* 0x000fc800078ec0ff */
[----:B------:R-:W2:Y:S08]  /*0b20*/  LDC.64 R10, c[0x0][0x418] ;  /* 0x00010600ff0a7b82 */ /* 0x000eb00000000a00 */
[----:B------:R-:W3:Y:S01]  /*0b30*/  LDC R3, c[0x0][0x288] ;  /* 0x0000a200ff037b82 */ /* 0x000ee20000000800 */
[----:B0-----:R-:W-:-:S07]  /*0b40*/  ISETP.NE.AND P1, PT, R0, 0x1, PT ;  /* 0x000000010000780c */ /* 0x001fce0003f25270 */
[----:B------:R-:W0:Y:S01]  /*0b50*/  LDC R16, c[0x0][0x424] ;  /* 0x00010900ff107b82 */ /* 0x000e220000000800 */
[----:B--2---:R-:W-:-:S07]  /*0b60*/  ISETP.NE.U32.AND P0, PT, R10, RZ, PT ;  /* 0x000000ff0a00720c */ /* 0x004fce0003f05070 */
[----:B------:R-:W2:Y:S01]  /*0b70*/  LDC R7, c[0x0][0x2f0] ;  /* 0x0000bc00ff077b82 */ /* 0x000ea20000000800 */
[----:B-1----:R-:W-:Y:S01]  /*0b80*/  IMAD.SHL.U32 R22, R22, 0x80, RZ ;  /* 0x0000008016167824 */ /* 0x002fe200078e00ff */
[----:B------:R-:W-:-:S03]  /*0b90*/  ISETP.NE.AND.EX P0, PT, R11, RZ, PT, P0 ;  /* 0x000000ff0b00720c */ /* 0x000fc60003f05300 */
[----:B------:R-:W-:Y:S01]  /*0ba0*/  @P1 VIADD R0, R22, 0x7f ;  /* 0x0000007f16001836 */ /* 0x000fe20000000000 */
[----:B---3--:R-:W-:Y:S02]  /*0bb0*/  IADD3 R3, -R3, 0xa0, RZ ;  /* 0x000000a003037810 */ /* 0x008fe40007ffe1ff */
[----:B------:R-:W1:Y:S08]  /*0bc0*/  @P1 LDC R5, c[0x0][0x44c] ;  /* 0x00011300ff051b82 */ /* 0x000e700000000800 */
[----:B------:R-:W3:Y:S01]  /*0bd0*/  @P1 LDC R9, c[0x0][0x450] ;  /* 0x00011400ff091b82 */ /* 0x000ee20000000800 */
[----:B0-----:R-:W-:-:S02]  /*0be0*/  SEL R16, R16, 0x1, P0 ;  /* 0x0000000110107807 */ /* 0x001fc40000000000 */
[----:B------:R-:W-:-:S03]  /*0bf0*/  ISETP.NE.AND P0, PT, R4, RZ, PT ;  /* 0x000000ff0400720c */ /* 0x000fc60003f05270 */
[----:B--2---:R-:W-:Y:S02]  /*0c00*/  IMAD R3, R16, R7, R3 ;  /* 0x0000000710037224 */ /* 0x004fe400078e0203 */
[----:B-1----:R-:W-:-:S08]  /*0c10*/  @P1 IMAD.HI.U32 R2, R0, R5, RZ ;  /* 0x0000000500021227 */ /* 0x002fd000078e00ff */
[----:B------:R-:W0:Y:S01]  /*0c20*/  @!P0 LDC R4, c[0x0][0x9f0] ;  /* 0x00027c00ff048b82 */ /* 0x000e220000000800 */
[----:B------:R-:W-:Y:S01]  /*0c30*/  VIADD R0, R22, 0x7f ;  /* 0x0000007f16007836 */ /* 0x000fe20000000000 */
[----:B---3--:R-:W-:Y:S01]  /*0c40*/  @P1 SHF.R.U32.HI R0, RZ, R9, R2 ;  /* 0x00000009ff001219 */ /* 0x008fe20000011602 */
[----:B------:R-:W-:-:S04]  /*0c50*/  IMAD R2, R16, R7, 0x9f ;  /* 0x0000009f10027424 */ /* 0x000fc800078e0207 */
[----:B------:R-:W-:Y:S02]  /*0c60*/  IMAD.IADD R0, R3, 0x1, R0 ;  /* 0x0000000103007824 */ /* 0x000fe400078e0200 */
[----:B------:R-:W-:-:S04]  /*0c70*/  IMAD.HI R2, R2, 0x66666667, RZ ;  /* 0x6666666702027827 */ /* 0x000fc800078e02ff */
[----:B------:R-:W-:Y:S01]  /*0c80*/  IMAD.HI R0, R0, 0x66666667, RZ ;  /* 0x6666666700007827 */ /* 0x000fe200078e02ff */
[----:B------:R-:W-:-:S04]  /*0c90*/  SHF.R.U32.HI R3, RZ, 0x1f, R2 ;  /* 0x0000001fff037819 */ /* 0x000fc80000011602 */
[----:B------:R-:W-:Y:S02]  /*0ca0*/  SHF.R.U32.HI R5, RZ, 0x1f, R0 ;  /* 0x0000001fff057819 */ /* 0x000fe40000011600 */
[----:B------:R-:W-:Y:S02]  /*0cb0*/  LEA.HI.SX32 R3, R2, R3, 0x1a ;  /* 0x0000000302037211 */ /* 0x000fe400078fd2ff */
[----:B------:R-:W-:-:S04]  /*0cc0*/  LEA.HI.SX32 R0, R0, R5, 0x1a ;  /* 0x0000000500007211 */ /* 0x000fc800078fd2ff */
[----:B------:R-:W-:-:S04]  /*0cd0*/  VIMNMX R13, R3, R0, PT ;  /* 0x00000000030d7248 */ /* 0x000fc80003fe0100 */
[----:B------:R-:W-:-:S13]  /*0ce0*/  ISETP.GE.AND P1, PT, R13, 0x1, PT ;  /* 0x000000010d00780c */ /* 0x000fda0003f26270 */
[----:B0-----:R-:W-:Y:S05]  /*0cf0*/  @!P1 BRA `(.L_x_1909) ;  /* 0x00000000006c9947 */ /* 0x001fea0003800000 */
[-C--:B------:R-:W-:Y:S02]  /*0d00*/  IABS R9, R4.reuse ;  /* 0x0000000400097213 */ /* 0x080fe40000000000 */
        /* <DEDUP_REMOVED lines=26> */
.L_x_1909:
        /* <DEDUP_REMOVED lines=40> */
[----:B------:R-:W-:Y:S01]  /*1130*/  IMAD R104, R16, R7, RZ ;  /* 0x0000000710687224 */ /* 0x000fe200078e02ff */
        /* <DEDUP_REMOVED lines=35> */
.L_x_1911:
        /* <DEDUP_REMOVED lines=45> */
.L_x_2006:
[----:B------:R-:W-:Y:S05]  /*1640*/  @!P1 BRA `(.L_x_1913) ;  /* 0x0000000000049947 */ /* 0x000fea0003800000 */
[----:B------:R-:W-:Y:S01]  /*1650*/  BPT.TRAP 0x1 ;  /* 0x000000040000795c */ /* 0x000fe20000300000 */
.L_x_1913:
[----:B------:R1:W2:Y:S01]  /*1660*/  SYNCS.PHASECHK.TRANS64.TRYWAIT P2, [UR39+0x29830], R6 ;  /* 0x02983006ff0075a7 */ /* 0x0002a20008040167 */
[----:B------:R-:W-:Y:S05]  /*1670*/  @!P1 BRA `(.L_x_1914) ;  /* 0x0000000000049947 */ /* 0x000fea0003800000 */
[----:B------:R-:W-:Y:S01]  /*1680*/  BPT.TRAP 0x1 ;  /* 0x000000040000795c */ /* 0x000fe20000300000 */
.L_x_1914:
[----:B------:R-:W3:Y:S02]  /*1690*/  S2R R2, SR_TID.X ;  /* 0x0000000000027919 */ /* 0x000ee40000002100 */
[----:B---3--:R-:W-:-:S04]  /*16a0*/  LOP3.LUT R2, R2, 0x7f, RZ, 0xc0, !PT ;  /* 0x0000007f02027812 */ /* 0x008fc800078ec0ff */
[----:B------:R-:W-:Y:S01]  /*16b0*/  ISETP.NE.AND P0, PT, R2, RZ, PT ;  /* 0x000000ff0200720c */ /* 0x000fe20003f05270 */
[----:B------:R-:W-:-:S05]  /*16c0*/  IMAD.U32 R2, RZ, RZ, UR40 ;  /* 0x00000028ff027e24 */ /* 0x000fca000f8e00ff */
[----:B------:R-:W-:Y:S01]  /*16d0*/  LOP3.LUT R2, R2, 0x10000, RZ, 0xfc, !PT ;  /* 0x0001000002027812 */ /* 0x000fe200078efcff */
[----:B--2---:R-:W-:Y:S06]  /*16e0*/  @P2 BRA `(.L_x_1915) ;  /* 0x0000000000082947 */ /* 0x004fec0003800000 */
[----:B------:R-:W2:Y:S02]  /*16f0*/  SYNCS.PHASECHK.TRANS64.TRYWAIT P2, [UR39+0x29830], R6 ;  /* 0x02983006ff0075a7 */ /* 0x000ea40008040167 */
[----:B--2---:R-:W-:Y:S05]  /*1700*/  @!P2 BRA `(.L_x_1916) ;  /* 0x0000011c00f0a947 */ /* 0x004fea0003800000 */
.L_x_1915:
[----:B------:R-:W-:Y:S05]  /*1710*/  WARPSYNC.ALL ;  /* 0x0000000000007948 */ /* 0x000fea0003800000 */
[----:B0-----:R-:W-:Y:S01]  /*1720*/  IMAD.MOV.U32 R3, RZ, RZ, -0x7fffffe0 ;  /* 0x80000020ff037424 */ /* 0x001fe200078e00ff */
[----:B------:R-:W-:Y:S01]  /*1730*/  UIADD3 UR4, UR39, 0x1a400, URZ ;  /* 0x0001a40027047890 */ /* 0x000fe2000fffe03f */
[C---:B------:R-:W-:Y:S01]  /*1740*/  R2UR UR8, R2.reuse ;  /* 0x00000000020872ca */ /* 0x040fe200000e0000 */
[----:B------:R-:W-:Y:S02]  /*1750*/  WARPGROUP.ARRIVE ;  /* 0x00000000000079c5 */ /* 0x000fe40000000000 */
        /* <DEDUP_REMOVED lines=23> */
[----:B------:R-:W0:Y:S01]  /*18d0*/  LDC R8, c[0x0][0x448] ;  /* 0x00011200ff087b82 */ /* 0x000e220000000800 */
[----:B------:R-:W-:Y:S01]  /*18e0*/  UIADD3 UR4, UR52, 0x200, URZ ;  /* 0x0000020034047890 */ /* 0x000fe2000fffe03f */
[----:B------:R-:W-:Y:S01]  /*18f0*/  LEA.HI R108, R108, R105, RZ, 0x2 ;  /* 0x000000696c6c7211 */ /* 0x000fe200078f10ff */
[----:B------:R-:W-:Y:S01]  /*1900*/  UMOV UR22, UR8 ;  /* 0x0000000800167c82 */ /* 0x000fe20008000000 */
[----:B------:R-:W-:Y:S01]  /*1910*/  UMOV UR15, 0x80000020 ;  /* 0x80000020000f7882 */ /* 0x000fe20000000000 */
[----:B------:R-:W-:Y:S01]  /*1920*/  UMOV UR5, 0x80000020 ;  /* 0x8000002000057882 */ /* 0x000fe20000000000 */
[----:B------:R-:W-:Y:S01]  /*1930*/  UMOV UR18, UR10 ;  /* 0x0000000a00127c82 */ /* 0x000fe20008000000 */
[----:B------:R-:W-:Y:S01]  /*1940*/  UIADD3 UR10, UR52, 0x2, URZ ;  /* 0x00000002340a7890 */ /* 0x000fe2000fffe03f */
[----:B------:R-:W-:Y:S01]  /*1950*/  LOP3.LUT R108, R108, 0xfffffffc, RZ, 0xc0, !PT ;  /* 0xfffffffc6c6c7812 */ /* 0x000fe200078ec0ff */
[----:B------:R-:W-:Y:S01]  /*1960*/  UMOV UR14, UR4 ;  /* 0x00000004000e7c82 */ /* 0x000fe20008000000 */
[----:B------:R-:W-:Y:S01]  /*1970*/  UIADD3 UR7, UR6, 0x2, URZ ;  /* 0x0000000206077890 */ /* 0x000fe2000fffe03f */
[----:B------:R-:W3:Y:S01]  /*1980*/  S2UR UR50, SR_CgaCtaId ;  /* 0x00000000003279c3 */ /* 0x000ee20000008800 */
[----:B------:R-:W-:Y:S01]  /*1990*/  UMOV UR9, UR5 ;  /* 0x0000000500097c82 */ /* 0x000fe20008000000 */
[----:B------:R-:W-:Y:S01]  /*19a0*/  UMOV UR11, 0x80000020 ;  /* 0x80000020000b7882 */ /* 0x000fe20000000000 */
[----:B------:R-:W-:Y:S01]  /*19b0*/  IMAD.IADD R108, R105, 0x1, -R108 ;  /* 0x00000001696c7824 */ /* 0x000fe200078e0a6c */
[----:B------:R-:W-:-:S02]  /*19c0*/  UMOV UR54, URZ ;  /* 0x0000003f00367c82 */ /* 0x000fc40008000000 */
[----:B------:R-:W-:Y:S01]  /*19d0*/  UMOV UR4, UR7 ;  /* 0x0000000700047c82 */ /* 0x000fe20008000000 */
[----:B------:R-:W-:Y:S01]  /*19e0*/  UIADD3 UR7, UR52, 0x102, URZ ;  /* 0x0000010234077890 */ /* 0x000fe2000fffe03f */
[----:B------:R-:W-:Y:S01]  /*19f0*/  UMOV UR8, UR4 ;  /* 0x0000000400087c82 */ /* 0x000fe20008000000 */
[----:B0-----:R-:W-:Y:S02]  /*1a00*/  ISETP.NE.AND P2, PT, R8, 0x1, PT ;  /* 0x000000010800780c */ /* 0x001fe40003f45270 */
[----:B------:R-:W-:Y:S01]  /*1a10*/  LOP3.LUT R8, R107, 0xffffff80, RZ, 0xc0, !PT ;  /* 0xffffff806b087812 */ /* 0x000fe200078ec0ff */
[----:B------:R-:W-:Y:S02]  /*1a20*/  WARPGROUP.DEPBAR.LE gsb0, 0x0 ;  /* 0x00008000000079c5 */ /* 0x000fe40000010000 */
[----:B------:R-:W-:-:S06]  /*1a30*/  WARPGROUP.ARRIVE ;  /* 0x00000000000079c5 */ /* 0x000fcc0000000000 */
[----:B------:R-:W-:Y:S03]  /*1a40*/  QGMMA.64x32x32.F32.E4M3.E4M3 R72, gdesc[UR24], RZ, !UPT, gsb0 ;  /* 0x00600000184879f3 */ /* 0x000fe6000c0008ff */
[----:B------:R-:W-:Y:S02]  /*1a50*/  WARPGROUP.DEPBAR.LE gsb0, 0x0 ;  /* 0x00008000000079c5 */ /* 0x000fe40000010000 */
[----:B------:R-:W-:-:S06]  /*1a60*/  WARPGROUP.ARRIVE ;  /* 0x00000000000079c5 */ /* 0x000fcc0000000000 */
[----:B------:R-:W-:Y:S01]  /*1a70*/  QGMMA.64x32x32.F32.E4M3.E4M3 R56, gdesc[UR20], RZ, !UPT, gsb0 ;  /* 0x00600000143879f3 */ /* 0x000fe2000c0008ff */
[----:B------:R-:W-:Y:S02]  /*1a80*/  UIADD3 UR20, UR6, 0x402, URZ ;  /* 0x0000040206147890 */ /* 0x000fe4000fffe03f */
[----:B------:R-:W-:Y:S01]  /*1a90*/  UIADD3 UR22, UR52, 0x502, URZ ;  /* 0x0000050234167890 */ /* 0x000fe2000fffe03f */
[----:B------:R-:W-:Y:S01]  /*1aa0*/  UMOV UR21, 0x80000020 ;  /* 0x8000002000157882 */ /* 0x000fe20000000000 */
[----:B------:R-:W-:Y:S01]  /*1ab0*/  UMOV UR23, 0x80000020 ;  /* 0x8000002000177882 */ /* 0x000fe20000000000 */
        /* <DEDUP_REMOVED lines=11> */
[----:B------:R-:W-:Y:S02]  /*1b70*/  UIADD3 UR13, UR6, 0x200, URZ ;  /* 0x00000200060d7890 */ /* 0x000fe4000fffe03f */
        /* <DEDUP_REMOVED lines=38> */
[----:B------:R-:W-:Y:S01]  /*1de0*/  UMOV UR10, UR12 ;  /* 0x0000000c000a7c82 */ /* 0x000fe20008000000 */
[----:B------:R-:W-:Y:S01]  /*1df0*/  UMOV UR11, 0x80000020 ;  /* 0x80000020000b7882 */ /* 0x000fe20000000000 */
        /* <DEDUP_REMOVED lines=19> */
[----:B------:R-:W-:Y:S01]  /*1f30*/  UMOV UR14, UR16 ;  /* 0x00000010000e7c82 */ /* 0x000fe20008000000 */
[----:B------:R-:W-:Y:S02]  /*1f40*/  UIADD3 UR16, UR6, 0x400, URZ ;  /* 0x0000040006107890 */ /* 0x000fe4000fffe03f */
        /* <DEDUP_REMOVED lines=69> */
[C---:B--2---:R-:W-:Y:S01]  /*23a0*/  FMUL.FTZ R5, R0.reuse, R88 ;  /* 0x0000005800057220 */ /* 0x044fe20000410000 */
[C---:B-1----:R-:W-:Y:S01]  /*23b0*/  FMUL.FTZ R6, R0.reuse, R92 ;  /* 0x0000005c00067220 */ /* 0x042fe20000410000 */
[----:B------:R-:W0:Y:S01]  /*23c0*/  @P2 LDC R88, c[0x0][0x44c] ;  /* 0x00011300ff582b82 */ /* 0x000e220000000800 */
[C---:B------:R-:W-:Y:S01]  /*23d0*/  FMUL.FTZ R9, R0.reuse, R93 ;  /* 0x0000005d00097220 */ /* 0x040fe20000410000 */
[----:B------:R-:W-:Y:S01]  /*23e0*/  QGMMA.64x32x32.F32.E4M3.E4M3 R72, gdesc[UR20], R72, gsb0 ;  /* 0x00600000144879f3 */ /* 0x000fe20008000848 */
[----:B------:R-:W-:Y:S01]  /*23f0*/  UIADD3 UR22, UR52, 0x602, URZ ;  /* 0x0000060234167890 */ /* 0x000fe2000fffe03f */
[C---:B------:R-:W-:Y:S01]  /*2400*/  FMUL.FTZ R4, R0.reuse, R89 ;  /* 0x0000005900047220 */ /* 0x040fe20000410000 */
[----:B------:R-:W-:Y:S01]  /*2410*/  UMOV UR23, 0x80000020 ;  /* 0x8000002000177882 */ /* 0x000fe20000000000 */
[C---:B------:R-:W-:Y:S01]  /*2420*/  FMUL.FTZ R90, R0.reuse, R90 ;  /* 0x0000005a005a7220 */ /* 0x040fe20000410000 */
[C---:B------:R-:W-:Y:S01]  /*2430*/  FMUL.FTZ R91, R0.reuse, R91 ;  /* 0x0000005b005b7220 */ /* 0x040fe20000410000 */
[----:B------:R-:W1:Y:S01]  /*2440*/  @P2 LDC R92, c[0x0][0x450] ;  /* 0x00011400ff5c2b82 */ /* 0x000e620000000800 */
        /* <DEDUP_REMOVED lines=9> */
[----:B------:R-:W-:-:S02]  /*24e0*/  FMUL.FTZ R12, R0, R100 ;  /* 0x00000064000c7220 */ /* 0x000fc40000410000 */
[----:B------:R-:W4:Y:S08]  /*24f0*/  MUFU.TANH R91, R91 ;  /* 0x0000005b005b7308 */ /* 0x000f300000002400 */
[----:B------:R-:W5:Y:S08]  /*2500*/  MUFU.TANH R94, R94 ;  /* 0x0000005e005e7308 */ /* 0x000f700000002400 */
[----:B------:R-:W3:Y:S08]  /*2510*/  MUFU.TANH R95, R95 ;  /* 0x0000005f005f7308 */ /* 0x000ef00000002400 */
[----:B------:R-:W3:Y:S08]  /*2520*/  MUFU.TANH R98, R98 ;  /* 0x0000006200627308 */ /* 0x000ef00000002400 */
[----:B------:R-:W3:Y:S08]  /*2530*/  MUFU.TANH R99, R99 ;  /* 0x0000006300637308 */ /* 0x000ef00000002400 */
[----:B------:R-:W3:Y:S01]  /*2540*/  MUFU.TANH R102, R102 ;  /* 0x0000006600667308 */ /* 0x000ee20000002400 */
[----:B------:R-:W-:-:S02]  /*2550*/  WARPGROUP.DEPBAR.LE gsb0, 0x0 ;  /* 0x00008000000079c5 */ /* 0x000fc40000010000 */
[----:B------:R-:W-:Y:S01]  /*2560*/  WARPGROUP.ARRIVE ;  /* 0x00000000000079c5 */ /* 0x000fe20000000000 */
[C---:B------:R-:W-:Y:S01]  /*2570*/  FMUL.FTZ R20, R0.reuse, R76 ;  /* 0x0000004c00147220 */ /* 0x040fe20000410000 */
[----:B------:R-:W-:Y:S02]  /*2580*/  IMAD.IADD R76, R105, 0x1, -R8 ;  /* 0x00000001694c7824 */ /* 0x000fe400078e0a08 */
[C---:B------:R-:W-:Y:S01]  /*2590*/  FMUL.FTZ R15, R0.reuse, R73 ;  /* 0x00000049000f7220 */ /* 0x040fe20000410000 */
[C---:B------:R-:W-:Y:S01]  /*25a0*/  FMUL.FTZ R73, R0.reuse, R81 ;  /* 0x0000005100497220 */ /* 0x040fe20000410000 */
[C---:B------:R-:W-:Y:S01]  /*25b0*/  FMUL.FTZ R21, R0.reuse, R77 ;  /* 0x0000004d00157220 */ /* 0x040fe20000410000 */
[----:B------:R-:W-:Y:S01]  /*25c0*/  QGMMA.64x32x32.F32.E4M3.E4M3 R56, gdesc[UR20], R56, gsb0 ;  /* 0x00600000143879f3 */ /* 0x000fe20008000838 */
[----:B------:R-:W-:Y:S01]  /*25d0*/  FMUL.FTZ R79, R0, R79 ;  /* 0x0000004f004f7220 */ /* 0x000fe20000410000 */
[----:B------:R-:W-:Y:S01]  /*25e0*/  LEA.HI R77, R106, R106, RZ, 0x1 ;  /* 0x0000006a6a4d7211 */ /* 0x000fe200078f08ff */
[C---:B------:R-:W-:Y:S01]  /*25f0*/  FMUL.FTZ R78, R0.reuse, R78 ;  /* 0x0000004e004e7220 */ /* 0x040fe20000410000 */
[C---:B------:R-:W-:Y:S01]  /*2600*/  FMUL.FTZ R14, R0.reuse, R72 ;  /* 0x00000048000e7220 */ /* 0x040fe20000410000 */
[----:B------:R2:W-:Y:S01]  /*2610*/  MUFU.TANH R117, R79 ;  /* 0x0000004f00757308 */ /* 0x0005e20000002400 */
[C---:B------:R-:W-:Y:S01]  /*2620*/  FMUL.FTZ R72, R0.reuse, R80 ;  /* 0x0000005000487220 */ /* 0x040fe20000410000 */
[----:B------:R-:W-:Y:S01]  /*2630*/  UIADD3 UR22, UR52, 0x682, URZ ;  /* 0x0000068234167890 */ /* 0x000fe2000fffe03f */
[C---:B------:R-:W-:Y:S01]  /*2640*/  FMUL.FTZ R74, R0.reuse, R74 ;  /* 0x0000004a004a7220 */ /* 0x040fe20000410000 */
[----:B------:R-:W-:Y:S01]  /*2650*/  UMOV UR23, 0x80000020 ;  /* 0x8000002000177882 */ /* 0x000fe20000000000 */
[C---:B------:R-:W-:Y:S01]  /*2660*/  FMUL.FTZ R75, R0.reuse, R75 ;  /* 0x0000004b004b7220 */ /* 0x040fe20000410000 */
[C---:B------:R-:W-:Y:S01]  /*2670*/  FMUL.FTZ R82, R0.reuse, R82 ;  /* 0x0000005200527220 */ /* 0x040fe20000410000 */
[C---:B------:R-:W-:Y:S01]  /*2680*/  FMUL.FTZ R83, R0.reuse, R83 ;  /* 0x0000005300537220 */ /* 0x040fe20000410000 */
[----:B------:R4:W-:Y:S01]  /*2690*/  MUFU.TANH R123, R78 ;  /* 0x0000004e007b7308 */ /* 0x0009e20000002400 */
[----:B--2---:R-:W-:Y:S01]  /*26a0*/  LOP3.LUT R79, R77, 0x3fffffe, RZ, 0xc0, !PT ;  /* 0x03fffffe4d4f7812 */ /* 0x004fe200078ec0ff */
[C---:B------:R-:W-:Y:S01]  /*26b0*/  FMUL.FTZ R86, R0.reuse, R86 ;  /* 0x0000005600567220 */ /* 0x040fe20000410000 */
[----:B------:R-:W-:-:S03]  /*26c0*/  FMUL.FTZ R87, R0, R87 ;  /* 0x0000005700577220 */ /* 0x000fc60000410000 */
[----:B------:R-:W-:Y:S02]  /*26d0*/  IMAD.IADD R79, R106, 0x1, -R79 ;  /* 0x000000016a4f7824 */ /* 0x000fe400078e0a4f */
[----:B------:R2:W-:Y:S01]  /*26e0*/  MUFU.TANH R119, R74 ;  /* 0x0000004a00777308 */ /* 0x0005e20000002400 */
[----:B----4-:R-:W-:-:S07]  /*26f0*/  LEA.HI R78, R108, R108, RZ, 0x1 ;  /* 0x0000006c6c4e7211 */ /* 0x010fce00078f08ff */
[----:B------:R4:W-:Y:S01]  /*2700*/  MUFU.TANH R125, R75 ;  /* 0x0000004b007d7308 */ /* 0x0009e20000002400 */
[----:B--2---:R-:W-:-:S07]  /*2710*/  FMUL.FTZ R74, R0, R84 ;  /* 0x00000054004a7220 */ /* 0x004fce0000410000 */
[----:B------:R-:W2:Y:S01]  /*2720*/  MUFU.TANH R103, R103 ;  /* 0x0000006700677308 */ /* 0x000ea20000002400 */
[----:B----4-:R-:W-:-:S07]  /*2730*/  FMUL.FTZ R75, R0, R85 ;  /* 0x00000055004b7220 */ /* 0x010fce0000410000 */
[----:B------:R-:W4:Y:S08]  /*2740*/  MUFU.TANH R82, R82 ;  /* 0x0000005200527308 */ /* 0x000f300000002400 */
[----:B------:R-:W4:Y:S01]  /*2750*/  MUFU.TANH R83, R83 ;  /* 0x0000005300537308 */ /* 0x000f220000002400 */
[----:B------:R-:W-:Y:S02]  /*2760*/  WARPGROUP.DEPBAR.LE gsb0, 0x0 ;  /* 0x00008000000079c5 */ /* 0x000fe40000010000 */
[C---:B------:R-:W-:Y:S01]  /*2770*/  FMUL.FTZ R7, R0.reuse, R58 ;  /* 0x0000003a00077220 */ /* 0x040fe20000410000 */
[C---:B------:R-:W-:Y:S01]  /*2780*/  FMUL.FTZ R59, R0.reuse, R59 ;  /* 0x0000003b003b7220 */ /* 0x040fe20000410000 */
[----:B------:R-:W-:Y:S01]  /*2790*/  WARPGROUP.ARRIVE ;  /* 0x00000000000079c5 */ /* 0x000fe20000000000 */
[----:B------:R-:W-:-:S02]  /*27a0*/  FMUL.FTZ R63, R0, R63 ;  /* 0x0000003f003f7220 */ /* 0x000fc40000410000 */
[----:B------:R5:W-:Y:S01]  /*27b0*/  MUFU.TANH R81, R7 ;  /* 0x0000000700517308 */ /* 0x000be20000002400 */
[C---:B------:R-:W-:Y:S01]  /*27c0*/  FMUL.FTZ R62, R0.reuse, R62 ;  /* 0x0000003e003e7220 */ /* 0x040fe20000410000 */
[C---:B------:R-:W-:Y:S01]  /*27d0*/  FMUL.FTZ R67, R0.reuse, R67 ;  /* 0x0000004300437220 */ /* 0x040fe20000410000 */
[C---:B------:R-:W-:Y:S01]  /*27e0*/  FMUL.FTZ R70, R0.reuse, R70 ;  /* 0x0000004600467220 */ /* 0x040fe20000410000 */
[----:B------:R-:W-:Y:S01]  /*27f0*/  QGMMA.64x32x32.F32.E4M3.E4M3 R40, gdesc[UR20], R40, gsb0 ;  /* 0x00600000142879f3 */ /* 0x000fe20008000828 */
[----:B------:R-:W-:Y:S01]  /*2800*/  UIADD3 UR22, UR52, 0x702, URZ ;  /* 0x0000070234167890 */ /* 0x000fe2000fffe03f */
[C---:B------:R-:W-:Y:S01]  /*2810*/  FMUL.FTZ R71, R0.reuse, R71 ;  /* 0x0000004700477220 */ /* 0x040fe20000410000 */
[----:B------:R-:W-:Y:S01]  /*2820*/  UMOV UR23, 0x80000020 ;  /* 0x8000002000177882 */ /* 0x000fe20000000000 */
[----:B------:R0:W-:Y:S01]  /*2830*/  MUFU.TANH R97, R59 ;  /* 0x0000003b00617308 */ /* 0x0001e20000002400 */
[----:B-----5:R-:W-:Y:S01]  /*2840*/  SHF.R.S32.HI R7, RZ, 0x1f, R76 ;  /* 0x0000001fff077819 */ /* 0x020fe2000001144c */
[C---:B------:R-:W-:Y:S01]  /*2850*/  FMUL.FTZ R58, R0.reuse, R60 ;  /* 0x0000003c003a7220 */ /* 0x040fe20000410000 */
[C---:B------:R-:W-:Y:S01]  /*2860*/  FMUL.FTZ R60, R0.reuse, R61 ;  /* 0x0000003d003c7220 */ /* 0x040fe20000410000 */
[C---:B------:R-:W-:Y:S01]  /*2870*/  FMUL.FTZ R61, R0.reuse, R64 ;  /* 0x00000040003d7220 */ /* 0x040fe20000410000 */
[CC--:B------:R-:W-:Y:S01]  /*2880*/  LEA.HI R8, R7.reuse, R76.reuse, RZ, 0x5 ;  /* 0x0000004c07087211 */ /* 0x0c0fe200078f28ff */
[C---:B------:R-:W-:Y:S01]  /*2890*/  FMUL.FTZ R64, R0.reuse, R69 ;  /* 0x0000004500407220 */ /* 0x040fe20000410000 */
[----:B------:R-:W-:Y:S01]  /*28a0*/  LEA.HI R77, R7, R76, RZ, 0x2 ;  /* 0x0000004c074d7211 */ /* 0x000fe200078f10ff */
[----:B------:R5:W-:Y:S01]  /*28b0*/  MUFU.TANH R93, R63 ;  /* 0x0000003f005d7308 */ /* 0x000be20000002400 */
[----:B0-----:R-:W-:Y:S01]  /*28c0*/  SHF.R.S32.HI R59, RZ, 0x5, R8 ;  /* 0x00000005ff3b7819 */ /* 0x001fe20000011408 */
[C---:B------:R-:W-:Y:S01]  /*28d0*/  FMUL.FTZ R56, R0.reuse, R56 ;  /* 0x0000003800387220 */ /* 0x040fe20000410000 */
[--C-:B------:R-:W-:Y:S01]  /*28e0*/  SHF.R.S32.HI R7, RZ, 0x2, R77.reuse ;  /* 0x00000002ff077819 */ /* 0x100fe2000001144d */
[----:B------:R-:W-:Y:S01]  /*28f0*/  FMUL.FTZ R57, R0, R57 ;  /* 0x0000003900397220 */ /* 0x000fe20000410000 */
[----:B------:R-:W-:Y:S01]  /*2900*/  SHF.R.S32.HI R8, RZ, 0x1f, R77 ;  /* 0x0000001fff087819 */ /* 0x000fe2000001144d */
[----:B------:R-:W-:Y:S01]  /*2910*/  IMAD R80, R59, 0x10, R22 ;  /* 0x000000103b507824 */ /* 0x000fe200078e0216 */
[----:B------:R-:W-:Y:S01]  /*2920*/  LOP3.LUT R59, R78, 0x1ffffffe, RZ, 0xc0, !PT ;  /* 0x1ffffffe4e3b7812 */ /* 0x000fe200078ec0ff */
[----:B------:R0:W-:Y:S01]  /*2930*/  MUFU.TANH R84, R62 ;  /* 0x0000003e00547308 */ /* 0x0001e20000002400 */
[----:B------:R-:W-:Y:S01]  /*2940*/  LEA.HI R8, R8, R7, RZ, 0x3 ;  /* 0x0000000708087211 */ /* 0x000fe200078f18ff */
[----:B-----5:R-:W-:Y:S01]  /*2950*/  FMUL.FTZ R63, R0, R68 ;  /* 0x00000044003f7220 */ /* 0x020fe20000410000 */
[----:B------:R-:W-:Y:S01]  /*2960*/  LOP3.LUT R77, R77, 0x7ffffffc, RZ, 0xc0, !PT ;  /* 0x7ffffffc4d4d7812 */ /* 0x000fe200078ec0ff */
[----:B------:R-:W-:Y:S01]  /*2970*/  IMAD.MOV.U32 R68, RZ, RZ, -0xa0 ;  /* 0xffffff60ff447424 */ /* 0x000fe200078e00ff */
[----:B------:R-:W-:-:S03]  /*2980*/  LOP3.LUT R8, R8, 0xfffffff8, RZ, 0xc0, !PT ;  /* 0xfffffff808087812 */ /* 0x000fc600078ec0ff */
[----:B------:R-:W-:Y:S01]  /*2990*/  MUFU.TANH R85, R70 ;  /* 0x0000004600557308 */ /* 0x000fe20000002400 */
[----:B------:R-:W-:Y:S01]  /*29a0*/  IADD3 R8, R80, R7, -R8 ;  /* 0x0000000750087210 */ /* 0x000fe20007ffe808 */
[----:B------:R-:W-:Y:S02]  /*29b0*/  IMAD.IADD R7, R108, 0x1, -R59 ;  /* 0x000000016c077824 */ /* 0x000fe400078e0a3b */
[----:B0-----:R-:W-:Y:S01]  /*29c0*/  FMUL.FTZ R62, R0, R65 ;  /* 0x00000041003e7220 */ /* 0x001fe20000410000 */
[----:B------:R-:W-:Y:S02]  /*29d0*/  IMAD R65, R23, -0xa0, R104 ;  /* 0xffffff6017417824 */ /* 0x000fe400078e0268 */
[----:B------:R-:W-:Y:S02]  /*29e0*/  IMAD R8, R79, 0x40, R8 ;  /* 0x000000404f087824 */ /* 0x000fe400078e0208 */
[----:B------:R0:W-:Y:S01]  /*29f0*/  MUFU.TANH R79, R67 ;  /* 0x00000043004f7308 */ /* 0x0001e20000002400 */
[----:B------:R-:W-:-:S02]  /*2a00*/  VIADD R65, R65, 0xa0 ;  /* 0x000000a041417836 */ /* 0x000fc40000000000 */
[----:B------:R-:W-:Y:S02]  /*2a10*/  IMAD R7, R7, 0x8, R8 ;  /* 0x0000000807077824 */ /* 0x000fe400078e0208 */
[----:B------:R-:W-:Y:S02]  /*2a20*/  FMUL.FTZ R8, R0, R66 ;  /* 0x0000004200087220 */ /* 0x000fe40000410000 */
[----:B------:R-:W-:Y:S02]  /*2a30*/  @P2 IMAD.HI.U32 R59, R7, R88, RZ ;  /* 0x00000058073b2227 */ /* 0x000fe400078e00ff */
[----:B------:R5:W-:Y:S02]  /*2a40*/  MUFU.TANH R89, R8 ;  /* 0x0000000800597308 */ /* 0x000be40000002400 */
[----:B------:R-:W-:Y:S01]  /*2a50*/  IMAD.MOV.U32 R66, RZ, RZ, R7 ;  /* 0x000000ffff427224 */ /* 0x000fe200078e0007 */
[----:B-1----:R-:W-:Y:S01]  /*2a60*/  @P2 SHF.R.U32.HI R66, RZ, R92, R59 ;  /* 0x0000005cff422219 */ /* 0x002fe2000001163b */
[----:B0-----:R-:W-:Y:S01]  /*2a70*/  IMAD R67, R23, R68, 0xa1 ;  /* 0x000000a117437424 */ /* 0x001fe200078e0244 */
[----:B------:R-:W0:Y:S01]  /*2a80*/  LDC R59, c[0x0][0x288] ;  /* 0x0000a200ff3b7b82 */ /* 0x000e220000000800 */
[----:B------:R-:W-:-:S02]  /*2a90*/  IMAD.U32 R88, RZ, RZ, UR6 ;  /* 0x00000006ff587e24 */ /* 0x000fc4000f8e00ff */
[----:B------:R-:W1:Y:S01]  /*2aa0*/  MUFU.TANH R86, R86 ;  /* 0x0000005600567308 */ /* 0x000e620000002400 */
[----:B------:R-:W3:Y:S01]  /*2ab0*/  SHFL.IDX PT, R78, R66, 0x1, 0x1c1f ;  /* 0x003c1f00424e7f89 */ /* 0x000ee200000e0000 */
[----:B-----5:R-:W-:-:S04]  /*2ac0*/  IMAD.IADD R8, R76, 0x1, -R77 ;  /* 0x000000014c087824 */ /* 0x020fc800078e0a4d */
[C---:B------:R-:W-:Y:S02]  /*2ad0*/  IMAD R67, R8.reuse, -0x2, R67 ;  /* 0xfffffffe08437824 */ /* 0x040fe400078e0243 */
[----:B------:R-:W-:Y:S01]  /*2ae0*/  IMAD R68, R8, -0x2, R65 ;  /* 0xfffffffe08447824 */ /* 0x000fe200078e0241 */
[----:B------:R-:W-:Y:S02]  /*2af0*/  WARPGROUP.DEPBAR.LE gsb0, 0x0 ;  /* 0x00008000000079c5 */ /* 0x000fe40000010000 */
[----:B------:R-:W-:Y:S01]  /*2b00*/  WARPGROUP.ARRIVE ;  /* 0x00000000000079c5 */ /* 0x000fe20000000000 */
[----:B------:R-:W5:Y:S01]  /*2b10*/  MUFU.TANH R87, R87 ;  /* 0x0000005700577308 */ /* 0x000f620000002400 */
[C---:B------:R-:W-:Y:S01]  /*2b20*/  FMUL.FTZ R42, R0.reuse, R42 ;  /* 0x0000002a002a7220 */ /* 0x040fe20000410000 */
[C---:B------:R-:W-:Y:S01]  /*2b30*/  FMUL.FTZ R43, R0.reuse, R43 ;  /* 0x0000002b002b7220 */ /* 0x040fe20000410000 */
[C---:B------:R-:W-:Y:S01]  /*2b40*/  FMUL.FTZ R46, R0.reuse, R46 ;  /* 0x0000002e002e7220 */ /* 0x040fe20000410000 */
[C---:B------:R-:W-:Y:S01]  /*2b50*/  FMUL.FTZ R47, R0.reuse, R47 ;  /* 0x0000002f002f7220 */ /* 0x040fe20000410000 */
[----:B------:R-:W-:Y:S01]  /*2b60*/  QGMMA.64x32x32.F32.E4M3.E4M3 R24, gdesc[UR20], R24, gsb0 ;  /* 0x00600000141879f3 */ /* 0x000fe20008000818 */
[C---:B------:R-:W-:Y:S01]  /*2b70*/  FMUL.FTZ R50, R0.reuse, R50 ;  /* 0x0000003200327220 */ /* 0x040fe20000410000 */
[C---:B------:R-:W-:Y:S01]  /*2b80*/  FMUL.FTZ R51, R0.reuse, R51 ;  /* 0x0000003300337220 */ /* 0x040fe20000410000 */
[----:B------:R-:W5:Y:S01]  /*2b90*/  MUFU.TANH R71, R71 ;  /* 0x0000004700477308 */ /* 0x000f620000002400 */
[C---:B------:R-:W-:Y:S01]  /*2ba0*/  FMUL.FTZ R65, R0.reuse, R40 ;  /* 0x0000002800417220 */ /* 0x040fe20000410000 */
[----:B0-----:R-:W-:Y:S01]  /*2bb0*/  IADD3 R107, R67, -R59, R104 ;  /* 0x8000003b436b7210 */ /* 0x001fe20007ffe068 */
[C---:B------:R-:W-:Y:S01]  /*2bc0*/  FMUL.FTZ R54, R0.reuse, R54 ;  /* 0x0000003600367220 */ /* 0x040fe20000410000 */
[C---:B------:R-:W-:Y:S01]  /*2bd0*/  FMUL.FTZ R40, R0.reuse, R41 ;  /* 0x0000002900287220 */ /* 0x040fe20000410000 */
[----:B------:R-:W-:Y:S01]  /*2be0*/  FMUL.FTZ R55, R0, R55 ;  /* 0x0000003700377220 */ /* 0x000fe20000410000 */
[----:B---3--:R-:W-:Y:S01]  /*2bf0*/  VIADDMNMX R78, R78, R107, R68, PT ;  /* 0x0000006b4e4e7246 */ /* 0x008fe20003800144 */
[C---:B------:R-:W-:Y:S01]  /*2c00*/  FMUL.FTZ R52, R0.reuse, R52 ;  /* 0x0000003400347220 */ /* 0x040fe20000410000 */
[----:B------:R-:W0:Y:S01]  /*2c10*/  MUFU.TANH R42, R42 ;  /* 0x0000002a002a7308 */ /* 0x000e220000002400 */
[----:B------:R-:W-:Y:S01]  /*2c20*/  FMUL.FTZ R44, R0, R44 ;  /* 0x0000002c002c7220 */ /* 0x000fe20000410000 */
[----:B------:R-:W-:Y:S01]  /*2c30*/  ISETP.GT.AND P5, PT, R78, RZ, PT ;  /* 0x000000ff4e00720c */ /* 0x000fe20003fa4270 */
[----:B------:R-:W-:Y:S01]  /*2c40*/  FMUL.FTZ R48, R0, R48 ;  /* 0x0000003000307220 */ /* 0x000fe20000410000 */
[----:B------:R-:W-:Y:S01]  /*2c50*/  ISETP.GT.AND P6, PT, R78, 0x1, PT ;  /* 0x000000014e00780c */ /* 0x000fe20003fc4270 */
[----:B------:R-:W-:Y:S01]  /*2c60*/  FMUL.FTZ R49, R0, R49 ;  /* 0x0000003100317220 */ /* 0x000fe20000410000 */
[----:B------:R-:W-:Y:S01]  /*2c70*/  ISETP.GT.AND P3, PT, R78, 0x8, PT ;  /* 0x000000084e00780c */ /* 0x000fe20003f64270 */
[----:B------:R-:W-:Y:S01]  /*2c80*/  FMUL.FTZ R53, R0, R53 ;  /* 0x0000003500357220 */ /* 0x000fe20000410000 */
[----:B------:R-:W-:Y:S01]  /*2c90*/  FSEL R129, R90, -INF , P5 ;  /* 0xff8000005a817808 */ /* 0x000fe20002800000 */
[----:B------:R-:W3:Y:S01]  /*2ca0*/  MUFU.TANH R43, R43 ;  /* 0x0000002b002b7308 */ /* 0x000ee20000002400 */
[----:B------:R-:W-:-:S02]  /*2cb0*/  FSEL R111, R91, -INF , P6 ;  /* 0xff8000005b6f7808 */ /* 0x000fc40003000000 */
[----:B------:R-:W-:Y:S02]  /*2cc0*/  ISETP.GT.AND P4, PT, R78, 0x9, PT ;  /* 0x000000094e00780c */ /* 0x000fe40003f84270 */
[----:B------:R-:W-:Y:S02]  /*2cd0*/  FSEL R121, R94, -INF , P3 ;  /* 0xff8000005e797808 */ /* 0x000fe40001800000 */
[----:B------:R-:W-:Y:S01]  /*2ce0*/  FMNMX.FTZ R70, R129, R111, !PT ;  /* 0x0000006f81467209 */ /* 0x000fe20007810000 */
[----:B------:R-:W3:Y:S01]  /*2cf0*/  MUFU.TANH R46, R46 ;  /* 0x0000002e002e7308 */ /* 0x000ee20000002400 */
[----:B------:R-:W-:Y:S02]  /*2d00*/  ISETP.GT.AND P5, PT, R78, 0x10, PT ;  /* 0x000000104e00780c */ /* 0x000fe40003fa4270 */
[----:B------:R-:W-:Y:S02]  /*2d10*/  FSEL R113, R95, -INF , P4 ;  /* 0xff8000005f717808 */ /* 0x000fe40002000000 */
[----:B------:R-:W-:-:S02]  /*2d20*/  FMNMX.FTZ R70, R121, R70, !PT ;  /* 0x0000004679467209 */ /* 0x000fc40007810000 */
[----:B------:R-:W-:Y:S01]  /*2d30*/  ISETP.GT.AND P3, PT, R78, 0x11, PT ;  /* 0x000000114e00780c */ /* 0x000fe20003f64270 */
[----:B------:R-:W3:Y:S01]  /*2d40*/  MUFU.TANH R47, R47 ;  /* 0x0000002f002f7308 */ /* 0x000ee20000002400 */
[----:B------:R-:W-:Y:S02]  /*2d50*/  FSEL R127, R98, -INF , P5 ;  /* 0xff800000627f7808 */ /* 0x000fe40002800000 */
[----:B------:R-:W-:Y:S02]  /*2d60*/  FMNMX.FTZ R70, R113, R70, !PT ;  /* 0x0000004671467209 */ /* 0x000fe40007810000 */
[----:B------:R-:W-:Y:S02]  /*2d70*/  ISETP.GT.AND P4, PT, R78, 0x18, PT ;  /* 0x000000184e00780c */ /* 0x000fe40003f84270 */
[----:B------:R-:W-:Y:S01]  /*2d80*/  FSEL R133, R99, -INF , P3 ;  /* 0xff80000063857808 */ /* 0x000fe20001800000 */
[----:B------:R-:W3:Y:S01]  /*2d90*/  MUFU.TANH R50, R50 ;  /* 0x0000003200327308 */ /* 0x000ee20000002400 */
[----:B------:R-:W-:-:S02]  /*2da0*/  FMNMX.FTZ R70, R127, R70, !PT ;  /* 0x000000467f467209 */ /* 0x000fc40007810000 */
[----:B------:R-:W-:Y:S02]  /*2db0*/  ISETP.GT.AND P3, PT, R78, 0x19, PT ;  /* 0x000000194e00780c */ /* 0x000fe40003f64270 */
[----:B------:R-:W-:Y:S02]  /*2dc0*/  FSEL R131, R102, -INF , P4 ;  /* 0xff80000066837808 */ /* 0x000fe40002000000 */
[----:B------:R-:W-:Y:S01]  /*2dd0*/  FMNMX.FTZ R70, R133, R70, !PT ;  /* 0x0000004685467209 */ /* 0x000fe20007810000 */
[----:B------:R-:W3:Y:S01]  /*2de0*/  MUFU.TANH R67, R51 ;  /* 0x0000003300437308 */ /* 0x000ee20000002400 */
[----:B------:R-:W-:Y:S02]  /*2df0*/  ISETP.GT.AND P4, PT, R78, 0x20, PT ;  /* 0x000000204e00780c */ /* 0x000fe40003f84270 */
[----:B--2---:R-:W-:Y:S02]  /*2e00*/  FSEL R115, R103, -INF , P3 ;  /* 0xff80000067737808 */ /* 0x004fe40001800000 */
[----:B------:R-:W-:-:S02]  /*2e10*/  FMNMX.FTZ R70, R131, R70, !PT ;  /* 0x0000004683467209 */ /* 0x000fc40007810000 */
[----:B------:R-:W-:Y:S01]  /*2e20*/  ISETP.GT.AND P3, PT, R78, 0x21, PT ;  /* 0x000000214e00780c */ /* 0x000fe20003f64270 */
[----:B------:R-:W-:Y:S02]  /*2e30*/  WARPGROUP.DEPBAR.LE gsb0, 0x0 ;  /* 0x00008000000079c5 */ /* 0x000fe40000010000 */
[----:B------:R-:W-:Y:S01]  /*2e40*/  FSEL R119, R119, -INF , P4 ;  /* 0xff80000077777808 */ /* 0x000fe20002000000 */
[C---:B------:R-:W-:Y:S01]  /*2e50*/  FMUL.FTZ R26, R0.reuse, R26 ;  /* 0x0000001a001a7220 */ /* 0x040fe20000410000 */
[----:B------:R-:W-:Y:S01]  /*2e60*/  FMNMX.FTZ R70, R115, R70, !PT ;  /* 0x0000004673467209 */ /* 0x000fe20007810000 */
[----:B------:R-:W-:Y:S01]  /*2e70*/  FMUL.FTZ R41, R0, R27 ;  /* 0x0000001b00297220 */ /* 0x000fe20000410000 */
[----:B------:R-:W-:Y:S01]  /*2e80*/  ISETP.GT.AND P4, PT, R78, 0x28, PT ;  /* 0x000000284e00780c */ /* 0x000fe20003f84270 */
[----:B------:R2:W-:Y:S01]  /*2e90*/  MUFU.TANH R69, R26 ;  /* 0x0000001a00457308 */ /* 0x0005e20000002400 */
[----:B------:R-:W-:Y:S01]  /*2ea0*/  FSEL R125, R125, -INF , P3 ;  /* 0xff8000007d7d7808 */ /* 0x000fe20001800000 */
[C---:B------:R-:W-:Y:S01]  /*2eb0*/  FMUL.FTZ R30, R0.reuse, R30 ;  /* 0x0000001e001e7220 */ /* 0x040fe20000410000 */
[----:B------:R-:W-:Y:S01]  /*2ec0*/  FMNMX.FTZ R70, R119, R70, !PT ;  /* 0x0000004677467209 */ /* 0x000fe20007810000 */
[----:B------:R-:W-:Y:S01]  /*2ed0*/  FMUL.FTZ R34, R0, R34 ;  /* 0x0000002200227220 */ /* 0x000fe20000410000 */
[----:B------:R-:W-:Y:S01]  /*2ee0*/  ISETP.GT.AND P3, PT, R78, 0x29, PT ;  /* 0x000000294e00780c */ /* 0x000fe20003f64270 */
[C---:B------:R-:W-:Y:S01]  /*2ef0*/  FMUL.FTZ R38, R0.reuse, R38 ;  /* 0x0000002600267220 */ /* 0x040fe20000410000 */
[----:B------:R-:W-:Y:S01]  /*2f00*/  FSEL R123, R123, -INF , P4 ;  /* 0xff8000007b7b7808 */ /* 0x000fe20002000000 */
[----:B------:R-:W3:Y:S01]  /*2f10*/  MUFU.TANH R54, R54 ;  /* 0x0000003600367308 */ /* 0x000ee20000002400 */
[----:B------:R-:W-:Y:S01]  /*2f20*/  FMNMX.FTZ R70, R125, R70, !PT ;  /* 0x000000467d467209 */ /* 0x000fe20007810000 */
[----:B--2---:R-:W-:Y:S01]  /*2f30*/  FMUL.FTZ R26, R0, R31 ;  /* 0x0000001f001a7220 */ /* 0x004fe20000410000 */
[----:B------:R-:W-:Y:S01]  /*2f40*/  ISETP.GT.AND P4, PT, R78, 0x30, PT ;  /* 0x000000304e00780c */ /* 0x000fe20003f84270 */
[C---:B------:R-:W-:Y:S01]  /*2f50*/  FMUL.FTZ R32, R0.reuse, R32 ;  /* 0x0000002000207220 */ /* 0x040fe20000410000 */
[----:B------:R-:W-:Y:S01]  /*2f60*/  FSEL R117, R117, -INF , P3 ;  /* 0xff80000075757808 */ /* 0x000fe20001800000 */
[----:B------:R-:W-:Y:S01]  /*2f70*/  FMUL.FTZ R29, R0, R29 ;  /* 0x0000001d001d7220 */ /* 0x000fe20000410000 */
[----:B------:R-:W-:Y:S01]  /*2f80*/  FMNMX.FTZ R70, R123, R70, !PT ;  /* 0x000000467b467209 */ /* 0x000fe20007810000 */
[----:B------:R-:W2:Y:S01]  /*2f90*/  MUFU.TANH R55, R55 ;  /* 0x0000003700377308 */ /* 0x000ea20000002400 */
[----:B------:R-:W-:Y:S01]  /*2fa0*/  ISETP.GT.AND P3, PT, R78, 0x31, PT ;  /* 0x000000314e00780c */ /* 0x000fe20003f64270 */
[----:B------:R-:W-:Y:S01]  /*2fb0*/  FMUL.FTZ R25, R0, R25 ;  /* 0x0000001900197220 */ /* 0x000fe20000410000 */
[----:B----4-:R-:W-:Y:S01]  /*2fc0*/  FSEL R109, R82, -INF , P4 ;  /* 0xff800000526d7808 */ /* 0x010fe20002000000 */
[C---:B------:R-:W-:Y:S01]  /*2fd0*/  FMUL.FTZ R28, R0.reuse, R28 ;  /* 0x0000001c001c7220 */ /* 0x040fe20000410000 */
[----:B------:R-:W-:Y:S01]  /*2fe0*/  FMNMX.FTZ R70, R117, R70, !PT ;  /* 0x0000004675467209 */ /* 0x000fe20007810000 */
[----:B------:R-:W-:Y:S01]  /*2ff0*/  FMUL.FTZ R24, R0, R24 ;  /* 0x0000001800187220 */ /* 0x000fe20000410000 */
[----:B------:R-:W-:Y:S01]  /*3000*/  ISETP.GT.AND P4, PT, R78, 0x38, PT ;  /* 0x000000384e00780c */ /* 0x000fe20003f84270 */
[----:B------:R-:W4:Y:S01]  /*3010*/  MUFU.TANH R76, R41 ;  /* 0x00000029004c7308 */ /* 0x000f220000002400 */
[----:B------:R-:W-:Y:S01]  /*3020*/  FSEL R105, R83, -INF , P3 ;  /* 0xff80000053697808 */ /* 0x000fe20001800000 */
[C---:B------:R-:W-:Y:S01]  /*3030*/  FMUL.FTZ R36, R0.reuse, R36 ;  /* 0x0000002400247220 */ /* 0x040fe20000410000 */
[----:B------:R-:W-:Y:S01]  /*3040*/  FMNMX.FTZ R70, R109, R70, !PT ;  /* 0x000000466d467209 */ /* 0x000fe20007810000 */
[----:B------:R-:W-:Y:S01]  /*3050*/  FMUL.FTZ R33, R0, R33 ;  /* 0x0000002100217220 */ /* 0x000fe20000410000 */
[----:B------:R-:W-:Y:S01]  /*3060*/  ISETP.GT.AND P3, PT, R78, 0x39, PT ;  /* 0x000000394e00780c */ /* 0x000fe20003f64270 */
[----:B------:R-:W-:Y:S01]  /*3070*/  FMUL.FTZ R37, R0, R37 ;  /* 0x0000002500257220 */ /* 0x000fe20000410000 */
[----:B-1----:R-:W-:Y:S01]  /*3080*/  FSEL R103, R86, -INF , P4 ;  /* 0xff80000056677808 */ /* 0x002fe20002000000 */
[----:B------:R-:W1:Y:S01]  /*3090*/  MUFU.TANH R30, R30 ;  /* 0x0000001e001e7308 */ /* 0x000e620000002400 */
[----:B------:R-:W-:-:S02]  /*30a0*/  FMNMX.FTZ R70, R105, R70, !PT ;  /* 0x0000004669467209 */ /* 0x000fc40007810000 */
[C---:B------:R-:W-:Y:S02]  /*30b0*/  ISETP.GT.AND P4, PT, R78.reuse, 0x40, PT ;  /* 0x000000404e00780c */ /* 0x040fe40003f84270 */
[----:B-----5:R-:W-:Y:S02]  /*30c0*/  FSEL R101, R87, -INF , P3 ;  /* 0xff80000057657808 */ /* 0x020fe40001800000 */
[----:B------:R-:W-:Y:S01]  /*30d0*/  FMNMX.FTZ R70, R103, R70, !PT ;  /* 0x0000004667467209 */ /* 0x000fe20007810000 */
[----:B------:R-:W-:Y:S01]  /*30e0*/  MUFU.TANH R34, R34 ;  /* 0x0000002200227308 */ /* 0x000fe20000002400 */
[----:B------:R-:W-:Y:S02]  /*30f0*/  ISETP.GT.AND P3, PT, R78, 0x41, PT ;  /* 0x000000414e00780c */ /* 0x000fe40003f64270 */
[----:B------:R-:W-:Y:S02]  /*3100*/  FSEL R99, R81, -INF , P4 ;  /* 0xff80000051637808 */ /* 0x000fe40002000000 */
[----:B------:R-:W-:-:S02]  /*3110*/  FMNMX.FTZ R70, R101, R70, !PT ;  /* 0x0000004665467209 */ /* 0x000fc40007810000 */
[C---:B------:R-:W-:Y:S01]  /*3120*/  ISETP.GT.AND P4, PT, R78.reuse, 0x48, PT ;  /* 0x000000484e00780c */ /* 0x040fe20003f84270 */
[----:B------:R-:W-:Y:S01]  /*3130*/  MUFU.TANH R38, R38 ;  /* 0x0000002600267308 */ /* 0x000fe20000002400 */
[----:B------:R-:W-:Y:S02]  /*3140*/  FSEL R97, R97, -INF , P3 ;  /* 0xff80000061617808 */ /* 0x000fe40001800000 */
[----:B------:R-:W-:Y:S02]  /*3150*/  FMNMX.FTZ R70, R99, R70, !PT ;  /* 0x0000004663467209 */ /* 0x000fe40007810000 */
[----:B------:R-:W-:Y:S02]  /*3160*/  ISETP.GT.AND P3, PT, R78, 0x49, PT ;  /* 0x000000494e00780c */ /* 0x000fe40003f64270 */
[----:B------:R-:W-:Y:S01]  /*3170*/  FSEL R95, R84, -INF , P4 ;  /* 0xff800000545f7808 */ /* 0x000fe20002000000 */
[----:B------:R5:W-:Y:S01]  /*3180*/  MUFU.TANH R145, R32 ;  /* 0x0000002000917308 */ /* 0x000be20000002400 */
[----:B------:R-:W-:-:S02]  /*3190*/  FMNMX.FTZ R70, R97, R70, !PT ;  /* 0x0000004661467209 */ /* 0x000fc40007810000 */
[C---:B------:R-:W-:Y:S02]  /*31a0*/  ISETP.GT.AND P4, PT, R78.reuse, 0x50, PT ;  /* 0x000000504e00780c */ /* 0x040fe40003f84270 */
[----:B------:R-:W-:Y:S02]  /*31b0*/  FSEL R93, R93, -INF , P3 ;  /* 0xff8000005d5d7808 */ /* 0x000fe40001800000 */
[----:B------:R-:W-:Y:S01]  /*31c0*/  FMNMX.FTZ R70, R95, R70, !PT ;  /* 0x000000465f467209 */ /* 0x000fe20007810000 */
[----:B------:R-:W-:Y:S01]  /*31d0*/  MUFU.TANH R5, R5 ;  /* 0x0000000500057308 */ /* 0x000fe20000002400 */
[----:B------:R-:W-:Y:S01]  /*31e0*/  ISETP.GT.AND P3, PT, R78, 0x51, PT ;  /* 0x000000514e00780c */ /* 0x000fe20003f64270 */
[----:B-----5:R-:W5:Y:S01]  /*31f0*/  SHFL.IDX PT, R32, R66, RZ, 0x1c1f ;  /* 0x001c1fff42207589 */ /* 0x020f6200000e0000 */
        /* <DEDUP_REMOVED lines=8> */
[----:B------:R-:W-:Y:S01]  /*3280*/  MUFU.TANH R6, R6 ;  /* 0x0000000600067308 */ /* 0x000fe20000002400 */
[----:B------:R-:W-:-:S02]  /*3290*/  FMNMX.FTZ R70, R87, R70, !PT ;  /* 0x0000004657467209 */ /* 0x000fc40007810000 */
[C---:B------:R-:W-:Y:S02]  /*32a0*/  ISETP.GT.AND P4, PT, R78.reuse, 0x60, PT ;  /* 0x000000604e00780c */ /* 0x040fe40003f84270 */
[----:B------:R-:W-:Y:S02]  /*32b0*/  FSEL R81, R71, -INF , P3 ;  /* 0xff80000047517808 */ /* 0x000fe40001800000 */
[----:B------:R-:W-:Y:S01]  /*32c0*/  FMNMX.FTZ R70, R85, R70, !PT ;  /* 0x0000004655467209 */ /* 0x000fe20007810000 */
[----:B------:R2:W5:Y:S01]  /*32d0*/  MUFU.TANH R71, R26 ;  /* 0x0000001a00477308 */ /* 0x0005620000002400 */
[----:B------:R-:W-:Y:S02]  /*32e0*/  ISETP.GT.AND P3, PT, R78, 0x61, PT ;  /* 0x000000614e00780c */ /* 0x000fe40003f64270 */
[----:B0-----:R-:W-:Y:S02]  /*32f0*/  FSEL R51, R42, -INF , P4 ;  /* 0xff8000002a337808 */ /* 0x001fe40002000000 */
[----:B------:R-:W-:-:S02]  /*3300*/  FMNMX.FTZ R70, R81, R70, !PT ;  /* 0x0000004651467209 */ /* 0x000fc40007810000 */
[----:B------:R-:W-:Y:S01]  /*3310*/  ISETP.GT.AND P4, PT, R78, 0x68, PT ;  /* 0x000000684e00780c */ /* 0x000fe20003f84270 */
[----:B------:R-:W-:Y:S01]  /*3320*/  MUFU.TANH R9, R9 ;  /* 0x0000000900097308 */ /* 0x000fe20000002400 */
[----:B---3--:R-:W-:Y:S01]  /*3330*/  FSEL R27, R43, -INF , P3 ;  /* 0xff8000002b1b7808 */ /* 0x008fe20001800000 */
[----:B--2---:R-:W-:Y:S01]  /*3340*/  FMUL.FTZ R26, R0, R35 ;  /* 0x00000023001a7220 */ /* 0x004fe20000410000 */
[----:B------:R-:W-:Y:S02]  /*3350*/  FMNMX.FTZ R70, R51, R70, !PT ;  /* 0x0000004633467209 */ /* 0x000fe40007810000 */
[----:B------:R-:W-:Y:S02]  /*3360*/  ISETP.GT.AND P3, PT, R78, 0x69, PT ;  /* 0x000000694e00780c */ /* 0x000fe40003f64270 */
[----:B------:R-:W-:Y:S01]  /*3370*/  FSEL R31, R46, -INF , P4 ;  /* 0xff8000002e1f7808 */ /* 0x000fe20002000000 */
[----:B------:R0:W2:Y:S01]  /*3380*/  MUFU.TANH R79, R26 ;  /* 0x0000001a004f7308 */ /* 0x0000a20000002400 */
[----:B------:R-:W-:-:S02]  /*3390*/  FMNMX.FTZ R70, R27, R70, !PT ;  /* 0x000000461b467209 */ /* 0x000fc40007810000 */
[C---:B------:R-:W-:Y:S02]  /*33a0*/  ISETP.GT.AND P4, PT, R78.reuse, 0x70, PT ;  /* 0x000000704e00780c */ /* 0x040fe40003f84270 */
[----:B------:R-:W-:Y:S02]  /*33b0*/  FSEL R41, R47, -INF , P3 ;  /* 0xff8000002f297808 */ /* 0x000fe40001800000 */
[----:B------:R-:W-:Y:S01]  /*33c0*/  FMNMX.FTZ R70, R31, R70, !PT ;  /* 0x000000461f467209 */ /* 0x000fe20007810000 */
[----:B------:R-:W-:Y:S01]  /*33d0*/  MUFU.TANH R10, R10 ;  /* 0x0000000a000a7308 */ /* 0x000fe20000002400 */
[----:B------:R-:W-:Y:S01]  /*33e0*/  ISETP.GT.AND P3, PT, R78, 0x71, PT ;  /* 0x000000714e00780c */ /* 0x000fe20003f64270 */
[----:B0-----:R-:W-:Y:S01]  /*33f0*/  FMUL.FTZ R26, R0, R39 ;  /* 0x00000027001a7220 */ /* 0x001fe20000410000 */
[----:B------:R-:W-:Y:S02]  /*3400*/  FSEL R43, R50, -INF , P4 ;  /* 0xff800000322b7808 */ /* 0x000fe40002000000 */
[----:B------:R-:W-:-:S02]  /*3410*/  FMNMX.FTZ R70, R41, R70, !PT ;  /* 0x0000004629467209 */ /* 0x000fc40007810000 */
[C---:B------:R-:W-:Y:S01]  /*3420*/  ISETP.GT.AND P4, PT, R78.reuse, 0x78, PT ;  /* 0x000000784e00780c */ /* 0x040fe20003f84270 */
[----:B------:R0:W3:Y:S01]  /*3430*/  MUFU.TANH R83, R26 ;  /* 0x0000001a00537308 */ /* 0x0000e20000002400 */
[----:B------:R-:W-:Y:S02]  /*3440*/  FSEL R47, R67, -INF , P3 ;  /* 0xff800000432f7808 */ /* 0x000fe40001800000 */
[----:B------:R-:W-:Y:S02]  /*3450*/  FMNMX.FTZ R70, R43, R70, !PT ;  /* 0x000000462b467209 */ /* 0x000fe40007810000 */
[----:B------:R-:W-:Y:S02]  /*3460*/  ISETP.GT.AND P3, PT, R78, 0x79, PT ;  /* 0x000000794e00780c */ /* 0x000fe40003f64270 */
[----:B------:R-:W-:Y:S01]  /*3470*/  FSEL R35, R54, -INF , P4 ;  /* 0xff80000036237808 */ /* 0x000fe20002000000 */
[----:B------:R-:W-:Y:S01]  /*3480*/  MUFU.TANH R50, R29 ;  /* 0x0000001d00327308 */ /* 0x000fe20000002400 */
[----:B------:R-:W-:Y:S01]  /*3490*/  FMNMX.FTZ R70, R47, R70, !PT ;  /* 0x000000462f467209 */ /* 0x000fe20007810000 */
[----:B0-----:R-:W-:Y:S01]  /*34a0*/  FMUL.FTZ R26, R0, R45 ;  /* 0x0000002d001a7220 */ /* 0x001fe20000410000 */
[----:B------:R-:W-:-:S02]  /*34b0*/  ISETP.GT.AND P4, PT, R78, 0x80, PT ;  /* 0x000000804e00780c */ /* 0x000fc40003f84270 */
[----:B------:R-:W-:Y:S02]  /*34c0*/  FSEL R55, R55, -INF , P3 ;  /* 0xff80000037377808 */ /* 0x000fe40001800000 */
[----:B------:R-:W-:Y:S01]  /*34d0*/  FMNMX.FTZ R70, R35, R70, !PT ;  /* 0x0000004623467209 */ /* 0x000fe20007810000 */
[----:B------:R-:W-:Y:S01]  /*34e0*/  MUFU.TANH R42, R26 ;  /* 0x0000001a002a7308 */ /* 0x000fe20000002400 */
[C---:B------:R-:W-:Y:S02]  /*34f0*/  ISETP.GT.AND P3, PT, R78.reuse, 0x81, PT ;  /* 0x000000814e00780c */ /* 0x040fe40003f64270 */
[----:B------:R-:W-:Y:S02]  /*3500*/  FSEL R67, R69, -INF , P4 ;  /* 0xff80000045437808 */ /* 0x000fe40002000000 */
[----:B------:R-:W-:Y:S02]  /*3510*/  FMNMX.FTZ R70, R55, R70, !PT ;  /* 0x0000004637467209 */ /* 0x000fe40007810000 */
[----:B------:R-:W-:Y:S01]  /*3520*/  ISETP.GT.AND P4, PT, R78, 0x88, PT ;  /* 0x000000884e00780c */ /* 0x000fe20003f84270 */
[----:B------:R-:W0:Y:S01]  /*3530*/  MUFU.TANH R11, R11 ;  /* 0x0000000b000b7308 */ /* 0x000e220000002400 */
[----:B----4-:R-:W-:-:S02]  /*3540*/  FSEL R69, R76, -INF , P3 ;  /* 0xff8000004c457808 */ /* 0x010fc40001800000 */
[----:B------:R-:W-:Y:S02]  /*3550*/  FMNMX.FTZ R70, R67, R70, !PT ;  /* 0x0000004643467209 */ /* 0x000fe40007810000 */
[----:B------:R-:W-:Y:S02]  /*3560*/  ISETP.GT.AND P3, PT, R78, 0x89, PT ;  /* 0x000000894e00780c */ /* 0x000fe40003f64270 */
[----:B-1----:R-:W-:Y:S01]  /*3570*/  FSEL R39, R30, -INF , P4 ;  /* 0xff8000001e277808 */ /* 0x002fe20002000000 */
[----:B------:R1:W-:Y:S01]  /*3580*/  MUFU.TANH R139, R52 ;  /* 0x00000034008b7308 */ /* 0x0003e20000002400 */
[----:B------:R-:W-:Y:S02]  /*3590*/  FMNMX.FTZ R70, R69, R70, !PT ;  /* 0x0000004645467209 */ /* 0x000fe40007810000 */
[----:B------:R-:W-:Y:S02]  /*35a0*/  ISETP.GT.AND P4, PT, R78, 0x90, PT ;  /* 0x000000904e00780c */ /* 0x000fe40003f84270 */
[----:B-----5:R-:W-:-:S02]  /*35b0*/  FSEL R71, R71, -INF , P3 ;  /* 0xff80000047477808 */ /* 0x020fc40001800000 */
[----:B------:R-:W-:Y:S01]  /*35c0*/  FMNMX.FTZ R70, R39, R70, !PT ;  /* 0x0000004627467209 */ /* 0x000fe20007810000 */
[----:B------:R-:W4:Y:S01]  /*35d0*/  MUFU.TANH R12, R12 ;  /* 0x0000000c000c7308 */ /* 0x000f220000002400 */
[----:B------:R-:W-:Y:S02]  /*35e0*/  ISETP.GT.AND P3, PT, R78, 0x91, PT ;  /* 0x000000914e00780c */ /* 0x000fe40003f64270 */
[----:B------:R-:W-:Y:S02]  /*35f0*/  FSEL R77, R34, -INF , P4 ;  /* 0xff800000224d7808 */ /* 0x000fe40002000000 */
[----:B------:R-:W-:Y:S02]  /*3600*/  FMNMX.FTZ R70, R71, R70, !PT ;  /* 0x0000004647467209 */ /* 0x000fe40007810000 */
[----:B------:R-:W-:Y:S01]  /*3610*/  ISETP.GT.AND P4, PT, R78, 0x98, PT ;  /* 0x000000984e00780c */ /* 0x000fe20003f84270 */
[----:B------:R5:W-:Y:S01]  /*3620*/  MUFU.TANH R46, R25 ;  /* 0x00000019002e7308 */ /* 0x000be20000002400 */
[----:B--2---:R-:W-:-:S02]  /*3630*/  FSEL R79, R79, -INF , P3 ;  /* 0xff8000004f4f7808 */ /* 0x004fc40001800000 */
[----:B------:R-:W-:Y:S02]  /*3640*/  FMNMX.FTZ R70, R77, R70, !PT ;  /* 0x000000464d467209 */ /* 0x000fe40007810000 */
[----:B------:R-:W-:Y:S02]  /*3650*/  ISETP.GT.AND P3, PT, R78, 0x99, PT ;  /* 0x000000994e00780c */ /* 0x000fe40003f64270 */
[----:B------:R-:W-:Y:S01]  /*3660*/  FSEL R45, R38, -INF , P4 ;  /* 0xff800000262d7808 */ /* 0x000fe20002000000 */
[----:B------:R-:W2:Y:S01]  /*3670*/  MUFU.TANH R13, R13 ;  /* 0x0000000d000d7308 */ /* 0x000ea20000002400 */
[----:B------:R-:W-:Y:S02]  /*3680*/  FMNMX.FTZ R70, R79, R70, !PT ;  /* 0x000000464f467209 */ /* 0x000fe40007810000 */
[----:B---3--:R-:W-:Y:S02]  /*3690*/  FSEL R83, R83, -INF , P3 ;  /* 0xff80000053537808 */ /* 0x008fe40001800000 */
[----:B------:R-:W-:-:S02]  /*36a0*/  FMNMX.FTZ R70, R45, R70, !PT ;  /* 0x000000462d467209 */ /* 0x000fc40007810000 */
[----:B------:R-:W-:Y:S01]  /*36b0*/  VIADDMNMX R68, R32, R107, R68, PT ;  /* 0x0000006b20447246 */ /* 0x000fe20003800144 */
[----:B------:R-:W3:Y:S01]  /*36c0*/  MUFU.TANH R14, R14 ;  /* 0x0000000e000e7308 */ /* 0x000ee20000002400 */
[----:B------:R-:W-:Y:S02]  /*36d0*/  FMNMX.FTZ R70, R83, R70, !PT ;  /* 0x0000004653467209 */ /* 0x000fe40007810000 */
[C---:B------:R-:W-:Y:S02]  /*36e0*/  ISETP.GT.AND P4, PT, R68.reuse, 0x1, PT ;  /* 0x000000014400780c */ /* 0x040fe40003f84270 */
[----:B------:R-:W-:Y:S01]  /*36f0*/  ISETP.GT.AND P5, PT, R68, 0x8, PT ;  /* 0x000000084400780c */ /* 0x000fe20003fa4270 */
[----:B------:R-:W0:Y:S01]  /*3700*/  SHFL.BFLY PT, R91, R70, 0x2, 0x1f ;  /* 0x0c401f00465b7f89 */ /* 0x000e2200000e0000 */
[----:B-1----:R-:W-:Y:S01]  /*3710*/  FSEL R52, R4, -INF , P4 ;  /* 0xff80000004347808 */ /* 0x002fe20002000000 */
[----:B------:R-:W1:Y:S01]  /*3720*/  MUFU.TANH R15, R15 ;  /* 0x0000000f000f7308 */ /* 0x000e620000002400 */
[----:B------:R-:W-:-:S02]  /*3730*/  FSEL R107, R6, -INF , P5 ;  /* 0xff800000066b7808 */ /* 0x000fc40002800000 */
[----:B------:R-:W-:-:S05]  /*3740*/  ISETP.GT.AND P4, PT, R68, 0x10, PT ;  /* 0x000000104400780c */ /* 0x000fca0003f84270 */
[----:B------:R-:W1:Y:S08]  /*3750*/  MUFU.TANH R20, R20 ;  /* 0x0000001400147308 */ /* 0x000e700000002400 */
[----:B------:R-:W1:Y:S01]  /*3760*/  MUFU.TANH R21, R21 ;  /* 0x0000001500157308 */ /* 0x000e620000002400 */
[----:B0-----:R-:W-:-:S07]  /*3770*/  FMNMX.FTZ R26, R70, R91, !PT ;  /* 0x0000005b461a7209 */ /* 0x001fce0007810000 */
[----:B------:R0:W-:Y:S01]  /*3780*/  MUFU.TANH R143, R28 ;  /* 0x0000001c008f7308 */ /* 0x0001e20000002400 */
[----:B------:R-:W4:Y:S07]  /*3790*/  SHFL.BFLY PT, R91, R26, 0x1, 0x1f ;  /* 0x0c201f001a5b7f89 */ /* 0x000f2e00000e0000 */
[----:B------:R-:W1:Y:S08]  /*37a0*/  MUFU.TANH R72, R72 ;  /* 0x0000004800487308 */ /* 0x000e700000002400 */
[----:B------:R-:W1:Y:S08]  /*37b0*/  MUFU.TANH R73, R73 ;  /* 0x0000004900497308 */ /* 0x000e700000002400 */
[----:B------:R2:W-:Y:S01]  /*37c0*/  MUFU.TANH R141, R24 ;  /* 0x00000018008d7308 */ /* 0x0005e20000002400 */
[----:B----4-:R-:W-:-:S04]  /*37d0*/  FMNMX.FTZ R91, R26, R91, !PT ;  /* 0x0000005b1a5b7209 */ /* 0x010fc80007810000 */
[C---:B------:R-:W-:Y:S01]  /*37e0*/  FSETP.NEU.FTZ.AND P3, PT, R91.reuse, -INF , PT ;  /* 0xff8000005b00780b */ /* 0x040fe20003f7d000 */
[----:B------:R-:W-:Y:S02]  /*37f0*/  FFMA.FTZ R30, R91, R88, -8 ;  /* 0xc10000005b1e7423 */ /* 0x000fe40000010058 */
[----:B------:R-:W4:Y:S03]  /*3800*/  MUFU.TANH R74, R74 ;  /* 0x0000004a004a7308 */ /* 0x000f260000002400 */
[----:B------:R-:W-:Y:S02]  /*3810*/  FSEL R30, R30, RZ, P3 ;  /* 0x000000ff1e1e7208 */ /* 0x000fe40001800000 */
[----:B------:R-:W-:-:S03]  /*3820*/  ISETP.GT.AND P3, PT, R68, RZ, PT ;  /* 0x000000ff4400720c */ /* 0x000fc60003f64270 */
[----:B------:R-:W4:Y:S01]  /*3830*/  MUFU.TANH R75, R75 ;  /* 0x0000004b004b7308 */ /* 0x000f220000002400 */
[-CC-:B------:R-:W-:Y:S01]  /*3840*/  FFMA.FTZ R29, R113, R88.reuse, -R30.reuse ;  /* 0x00000058711d7223 */ /* 0x180fe2000001081e */
[----:B------:R-:W-:Y:S01]  /*3850*/  FSEL R113, R5, -INF , P3 ;  /* 0xff80000005717808 */ /* 0x000fe20001800000 */
[-CC-:B-----5:R-:W-:Y:S01]  /*3860*/  FFMA.FTZ R25, R111, R88.reuse, -R30.reuse ;  /* 0x000000586f197223 */ /* 0x1a0fe2000001081e */
[----:B------:R-:W-:Y:S01]  /*3870*/  ISETP.GT.AND P3, PT, R68, 0x9, PT ;  /* 0x000000094400780c */ /* 0x000fe20003f64270 */
[--C-:B------:R-:W-:Y:S01]  /*3880*/  FFMA.FTZ R4, R115, R88, -R30.reuse ;  /* 0x0000005873047223 */ /* 0x100fe2000001081e */
[----:B------:R-:W-:Y:S01]  /*3890*/  FMNMX.FTZ R6, R113, R52, !PT ;  /* 0x0000003471067209 */ /* 0x000fe20007810000 */
[-CC-:B------:R-:W-:Y:S01]  /*38a0*/  FFMA.FTZ R32, R119, R88.reuse, -R30.reuse ;  /* 0x0000005877207223 */ /* 0x180fe2000001081e */
[----:B------:R-:W-:Y:S01]  /*38b0*/  FSEL R111, R9, -INF , P3 ;  /* 0xff800000096f7808 */ /* 0x000fe20001800000 */
[--C-:B------:R-:W-:Y:S01]  /*38c0*/  FFMA.FTZ R26, R121, R88, -R30.reuse ;  /* 0x00000058791a7223 */ /* 0x100fe2000001081e */
[----:B------:R-:W-:Y:S01]  /*38d0*/  FMNMX.FTZ R6, R107, R6, !PT ;  /* 0x000000066b067209 */ /* 0x000fe20007810000 */
[-CC-:B------:R-:W-:Y:S01]  /*38e0*/  FFMA.FTZ R9, R125, R88.reuse, -R30.reuse ;  /* 0x000000587d097223 */ /* 0x180fe2000001081e */
[----:B------:R-:W-:Y:S01]  /*38f0*/  FSEL R115, R10, -INF , P4 ;  /* 0xff8000000a737808 */ /* 0x000fe20002000000 */
[-CC-:B0-----:R-:W-:Y:S01]  /*3900*/  FFMA.FTZ R28, R127, R88.reuse, -R30.reuse ;  /* 0x000000587f1c7223 */ /* 0x181fe2000001081e */
[C---:B------:R-:W-:Y:S01]  /*3910*/  ISETP.GT.AND P3, PT, R68.reuse, 0x11, PT ;  /* 0x000000114400780c */ /* 0x040fe20003f64270 */
[--C-:B--2---:R-:W-:Y:S01]  /*3920*/  FFMA.FTZ R24, R129, R88, -R30.reuse ;  /* 0x0000005881187223 */ /* 0x104fe2000001081e */
[----:B------:R-:W-:Y:S01]  /*3930*/  FMNMX.FTZ R10, R111, R6, !PT ;  /* 0x000000066f0a7209 */ /* 0x000fe20007810000 */
[-CC-:B------:R-:W-:Y:S01]  /*3940*/  FFMA.FTZ R131, R131, R88.reuse, -R30.reuse ;  /* 0x0000005883837223 */ /* 0x180fe2000001081e */
[C---:B------:R-:W-:Y:S01]  /*3950*/  ISETP.GT.AND P4, PT, R68.reuse, 0x18, PT ;  /* 0x000000184400780c */ /* 0x040fe20003f84270 */
[----:B------:R-:W0:Y:S01]  /*3960*/  MUFU.TANH R56, R56 ;  /* 0x0000003800387308 */ /* 0x000e220000002400 */
[----:B------:R-:W-:Y:S01]  /*3970*/  FSEL R119, R11, -INF , P3 ;  /* 0xff8000000b777808 */ /* 0x000fe20001800000 */
[--C-:B------:R-:W-:Y:S01]  /*3980*/  FFMA.FTZ R11, R117, R88, -R30.reuse ;  /* 0x00000058750b7223 */ /* 0x100fe2000001081e */
[----:B------:R-:W-:Y:S01]  /*3990*/  FMNMX.FTZ R10, R115, R10, !PT ;  /* 0x0000000a730a7209 */ /* 0x000fe20007810000 */
[-CC-:B------:R-:W-:Y:S01]  /*39a0*/  FFMA.FTZ R38, R95, R88.reuse, -R30.reuse ;  /* 0x000000585f267223 */ /* 0x180fe2000001081e */
[----:B------:R-:W-:Y:S01]  /*39b0*/  ISETP.GT.AND P3, PT, R68, 0x19, PT ;  /* 0x000000194400780c */ /* 0x000fe20003f64270 */
[--C-:B------:R-:W-:Y:S01]  /*39c0*/  FFMA.FTZ R51, R51, R88, -R30.reuse ;  /* 0x0000005833337223 */ /* 0x100fe2000001081e */
[----:B------:R-:W-:Y:S01]  /*39d0*/  FSEL R121, R12, -INF , P4 ;  /* 0xff8000000c797808 */ /* 0x000fe20002000000 */
[----:B------:R2:W-:Y:S01]  /*39e0*/  MUFU.EX2 R5, R131 ;  /* 0x0000008300057308 */ /* 0x0005e20000000800 */
[----:B------:R-:W-:Y:S01]  /*39f0*/  FMNMX.FTZ R10, R119, R10, !PT ;  /* 0x0000000a770a7209 */ /* 0x000fe20007810000 */
[-CC-:B------:R-:W-:Y:S01]  /*3a00*/  FFMA.FTZ R89, R89, R88.reuse, -R30.reuse ;  /* 0x0000005859597223 */ /* 0x180fe2000001081e */
[C---:B------:R-:W-:Y:S01]  /*3a10*/  ISETP.GT.AND P4, PT, R68.reuse, 0x20, PT ;  /* 0x000000204400780c */ /* 0x040fe20003f84270 */
[-CC-:B------:R-:W-:Y:S01]  /*3a20*/  FFMA.FTZ R27, R27, R88.reuse, -R30.reuse ;  /* 0x000000581b1b7223 */ /* 0x180fe2000001081e */
[----:B------:R-:W-:Y:S01]  /*3a30*/  FSEL R125, R13, -INF , P3 ;  /* 0xff8000000d7d7808 */ /* 0x000fe20001800000 */
[--C-:B------:R-:W-:Y:S01]  /*3a40*/  FFMA.FTZ R13, R123, R88, -R30.reuse ;  /* 0x000000587b0d7223 */ /* 0x100fe2000001081e */
[----:B------:R-:W-:Y:S01]  /*3a50*/  FMNMX.FTZ R10, R121, R10, !PT ;  /* 0x0000000a790a7209 */ /* 0x000fe20007810000 */
[----:B------:R-:W5:Y:S01]  /*3a60*/  MUFU.TANH R57, R57 ;  /* 0x0000003900397308 */ /* 0x000f620000002400 */
[----:B------:R-:W-:Y:S01]  /*3a70*/  ISETP.GT.AND P3, PT, R68, 0x21, PT ;  /* 0x000000214400780c */ /* 0x000fe20003f64270 */
[-CC-:B------:R-:W-:Y:S01]  /*3a80*/  FFMA.FTZ R31, R31, R88.reuse, -R30.reuse ;  /* 0x000000581f1f7223 */ /* 0x180fe2000001081e */
[----:B---3--:R-:W-:Y:S01]  /*3a90*/  FSEL R127, R14, -INF , P4 ;  /* 0xff8000000e7f7808 */ /* 0x008fe20002000000 */
[--C-:B------:R-:W-:Y:S01]  /*3aa0*/  FFMA.FTZ R35, R35, R88, -R30.reuse ;  /* 0x0000005823237223 */ /* 0x100fe2000001081e */
[----:B------:R-:W-:Y:S01]  /*3ab0*/  FMNMX.FTZ R12, R125, R10, !PT ;  /* 0x0000000a7d0c7209 */ /* 0x000fe20007810000 */
[-CC-:B------:R-:W-:Y:S01]  /*3ac0*/  FFMA.FTZ R39, R39, R88.reuse, -R30.reuse ;  /* 0x0000005827277223 */ /* 0x180fe2000001081e */
[C---:B------:R-:W-:Y:S01]  /*3ad0*/  ISETP.GT.AND P4, PT, R68.reuse, 0x28, PT ;  /* 0x000000284400780c */ /* 0x040fe20003f84270 */
[----:B------:R-:W3:Y:S01]  /*3ae0*/  MUFU.TANH R58, R58 ;  /* 0x0000003a003a7308 */ /* 0x000ee20000002400 */
[----:B-1----:R-:W-:Y:S01]  /*3af0*/  FSEL R123, R15, -INF , P3 ;  /* 0xff8000000f7b7808 */ /* 0x002fe20001800000 */
[--C-:B------:R-:W-:Y:S01]  /*3b00*/  FFMA.FTZ R15, R109, R88, -R30.reuse ;  /* 0x000000586d0f7223 */ /* 0x100fe2000001081e */
[----:B------:R-:W-:Y:S01]  /*3b10*/  FMNMX.FTZ R12, R127, R12, !PT ;  /* 0x0000000c7f0c7209 */ /* 0x000fe20007810000 */
[-CC-:B------:R-:W-:Y:S01]  /*3b20*/  FFMA.FTZ R79, R79, R88.reuse, -R30.reuse ;  /* 0x000000584f4f7223 */ /* 0x180fe2000001081e */
[----:B------:R-:W-:Y:S01]  /*3b30*/  ISETP.GT.AND P3, PT, R68, 0x29, PT ;  /* 0x000000294400780c */ /* 0x000fe20003f64270 */
[----:B------:R-:W-:Y:S01]  /*3b40*/  FFMA.FTZ R45, R45, R88, -R30 ;  /* 0x000000582d2d7223 */ /* 0x000fe2000001081e */
[----:B------:R-:W-:Y:S01]  /*3b50*/  FSEL R129, R20, -INF , P4 ;  /* 0xff80000014817808 */ /* 0x000fe20002000000 */
[----:B------:R-:W1:Y:S01]  /*3b60*/  MUFU.TANH R60, R60 ;  /* 0x0000003c003c7308 */ /* 0x000e620000002400 */
[----:B------:R-:W-:-:S02]  /*3b70*/  FMNMX.FTZ R12, R123, R12, !PT ;  /* 0x0000000c7b0c7209 */ /* 0x000fc40007810000 */
[C---:B------:R-:W-:Y:S02]  /*3b80*/  ISETP.GT.AND P4, PT, R68.reuse, 0x30, PT ;  /* 0x000000304400780c */ /* 0x040fe40003f84270 */
[----:B------:R-:W-:Y:S01]  /*3b90*/  FSEL R117, R21, -INF , P3 ;  /* 0xff80000015757808 */ /* 0x000fe20001800000 */
[----:B------:R-:W-:Y:S01]  /*3ba0*/  FFMA.FTZ R21, R101, R88, -R30 ;  /* 0x0000005865157223 */ /* 0x000fe2000001081e */
[----:B------:R-:W-:Y:S01]  /*3bb0*/  FMNMX.FTZ R12, R129, R12, !PT ;  /* 0x0000000c810c7209 */ /* 0x000fe20007810000 */
[----:B------:R4:W-:Y:S01]  /*3bc0*/  MUFU.EX2 R10, R13 ;  /* 0x0000000d000a7308 */ /* 0x0009e20000000800 */
[----:B------:R-:W-:Y:S02]  /*3bd0*/  ISETP.GT.AND P3, PT, R68, 0x31, PT ;  /* 0x000000314400780c */ /* 0x000fe40003f64270 */
[----:B--2---:R-:W-:Y:S02]  /*3be0*/  FSEL R131, R72, -INF , P4 ;  /* 0xff80000048837808 */ /* 0x004fe40002000000 */
[----:B------:R-:W-:-:S02]  /*3bf0*/  FMNMX.FTZ R14, R117, R12, !PT ;  /* 0x0000000c750e7209 */ /* 0x000fc40007810000 */
[C---:B------:R-:W-:Y:S01]  /*3c00*/  ISETP.GT.AND P4, PT, R68.reuse, 0x38, PT ;  /* 0x000000384400780c */ /* 0x040fe20003f84270 */
[----:B------:R-:W2:Y:S01]  /*3c10*/  MUFU.TANH R61, R61 ;  /* 0x0000003d003d7308 */ /* 0x000ea20000002400 */
[----:B------:R-:W-:Y:S01]  /*3c20*/  FSEL R73, R73, -INF , P3 ;  /* 0xff80000049497808 */ /* 0x000fe20001800000 */
[----:B----4-:R-:W-:Y:S01]  /*3c30*/  FFMA.FTZ R13, R105, R88, -R30 ;  /* 0x00000058690d7223 */ /* 0x010fe2000001081e */
        /* <DEDUP_REMOVED lines=8> */
[----:B------:R4:W-:Y:S01]  /*3cc0*/  MUFU.EX2 R12, R15 ;  /* 0x0000000f000c7308 */ /* 0x0009e20000000800 */
[----:B------:R-:W-:Y:S02]  /*3cd0*/  ISETP.GT.AND P3, PT, R68, 0x41, PT ;  /* 0x000000414400780c */ /* 0x000fe40003f64270 */
[----:B0-----:R-:W-:Y:S01]  /*3ce0*/  FSEL R105, R56, -INF , P4 ;  /* 0xff80000038697808 */ /* 0x001fe20002000000 */
[----:B------:R-:W-:Y:S01]  /*3cf0*/  IMAD.U32 R56, RZ, RZ, UR39 ;  /* 0x00000027ff387e24 */ /* 0x000fe2000f8e00ff */
[----:B------:R-:W-:-:S02]  /*3d00*/  FMNMX.FTZ R20, R75, R14, !PT ;  /* 0x0000000e4b147209 */ /* 0x000fc40007810000 */
[----:B------:R-:W-:Y:S01]  /*3d10*/  ISETP.GT.AND P4, PT, R68, 0x48, PT ;  /* 0x000000484400780c */ /* 0x000fe20003f84270 */
[----:B------:R-:W0:Y:S01]  /*3d20*/  MUFU.TANH R63, R63 ;  /* 0x0000003f003f7308 */ /* 0x000e220000002400 */
[----:B-----5:R-:W-:Y:S01]  /*3d30*/  FSEL R57, R57, -INF , P3 ;  /* 0xff80000039397808 */ /* 0x020fe20001800000 */
[----:B----4-:R-:W-:Y:S01]  /*3d40*/  FFMA.FTZ R15, R103, R88, -R30 ;  /* 0x00000058670f7223 */ /* 0x010fe2000001081e */
[----:B------:R-:W-:Y:S01]  /*3d50*/  FMNMX.FTZ R20, R105, R20, !PT ;  /* 0x0000001469147209 */ /* 0x000fe20007810000 */
[----:B------:R-:W-:Y:S01]  /*3d60*/  @!P0 VIADD R56, R56, 0x29840 ;  /* 0x0002984038388836 */ /* 0x000fe20000000000 */
[----:B------:R-:W-:Y:S02]  /*3d70*/  ISETP.GT.AND P3, PT, R68, 0x49, PT ;  /* 0x000000494400780c */ /* 0x000fe40003f64270 */
[----:B---3--:R-:W-:Y:S01]  /*3d80*/  FSEL R103, R58, -INF , P4 ;  /* 0xff8000003a677808 */ /* 0x008fe20002000000 */
[----:B------:R-:W-:Y:S01]  /*3d90*/  MUFU.TANH R64, R64 ;  /* 0x0000004000407308 */ /* 0x000fe20000002400 */
[----:B------:R-:W-:-:S02]  /*3da0*/  FMNMX.FTZ R20, R57, R20, !PT ;  /* 0x0000001439147209 */ /* 0x000fc40007810000 */
[----:B------:R-:W-:Y:S02]  /*3db0*/  ISETP.GT.AND P4, PT, R68, 0x50, PT ;  /* 0x000000504400780c */ /* 0x000fe40003f84270 */
[----:B-1----:R-:W-:Y:S02]  /*3dc0*/  FSEL R101, R60, -INF , P3 ;  /* 0xff8000003c657808 */ /* 0x002fe40001800000 */
[----:B------:R-:W-:Y:S01]  /*3dd0*/  FMNMX.FTZ R20, R103, R20, !PT ;  /* 0x0000001467147209 */ /* 0x000fe20007810000 */
[----:B------:R-:W1:Y:S01]  /*3de0*/  MUFU.TANH R65, R65 ;  /* 0x0000004100417308 */ /* 0x000e620000002400 */
[----:B------:R-:W-:Y:S02]  /*3df0*/  ISETP.GT.AND P3, PT, R68, 0x51, PT ;  /* 0x000000514400780c */ /* 0x000fe40003f64270 */
[----:B--2---:R-:W-:Y:S02]  /*3e00*/  FSEL R61, R61, -INF , P4 ;  /* 0xff8000003d3d7808 */ /* 0x004fe40002000000 */
[----:B------:R-:W-:-:S02]  /*3e10*/  FMNMX.FTZ R20, R101, R20, !PT ;  /* 0x0000001465147209 */ /* 0x000fc40007810000 */
[C---:B------:R-:W-:Y:S01]  /*3e20*/  ISETP.GT.AND P4, PT, R68.reuse, 0x58, PT ;  /* 0x000000584400780c */ /* 0x040fe20003f84270 */
[----:B------:R2:W-:Y:S01]  /*3e30*/  MUFU.EX2 R14, R15 ;  /* 0x0000000f000e7308 */ /* 0x0005e20000000800 */
[----:B------:R-:W-:Y:S02]  /*3e40*/  FMNMX.FTZ R20, R61, R20, !PT ;  /* 0x000000143d147209 */ /* 0x000fe40007810000 */
[----:B0-----:R-:W-:Y:S02]  /*3e50*/  FSEL R63, R63, -INF , P4 ;  /* 0xff8000003f3f7808 */ /* 0x001fe40002000000 */
[----:B------:R-:W-:Y:S02]  /*3e60*/  ISETP.GT.AND P4, PT, R68, 0x60, PT ;  /* 0x000000604400780c */ /* 0x000fe40003f84270 */
[----:B------:R-:W-:Y:S01]  /*3e70*/  @!P0 PRMT R56, RZ, 0x654, R56 ;  /* 0x00000654ff388816 */ /* 0x000fe20000000038 */
[----:B------:R-:W0:Y:S01]  /*3e80*/  MUFU.TANH R40, R40 ;  /* 0x0000002800287308 */ /* 0x000e220000002400 */
[----:B--2---:R-:W-:Y:S01]  /*3e90*/  FFMA.FTZ R15, R99, R88, -R30 ;  /* 0x00000058630f7223 */ /* 0x004fe2000001081e */
[----:B------:R-:W-:Y:S01]  /*3ea0*/  FSEL R99, R62, -INF , P3 ;  /* 0xff8000003e637808 */ /* 0x000fe20001800000 */
[----:B------:R2:W-:Y:S01]  /*3eb0*/  @!P0 SYNCS.ARRIVE.TRANS64.RED.A1T0 RZ, [R56+URZ], RZ ;  /* 0x000000ff38ff89a7 */ /* 0x0005e2000810043f */
[----:B------:R-:W-:-:S02]  /*3ec0*/  ISETP.GT.AND P3, PT, R68, 0x59, PT ;  /* 0x000000594400780c */ /* 0x000fc40003f64270 */
[----:B-1----:R-:W-:Y:S02]  /*3ed0*/  FSEL R65, R65, -INF , P4 ;  /* 0xff80000041417808 */ /* 0x002fe40002000000 */
[----:B------:R-:W1:Y:S01]  /*3ee0*/  MUFU.TANH R44, R44 ;  /* 0x0000002c002c7308 */ /* 0x000e620000002400 */
[----:B------:R-:W-:-:S07]  /*3ef0*/  ISETP.GT.AND P4, PT, R68, 0x68, PT ;  /* 0x000000684400780c */ /* 0x000fce0003f84270 */
[----:B------:R3:W-:Y:S08]  /*3f00*/  MUFU.EX2 R6, R32 ;  /* 0x0000002000067308 */ /* 0x0007f00000000800 */
[----:B------:R4:W-:Y:S01]  /*3f10*/  MUFU.TANH R149, R36 ;  /* 0x0000002400957308 */ /* 0x0009e20000002400 */
[----:B---3--:R-:W-:-:S04]  /*3f20*/  FMNMX.FTZ R32, R99, R20, !PT ;  /* 0x0000001463207209 */ /* 0x008fc80007810000 */
[----:B------:R-:W-:-:S03]  /*3f30*/  FMNMX.FTZ R32, R63, R32, !PT ;  /* 0x000000203f207209 */ /* 0x000fc60007810000 */
[----:B------:R-:W3:Y:S01]  /*3f40*/  MUFU.TANH R48, R48 ;  /* 0x0000003000307308 */ /* 0x000ee20000002400 */
[--C-:B----4-:R-:W-:Y:S01]  /*3f50*/  FFMA.FTZ R36, R97, R88, -R30.reuse ;  /* 0x0000005861247223 */ /* 0x110fe2000001081e */
[----:B------:R-:W-:Y:S02]  /*3f60*/  FSEL R97, R64, -INF , P3 ;  /* 0xff80000040617808 */ /* 0x000fe40001800000 */
[----:B------:R-:W-:Y:S02]  /*3f70*/  ISETP.GT.AND P3, PT, R68, 0x61, PT ;  /* 0x000000614400780c */ /* 0x000fe40003f64270 */
[----:B------:R-:W-:Y:S02]  /*3f80*/  FMNMX.FTZ R34, R97, R32, !PT ;  /* 0x0000002061227209 */ /* 0x000fe40007810000 */
[----:B------:R-:W4:Y:S01]  /*3f90*/  MUFU.TANH R49, R49 ;  /* 0x0000003100317308 */ /* 0x000f220000002400 */
[----:B0-----:R-:W-:Y:S01]  /*3fa0*/  FSEL R95, R40, -INF , P3 ;  /* 0xff800000285f7808 */ /* 0x001fe20001800000 */
[----:B------:R-:W-:Y:S01]  /*3fb0*/  FFMA.FTZ R40, R85, R88, -R30 ;  /* 0x0000005855287223 */ /* 0x000fe2000001081e */
[----:B------:R-:W-:-:S02]  /*3fc0*/  FMNMX.FTZ R34, R65, R34, !PT ;  /* 0x0000002241227209 */ /* 0x000fc40007810000 */
[----:B------:R-:W-:Y:S02]  /*3fd0*/  ISETP.GT.AND P3, PT, R68, 0x69, PT ;  /* 0x000000694400780c */ /* 0x000fe40003f64270 */
[----:B------:R-:W-:Y:S01]  /*3fe0*/  FMNMX.FTZ R34, R95, R34, !PT ;  /* 0x000000225f227209 */ /* 0x000fe20007810000 */
[----:B------:R0:W-:Y:S08]  /*3ff0*/  MUFU.TANH R147, R33 ;  /* 0x0000002100937308 */ /* 0x0001f00000002400 */
[----:B------:R5:W-:Y:S01]  /*4000*/  MUFU.TANH R151, R37 ;  /* 0x0000002500977308 */ /* 0x000be20000002400 */
[-CC-:B0-----:R-:W-:Y:S01]  /*4010*/  FFMA.FTZ R33, R133, R88.reuse, -R30.reuse ;  /* 0x0000005885217223 */ /* 0x181fe2000001081e */
[----:B-1----:R-:W-:Y:S01]  /*4020*/  FSEL R133, R44, -INF , P4 ;  /* 0xff8000002c857808 */ /* 0x002fe20002000000 */
[----:B------:R-:W-:Y:S01]  /*4030*/  FFMA.FTZ R44, R55, R88, -R30 ;  /* 0x00000058372c7223 */ /* 0x000fe2000001081e */
[----:B------:R-:W-:-:S02]  /*4040*/  ISETP.GT.AND P4, PT, R68, 0x70, PT ;  /* 0x000000704400780c */ /* 0x000fc40003f84270 */
[----:B------:R-:W-:Y:S02]  /*4050*/  FMNMX.FTZ R34, R133, R34, !PT ;  /* 0x0000002285227209 */ /* 0x000fe40007810000 */
[----:B------:R-:W0:Y:S01]  /*4060*/  MUFU.TANH R53, R53 ;  /* 0x0000003500357308 */ /* 0x000e220000002400 */
[-CC-:B-----5:R-:W-:Y:S01]  /*4070*/  FFMA.FTZ R37, R93, R88.reuse, -R30.reuse ;  /* 0x000000585d257223 */ /* 0x1a0fe2000001081e */
[----:B------:R-:W-:Y:S01]  /*4080*/  FSEL R93, R42, -INF , P3 ;  /* 0xff8000002a5d7808 */ /* 0x000fe20001800000 */
[-CC-:B------:R-:W-:Y:S01]  /*4090*/  FFMA.FTZ R42, R47, R88.reuse, -R30.reuse ;  /* 0x000000582f2a7223 */ /* 0x180fe2000001081e */
[----:B------:R-:W-:Y:S01]  /*40a0*/  ISETP.GT.AND P3, PT, R68, 0x71, PT ;  /* 0x000000714400780c */ /* 0x000fe20003f64270 */
[-CC-:B------:R-:W-:Y:S01]  /*40b0*/  FFMA.FTZ R47, R77, R88.reuse, -R30.reuse ;  /* 0x000000584d2f7223 */ /* 0x180fe2000001081e */
[----:B---3--:R-:W-:Y:S01]  /*40c0*/  FSEL R135, R48, -INF , P4 ;  /* 0xff80000030877808 */ /* 0x008fe20002000000 */
[----:B------:R-:W-:Y:S01]  /*40d0*/  FFMA.FTZ R48, R71, R88, -R30 ;  /* 0x0000005847307223 */ /* 0x000fe2000001081e */
[----:B------:R1:W-:Y:S01]  /*40e0*/  MUFU.EX2 R20, R36 ;  /* 0x0000002400147308 */ /* 0x0003e20000000800 */
[----:B------:R-:W-:-:S02]  /*40f0*/  ISETP.GT.AND P4, PT, R68, 0x78, PT ;  /* 0x000000784400780c */ /* 0x000fc40003f84270 */
[----:B----4-:R-:W-:Y:S01]  /*4100*/  FSEL R137, R49, -INF , P3 ;  /* 0xff80000031897808 */ /* 0x010fe20001800000 */
[----:B------:R-:W-:Y:S01]  /*4110*/  FFMA.FTZ R49, R87, R88, -R30 ;  /* 0x0000005857317223 */ /* 0x000fe2000001081e */
[C---:B------:R-:W-:Y:S02]  /*4120*/  ISETP.GT.AND P3, PT, R68.reuse, 0x79, PT ;  /* 0x000000794400780c */ /* 0x040fe40003f64270 */
[----:B------:R-:W-:Y:S01]  /*4130*/  FSEL R139, R139, -INF , P4 ;  /* 0xff8000008b8b7808 */ /* 0x000fe20002000000 */
[----:B------:R3:W-:Y:S01]  /*4140*/  MUFU.EX2 R32, R38 ;  /* 0x0000002600207308 */ /* 0x0007e20000000800 */
[----:B-1----:R-:W-:Y:S02]  /*4150*/  FMNMX.FTZ R36, R93, R34, !PT ;  /* 0x000000225d247209 */ /* 0x002fe40007810000 */
[----:B------:R-:W-:Y:S02]  /*4160*/  ISETP.GT.AND P4, PT, R68, 0x80, PT ;  /* 0x000000804400780c */ /* 0x000fe40003f84270 */
[----:B------:R-:W-:-:S02]  /*4170*/  FMNMX.FTZ R36, R135, R36, !PT ;  /* 0x0000002487247209 */ /* 0x000fc40007810000 */
[----:B0-----:R-:W-:Y:S01]  /*4180*/  FSEL R87, R53, -INF , P3 ;  /* 0xff80000035577808 */ /* 0x001fe20001800000 */
[----:B------:R-:W-:Y:S01]  /*4190*/  FFMA.FTZ R53, R81, R88, -R30 ;  /* 0x0000005851357223 */ /* 0x000fe2000001081e */
[----:B------:R-:W-:Y:S01]  /*41a0*/  FMNMX.FTZ R36, R137, R36, !PT ;  /* 0x0000002489247209 */ /* 0x000fe20007810000 */
[----:B------:R-:W-:Y:S01]  /*41b0*/  MUFU.EX2 R34, R89 ;  /* 0x0000005900227308 */ /* 0x000fe20000000800 */
[C---:B------:R-:W-:Y:S02]  /*41c0*/  ISETP.GT.AND P3, PT, R68.reuse, 0x81, PT ;  /* 0x000000814400780c */ /* 0x040fe40003f64270 */
[----:B------:R-:W-:Y:S02]  /*41d0*/  FMNMX.FTZ R36, R139, R36, !PT ;  /* 0x000000248b247209 */ /* 0x000fe40007810000 */
[----:B------:R-:W-:Y:S02]  /*41e0*/  FSEL R141, R141, -INF , P4 ;  /* 0xff8000008d8d7808 */ /* 0x000fe40002000000 */
[----:B---3--:R-:W-:Y:S01]  /*41f0*/  FMNMX.FTZ R38, R87, R36, !PT ;  /* 0x0000002457267209 */ /* 0x008fe20007810000 */
[----:B------:R-:W-:Y:S01]  /*4200*/  MUFU.EX2 R24, R24 ;  /* 0x0000001800187308 */ /* 0x000fe20000000800 */
[----:B------:R-:W-:-:S02]  /*4210*/  ISETP.GT.AND P4, PT, R68, 0x88, PT ;  /* 0x000000884400780c */ /* 0x000fc40003f84270 */
[----:B------:R-:W-:Y:S02]  /*4220*/  FSEL R85, R46, -INF , P3 ;  /* 0xff8000002e557808 */ /* 0x000fe40001800000 */
[----:B------:R-:W-:Y:S02]  /*4230*/  FMNMX.FTZ R38, R141, R38, !PT ;  /* 0x000000268d267209 */ /* 0x000fe40007810000 */
[C---:B------:R-:W-:Y:S01]  /*4240*/  ISETP.GT.AND P3, PT, R68.reuse, 0x89, PT ;  /* 0x000000894400780c */ /* 0x040fe20003f64270 */
[----:B------:R0:W-:Y:S01]  /*4250*/  MUFU.EX2 R36, R40 ;  /* 0x0000002800247308 */ /* 0x0001e20000000800 */
[----:B------:R-:W-:Y:S02]  /*4260*/  FSEL R143, R143, -INF , P4 ;  /* 0xff8000008f8f7808 */ /* 0x000fe40002000000 */
[----:B------:R-:W-:Y:S02]  /*4270*/  FMNMX.FTZ R38, R85, R38, !PT ;  /* 0x0000002655267209 */ /* 0x000fe40007810000 */
[----:B------:R-:W-:-:S02]  /*4280*/  ISETP.GT.AND P4, PT, R68, 0x90, PT ;  /* 0x000000904400780c */ /* 0x000fc40003f84270 */
[----:B------:R-:W-:Y:S01]  /*4290*/  FSEL R81, R50, -INF , P3 ;  /* 0xff80000032517808 */ /* 0x000fe20001800000 */
[----:B------:R-:W-:Y:S01]  /*42a0*/  MUFU.EX2 R25, R25 ;  /* 0x0000001900197308 */ /* 0x000fe20000000800 */
[----:B------:R-:W-:Y:S02]  /*42b0*/  FMNMX.FTZ R38, R143, R38, !PT ;  /* 0x000000268f267209 */ /* 0x000fe40007810000 */
[C---:B------:R-:W-:Y:S02]  /*42c0*/  ISETP.GT.AND P3, PT, R68.reuse, 0x91, PT ;  /* 0x000000914400780c */ /* 0x040fe40003f64270 */
[----:B------:R-:W-:Y:S02]  /*42d0*/  FSEL R145, R145, -INF , P4 ;  /* 0xff80000091917808 */ /* 0x000fe40002000000 */
[----:B0-----:R-:W-:Y:S01]  /*42e0*/  FMNMX.FTZ R40, R81, R38, !PT ;  /* 0x0000002651287209 */ /* 0x001fe20007810000 */
[----:B------:R-:W-:Y:S01]  /*42f0*/  MUFU.EX2 R26, R26 ;  /* 0x0000001a001a7308 */ /* 0x000fe20000000800 */
[----:B------:R-:W-:-:S02]  /*4300*/  ISETP.GT.AND P4, PT, R68, 0x98, PT ;  /* 0x000000984400780c */ /* 0x000fc40003f84270 */
[----:B------:R-:W-:Y:S02]  /*4310*/  FSEL R147, R147, -INF , P3 ;  /* 0xff80000093937808 */ /* 0x000fe40001800000 */
[----:B------:R-:W-:Y:S02]  /*4320*/  FMNMX.FTZ R40, R145, R40, !PT ;  /* 0x0000002891287209 */ /* 0x000fe40007810000 */
[----:B------:R-:W-:Y:S01]  /*4330*/  ISETP.GT.AND P3, PT, R68, 0x99, PT ;  /* 0x000000994400780c */ /* 0x000fe20003f64270 */
[----:B------:R0:W-:Y:S01]  /*4340*/  MUFU.EX2 R38, R51 ;  /* 0x0000003300267308 */ /* 0x0001e20000000800 */
[----:B------:R-:W-:Y:S02]  /*4350*/  FSEL R149, R149, -INF , P4 ;  /* 0xff80000095957808 */ /* 0x000fe40002000000 */
[----:B------:R-:W-:Y:S02]  /*4360*/  FMNMX.FTZ R40, R147, R40, !PT ;  /* 0x0000002893287209 */ /* 0x000fe40007810000 */
[----:B------:R-:W-:-:S02]  /*4370*/  FSEL R151, R151, -INF , P3 ;  /* 0xff80000097977808 */ /* 0x000fc40001800000 */
[----:B------:R-:W-:Y:S01]  /*4380*/  FMNMX.FTZ R40, R149, R40, !PT ;  /* 0x0000002895287209 */ /* 0x000fe20007810000 */
[----:B------:R-:W1:Y:S03]  /*4390*/  MUFU.EX2 R29, R29 ;  /* 0x0000001d001d7308 */ /* 0x000e660000000800 */
[----:B------:R-:W-:Y:S01]  /*43a0*/  FMNMX.FTZ R46, R151, R40, !PT ;  /* 0x00000028972e7209 */ /* 0x000fe20007810000 */
[-CC-:B------:R-:W-:Y:S01]  /*43b0*/  FFMA.FTZ R40, R41, R88.reuse, -R30.reuse ;  /* 0x0000005829287223 */ /* 0x180fe2000001081e */
[-CC-:B------:R-:W-:Y:S01]  /*43c0*/  FFMA.FTZ R41, R43, R88.reuse, -R30.reuse ;  /* 0x000000582b297223 */ /* 0x180fe2000001081e */
[----:B------:R-:W-:Y:S02]  /*43d0*/  FFMA.FTZ R43, R67, R88, -R30 ;  /* 0x00000058432b7223 */ /* 0x000fe4000001081e */
[----:B0-----:R-:W0:Y:S01]  /*43e0*/  SHFL.BFLY PT, R51, R46, 0x2, 0x1f ;  /* 0x0c401f002e337f89 */ /* 0x001e2200000e0000 */
[----:B------:R-:W-:Y:S08]  /*43f0*/  MUFU.EX2 R28, R28 ;  /* 0x0000001c001c7308 */ /* 0x000ff00000000800 */
[----:B------:R-:W-:Y:S01]  /*4400*/  MUFU.EX2 R33, R33 ;  /* 0x0000002100217308 */ /* 0x000fe20000000800 */
[----:B-1----:R-:W-:-:S04]  /*4410*/  F2FP.SATFINITE.E4M3.F32.PACK_AB_MERGE_C R185, R29, R26, RZ ;  /* 0x0000001a1db9723e */ /* 0x002fc800048070ff */
[----:B------:R-:W-:-:S03]  /*4420*/  F2FP.SATFINITE.E4M3.F32.PACK_AB_MERGE_C R185, R25, R24, R185 ;  /* 0x0000001819b9723e */ /* 0x000fc600048070b9 */
[----:B------:R-:W1:Y:S01]  /*4430*/  MUFU.EX2 R4, R4 ;  /* 0x0000000400047308 */ /* 0x000e620000000800 */
[----:B0-----:R-:W-:-:S07]  /*4440*/  FMNMX.FTZ R51, R46, R51, !PT ;  /* 0x000000332e337209 */ /* 0x001fce0007810000 */
[----:B------:R-:W-:Y:S01]  /*4450*/  MUFU.EX2 R9, R9 ;  /* 0x0000000900097308 */ /* 0x000fe20000000800 */
[-CC-:B------:R-:W-:Y:S01]  /*4460*/  FFMA.FTZ R46, R69, R88.reuse, -R30.reuse ;  /* 0x00000058452e7223 */ /* 0x180fe2000001081e */
[----:B------:R-:W-:Y:S01]  /*4470*/  FFMA.FTZ R30, R83, R88, -R30 ;  /* 0x00000058531e7223 */ /* 0x000fe2000001081e */
[----:B------:R-:W0:Y:S05]  /*4480*/  SHFL.BFLY PT, R50, R51, 0x1, 0x1f ;  /* 0x0c201f0033327f89 */ /* 0x000e2a00000e0000 */
[----:B------:R-:W-:Y:S01]  /*4490*/  MUFU.EX2 R11, R11 ;  /* 0x0000000b000b7308 */ /* 0x000fe20000000800 */
[----:B-1----:R-:W-:-:S04]  /*44a0*/  F2FP.SATFINITE.E4M3.F32.PACK_AB_MERGE_C R187, R4, R5, RZ ;  /* 0x0000000504bb723e */ /* 0x002fc800048070ff */
[----:B------:R-:W-:-:S03]  /*44b0*/  F2FP.SATFINITE.E4M3.F32.PACK_AB_MERGE_C R187, R33, R28, R187 ;  /* 0x0000001c21bb723e */ /* 0x000fc600048070bb */
[----:B------:R-:W-:Y:S08]  /*44c0*/  MUFU.EX2 R13, R13 ;  /* 0x0000000d000d7308 */ /* 0x000ff00000000800 */
[----:B------:R-:W-:Y:S01]  /*44d0*/  MUFU.EX2 R21, R21 ;  /* 0x0000001500157308 */ /* 0x000fe20000000800 */
[----:B0-----:R-:W-:-:S04]  /*44e0*/  FMNMX.FTZ R89, R51, R50, !PT ;  /* 0x0000003233597209 */ /* 0x001fc80007810000 */
        /* <DEDUP_REMOVED lines=20> */
[----:B------:R-:W0:Y:S01]  /*4630*/  MUFU.EX2 R52, R52 ;  /* 0x0000003400347308 */ /* 0x000e220000000800 */
        /* <DEDUP_REMOVED lines=14> */
[-C--:B------:R-:W-:Y:S01]  /*4720*/  FFMA.FTZ R93, R93, R88.reuse, -R58 ;  /* 0x000000585d5d7223 */ /* 0x080fe2000001083a */
[----:B------:R-:W3:Y:S01]  /*4730*/  MUFU.EX2 R60, R111 ;  /* 0x0000006f003c7308 */ /* 0x000ee20000000800 */
[----:B0-----:R-:W-:Y:S01]  /*4740*/  FADD.FTZ R78, R51, R52 ;  /* 0x00000034334e7221 */ /* 0x001fe20000010000 */
        /* <DEDUP_REMOVED lines=12> */
[----:B------:R-:W-:-:S02]  /*4810*/  FFMA.FTZ R58, R151, R88, -R58 ;  /* 0x00000058973a7223 */ /* 0x000fc4000001083a */
[----:B------:R-:W4:Y:S01]  /*4820*/  MUFU.EX2 R115, R115 ;  /* 0x0000007300737308 */ /* 0x000f220000000800 */
[----:B0-----:R-:W-:Y:S02]  /*4830*/  FADD.FTZ R57, R24, R25 ;  /* 0x0000001918397221 */ /* 0x001fe40000010000 */
[----:B------:R-:W0:Y:S02]  /*4840*/  @P2 LDC R24, c[0x0][0x450] ;  /* 0x00011400ff182b82 */ /* 0x000e240000000800 */
[----:B--2---:R-:W-:Y:S01]  /*4850*/  FADD.FTZ R56, R26, R57 ;  /* 0x000000391a387221 */ /* 0x004fe20000010000 */
[----:B-1----:R-:W-:Y:S02]  /*4860*/  FADD.FTZ R57, R107, R78 ;  /* 0x0000004e6b397221 */ /* 0x002fe40000010000 */
[----:B------:R-:W1:Y:S01]  /*4870*/  MUFU.EX2 R62, R119 ;  /* 0x00000077003e7308 */ /* 0x000e620000000800 */
[----:B------:R-:W-:Y:S01]  /*4880*/  FADD.FTZ R67, R29, R56 ;  /* 0x000000381d437221 */ /* 0x000fe20000010000 */
[C---:B---3--:R-:W-:Y:S01]  /*4890*/  FADD.FTZ R78, R60.reuse, R57 ;  /* 0x000000393c4e7221 */ /* 0x048fe20000010000 */
[----:B------:R-:W-:-:S02]  /*48a0*/  F2FP.SATFINITE.E4M3.F32.PACK_AB_MERGE_C R60, R60, R107, RZ ;  /* 0x0000006b3c3c723e */ /* 0x000fc400048070ff */
[----:B------:R-:W-:Y:S02]  /*48b0*/  FADD.FTZ R80, R28, R67 ;  /* 0x000000431c507221 */ /* 0x000fe40000010000 */
[----:B------:R-:W-:Y:S01]  /*48c0*/  F2FP.SATFINITE.E4M3.F32.PACK_AB_MERGE_C R184, R52, R51, R60 ;  /* 0x0000003334b8723e */ /* 0x000fe2000480703c */
[----:B------:R-:W2:Y:S01]  /*48d0*/  MUFU.EX2 R121, R121 ;  /* 0x0000007900797308 */ /* 0x000ea20000000800 */
[----:B------:R-:W-:Y:S01]  /*48e0*/  FADD.FTZ R80, R33, R80 ;  /* 0x0000005021507221 */ /* 0x000fe20000010000 */
[----:B----4-:R-:W-:-:S03]  /*48f0*/  FADD.FTZ R57, R115, R78 ;  /* 0x0000004e73397221 */ /* 0x010fc60000010000 */
[----:B------:R-:W-:-:S03]  /*4900*/  FADD.FTZ R67, R5, R80 ;  /* 0x0000005005437221 */ /* 0x000fc60000010000 */
[----:B------:R-:W3:Y:S01]  /*4910*/  MUFU.EX2 R64, R125 ;  /* 0x0000007d00407308 */ /* 0x000ee20000000800 */
[----:B-1----:R-:W-:Y:S01]  /*4920*/  FADD.FTZ R80, R62, R57 ;  /* 0x000000393e507221 */ /* 0x002fe20000010000 */
[----:B------:R-:W-:-:S06]  /*4930*/  FADD.FTZ R67, R4, R67 ;  /* 0x0000004304437221 */ /* 0x000fcc0000010000 */
[----:B------:R-:W1:Y:S01]  /*4940*/  MUFU.EX2 R54, R54 ;  /* 0x0000003600367308 */ /* 0x000e620000000800 */
[----:B--2---:R-:W-:Y:S01]  /*4950*/  FADD.FTZ R57, R121, R80 ;  /* 0x0000005079397221 */ /* 0x004fe20000010000 */
[----:B------:R-:W-:-:S04]  /*4960*/  FADD.FTZ R80, R6, R67 ;  /* 0x0000004306507221 */ /* 0x000fc80000010000 */
[----:B------:R-:W-:Y:S02]  /*4970*/  FADD.FTZ R67, R9, R80 ;  /* 0x0000005009437221 */ /* 0x000fe40000010000 */
[----:B------:R-:W2:Y:S01]  /*4980*/  MUFU.EX2 R55, R55 ;  /* 0x0000003700377308 */ /* 0x000ea20000000800 */
[----:B---3--:R-:W-:Y:S01]  /*4990*/  FADD.FTZ R57, R64, R57 ;  /* 0x0000003940397221 */ /* 0x008fe20000010000 */
[----:B------:R-:W-:Y:S01]  /*49a0*/  FADD.FTZ R84, R10, R67 ;  /* 0x000000430a547221 */ /* 0x000fe20000010000 */
[----:B------:R-:W-:-:S03]  /*49b0*/  F2FP.SATFINITE.E4M3.F32.PACK_AB_MERGE_C R64, R64, R121, RZ ;  /* 0x000000794040723e */ /* 0x000fc600048070ff */
[----:B------:R-:W-:Y:S01]  /*49c0*/  FADD.FTZ R67, R11, R84 ;  /* 0x000000540b437221 */ /* 0x000fe20000010000 */
[----:B------:R-:W-:Y:S01]  /*49d0*/  F2FP.SATFINITE.E4M3.F32.PACK_AB_MERGE_C R186, R62, R115, R64 ;  /* 0x000000733eba723e */ /* 0x000fe20004807040 */
[----:B------:R-:W3:Y:S01]  /*49e0*/  MUFU.EX2 R129, R129 ;  /* 0x0000008100817308 */ /* 0x000ee20000000800 */
[----:B-1----:R-:W-:-:S07]  /*49f0*/  FADD.FTZ R80, R54, R57 ;  /* 0x0000003936507221 */ /* 0x002fce0000010000 */
[----:B------:R-:W1:Y:S01]  /*4a00*/  MUFU.EX2 R66, R117 ;  /* 0x0000007500427308 */ /* 0x000e620000000800 */
[----:B--2---:R-:W-:-:S07]  /*4a10*/  FADD.FTZ R82, R55, R80 ;  /* 0x0000005037527221 */ /* 0x004fce0000010000 */
[----:B------:R-:W2:Y:S01]  /*4a20*/  MUFU.EX2 R131, R131 ;  /* 0x0000008300837308 */ /* 0x000ea20000000800 */
[----:B---3--:R-:W-:Y:S01]  /*4a30*/  FADD.FTZ R57, R129, R82 ;  /* 0x0000005281397221 */ /* 0x008fe20000010000 */
[----:B------:R-:W-:-:S04]  /*4a40*/  FADD.FTZ R82, R12, R67 ;  /* 0x000000430c527221 */ /* 0x000fc80000010000 */
[----:B------:R-:W-:Y:S01]  /*4a50*/  FADD.FTZ R29, R13, R82 ;  /* 0x000000520d1d7221 */ /* 0x000fe20000010000 */
[----:B------:R-:W-:Y:S01]  /*4a60*/  CS2R R82, SRZ ;  /* 0x0000000000527805 */ /* 0x000fe2000001ff00 */
[----:B------:R-:W3:Y:S01]  /*4a70*/  MUFU.EX2 R68, R73 ;  /* 0x0000004900447308 */ /* 0x000ee20000000800 */
[----:B-1----:R-:W-:Y:S01]  /*4a80*/  FADD.FTZ R26, R66, R57 ;  /* 0x00000039421a7221 */ /* 0x002fe20000010000 */
[----:B------:R-:W-:Y:S01]  /*4a90*/  FADD.FTZ R4, R14, R29 ;  /* 0x0000001d0e047221 */ /* 0x000fe20000010000 */
[C---:B------:R-:W-:Y:S02]  /*4aa0*/  F2FP.SATFINITE.E4M3.F32.PACK_AB_MERGE_C R29, R21.reuse, R14, RZ ;  /* 0x0000000e151d723e */ /* 0x040fe400048070ff */
[----:B------:R-:W-:Y:S01]  /*4ab0*/  F2FP.SATFINITE.E4M3.F32.PACK_AB_MERGE_C R66, R66, R129, RZ ;  /* 0x000000814242723e */ /* 0x000fe200048070ff */
[----:B------:R-:W-:Y:S01]  /*4ac0*/  FADD.FTZ R14, R21, R4 ;  /* 0x00000004150e7221 */ /* 0x000fe20000010000 */
[----:B------:R-:W-:Y:S01]  /*4ad0*/  F2FP.SATFINITE.E4M3.F32.PACK_AB_MERGE_C R183, R13, R12, R29 ;  /* 0x0000000c0db7723e */ /* 0x000fe2000480701d */
[----:B------:R-:W1:Y:S01]  /*4ae0*/  MUFU.EX2 R109, R109 ;  /* 0x0000006d006d7308 */ /* 0x000e620000000800 */
[----:B--2---:R-:W-:Y:S01]  /*4af0*/  FADD.FTZ R5, R131, R26 ;  /* 0x0000001a83057221 */ /* 0x004fe20000010000 */
[----:B------:R-:W-:Y:S01]  /*4b00*/  F2FP.SATFINITE.E4M3.F32.PACK_AB_MERGE_C R26, R11, R10, RZ ;  /* 0x0000000a0b1a723e */ /* 0x000fe200048070ff */
[----:B------:R-:W-:Y:S01]  /*4b10*/  FADD.FTZ R11, R15, R14 ;  /* 0x0000000e0f0b7221 */ /* 0x000fe20000010000 */
[----:B------:R-:W2:Y:S01]  /*4b20*/  @P2 LDC R13, c[0x0][0x44c] ;  /* 0x00011300ff0d2b82 */ /* 0x000ea20000000800 */
[----:B------:R-:W-:-:S02]  /*4b30*/  F2FP.SATFINITE.E4M3.F32.PACK_AB_MERGE_C R180, R55, R54, R66 ;  /* 0x0000003637b4723e */ /* 0x000fc40004807042 */
[----:B------:R-:W-:Y:S01]  /*4b40*/  CS2R R28, SRZ ;  /* 0x00000000001c7805 */ /* 0x000fe2000001ff00 */
[----:B------:R-:W-:Y:S01]  /*4b50*/  FADD.FTZ R11, R20, R11 ;  /* 0x0000000b140b7221 */ /* 0x000fe20000010000 */
[----:B------:R-:W4:Y:S01]  /*4b60*/  MUFU.EX2 R70, R75 ;  /* 0x0000004b00467308 */ /* 0x000f220000000800 */
[----:B---3--:R-:W-:Y:S01]  /*4b70*/  FADD.FTZ R10, R68, R5 ;  /* 0x00000005440a7221 */ /* 0x008fe20000010000 */
[----:B------:R-:W-:Y:S02]  /*4b80*/  F2FP.SATFINITE.E4M3.F32.PACK_AB_MERGE_C R181, R9, R6, R26 ;  /* 0x0000000609b5723e */ /* 0x000fe4000480701a */
[----:B------:R-:W-:Y:S02]  /*4b90*/  CS2R R54, SRZ ;  /* 0x0000000000367805 */ /* 0x000fe4000001ff00 */
[----:B------:R-:W-:Y:S02]  /*4ba0*/  CS2R R66, SRZ ;  /* 0x0000000000427805 */ /* 0x000fe4000001ff00 */
[----:B------:R-:W3:Y:S01]  /*4bb0*/  MUFU.EX2 R105, R105 ;  /* 0x0000006900697308 */ /* 0x000ee20000000800 */
[----:B-1----:R-:W-:-:S07]  /*4bc0*/  FADD.FTZ R5, R109, R10 ;  /* 0x0000000a6d057221 */ /* 0x002fce0000010000 */
[----:B------:R-:W1:Y:S01]  /*4bd0*/  MUFU.EX2 R103, R103 ;  /* 0x0000006700677308 */ /* 0x000e620000000800 */
[C---:B----4-:R-:W-:Y:S01]  /*4be0*/  FADD.FTZ R10, R70.reuse, R5 ;  /* 0x00000005460a7221 */ /* 0x050fe20000010000 */
[----:B------:R-:W-:-:S04]  /*4bf0*/  F2FP.SATFINITE.E4M3.F32.PACK_AB_MERGE_C R70, R70, R109, RZ ;  /* 0x0000006d4646723e */ /* 0x000fc800048070ff */
[----:B------:R-:W-:Y:S02]  /*4c00*/  F2FP.SATFINITE.E4M3.F32.PACK_AB_MERGE_C R182, R68, R131, R70 ;  /* 0x0000008344b6723e */ /* 0x000fe40004807046 */
[----:B------:R-:W-:Y:S01]  /*4c10*/  CS2R R68, SRZ ;  /* 0x0000000000447805 */ /* 0x000fe2000001ff00 */
[----:B------:R-:W4:Y:S01]  /*4c20*/  MUFU.EX2 R74, R101 ;  /* 0x00000065004a7308 */ /* 0x000f220000000800 */
[----:B---3--:R-:W-:Y:S01]  /*4c30*/  FADD.FTZ R5, R105, R10 ;  /* 0x0000000a69057221 */ /* 0x008fe20000010000 */
[----:B------:R-:W-:Y:S01]  /*4c40*/  FADD.FTZ R10, R32, R11 ;  /* 0x0000000b200a7221 */ /* 0x000fe20000010000 */
[C---:B------:R-:W-:Y:S02]  /*4c50*/  F2FP.SATFINITE.E4M3.F32.PACK_AB_MERGE_C R32, R37.reuse, R32, RZ ;  /* 0x000000202520723e */ /* 0x040fe400048070ff */
[----:B------:R-:W-:Y:S01]  /*4c60*/  CS2R R70, SRZ ;  /* 0x0000000000467805 */ /* 0x000fe2000001ff00 */
[----:B------:R-:W-:Y:S01]  /*4c70*/  FADD.FTZ R14, R72, R5 ;  /* 0x00000005480e7221 */ /* 0x000fe20000010000 */
[----:B------:R-:W-:Y:S01]  /*4c80*/  FADD.FTZ R37, R37, R10 ;  /* 0x0000000a25257221 */ /* 0x000fe20000010000 */
[----:B------:R-:W-:Y:S01]  /*4c90*/  F2FP.SATFINITE.E4M3.F32.PACK_AB_MERGE_C R177, R20, R15, R32 ;  /* 0x0000000f14b1723e */ /* 0x000fe20004807020 */
[----:B------:R-:W3:Y:S01]  /*4ca0*/  MUFU.EX2 R49, R49 ;  /* 0x0000003100317308 */ /* 0x000ee20000000800 */
[----:B-1----:R-:W-:Y:S01]  /*4cb0*/  FADD.FTZ R5, R103, R14 ;  /* 0x0000000e67057221 */ /* 0x002fe20000010000 */
[----:B------:R-:W-:Y:S01]  /*4cc0*/  FADD.FTZ R14, R34, R37 ;  /* 0x00000025220e7221 */ /* 0x000fe20000010000 */
[----:B------:R-:W-:-:S05]  /*4cd0*/  CS2R R32, SRZ ;  /* 0x0000000000207805 */ /* 0x000fca000001ff00 */
[----:B------:R-:W1:Y:S01]  /*4ce0*/  MUFU.EX2 R61, R61 ;  /* 0x0000003d003d7308 */ /* 0x000e620000000800 */
[C---:B----4-:R-:W-:Y:S01]  /*4cf0*/  F2FP.SATFINITE.E4M3.F32.PACK_AB_MERGE_C R103, R74.reuse, R103, RZ ;  /* 0x000000674a67723e */ /* 0x050fe200048070ff */
[----:B------:R-:W-:-:S03]  /*4d00*/  FADD.FTZ R74, R74, R5 ;  /* 0x000000054a4a7221 */ /* 0x000fc60000010000 */
[----:B------:R-:W-:Y:S02]  /*4d10*/  F2FP.SATFINITE.E4M3.F32.PACK_AB_MERGE_C R176, R72, R105, R103 ;  /* 0x0000006948b0723e */ /* 0x000fe40004807067 */
[----:B------:R-:W-:Y:S01]  /*4d20*/  CS2R R72, SRZ ;  /* 0x0000000000487805 */ /* 0x000fe2000001ff00 */
[----:B------:R-:W4:Y:S01]  /*4d30*/  MUFU.EX2 R53, R53 ;  /* 0x0000003500357308 */ /* 0x000f220000000800 */
[----:B---3--:R-:W-:-:S04]  /*4d40*/  FADD.FTZ R9, R49, R14 ;  /* 0x0000000e31097221 */ /* 0x008fc80000010000 */
[----:B------:R-:W-:-:S03]  /*4d50*/  FADD.FTZ R6, R36, R9 ;  /* 0x0000000924067221 */ /* 0x000fc60000010000 */
[----:B------:R-:W3:Y:S01]  /*4d60*/  MUFU.EX2 R76, R99 ;  /* 0x00000063004c7308 */ /* 0x000ee20000000800 */
[----:B-1----:R-:W-:Y:S01]  /*4d70*/  FADD.FTZ R5, R61, R74 ;  /* 0x0000004a3d057221 */ /* 0x002fe20000010000 */
[----:B------:R-:W-:-:S06]  /*4d80*/  CS2R R74, SRZ ;  /* 0x00000000004a7805 */ /* 0x000fcc000001ff00 */
[----:B------:R-:W1:Y:S01]  /*4d90*/  MUFU.EX2 R63, R63 ;  /* 0x0000003f003f7308 */ /* 0x000e620000000800 */
[C---:B----4-:R-:W-:Y:S01]  /*4da0*/  F2FP.SATFINITE.E4M3.F32.PACK_AB_MERGE_C R36, R53.reuse, R36, RZ ;  /* 0x000000243524723e */ /* 0x050fe200048070ff */
[----:B------:R-:W-:-:S03]  /*4db0*/  FADD.FTZ R53, R53, R6 ;  /* 0x0000000635357221 */ /* 0x000fc60000010000 */
[----:B------:R-:W-:Y:S02]  /*4dc0*/  F2FP.SATFINITE.E4M3.F32.PACK_AB_MERGE_C R179, R49, R34, R36 ;  /* 0x0000002231b3723e */ /* 0x000fe40004807024 */
[----:B------:R-:W-:Y:S01]  /*4dd0*/  CS2R R36, SRZ ;  /* 0x0000000000247805 */ /* 0x000fe2000001ff00 */
[----:B------:R-:W4:Y:S01]  /*4de0*/  MUFU.EX2 R27, R27 ;  /* 0x0000001b001b7308 */ /* 0x000f220000000800 */
[----:B---3--:R-:W-:-:S07]  /*4df0*/  FADD.FTZ R12, R76, R5 ;  /* 0x000000054c0c7221 */ /* 0x008fce0000010000 */
[----:B------:R-:W3:Y:S01]  /*4e00*/  MUFU.EX2 R56, R97 ;  /* 0x0000006100387308 */ /* 0x000ee20000000800 */
[----:B-1----:R-:W-:Y:S01]  /*4e10*/  FADD.FTZ R5, R63, R12 ;  /* 0x0000000c3f057221 */ /* 0x002fe20000010000 */
[----:B------:R-:W-:Y:S01]  /*4e20*/  FADD.FTZ R12, R38, R53 ;  /* 0x00000035260c7221 */ /* 0x000fe20000010000 */
[----:B------:R-:W-:-:S05]  /*4e30*/  CS2R R52, SRZ ;  /* 0x0000000000347805 */ /* 0x000fca000001ff00 */
[----:B------:R-:W-:Y:S01]  /*4e40*/  MUFU.EX2 R31, R31 ;  /* 0x0000001f001f7308 */ /* 0x000fe20000000800 */
[----:B----4-:R-:W-:-:S07]  /*4e50*/  FADD.FTZ R12, R27, R12 ;  /* 0x0000000c1b0c7221 */ /* 0x010fce0000010000 */
[----:B------:R-:W1:Y:S01]  /*4e60*/  MUFU.EX2 R40, R40 ;  /* 0x0000002800287308 */ /* 0x000e620000000800 */
[C---:B---3--:R-:W-:Y:S01]  /*4e70*/  F2FP.SATFINITE.E4M3.F32.PACK_AB_MERGE_C R63, R56.reuse, R63, RZ ;  /* 0x0000003f383f723e */ /* 0x048fe200048070ff */
[----:B------:R-:W-:-:S03]  /*4e80*/  FADD.FTZ R56, R56, R5 ;  /* 0x0000000538387221 */ /* 0x000fc60000010000 */
[----:B------:R-:W-:Y:S02]  /*4e90*/  F2FP.SATFINITE.E4M3.F32.PACK_AB_MERGE_C R178, R76, R61, R63 ;  /* 0x0000003d4cb2723e */ /* 0x000fe4000480703f */
[----:B------:R-:W-:Y:S02]  /*4ea0*/  CS2R R60, SRZ ;  /* 0x00000000003c7805 */ /* 0x000fe4000001ff00 */
[----:B------:R-:W-:Y:S01]  /*4eb0*/  CS2R R62, SRZ ;  /* 0x00000000003e7805 */ /* 0x000fe2000001ff00 */
[----:B------:R-:W3:Y:S01]  /*4ec0*/  MUFU.EX2 R65, R65 ;  /* 0x0000004100417308 */ /* 0x000ee20000000800 */
[----:B------:R-:W-:-:S07]  /*4ed0*/  CS2R R76, SRZ ;  /* 0x00000000004c7805 */ /* 0x000fce000001ff00 */
[----:B------:R-:W4:Y:S01]  /*4ee0*/  MUFU.EX2 R78, R95 ;  /* 0x0000005f004e7308 */ /* 0x000f220000000800 */
[----:B-1----:R-:W-:Y:S01]  /*4ef0*/  F2FP.SATFINITE.E4M3.F32.PACK_AB_MERGE_C R9, R40, R31, RZ ;  /* 0x0000001f2809723e */ /* 0x002fe200048070ff */
[----:B------:R-:W-:-:S03]  /*4f00*/  FADD.FTZ R31, R31, R12 ;  /* 0x0000000c1f1f7221 */ /* 0x000fc60000010000 */
[----:B------:R-:W-:Y:S01]  /*4f10*/  F2FP.SATFINITE.E4M3.F32.PACK_AB_MERGE_C R173, R27, R38, R9 ;  /* 0x000000261bad723e */ /* 0x000fe20004807009 */
[----:B------:R-:W-:Y:S01]  /*4f20*/  FADD.FTZ R40, R40, R31 ;  /* 0x0000001f28287221 */ /* 0x000fe20000010000 */
[----:B------:R-:W-:Y:S01]  /*4f30*/  CS2R R26, SRZ ;  /* 0x00000000001a7805 */ /* 0x000fe2000001ff00 */
[----:B------:R-:W-:Y:S01]  /*4f40*/  MUFU.EX2 R35, R35 ;  /* 0x0000002300237308 */ /* 0x000fe20000000800 */
[----:B---3--:R-:W-:Y:S01]  /*4f50*/  FADD.FTZ R5, R65, R56 ;  /* 0x0000003841057221 */ /* 0x008fe20000010000 */
[----:B------:R-:W-:-:S06]  /*4f60*/  CS2R R56, SRZ ;  /* 0x0000000000387805 */ /* 0x000fcc000001ff00 */
[----:B------:R-:W1:Y:S01]  /*4f70*/  MUFU.EX2 R44, R44 ;  /* 0x0000002c002c7308 */ /* 0x000e620000000800 */
[----:B----4-:R-:W-:-:S07]  /*4f80*/  FADD.FTZ R14, R78, R5 ;  /* 0x000000054e0e7221 */ /* 0x010fce0000010000 */
[----:B------:R-:W3:Y:S08]  /*4f90*/  MUFU.EX2 R41, R41 ;  /* 0x0000002900297308 */ /* 0x000ef00000000800 */
[----:B------:R-:W4:Y:S01]  /*4fa0*/  MUFU.EX2 R133, R133 ;  /* 0x0000008500857308 */ /* 0x000f220000000800 */
[----:B-1----:R-:W-:-:S07]  /*4fb0*/  F2FP.SATFINITE.E4M3.F32.PACK_AB_MERGE_C R11, R44, R35, RZ ;  /* 0x000000232c0b723e */ /* 0x002fce00048070ff */
[----:B------:R-:W1:Y:S01]  /*4fc0*/  MUFU.EX2 R42, R42 ;  /* 0x0000002a002a7308 */ /* 0x000e620000000800 */
[----:B---3--:R-:W-:-:S07]  /*4fd0*/  FADD.FTZ R9, R41, R40 ;  /* 0x0000002829097221 */ /* 0x008fce0000010000 */
[----:B------:R-:W3:Y:S01]  /*4fe0*/  MUFU.EX2 R80, R93 ;  /* 0x0000005d00507308 */ /* 0x000ee20000000800 */
[----:B----4-:R-:W-:-:S07]  /*4ff0*/  FADD.FTZ R5, R133, R14 ;  /* 0x0000000e85057221 */ /* 0x010fce0000010000 */
[----:B------:R-:W4:Y:S01]  /*5000*/  MUFU.EX2 R135, R135 ;  /* 0x0000008700877308 */ /* 0x000f220000000800 */
[C---:B-1----:R-:W-:Y:S01]  /*5010*/  F2FP.SATFINITE.E4M3.F32.PACK_AB_MERGE_C R175, R42.reuse, R41, R11 ;  /* 0x000000292aaf723e */ /* 0x042fe2000480700b */
[----:B------:R-:W-:Y:S01]  /*5020*/  FADD.FTZ R42, R42, R9 ;  /* 0x000000092a2a7221 */ /* 0x000fe20000010000 */
[----:B------:R-:W-:-:S03]  /*5030*/  CS2R R40, SRZ ;  /* 0x0000000000287805 */ /* 0x000fc6000001ff00 */
[----:B------:R-:W-:Y:S02]  /*5040*/  FADD.FTZ R35, R35, R42 ;  /* 0x0000002a23237221 */ /* 0x000fe40000010000 */
[----:B------:R-:W1:Y:S01]  /*5050*/  MUFU.EX2 R4, R137 ;  /* 0x0000008900047308 */ /* 0x000e620000000800 */
[C---:B---3--:R-:W-:Y:S01]  /*5060*/  F2FP.SATFINITE.E4M3.F32.PACK_AB_MERGE_C R133, R80.reuse, R133, RZ ;  /* 0x000000855085723e */ /* 0x048fe200048070ff */
[----:B------:R-:W-:Y:S01]  /*5070*/  FADD.FTZ R80, R80, R5 ;  /* 0x0000000550507221 */ /* 0x000fe20000010000 */
[----:B------:R-:W-:Y:S01]  /*5080*/  FADD.FTZ R44, R44, R35 ;  /* 0x000000232c2c7221 */ /* 0x000fe20000010000 */
[----:B------:R-:W-:Y:S02]  /*5090*/  CS2R R34, SRZ ;  /* 0x0000000000227805 */ /* 0x000fe4000001ff00 */
[----:B------:R-:W-:Y:S02]  /*50a0*/  F2FP.SATFINITE.E4M3.F32.PACK_AB_MERGE_C R172, R78, R65, R133 ;  /* 0x000000414eac723e */ /* 0x000fe40004807085 */
[----:B------:R-:W-:Y:S01]  /*50b0*/  CS2R R64, SRZ ;  /* 0x0000000000407805 */ /* 0x000fe2000001ff00 */
[----:B------:R-:W-:Y:S01]  /*50c0*/  MUFU.EX2 R39, R39 ;  /* 0x0000002700277308 */ /* 0x000fe20000000800 */
[----:B----4-:R-:W-:-:S07]  /*50d0*/  FADD.FTZ R5, R135, R80 ;  /* 0x0000005087057221 */ /* 0x010fce0000010000 */
[----:B------:R-:W3:Y:S01]  /*50e0*/  MUFU.EX2 R48, R48 ;  /* 0x0000003000307308 */ /* 0x000ee20000000800 */
[----:B-1----:R-:W-:-:S07]  /*50f0*/  FADD.FTZ R20, R4, R5 ;  /* 0x0000000504147221 */ /* 0x002fce0000010000 */
[----:B------:R-:W1:Y:S08]  /*5100*/  MUFU.EX2 R43, R43 ;  /* 0x0000002b002b7308 */ /* 0x000e700000000800 */
[----:B------:R-:W4:Y:S01]  /*5110*/  MUFU.EX2 R139, R139 ;  /* 0x0000008b008b7308 */ /* 0x000f220000000800 */
[----:B---3--:R-:W-:-:S07]  /*5120*/  F2FP.SATFINITE.E4M3.F32.PACK_AB_MERGE_C R11, R48, R39, RZ ;  /* 0x00000027300b723e */ /* 0x008fce00048070ff */
[----:B------:R-:W3:Y:S01]  /*5130*/  MUFU.EX2 R46, R46 ;  /* 0x0000002e002e7308 */ /* 0x000ee20000000800 */
[----:B-1----:R-:W-:-:S07]  /*5140*/  FADD.FTZ R9, R43, R44 ;  /* 0x0000002c2b097221 */ /* 0x002fce0000010000 */
[----:B------:R1:W5:Y:S01]  /*5150*/  MUFU.EX2 R10, R87 ;  /* 0x00000057000a7308 */ /* 0x0003620000000800 */
[----:B----4-:R-:W-:-:S07]  /*5160*/  FADD.FTZ R5, R139, R20 ;  /* 0x000000148b057221 */ /* 0x010fce0000010000 */
[----:B------:R-:W4:Y:S01]  /*5170*/  MUFU.EX2 R141, R141 ;  /* 0x0000008d008d7308 */ /* 0x000f220000000800 */
[C---:B---3--:R-:W-:Y:S01]  /*5180*/  F2FP.SATFINITE.E4M3.F32.PACK_AB_MERGE_C R169, R46.reuse, R43, R11 ;  /* 0x0000002b2ea9723e */ /* 0x048fe2000480700b */
[----:B------:R-:W-:Y:S01]  /*5190*/  FADD.FTZ R46, R46, R9 ;  /* 0x000000092e2e7221 */ /* 0x000fe20000010000 */
[----:B--2---:R-:W-:Y:S01]  /*51a0*/  @P2 IMAD.HI.U32 R9, R22, R13, RZ ;  /* 0x0000000d16092227 */ /* 0x004fe200078e00ff */
[----:B------:R-:W-:Y:S02]  /*51b0*/  CS2R R42, SRZ ;  /* 0x00000000002a7805 */ /* 0x000fe4000001ff00 */
[----:B-1----:R-:W-:Y:S01]  /*51c0*/  CS2R R86, SRZ ;  /* 0x0000000000567805 */ /* 0x002fe2000001ff00 */
[----:B------:R-:W-:Y:S01]  /*51d0*/  FADD.FTZ R39, R39, R46 ;  /* 0x0000002e27277221 */ /* 0x000fe20000010000 */
[----:B------:R1:W2:Y:S01]  /*51e0*/  MUFU.EX2 R6, R85 ;  /* 0x0000005500067308 */ /* 0x0002a20000000800 */
[C---:B-----5:R-:W-:Y:S01]  /*51f0*/  F2FP.SATFINITE.E4M3.F32.PACK_AB_MERGE_C R139, R10.reuse, R139, RZ ;  /* 0x0000008b0a8b723e */ /* 0x060fe200048070ff */
[----:B------:R-:W-:Y:S01]  /*5200*/  FADD.FTZ R10, R10, R5 ;  /* 0x000000050a0a7221 */ /* 0x000fe20000010000 */
[----:B0-----:R-:W-:Y:S01]  /*5210*/  @P2 SHF.R.U32.HI R22, RZ, R24, R9 ;  /* 0x00000018ff162219 */ /* 0x001fe20000011609 */
[----:B------:R-:W-:Y:S01]  /*5220*/  FADD.FTZ R48, R48, R39 ;  /* 0x0000002730307221 */ /* 0x000fe20000010000 */
[----:B------:R-:W-:-:S02]  /*5230*/  F2FP.SATFINITE.E4M3.F32.PACK_AB_MERGE_C R174, R4, R135, R139 ;  /* 0x0000008704ae723e */ /* 0x000fc4000480708b */
[----:B------:R-:W-:Y:S02]  /*5240*/  CS2R R24, SRZ ;  /* 0x0000000000187805 */ /* 0x000fe4000001ff00 */
[----:B------:R-:W-:Y:S01]  /*5250*/  IADD3 R22, R22, -R59, R104 ;  /* 0x8000003b16167210 */ /* 0x000fe20007ffe068 */
[----:B------:R-:W0:Y:S01]  /*5260*/  MUFU.EX2 R143, R143 ;  /* 0x0000008f008f7308 */ /* 0x000e220000000800 */
[----:B----4-:R-:W-:Y:S01]  /*5270*/  FADD.FTZ R5, R141, R10 ;  /* 0x0000000a8d057221 */ /* 0x010fe20000010000 */
[----:B------:R-:W-:Y:S02]  /*5280*/  CS2R R38, SRZ ;  /* 0x0000000000267805 */ /* 0x000fe4000001ff00 */
[----:B-1----:R-:W-:Y:S01]  /*5290*/  CS2R R84, SRZ ;  /* 0x0000000000547805 */ /* 0x002fe2000001ff00 */
[----:B------:R-:W-:-:S03]  /*52a0*/  IMAD.HI R22, R22, 0x66666667, RZ ;  /* 0x6666666716167827 */ /* 0x000fc600078e02ff */
[----:B------:R-:W-:Y:S01]  /*52b0*/  MUFU.EX2 R45, R45 ;  /* 0x0000002d002d7308 */ /* 0x000fe20000000800 */
[----:B--2---:R-:W-:-:S07]  /*52c0*/  FADD.FTZ R10, R6, R5 ;  /* 0x00000005060a7221 */ /* 0x004fce0000010000 */
[----:B------:R-:W1:Y:S01]  /*52d0*/  MUFU.EX2 R30, R30 ;  /* 0x0000001e001e7308 */ /* 0x000e620000000800 */
[----:B0-----:R-:W-:-:S07]  /*52e0*/  FADD.FTZ R5, R143, R10 ;  /* 0x0000000a8f057221 */ /* 0x001fce0000010000 */
[----:B------:R-:W0:Y:S08]  /*52f0*/  MUFU.EX2 R47, R47 ;  /* 0x0000002f002f7308 */ /* 0x000e300000000800 */
[----:B------:R2:W3:Y:S01]  /*5300*/  MUFU.EX2 R50, R79 ;  /* 0x0000004f00327308 */ /* 0x0004e20000000800 */
[----:B-1----:R-:W-:-:S07]  /*5310*/  F2FP.SATFINITE.E4M3.F32.PACK_AB_MERGE_C R10, R30, R45, RZ ;  /* 0x0000002d1e0a723e */ /* 0x002fce00048070ff */
[----:B------:R1:W4:Y:S01]  /*5320*/  MUFU.EX2 R12, R81 ;  /* 0x00000051000c7308 */ /* 0x0003220000000800 */
[----:B0-----:R-:W-:Y:S01]  /*5330*/  FADD.FTZ R9, R47, R48 ;  /* 0x000000302f097221 */ /* 0x001fe20000010000 */
[----:B------:R-:W-:Y:S02]  /*5340*/  CS2R R48, SRZ ;  /* 0x0000000000307805 */ /* 0x000fe4000001ff00 */
[----:B--2---:R-:W-:-:S04]  /*5350*/  CS2R R78, SRZ ;  /* 0x00000000004e7805 */ /* 0x004fc8000001ff00 */
[----:B------:R-:W0:Y:S01]  /*5360*/  MUFU.EX2 R145, R145 ;  /* 0x0000009100917308 */ /* 0x000e220000000800 */
[C---:B---3--:R-:W-:Y:S01]  /*5370*/  F2FP.SATFINITE.E4M3.F32.PACK_AB_MERGE_C R171, R50.reuse, R47, R10 ;  /* 0x0000002f32ab723e */ /* 0x048fe2000480700a */
[----:B------:R-:W-:Y:S01]  /*5380*/  FADD.FTZ R50, R50, R9 ;  /* 0x0000000932327221 */ /* 0x000fe20000010000 */
[----:B------:R-:W-:Y:S02]  /*5390*/  SHF.R.U32.HI R9, RZ, 0x1f, R22 ;  /* 0x0000001fff097819 */ /* 0x000fe40000011616 */
[----:B------:R-:W-:Y:S02]  /*53a0*/  CS2R R46, SRZ ;  /* 0x00000000002e7805 */ /* 0x000fe4000001ff00 */
[----:B-1----:R-:W-:Y:S02]  /*53b0*/  CS2R R80, SRZ ;  /* 0x0000000000507805 */ /* 0x002fe4000001ff00 */
[----:B------:R-:W-:Y:S01]  /*53c0*/  LEA.HI.SX32 R9, R22, R9, 0x1a ;  /* 0x0000000916097211 */ /* 0x000fe200078fd2ff */
[----:B------:R-:W1:Y:S01]  /*53d0*/  MUFU.EX2 R14, R147 ;  /* 0x00000093000e7308 */ /* 0x000e620000000800 */
[C---:B----4-:R-:W-:Y:S01]  /*53e0*/  F2FP.SATFINITE.E4M3.F32.PACK_AB_MERGE_C R143, R12.reuse, R143, RZ ;  /* 0x0000008f0c8f723e */ /* 0x050fe200048070ff */
[----:B------:R-:W-:Y:S01]  /*53f0*/  FADD.FTZ R12, R12, R5 ;  /* 0x000000050c0c7221 */ /* 0x000fe20000010000 */
[----:B------:R-:W-:-:S02]  /*5400*/  VIMNMX R11, R18, R9, !PT ;  /* 0x00000009120b7248 */ /* 0x000fc40007fe0100 */
[----:B------:R-:W-:-:S03]  /*5410*/  F2FP.SATFINITE.E4M3.F32.PACK_AB_MERGE_C R168, R6, R141, R143 ;  /* 0x0000008d06a8723e */ /* 0x000fc6000480708f */
[----:B------:R-:W-:Y:S01]  /*5420*/  MUFU.EX2 R149, R149 ;  /* 0x0000009500957308 */ /* 0x000fe20000000800 */
[----:B0-----:R-:W-:Y:S01]  /*5430*/  FADD.FTZ R5, R145, R12 ;  /* 0x0000000c91057221 */ /* 0x001fe20000010000 */
[----:B------:R-:W-:-:S05]  /*5440*/  VIADD R12, R23, 0xfffffffe ;  /* 0xfffffffe170c7836 */ /* 0x000fca0000000000 */
[----:B------:R-:W-:Y:S01]  /*5450*/  ISETP.GE.AND P3, PT, R12, R11, PT ;  /* 0x0000000b0c00720c */ /* 0x000fe20003f66270 */
[----:B------:R-:W0:Y:S01]  /*5460*/  MUFU.EX2 R58, R58 ;  /* 0x0000003a003a7308 */ /* 0x000e220000000800 */
[----:B-1----:R-:W-:Y:S01]  /*5470*/  FADD.FTZ R4, R14, R5 ;  /* 0x000000050e047221 */ /* 0x002fe20000010000 */
[----:B------:R-:W-:Y:S01]  /*5480*/  FADD.FTZ R5, R45, R50 ;  /* 0x000000322d057221 */ /* 0x000fe20000010000 */
[----:B------:R-:W-:Y:S02]  /*5490*/  CS2R R44, SRZ ;  /* 0x00000000002c7805 */ /* 0x000fe4000001ff00 */
[----:B------:R-:W-:Y:S01]  /*54a0*/  CS2R R50, SRZ ;  /* 0x0000000000327805 */ /* 0x000fe2000001ff00 */
[----:B------:R-:W-:Y:S01]  /*54b0*/  FADD.FTZ R5, R30, R5 ;  /* 0x000000051e057221 */ /* 0x000fe20000010000 */
[----:B------:R-:W-:Y:S02]  /*54c0*/  CS2R R30, SRZ ;  /* 0x00000000001e7805 */ /* 0x000fe4000001ff00 */
[----:B0-----:R-:W-:Y:S01]  /*54d0*/  F2FP.SATFINITE.E4M3.F32.PACK_AB_MERGE_C R6, R58, R149, RZ ;  /* 0x000000953a06723e */ /* 0x001fe200048070ff */
[----:B------:R-:W-:Y:S01]  /*54e0*/  FADD.FTZ R149, R149, R4 ;  /* 0x0000000495957221 */ /* 0x000fe20000010000 */
[----:B------:R-:W-:-:S02]  /*54f0*/  IMAD.MOV.U32 R4, RZ, RZ, RZ ;  /* 0x000000ffff047224 */ /* 0x000fc400078e00ff */
[----:B------:R-:W-:Y:S01]  /*5500*/  F2FP.SATFINITE.E4M3.F32.PACK_AB_MERGE_C R170, R14, R145, R6 ;  /* 0x000000910eaa723e */ /* 0x000fe20004807006 */
[----:B------:R-:W-:Y:S01]  /*5510*/  FADD.FTZ R6, R58, R149 ;  /* 0x000000953a067221 */ /* 0x000fe20000010000 */
[----:B------:R-:W-:Y:S01]  /*5520*/  CS2R R58, SRZ ;  /* 0x00000000003a7805 */ /* 0x000fe2000001ff00 */
        /* <DEDUP_REMOVED lines=38> */
[----:B------:R-:W-:-:S05]  /*5790*/  ULDC UR53, c[0x0][0x2f0] ;  /* 0x0000bc0000357ab9 */ /* 0x000fca0000000800 */
.L_x_1927:
[----:B------:R-:W-:Y:S01]  /*57a0*/  ISETP.NE.AND P4, PT, RZ, UR38, PT ;  /* 0x00000026ff007c0c */ /* 0x000fe2000bf85270 */
[----:B------:R-:W-:-:S04]  /*57b0*/  UISETP.NE.AND UP0, UPT, UR55, 0x1, UPT ;  /* 0x000000013700788c */ /* 0x000fc8000bf05270 */
[----:B------:R-:W-:-:S06]  /*57c0*/  USEL UR6, URZ, 0x1, UP0 ;  /* 0x000000013f067887 */ /* 0x000fcc0008000000 */
[----:B------:R-:W-:Y:S02]  /*57d0*/  LOP3.LUT R4, R13, UR6, RZ, 0x3c, !PT ;  /* 0x000000060d047c12 */ /* 0x000fe4000f8e3cff */
[----:B------:R-:W-:Y:S05]  /*57e0*/  @P4 BRA `(.L_x_1918) ;  /* 0x0000000000344947 */ /* 0x000fea0003800000 */
[----:B------:R-:W-:Y:S05]  /*57f0*/  @!P1 BRA `(.L_x_1919) ;  /* 0x0000000000049947 */ /* 0x000fea0003800000 */
[----:B------:R-:W-:Y:S01]  /*5800*/  BPT.TRAP 0x1 ;  /* 0x000000040000795c */ /* 0x000fe20000300000 */
.L_x_1919:
        /* <DEDUP_REMOVED lines=8> */
.L_x_1920:
[----:B-1----:R-:W-:Y:S05]  /*5890*/  @P3 BRA `(.L_x_1918) ;  /* 0x0000000000083947 */ /* 0x002fea0003800000 */
[----:B------:R-:W1:Y:S02]  /*58a0*/  SYNCS.PHASECHK.TRANS64.TRYWAIT P3, [UR6+0x29830], R14 ;  /* 0x0298300eff0075a7 */ /* 0x000e640008060146 */
[----:B-1----:R-:W-:Y:S05]  /*58b0*/  @!P3 BRA `(.L_x_1921) ;  /* 0x000000dc009cb947 */ /* 0x002fea0003800000 */
.L_x_1918:
        /* <DEDUP_REMOVED lines=35> */
[----:B------:R-:W-:Y:S02]  /*5af0*/  UIADD3 UR11, UR56, 0x182, URZ ;  /* 0x00000182380b7890 */ /* 0x000fe4000fffe03f */
        /* <DEDUP_REMOVED lines=128> */
[----:B------:R-:W-:Y:S02]  /*6300*/  UIADD3 UR6, UR56, 0x582, URZ ;  /* 0x0000058238067890 */ /* 0x000fe4000fffe03f */
        /* <DEDUP_REMOVED lines=29> */
.L_x_1923:
[----:B------:R-:W-:Y:S01]  /*64e0*/  ULEA UR6, UR55, UR39, 0x3 ;  /* 0x0000002737067291 */ /* 0x000fe2000f8e183f */
[----:B------:R-:W-:-:S08]  /*64f0*/  SHF.L.U32 R13, R13, 0x1f, RZ ;  /* 0x0000001f0d0d7819 */ /* 0x000fd000000006ff */
[----:B------:R0:W1:Y:S01]  /*6500*/  SYNCS.PHASECHK.TRANS64.TRYWAIT P3, [UR6+0x29850], R13 ;  /* 0x0298500dff0075a7 */ /* 0x0000620008060146 */
[----:B------:R-:W-:Y:S05]  /*6510*/  @!P1 BRA `(.L_x_1924) ;  /* 0x0000000000049947 */ /* 0x000fea0003800000 */
[----:B------:R-:W-:Y:S01]  /*6520*/  BPT.TRAP 0x1 ;  /* 0x000000040000795c */ /* 0x000fe20000300000 */
.L_x_1924:
[----:B-1----:R-:W-:Y:S05]  /*6530*/  @P3 BRA `(.L_x_1922) ;  /* 0x0000000000083947 */ /* 0x002fea0003800000 */
[----:B------:R-:W1:Y:S02]  /*6540*/  SYNCS.PHASECHK.TRANS64.TRYWAIT P3, [UR6+0x29850], R13 ;  /* 0x0298500dff0075a7 */ /* 0x000e640008060146 */
[----:B-1----:R-:W-:Y:S05]  /*6550*/  @!P3 BRA `(.L_x_1925) ;  /* 0x000000d0008cb947 */ /* 0x002fea0003800000 */
.L_x_1922:
[C---:B------:R-:W-:Y:S01]  /*6560*/  FMUL.FTZ R199, R0.reuse, R140 ;  /* 0x0000008c00c77220 */ /* 0x040fe20000410000 */
[C---:B------:R-:W-:Y:S01]  /*6570*/  FMUL.FTZ R140, R0.reuse, R146 ;  /* 0x00000092008c7220 */ /* 0x040fe20000410000 */
[C---:B------:R-:W-:Y:S01]  /*6580*/  FMUL.FTZ R146, R0.reuse, R120 ;  /* 0x0000007800927220 */ /* 0x040fe20000410000 */
[C---:B------:R-:W-:Y:S01]  /*6590*/  FMUL.FTZ R120, R0.reuse, R122 ;  /* 0x0000007a00787220 */ /* 0x040fe20000410000 */
[C---:B------:R-:W-:Y:S01]  /*65a0*/  FMUL.FTZ R122, R0.reuse, R126 ;  /* 0x0000007e007a7220 */ /* 0x040fe20000410000 */
[C---:B------:R-:W-:Y:S01]  /*65b0*/  FMUL.FTZ R197, R0.reuse, R141 ;  /* 0x0000008d00c57220 */ /* 0x040fe20000410000 */
[----:B------:R-:W2:Y:S01]  /*65c0*/  @P2 LDC R126, c[0x0][0x44c] ;  /* 0x00011300ff7e2b82 */ /* 0x000ea20000000800 */
[C---:B------:R-:W-:Y:S01]  /*65d0*/  FMUL.FTZ R141, R0.reuse, R147 ;  /* 0x00000093008d7220 */ /* 0x040fe20000410000 */
[C---:B------:R-:W-:Y:S01]  /*65e0*/  FMUL.FTZ R147, R0.reuse, R121 ;  /* 0x0000007900937220 */ /* 0x040fe20000410000 */
[C---:B------:R-:W-:Y:S01]  /*65f0*/  FMUL.FTZ R121, R0.reuse, R123 ;  /* 0x0000007b00797220 */ /* 0x040fe20000410000 */
[C---:B------:R-:W-:Y:S01]  /*6600*/  FMUL.FTZ R123, R0.reuse, R127 ;  /* 0x0000007f007b7220 */ /* 0x040fe20000410000 */
[C---:B------:R-:W-:Y:S01]  /*6610*/  FMUL.FTZ R203, R0.reuse, R136 ;  /* 0x0000008800cb7220 */ /* 0x040fe20000410000 */
[C---:B------:R-:W-:Y:S01]  /*6620*/  FMUL.FTZ R136, R0.reuse, R138 ;  /* 0x0000008a00887220 */ /* 0x040fe20000410000 */
[C---:B------:R-:W-:Y:S01]  /*6630*/  FMUL.FTZ R138, R0.reuse, R142 ;  /* 0x0000008e008a7220 */ /* 0x040fe20000410000 */
[----:B------:R-:W3:Y:S01]  /*6640*/  @P2 LDC R127, c[0x0][0x450] ;  /* 0x00011400ff7f2b82 */ /* 0x000ee20000000800 */
[C---:B------:R-:W-:Y:S01]  /*6650*/  FMUL.FTZ R142, R0.reuse, R150 ;  /* 0x00000096008e7220 */ /* 0x040fe20000410000 */
[----:B------:R-:W-:Y:S01]  /*6660*/  FMUL.FTZ R150, R0, R128 ;  /* 0x0000008000967220 */ /* 0x000fe20000410000 */
[----:B------:R-:W-:-:S02]  /*6670*/  IMAD.MOV.U32 R128, RZ, RZ, R7 ;  /* 0x000000ffff807224 */ /* 0x000fc400078e0007 */
        /* <DEDUP_REMOVED lines=11> */
[----:B------:R-:W4:Y:S01]  /*6730*/  MUFU.TANH R188, R188 ;  /* 0x000000bc00bc7308 */ /* 0x000f220000002400 */
[----:B--2---:R-:W-:-:S04]  /*6740*/  @P2 IMAD.HI.U32 R126, R7, R126, RZ ;  /* 0x0000007e077e2227 */ /* 0x004fc800078e00ff */
[C---:B------:R-:W-:Y:S01]  /*6750*/  FMUL.FTZ R195, R0.reuse, R144 ;  /* 0x0000009000c37220 */ /* 0x040fe20000410000 */
[C---:B------:R-:W-:Y:S01]  /*6760*/  FMUL.FTZ R144, R0.reuse, R148 ;  /* 0x0000009400907220 */ /* 0x040fe20000410000 */
[C---:B------:R-:W-:Y:S01]  /*6770*/  FMUL.FTZ R207, R0.reuse, R156 ;  /* 0x0000009c00cf7220 */ /* 0x040fe20000410000 */
[C---:B------:R-:W-:Y:S01]  /*6780*/  FMUL.FTZ R148, R0.reuse, R124 ;  /* 0x0000007c00947220 */ /* 0x040fe20000410000 */
[C---:B------:R-:W-:Y:S01]  /*6790*/  FMUL.FTZ R124, R0.reuse, R130 ;  /* 0x00000082007c7220 */ /* 0x040fe20000410000 */
[C---:B------:R-:W-:Y:S01]  /*67a0*/  FMUL.FTZ R211, R0.reuse, R157 ;  /* 0x0000009d00d37220 */ /* 0x040fe20000410000 */
[----:B------:R-:W2:Y:S01]  /*67b0*/  MUFU.TANH R205, R205 ;  /* 0x000000cd00cd7308 */ /* 0x000ea20000002400 */
[----:B---3--:R-:W-:Y:S01]  /*67c0*/  @P2 SHF.R.U32.HI R128, RZ, R127, R126 ;  /* 0x0000007fff802219 */ /* 0x008fe2000001167e */
[----:B------:R-:W-:Y:S01]  /*67d0*/  IMAD.MOV.U32 R127, RZ, RZ, -0xa0 ;  /* 0xffffff60ff7f7424 */ /* 0x000fe200078e00ff */
[----:B------:R-:W-:Y:S01]  /*67e0*/  UIADD3 UR6, UR39, 0x400, URZ ;  /* 0x0000040027067890 */ /* 0x000fe2000fffe03f */
[C---:B------:R-:W-:Y:S01]  /*67f0*/  FMUL.FTZ R126, R0.reuse, R134 ;  /* 0x00000086007e7220 */ /* 0x040fe20000410000 */
[----:B------:R-:W-:Y:S01]  /*6800*/  FMUL.FTZ R213, R0, R160 ;  /* 0x000000a000d57220 */ /* 0x000fe20000410000 */
[----:B------:R-:W3:Y:S01]  /*6810*/  SHFL.IDX PT, R131, R128, RZ, 0x1c1f ;  /* 0x001c1fff80837589 */ /* 0x000ee200000e0000 */
[----:B------:R-:W-:Y:S01]  /*6820*/  IMAD R127, R12, R127, 0x1 ;  /* 0x000000010c7f7424 */ /* 0x000fe200078e027f */
[----:B------:R-:W5:Y:S01]  /*6830*/  MUFU.TANH R207, R207 ;  /* 0x000000cf00cf7308 */ /* 0x000f620000002400 */
[----:B------:R-:W-:Y:S01]  /*6840*/  USHF.R.U32.HI UR6, URZ, 0x4, UR6 ;  /* 0x000000043f067899 */ /* 0x000fe20008011606 */
[----:B------:R-:W-:Y:S01]  /*6850*/  FMUL.FTZ R215, R0, R161 ;  /* 0x000000a100d77220 */ /* 0x000fe20000410000 */
[----:B------:R-:W-:-:S02]  /*6860*/  IMAD R129, R8, -0x2, R127 ;  /* 0xfffffffe08817824 */ /* 0x000fc400078e027f */
[C---:B01----:R-:W-:Y:S01]  /*6870*/  FMUL.FTZ R13, R0.reuse, R154 ;  /* 0x0000009a000d7220 */ /* 0x043fe20000410000 */
[----:B------:R-:W-:Y:S01]  /*6880*/  ULOP3.LUT UR6, UR6, 0x3fff, URZ, 0xc0, !UPT ;  /* 0x00003fff06067892 */ /* 0x000fe2000f8ec03f */
[----:B------:R-:W-:Y:S01]  /*6890*/  FMUL.FTZ R154, R0, R132 ;  /* 0x00000084009a7220 */ /* 0x000fe20000410000 */
[----:B------:R-:W-:Y:S01]  /*68a0*/  IMAD R130, R16, UR53, R129 ;  /* 0x0000003510827c24 */ /* 0x000fe2000f8e0281 */
[----:B------:R-:W0:Y:S01]  /*68b0*/  MUFU.TANH R211, R211 ;  /* 0x000000d300d37308 */ /* 0x000e220000002400 */
[C---:B------:R-:W-:Y:S01]  /*68c0*/  FMUL.FTZ R217, R0.reuse, R164 ;  /* 0x000000a400d97220 */ /* 0x040fe20000410000 */
[----:B------:R-:W-:Y:S01]  /*68d0*/  ULOP3.LUT UR6, UR6, 0x10000, URZ, 0xfc, !UPT ;  /* 0x0001000006067892 */ /* 0x000fe2000f8efc3f */
[C---:B------:R-:W-:Y:S01]  /*68e0*/  FMUL.FTZ R209, R0.reuse, R165 ;  /* 0x000000a500d17220 */ /* 0x040fe20000410000 */
[----:B------:R-:W-:Y:S01]  /*68f0*/  WARPGROUP.ARRIVE ;  /* 0x00000000000079c5 */ /* 0x000fe20000000000 */
[----:B------:R-:W-:Y:S01]  /*6900*/  UMOV UR7, 0xc0000010 ;  /* 0xc000001000077882 */ /* 0x000fe20000000000 */
[----:B------:R-:W-:Y:S01]  /*6910*/  UIMAD UR6, UR55, 0x500, UR6 ;  /* 0x00000500370678a4 */ /* 0x000fe2000f8e0206 */
[C---:B------:R-:W-:Y:S01]  /*6920*/  FMUL.FTZ R105, R0.reuse, R105 ;  /* 0x0000006900697220 */ /* 0x040fe20000410000 */
[----:B------:R-:W1:Y:S01]  /*6930*/  MUFU.TANH R213, R213 ;  /* 0x000000d500d57308 */ /* 0x000e620000002400 */
[C---:B------:R-:W-:Y:S01]  /*6940*/  FMUL.FTZ R14, R0.reuse, R155 ;  /* 0x0000009b000e7220 */ /* 0x040fe20000410000 */
[C---:B------:R-:W-:Y:S01]  /*6950*/  FMUL.FTZ R107, R0.reuse, R107 ;  /* 0x0000006b006b7220 */ /* 0x040fe20000410000 */
[C---:B------:R-:W-:Y:S01]  /*6960*/  FMUL.FTZ R155, R0.reuse, R104 ;  /* 0x00000068009b7220 */ /* 0x040fe20000410000 */
[C---:B------:R-:W-:Y:S01]  /*6970*/  FMUL.FTZ R104, R0.reuse, R106 ;  /* 0x0000006a00687220 */ /* 0x040fe20000410000 */
[C---:B------:R-:W-:Y:S01]  /*6980*/  FMUL.FTZ R109, R0.reuse, R109 ;  /* 0x0000006d006d7220 */ /* 0x040fe20000410000 */
[----:B---3--:R-:W-:Y:S01]  /*6990*/  IADD3 R134, R131, -UR51, R130 ;  /* 0x8000003383867c10 */ /* 0x008fe2000fffe082 */
[----:B------:R-:W-:Y:S01]  /*69a0*/  QGMMA.64x128x32.F32.E4M3.E4M3 R24, R184, gdesc[UR4], R24, gsb0 ;  /* 0x01e00004b8187df3 */ /* 0x000fe20008000818 */
[----:B------:R-:W3:Y:S01]  /*69b0*/  MUFU.TANH R215, R215 ;  /* 0x000000d700d77308 */ /* 0x000ee20000002400 */
[----:B------:R-:W-:Y:S01]  /*69c0*/  FMUL.FTZ R129, R0, R113 ;  /* 0x0000007100817220 */ /* 0x000fe20000410000 */
[----:B------:R-:W-:Y:S01]  /*69d0*/  ISETP.GT.AND P3, PT, R134, RZ, PT ;  /* 0x000000ff8600720c */ /* 0x000fe20003f64270 */
[----:B------:R-:W-:Y:S01]  /*69e0*/  FMUL.FTZ R112, R0, R112 ;  /* 0x0000007000707220 */ /* 0x000fe20000410000 */
[----:B------:R-:W-:Y:S01]  /*69f0*/  ISETP.GT.AND P4, PT, R134, 0x1, PT ;  /* 0x000000018600780c */ /* 0x000fe20003f84270 */
[----:B------:R-:W-:Y:S01]  /*6a00*/  FMUL.FTZ R15, R0, R158 ;  /* 0x0000009e000f7220 */ /* 0x000fe20000410000 */
[----:B----4-:R-:W-:Y:S01]  /*6a10*/  FSEL R132, R188, -INF , P3 ;  /* 0xff800000bc847808 */ /* 0x010fe20001800000 */
[----:B------:R-:W-:Y:S01]  /*6a20*/  FMUL.FTZ R153, R0, R133 ;  /* 0x0000008500997220 */ /* 0x000fe20000410000 */
[----:B------:R-:W-:Y:S01]  /*6a30*/  ISETP.GT.AND P3, PT, R134, 0x8, PT ;  /* 0x000000088600780c */ /* 0x000fe20003f64270 */
[----:B------:R-:W4:Y:S01]  /*6a40*/  MUFU.TANH R217, R217 ;  /* 0x000000d900d97308 */ /* 0x000f220000002400 */
[----:B--2---:R-:W-:Y:S01]  /*6a50*/  FSEL R205, R205, -INF , P4 ;  /* 0xff800000cdcd7808 */ /* 0x004fe20002000000 */
[----:B------:R-:W-:Y:S01]  /*6a60*/  FMUL.FTZ R20, R0, R159 ;  /* 0x0000009f00147220 */ /* 0x000fe20000410000 */
[----:B------:R-:W-:Y:S01]  /*6a70*/  FMNMX.FTZ R156, R132, R9, !PT ;  /* 0x00000009849c7209 */ /* 0x000fe20007810000 */
[----:B------:R-:W-:Y:S01]  /*6a80*/  FMUL.FTZ R108, R0, R108 ;  /* 0x0000006c006c7220 */ /* 0x000fe20000410000 */
[----:B------:R-:W-:Y:S01]  /*6a90*/  ISETP.GT.AND P4, PT, R134, 0x9, PT ;  /* 0x000000098600780c */ /* 0x000fe20003f84270 */
[C---:B------:R-:W-:Y:S01]  /*6aa0*/  FMUL.FTZ R127, R0.reuse, R135 ;  /* 0x00000087007f7220 */ /* 0x040fe20000410000 */
[----:B-----5:R-:W-:Y:S01]  /*6ab0*/  FSEL R207, R207, -INF , P3 ;  /* 0xff800000cfcf7808 */ /* 0x020fe20001800000 */
[----:B------:R-:W2:Y:S01]  /*6ac0*/  MUFU.TANH R209, R209 ;  /* 0x000000d100d17308 */ /* 0x000ea20000002400 */
[----:B------:R-:W-:Y:S01]  /*6ad0*/  FMNMX.FTZ R156, R205, R156, !PT ;  /* 0x0000009ccd9c7209 */ /* 0x000fe20007810000 */
[----:B------:R-:W-:Y:S01]  /*6ae0*/  FMUL.FTZ R116, R0, R116 ;  /* 0x0000007400747220 */ /* 0x000fe20000410000 */
[----:B------:R-:W-:Y:S01]  /*6af0*/  ISETP.GT.AND P3, PT, R134, 0x10, PT ;  /* 0x000000108600780c */ /* 0x000fe20003f64270 */
[C---:B------:R-:W-:Y:S01]  /*6b00*/  FMUL.FTZ R88, R0.reuse, R88 ;  /* 0x0000005800587220 */ /* 0x040fe20000410000 */
[----:B0-----:R-:W-:Y:S01]  /*6b10*/  FSEL R211, R211, -INF , P4 ;  /* 0xff800000d3d37808 */ /* 0x001fe20002000000 */
[----:B------:R-:W-:Y:S01]  /*6b20*/  FMUL.FTZ R89, R0, R89 ;  /* 0x0000005900597220 */ /* 0x000fe20000410000 */
[----:B------:R-:W-:Y:S01]  /*6b30*/  FMNMX.FTZ R156, R207, R156, !PT ;  /* 0x0000009ccf9c7209 */ /* 0x000fe20007810000 */
[----:B------:R-:W0:Y:S01]  /*6b40*/  MUFU.TANH R203, R203 ;  /* 0x000000cb00cb7308 */ /* 0x000e220000002400 */
[----:B------:R-:W-:Y:S01]  /*6b50*/  ISETP.GT.AND P4, PT, R134, 0x11, PT ;  /* 0x000000118600780c */ /* 0x000fe20003f84270 */
[----:B------:R-:W-:Y:S01]  /*6b60*/  UIADD3 UR10, UR6, 0x100, URZ ;  /* 0x00000100060a7890 */ /* 0x000fe2000fffe03f */
[----:B-1----:R-:W-:Y:S01]  /*6b70*/  FSEL R213, R213, -INF , P3 ;  /* 0xff800000d5d57808 */ /* 0x002fe20001800000 */
[----:B------:R-:W-:Y:S01]  /*6b80*/  FMUL.FTZ R92, R0, R92 ;  /* 0x0000005c005c7220 */ /* 0x000fe20000410000 */
[----:B------:R-:W-:Y:S01]  /*6b90*/  FMNMX.FTZ R156, R211, R156, !PT ;  /* 0x0000009cd39c7209 */ /* 0x000fe20007810000 */
[----:B------:R-:W-:Y:S01]  /*6ba0*/  UMOV UR11, 0xc0000010 ;  /* 0xc0000010000b7882 */ /* 0x000fe20000000000 */
[----:B------:R-:W-:Y:S01]  /*6bb0*/  ISETP.GT.AND P3, PT, R134, 0x18, PT ;  /* 0x000000188600780c */ /* 0x000fe20003f64270 */
[----:B------:R-:W1:Y:S01]  /*6bc0*/  MUFU.TANH R201, R201 ;  /* 0x000000c900c97308 */ /* 0x000e620000002400 */
[----:B---3--:R-:W-:Y:S01]  /*6bd0*/  FSEL R215, R215, -INF , P4 ;  /* 0xff800000d7d77808 */ /* 0x008fe20002000000 */
[C---:B------:R-:W-:Y:S01]  /*6be0*/  FMUL.FTZ R96, R0.reuse, R96 ;  /* 0x0000006000607220 */ /* 0x040fe20000410000 */
[----:B------:R-:W-:Y:S01]  /*6bf0*/  FMNMX.FTZ R156, R213, R156, !PT ;  /* 0x0000009cd59c7209 */ /* 0x000fe20007810000 */
[----:B------:R-:W-:Y:S01]  /*6c00*/  FMUL.FTZ R100, R0, R100 ;  /* 0x0000006400647220 */ /* 0x000fe20000410000 */
[----:B------:R-:W-:Y:S01]  /*6c10*/  ISETP.GT.AND P4, PT, R134, 0x19, PT ;  /* 0x000000198600780c */ /* 0x000fe20003f84270 */
[C---:B------:R-:W-:Y:S01]  /*6c20*/  FMUL.FTZ R152, R0.reuse, R167 ;  /* 0x000000a700987220 */ /* 0x040fe20000410000 */
[----:B----4-:R-:W-:Y:S01]  /*6c30*/  FSEL R217, R217, -INF , P3 ;  /* 0xff800000d9d97808 */ /* 0x010fe20001800000 */
[----:B------:R-:W3:Y:S01]  /*6c40*/  MUFU.TANH R199, R199 ;  /* 0x000000c700c77308 */ /* 0x000ee20000002400 */
[----:B------:R-:W-:Y:S01]  /*6c50*/  FMNMX.FTZ R156, R215, R156, !PT ;  /* 0x0000009cd79c7209 */ /* 0x000fe20007810000 */
[----:B------:R-:W-:Y:S01]  /*6c60*/  FMUL.FTZ R101, R0, R101 ;  /* 0x0000006500657220 */ /* 0x000fe20000410000 */
[----:B------:R-:W-:Y:S01]  /*6c70*/  ISETP.GT.AND P3, PT, R134, 0x20, PT ;  /* 0x000000208600780c */ /* 0x000fe20003f64270 */
[C---:B------:R-:W-:Y:S01]  /*6c80*/  FMUL.FTZ R22, R0.reuse, R163 ;  /* 0x000000a300167220 */ /* 0x040fe20000410000 */
[----:B--2---:R-:W-:Y:S01]  /*6c90*/  FSEL R209, R209, -INF , P4 ;  /* 0xff800000d1d17808 */ /* 0x004fe20002000000 */
[----:B------:R-:W-:Y:S01]  /*6ca0*/  FMUL.FTZ R21, R0, R162 ;  /* 0x000000a200157220 */ /* 0x000fe20000410000 */
[----:B------:R-:W-:Y:S01]  /*6cb0*/  FMNMX.FTZ R156, R217, R156, !PT ;  /* 0x0000009cd99c7209 */ /* 0x000fe20007810000 */
[----:B------:R-:W2:Y:S01]  /*6cc0*/  MUFU.TANH R197, R197 ;  /* 0x000000c500c57308 */ /* 0x000ea20000002400 */
[----:B------:R-:W-:Y:S01]  /*6cd0*/  ISETP.GT.AND P4, PT, R134, 0x21, PT ;  /* 0x000000218600780c */ /* 0x000fe20003f84270 */
[C---:B------:R-:W-:Y:S01]  /*6ce0*/  FMUL.FTZ R23, R0.reuse, R166 ;  /* 0x000000a600177220 */ /* 0x040fe20000410000 */
[----:B0-----:R-:W-:Y:S01]  /*6cf0*/  FSEL R203, R203, -INF , P3 ;  /* 0xff800000cbcb7808 */ /* 0x001fe20001800000 */
[C---:B------:R-:W-:Y:S01]  /*6d00*/  FMUL.FTZ R110, R0.reuse, R110 ;  /* 0x0000006e006e7220 */ /* 0x040fe20000410000 */
[----:B------:R-:W-:Y:S01]  /*6d10*/  FMNMX.FTZ R156, R209, R156, !PT ;  /* 0x0000009cd19c7209 */ /* 0x000fe20007810000 */
[----:B------:R-:W-:Y:S01]  /*6d20*/  FMUL.FTZ R90, R0, R90 ;  /* 0x0000005a005a7220 */ /* 0x000fe20000410000 */
[----:B------:R-:W-:Y:S01]  /*6d30*/  ISETP.GT.AND P3, PT, R134, 0x28, PT ;  /* 0x000000288600780c */ /* 0x000fe20003f64270 */
[----:B------:R-:W0:Y:S01]  /*6d40*/  MUFU.TANH R195, R195 ;  /* 0x000000c300c37308 */ /* 0x000e220000002400 */
[----:B-1----:R-:W-:Y:S01]  /*6d50*/  FSEL R201, R201, -INF , P4 ;  /* 0xff800000c9c97808 */ /* 0x002fe20002000000 */
[C---:B------:R-:W-:Y:S01]  /*6d60*/  FMUL.FTZ R91, R0.reuse, R91 ;  /* 0x0000005b005b7220 */ /* 0x040fe20000410000 */
[----:B------:R-:W-:Y:S01]  /*6d70*/  FMNMX.FTZ R156, R203, R156, !PT ;  /* 0x0000009ccb9c7209 */ /* 0x000fe20007810000 */
[----:B------:R-:W-:Y:S01]  /*6d80*/  FMUL.FTZ R94, R0, R94 ;  /* 0x0000005e005e7220 */ /* 0x000fe20000410000 */
[----:B------:R-:W-:Y:S01]  /*6d90*/  ISETP.GT.AND P4, PT, R134, 0x29, PT ;  /* 0x000000298600780c */ /* 0x000fe20003f84270 */
[C---:B------:R-:W-:Y:S01]  /*6da0*/  FMUL.FTZ R95, R0.reuse, R95 ;  /* 0x0000005f005f7220 */ /* 0x040fe20000410000 */
[----:B---3--:R-:W-:Y:S01]  /*6db0*/  FSEL R199, R199, -INF , P3 ;  /* 0xff800000c7c77808 */ /* 0x008fe20001800000 */
[----:B------:R-:W1:Y:S01]  /*6dc0*/  MUFU.TANH R193, R193 ;  /* 0x000000c100c17308 */ /* 0x000e620000002400 */
[----:B------:R-:W-:Y:S01]  /*6dd0*/  FMNMX.FTZ R156, R201, R156, !PT ;  /* 0x0000009cc99c7209 */ /* 0x000fe20007810000 */
[----:B------:R-:W-:Y:S01]  /*6de0*/  FMUL.FTZ R98, R0, R98 ;  /* 0x0000006200627220 */ /* 0x000fe20000410000 */
[----:B------:R-:W-:Y:S01]  /*6df0*/  ISETP.GT.AND P3, PT, R134, 0x30, PT ;  /* 0x000000308600780c */ /* 0x000fe20003f64270 */
[C---:B------:R-:W-:Y:S01]  /*6e00*/  FMUL.FTZ R99, R0.reuse, R99 ;  /* 0x0000006300637220 */ /* 0x040fe20000410000 */
[----:B--2---:R-:W-:Y:S01]  /*6e10*/  FSEL R197, R197, -INF , P4 ;  /* 0xff800000c5c57808 */ /* 0x004fe20002000000 */
[----:B------:R-:W-:Y:S01]  /*6e20*/  FMUL.FTZ R103, R0, R103 ;  /* 0x0000006700677220 */ /* 0x000fe20000410000 */
[----:B------:R-:W-:Y:S01]  /*6e30*/  FMNMX.FTZ R156, R199, R156, !PT ;  /* 0x0000009cc79c7209 */ /* 0x000fe20007810000 */
[----:B------:R-:W-:Y:S01]  /*6e40*/  MUFU.TANH R144, R144 ;  /* 0x0000009000907308 */ /* 0x000fe20000002400 */
[----:B------:R-:W-:Y:S01]  /*6e50*/  ISETP.GT.AND P4, PT, R134, 0x31, PT ;  /* 0x000000318600780c */ /* 0x000fe20003f84270 */
[----:B------:R-:W-:Y:S01]  /*6e60*/  UMOV UR7, 0xc0000010 ;  /* 0xc000001000077882 */ /* 0x000fe20000000000 */
[----:B0-----:R-:W-:-:S02]  /*6e70*/  FSEL R195, R195, -INF , P3 ;  /* 0xff800000c3c37808 */ /* 0x001fc40001800000 */
[----:B------:R-:W-:Y:S02]  /*6e80*/  FMNMX.FTZ R156, R197, R156, !PT ;  /* 0x0000009cc59c7209 */ /* 0x000fe40007810000 */
[C---:B------:R-:W-:Y:S01]  /*6e90*/  ISETP.GT.AND P3, PT, R134.reuse, 0x38, PT ;  /* 0x000000388600780c */ /* 0x040fe20003f64270 */
[----:B------:R-:W0:Y:S01]  /*6ea0*/  MUFU.TANH R145, R145 ;  /* 0x0000009100917308 */ /* 0x000e220000002400 */
[----:B-1----:R-:W-:Y:S02]  /*6eb0*/  FSEL R193, R193, -INF , P4 ;  /* 0xff800000c1c17808 */ /* 0x002fe40002000000 */
[----:B------:R-:W-:Y:S02]  /*6ec0*/  FMNMX.FTZ R156, R195, R156, !PT ;  /* 0x0000009cc39c7209 */ /* 0x000fe40007810000 */
[C---:B------:R-:W-:Y:S02]  /*6ed0*/  ISETP.GT.AND P4, PT, R134.reuse, 0x39, PT ;  /* 0x000000398600780c */ /* 0x040fe40003f84270 */
[----:B------:R-:W-:Y:S01]  /*6ee0*/  FMNMX.FTZ R156, R193, R156, !PT ;  /* 0x0000009cc19c7209 */ /* 0x000fe20007810000 */
[----:B------:R-:W1:Y:S01]  /*6ef0*/  MUFU.TANH R146, R146 ;  /* 0x0000009200927308 */ /* 0x000e620000002400 */
[----:B------:R-:W-:-:S02]  /*6f00*/  ISETP.GT.AND P5, PT, R134, 0x89, PT ;  /* 0x000000898600780c */ /* 0x000fc40003fa4270 */
[----:B------:R-:W-:-:S05]  /*6f10*/  ISETP.GT.AND P6, PT, R134, 0x99, PT ;  /* 0x000000998600780c */ /* 0x000fca0003fc4270 */
[----:B------:R-:W2:Y:S01]  /*6f20*/  MUFU.TANH R147, R147 ;  /* 0x0000009300937308 */ /* 0x000ea20000002400 */
[----:B0-----:R-:W-:Y:S02]  /*6f30*/  FSEL R113, R145, -INF , P4 ;  /* 0xff80000091717808 */ /* 0x001fe40002000000 */
[----:B------:R-:W-:-:S05]  /*6f40*/  ISETP.GT.AND P4, PT, R134, 0x41, PT ;  /* 0x000000418600780c */ /* 0x000fca0003f84270 */
[----:B------:R-:W-:Y:S08]  /*6f50*/  MUFU.TANH R106, R105 ;  /* 0x00000069006a7308 */ /* 0x000ff00000002400 */
[----:B------:R-:W-:Y:S08]  /*6f60*/  MUFU.TANH R148, R148 ;  /* 0x0000009400947308 */ /* 0x000ff00000002400 */
[----:B------:R0:W-:Y:S08]  /*6f70*/  MUFU.TANH R105, R107 ;  /* 0x0000006b00697308 */ /* 0x0001f00000002400 */
[----:B------:R-:W3:Y:S01]  /*6f80*/  MUFU.TANH R149, R149 ;  /* 0x0000009500957308 */ /* 0x000ee20000002400 */
[----:B0-----:R-:W-:-:S02]  /*6f90*/  FSEL R107, R144, -INF , P3 ;  /* 0xff800000906b7808 */ /* 0x001fc40001800000 */
[----:B------:R-:W-:Y:S02]  /*6fa0*/  ISETP.GT.AND P3, PT, R134, 0x40, PT ;  /* 0x000000408600780c */ /* 0x000fe40003f64270 */
[----:B------:R-:W-:-:S03]  /*6fb0*/  FMNMX.FTZ R156, R107, R156, !PT ;  /* 0x0000009c6b9c7209 */ /* 0x000fc60007810000 */
[----:B------:R-:W-:Y:S01]  /*6fc0*/  MUFU.TANH R150, R150 ;  /* 0x0000009600967308 */ /* 0x000fe20000002400 */
[----:B------:R-:W-:Y:S01]  /*6fd0*/  FMNMX.FTZ R156, R113, R156, !PT ;  /* 0x0000009c719c7209 */ /* 0x000fe20007810000 */
[----:B------:R-:W-:Y:S02]  /*6fe0*/  WARPGROUP.DEPBAR.LE gsb0, 0x0 ;  /* 0x00008000000079c5 */ /* 0x000fe40000010000 */
[----:B------:R-:W-:Y:S01]  /*6ff0*/  WARPGROUP.ARRIVE ;  /* 0x00000000000079c5 */ /* 0x000fe20000000000 */
[----:B------:R-:W0:Y:S03]  /*7000*/  SHFL.IDX PT, R185, R128, 0x1, 0x1c1f ;  /* 0x003c1f0080b97f89 */ /* 0x000e2600000e0000 */
[----:B------:R1:W-:Y:S02]  /*7010*/  MUFU.TANH R157, R109 ;  /* 0x0000006d009d7308 */ /* 0x0003e40000002400 */
[----:B------:R-:W-:Y:S01]  /*7020*/  QGMMA.64x128x32.F32.E4M3.E4M3 R24, R180, gdesc[UR8], R24, gsb0 ;  /* 0x01e00008b4187df3 */ /* 0x000fe20008000818 */
[----:B------:R-:W-:Y:S01]  /*7030*/  UIADD3 UR10, UR6, 0x200, URZ ;  /* 0x00000200060a7890 */ /* 0x000fe2000fffe03f */
[----:B------:R-:W-:-:S04]  /*7040*/  UMOV UR11, 0xc0000010 ;  /* 0xc0000010000b7882 */ /* 0x000fc80000000000 */
[----:B------:R4:W-:Y:S01]  /*7050*/  MUFU.TANH R158, R112 ;  /* 0x00000070009e7308 */ /* 0x0009e20000002400 */
[----:B-1----:R-:W-:Y:S02]  /*7060*/  FSEL R109, R146, -INF , P3 ;  /* 0xff800000926d7808 */ /* 0x002fe40001800000 */
[----:B------:R-:W-:Y:S02]  /*7070*/  ISETP.GT.AND P3, PT, R134, 0x48, PT ;  /* 0x000000488600780c */ /* 0x000fe40003f64270 */
[----:B------:R-:W-:-:S03]  /*7080*/  FMNMX.FTZ R156, R109, R156, !PT ;  /* 0x0000009c6d9c7209 */ /* 0x000fc60007810000 */
[----:B------:R-:W1:Y:S01]  /*7090*/  MUFU.TANH R151, R151 ;  /* 0x0000009700977308 */ /* 0x000e620000002400 */
[----:B----4-:R-:W-:Y:S01]  /*70a0*/  FMUL.FTZ R112, R0, R117 ;  /* 0x0000007500707220 */ /* 0x010fe20000410000 */
[----:B--2---:R-:W-:Y:S02]  /*70b0*/  FSEL R117, R147, -INF , P4 ;  /* 0xff80000093757808 */ /* 0x004fe40002000000 */
[C---:B------:R-:W-:Y:S02]  /*70c0*/  ISETP.GT.AND P4, PT, R134.reuse, 0x49, PT ;  /* 0x000000498600780c */ /* 0x040fe40003f84270 */
[----:B------:R-:W-:Y:S02]  /*70d0*/  FMNMX.FTZ R156, R117, R156, !PT ;  /* 0x0000009c759c7209 */ /* 0x000fe40007810000 */
[----:B------:R-:W2:Y:S01]  /*70e0*/  MUFU.TANH R154, R154 ;  /* 0x0000009a009a7308 */ /* 0x000ea20000002400 */
[----:B---3--:R-:W-:Y:S02]  /*70f0*/  FSEL R133, R149, -INF , P4 ;  /* 0xff80000095857808 */ /* 0x008fe40002000000 */
[----:B------:R-:W-:-:S02]  /*7100*/  ISETP.GT.AND P4, PT, R134, 0x51, PT ;  /* 0x000000518600780c */ /* 0x000fc40003f84270 */
[----:B0-----:R-:W-:-:S03]  /*7110*/  IADD3 R130, R185, -UR51, R130 ;  /* 0x80000033b9827c10 */ /* 0x001fc6000fffe082 */
[----:B------:R0:W-:Y:S01]  /*7120*/  MUFU.TANH R159, R129 ;  /* 0x00000081009f7308 */ /* 0x0001e20000002400 */
[----:B-1----:R-:W-:Y:S02]  /*7130*/  FSEL R145, R151, -INF , P4 ;  /* 0xff80000097917808 */ /* 0x002fe40002000000 */
[----:B------:R-:W-:-:S05]  /*7140*/  ISETP.GT.AND P4, PT, R134, 0x59, PT ;  /* 0x000000598600780c */ /* 0x000fca0003f84270 */
[----:B------:R-:W1:Y:S01]  /*7150*/  MUFU.TANH R153, R153 ;  /* 0x0000009900997308 */ /* 0x000e620000002400 */
[----:B0-----:R-:W-:Y:S02]  /*7160*/  FSEL R129, R148, -INF , P3 ;  /* 0xff80000094817808 */ /* 0x001fe40001800000 */
[----:B------:R-:W-:Y:S02]  /*7170*/  ISETP.GT.AND P3, PT, R134, 0x50, PT ;  /* 0x000000508600780c */ /* 0x000fe40003f64270 */
[----:B------:R-:W-:Y:S02]  /*7180*/  FMNMX.FTZ R156, R129, R156, !PT ;  /* 0x0000009c819c7209 */ /* 0x000fe40007810000 */
[----:B------:R-:W-:Y:S01]  /*7190*/  FSEL R131, R150, -INF , P3 ;  /* 0xff80000096837808 */ /* 0x000fe20001800000 */
[----:B------:R-:W0:Y:S01]  /*71a0*/  MUFU.TANH R155, R155 ;  /* 0x0000009b009b7308 */ /* 0x000e220000002400 */
[----:B------:R-:W-:Y:S02]  /*71b0*/  FMNMX.FTZ R156, R133, R156, !PT ;  /* 0x0000009c859c7209 */ /* 0x000fe40007810000 */
[----:B------:R-:W-:-:S02]  /*71c0*/  ISETP.GT.AND P3, PT, R134, 0x58, PT ;  /* 0x000000588600780c */ /* 0x000fc40003f64270 */
[----:B------:R-:W-:Y:S02]  /*71d0*/  FMNMX.FTZ R156, R131, R156, !PT ;  /* 0x0000009c839c7209 */ /* 0x000fe40007810000 */
[----:B--2---:R-:W-:Y:S01]  /*71e0*/  FSEL R135, R154, -INF , P3 ;  /* 0xff8000009a877808 */ /* 0x004fe20001800000 */
[----:B------:R-:W2:Y:S01]  /*71f0*/  MUFU.TANH R108, R108 ;  /* 0x0000006c006c7308 */ /* 0x000ea20000002400 */
[----:B------:R-:W-:Y:S02]  /*7200*/  FMNMX.FTZ R156, R145, R156, !PT ;  /* 0x0000009c919c7209 */ /* 0x000fe40007810000 */
[C---:B------:R-:W-:Y:S02]  /*7210*/  ISETP.GT.AND P3, PT, R134.reuse, 0x60, PT ;  /* 0x000000608600780c */ /* 0x040fe40003f64270 */
[----:B-1----:R-:W-:Y:S02]  /*7220*/  FSEL R147, R153, -INF , P4 ;  /* 0xff80000099937808 */ /* 0x002fe40002000000 */
[----:B------:R-:W-:Y:S01]  /*7230*/  FMNMX.FTZ R156, R135, R156, !PT ;  /* 0x0000009c879c7209 */ /* 0x000fe20007810000 */
[----:B------:R1:W-:Y:S01]  /*7240*/  MUFU.TANH R144, R88 ;  /* 0x0000005800907308 */ /* 0x0003e20000002400 */
[----:B------:R-:W-:-:S02]  /*7250*/  ISETP.GT.AND P4, PT, R134, 0x61, PT ;  /* 0x000000618600780c */ /* 0x000fc40003f84270 */
[----:B0-----:R-:W-:Y:S02]  /*7260*/  FSEL R149, R155, -INF , P3 ;  /* 0xff8000009b957808 */ /* 0x001fe40001800000 */
[----:B------:R-:W-:Y:S02]  /*7270*/  FMNMX.FTZ R156, R147, R156, !PT ;  /* 0x0000009c939c7209 */ /* 0x000fe40007810000 */
[----:B------:R-:W-:Y:S01]  /*7280*/  ISETP.GT.AND P3, PT, R134, 0x68, PT ;  /* 0x000000688600780c */ /* 0x000fe20003f64270 */
[----:B------:R-:W0:Y:S01]  /*7290*/  MUFU.TANH R116, R116 ;  /* 0x0000007400747308 */ /* 0x000e220000002400 */
[----:B------:R-:W-:Y:S01]  /*72a0*/  FSEL R151, R106, -INF , P4 ;  /* 0xff8000006a977808 */ /* 0x000fe20002000000 */
[C---:B-1----:R-:W-:Y:S01]  /*72b0*/  FMUL.FTZ R88, R0.reuse, R93 ;  /* 0x0000005d00587220 */ /* 0x042fe20000410000 */
[----:B------:R-:W-:Y:S01]  /*72c0*/  FMNMX.FTZ R156, R149, R156, !PT ;  /* 0x0000009c959c7209 */ /* 0x000fe20007810000 */
[----:B------:R-:W-:Y:S01]  /*72d0*/  FMUL.FTZ R106, R0, R115 ;  /* 0x00000073006a7220 */ /* 0x000fe20000410000 */
[----:B------:R-:W-:-:S02]  /*72e0*/  ISETP.GT.AND P4, PT, R134, 0x69, PT ;  /* 0x000000698600780c */ /* 0x000fc40003f84270 */
[----:B--2---:R-:W-:Y:S01]  /*72f0*/  FSEL R93, R108, -INF , P3 ;  /* 0xff8000006c5d7808 */ /* 0x004fe20001800000 */
[----:B------:R-:W1:Y:S01]  /*7300*/  MUFU.TANH R112, R112 ;  /* 0x0000007000707308 */ /* 0x000e620000002400 */
[----:B------:R-:W-:Y:S01]  /*7310*/  FMNMX.FTZ R156, R151, R156, !PT ;  /* 0x0000009c979c7209 */ /* 0x000fe20007810000 */
[----:B------:R-:W-:Y:S01]  /*7320*/  FMUL.FTZ R108, R0, R118 ;  /* 0x00000076006c7220 */ /* 0x000fe20000410000 */
[C---:B------:R-:W-:Y:S02]  /*7330*/  ISETP.GT.AND P3, PT, R134.reuse, 0x70, PT ;  /* 0x000000708600780c */ /* 0x040fe40003f64270 */
[----:B------:R-:W-:Y:S02]  /*7340*/  FSEL R155, R157, -INF , P4 ;  /* 0xff8000009d9b7808 */ /* 0x000fe40002000000 */
[----:B------:R-:W-:Y:S01]  /*7350*/  FMNMX.FTZ R156, R93, R156, !PT ;  /* 0x0000009c5d9c7209 */ /* 0x000fe20007810000 */
[----:B------:R2:W-:Y:S01]  /*7360*/  MUFU.TANH R189, R88 ;  /* 0x0000005800bd7308 */ /* 0x0005e20000002400 */
[----:B------:R-:W-:-:S02]  /*7370*/  ISETP.GT.AND P4, PT, R134, 0x71, PT ;  /* 0x000000718600780c */ /* 0x000fc40003f84270 */
[----:B------:R-:W-:Y:S02]  /*7380*/  FSEL R153, R158, -INF , P3 ;  /* 0xff8000009e997808 */ /* 0x000fe40001800000 */
[----:B------:R-:W-:Y:S02]  /*7390*/  FMNMX.FTZ R156, R155, R156, !PT ;  /* 0x0000009c9b9c7209 */ /* 0x000fe40007810000 */
[----:B------:R-:W-:Y:S01]  /*73a0*/  ISETP.GT.AND P3, PT, R134, 0x78, PT ;  /* 0x000000788600780c */ /* 0x000fe20003f64270 */
[----:B------:R-:W3:Y:S01]  /*73b0*/  MUFU.TANH R89, R89 ;  /* 0x0000005900597308 */ /* 0x000ee20000002400 */
[----:B--2---:R-:W-:Y:S01]  /*73c0*/  FMUL.FTZ R88, R0, R97 ;  /* 0x0000006100587220 */ /* 0x004fe20000410000 */
[----:B------:R-:W-:Y:S02]  /*73d0*/  FSEL R97, R159, -INF , P4 ;  /* 0xff8000009f617808 */ /* 0x000fe40002000000 */
[----:B------:R-:W-:Y:S02]  /*73e0*/  FMNMX.FTZ R156, R153, R156, !PT ;  /* 0x0000009c999c7209 */ /* 0x000fe40007810000 */
[----:B------:R-:W-:-:S02]  /*73f0*/  ISETP.GT.AND P4, PT, R134, 0x79, PT ;  /* 0x000000798600780c */ /* 0x000fc40003f84270 */
[----:B------:R-:W2:Y:S01]  /*7400*/  MUFU.TANH R92, R92 ;  /* 0x0000005c005c7308 */ /* 0x000ea20000002400 */
[----:B0-----:R-:W-:Y:S02]  /*7410*/  FSEL R157, R116, -INF , P3 ;  /* 0xff800000749d7808 */ /* 0x001fe40001800000 */
[----:B------:R-:W-:Y:S02]  /*7420*/  FMNMX.FTZ R156, R97, R156, !PT ;  /* 0x0000009c619c7209 */ /* 0x000fe40007810000 */
[----:B------:R-:W-:Y:S02]  /*7430*/  ISETP.GT.AND P3, PT, R134, 0x80, PT ;  /* 0x000000808600780c */ /* 0x000fe40003f64270 */
[----:B-1----:R-:W-:Y:S01]  /*7440*/  FSEL R161, R112, -INF , P4 ;  /* 0xff80000070a17808 */ /* 0x002fe20002000000 */
[----:B------:R-:W0:Y:S01]  /*7450*/  MUFU.TANH R96, R96 ;  /* 0x0000006000607308 */ /* 0x000e220000002400 */
[----:B------:R-:W-:Y:S02]  /*7460*/  FMNMX.FTZ R156, R157, R156, !PT ;  /* 0x0000009c9d9c7209 */ /* 0x000fe40007810000 */
[----:B------:R-:W-:-:S02]  /*7470*/  ISETP.GT.AND P4, PT, R134, 0x81, PT ;  /* 0x000000818600780c */ /* 0x000fc40003f84270 */
[----:B------:R-:W-:Y:S02]  /*7480*/  FSEL R159, R144, -INF , P3 ;  /* 0xff800000909f7808 */ /* 0x000fe40001800000 */
[----:B------:R-:W-:Y:S01]  /*7490*/  FMNMX.FTZ R156, R161, R156, !PT ;  /* 0x0000009ca19c7209 */ /* 0x000fe20007810000 */
[----:B------:R-:W1:Y:S01]  /*74a0*/  MUFU.TANH R88, R88 ;  /* 0x0000005800587308 */ /* 0x000e620000002400 */
[----:B------:R-:W-:Y:S02]  /*74b0*/  ISETP.GT.AND P3, PT, R134, 0x88, PT ;  /* 0x000000888600780c */ /* 0x000fe40003f64270 */
[----:B---3--:R-:W-:Y:S02]  /*74c0*/  FSEL R191, R89, -INF , P4 ;  /* 0xff80000059bf7808 */ /* 0x008fe40002000000 */
[----:B------:R-:W-:Y:S02]  /*74d0*/  FMNMX.FTZ R156, R159, R156, !PT ;  /* 0x0000009c9f9c7209 */ /* 0x000fe40007810000 */
[----:B--2---:R-:W-:Y:S01]  /*74e0*/  FSEL R167, R92, -INF , P3 ;  /* 0xff8000005ca77808 */ /* 0x004fe20001800000 */
[----:B------:R-:W2:Y:S01]  /*74f0*/  MUFU.TANH R100, R100 ;  /* 0x0000006400647308 */ /* 0x000ea20000002400 */
[----:B------:R-:W-:-:S02]  /*7500*/  FMNMX.FTZ R156, R191, R156, !PT ;  /* 0x0000009cbf9c7209 */ /* 0x000fc40007810000 */
[C---:B------:R-:W-:Y:S02]  /*7510*/  ISETP.GT.AND P4, PT, R134.reuse, 0x90, PT ;  /* 0x000000908600780c */ /* 0x040fe40003f84270 */
[----:B------:R-:W-:Y:S02]  /*7520*/  FSEL R189, R189, -INF , P5 ;  /* 0xff800000bdbd7808 */ /* 0x000fe40002800000 */
[----:B------:R-:W-:Y:S01]  /*7530*/  FMNMX.FTZ R156, R167, R156, !PT ;  /* 0x0000009ca79c7209 */ /* 0x000fe20007810000 */
[----:B------:R2:W3:Y:S01]  /*7540*/  MUFU.TANH R89, R101 ;  /* 0x0000006500597308 */ /* 0x0004e20000002400 */
[----:B------:R-:W-:Y:S02]  /*7550*/  ISETP.GT.AND P3, PT, R134, 0x91, PT ;  /* 0x000000918600780c */ /* 0x000fe40003f64270 */
[----:B0-----:R-:W-:Y:S01]  /*7560*/  FSEL R163, R96, -INF , P4 ;  /* 0xff80000060a37808 */ /* 0x001fe20002000000 */
[----:B------:R-:W-:Y:S01]  /*7570*/  FMUL.FTZ R96, R0, R111 ;  /* 0x0000006f00607220 */ /* 0x000fe20000410000 */
[----:B------:R-:W-:-:S02]  /*7580*/  FMNMX.FTZ R156, R189, R156, !PT ;  /* 0x0000009cbd9c7209 */ /* 0x000fc40007810000 */
[----:B------:R-:W-:Y:S01]  /*7590*/  ISETP.GT.AND P5, PT, R134, 0x98, PT ;  /* 0x000000988600780c */ /* 0x000fe20003fa4270 */
[----:B------:R-:W0:Y:S01]  /*75a0*/  MUFU.TANH R13, R13 ;  /* 0x0000000d000d7308 */ /* 0x000e220000002400 */
[----:B-1----:R-:W-:Y:S01]  /*75b0*/  FSEL R165, R88, -INF , P3 ;  /* 0xff80000058a57808 */ /* 0x002fe20001800000 */
[----:B------:R-:W-:Y:S02]  /*75c0*/  WARPGROUP.DEPBAR.LE gsb0, 0x0 ;  /* 0x00008000000079c5 */ /* 0x000fe40000010000 */
[----:B------:R-:W-:Y:S01]  /*75d0*/  FMNMX.FTZ R156, R163, R156, !PT ;  /* 0x0000009ca39c7209 */ /* 0x000fe20007810000 */
[----:B------:R-:W1:Y:S01]  /*75e0*/  LDC R88, c[0x0][0x988] ;  /* 0x00026200ff587b82 */ /* 0x000e620000000800 */
[----:B--2---:R-:W-:Y:S01]  /*75f0*/  FSEL R101, R100, -INF , P5 ;  /* 0xff80000064657808 */ /* 0x004fe20002800000 */
[----:B------:R-:W-:Y:S01]  /*7600*/  FMUL.FTZ R100, R0, R114 ;  /* 0x0000007200647220 */ /* 0x000fe20000410000 */
[----:B------:R-:W-:Y:S01]  /*7610*/  FMNMX.FTZ R156, R165, R156, !PT ;  /* 0x0000009ca59c7209 */ /* 0x000fe20007810000 */
[----:B------:R-:W2:Y:S01]  /*7620*/  MUFU.TANH R14, R14 ;  /* 0x0000000e000e7308 */ /* 0x000ea20000002400 */
[----:B---3--:R-:W-:Y:S01]  /*7630*/  FSEL R111, R89, -INF , P6 ;  /* 0xff800000596f7808 */ /* 0x008fe20003000000 */
[----:B------:R-:W-:Y:S01]  /*7640*/  WARPGROUP.ARRIVE ;  /* 0x00000000000079c5 */ /* 0x000fe20000000000 */
[----:B------:R-:W-:-:S02]  /*7650*/  FMNMX.FTZ R156, R101, R156, !PT ;  /* 0x0000009c659c7209 */ /* 0x000fc40007810000 */
[C---:B------:R-:W-:Y:S02]  /*7660*/  ISETP.GT.AND P4, PT, R130.reuse, RZ, PT ;  /* 0x000000ff8200720c */ /* 0x040fe40003f84270 */
[----:B------:R-:W-:Y:S01]  /*7670*/  FMNMX.FTZ R156, R111, R156, !PT ;  /* 0x0000009c6f9c7209 */ /* 0x000fe20007810000 */
[----:B------:R-:W3:Y:S01]  /*7680*/  MUFU.TANH R15, R15 ;  /* 0x0000000f000f7308 */ /* 0x000ee20000002400 */
[C---:B------:R-:W-:Y:S01]  /*7690*/  ISETP.GT.AND P5, PT, R130.reuse, 0x1, PT ;  /* 0x000000018200780c */ /* 0x040fe20003fa4270 */
[----:B------:R-:W-:Y:S01]  /*76a0*/  QGMMA.64x128x32.F32.E4M3.E4M3 R24, R176, gdesc[UR8], R24, gsb0 ;  /* 0x01e00008b0187df3 */ /* 0x000fe20008000818 */
[----:B0-----:R-:W-:Y:S01]  /*76b0*/  FSEL R13, R13, -INF , P4 ;  /* 0xff8000000d0d7808 */ /* 0x001fe20002000000 */
[----:B------:R-:W0:Y:S01]  /*76c0*/  SHFL.BFLY PT, R89, R156, 0x2, 0x1f ;  /* 0x0c401f009c597f89 */ /* 0x000e2200000e0000 */
[----:B------:R-:W-:Y:S01]  /*76d0*/  ISETP.GT.AND P4, PT, R130, 0x8, PT ;  /* 0x000000088200780c */ /* 0x000fe20003f84270 */
[----:B------:R-:W-:Y:S02]  /*76e0*/  UIADD3 UR10, UR6, 0x300, URZ ;  /* 0x00000300060a7890 */ /* 0x000fe4000fffe03f */
[----:B------:R-:W4:Y:S01]  /*76f0*/  MUFU.TANH R20, R20 ;  /* 0x0000001400147308 */ /* 0x000f220000002400 */
[----:B--2---:R-:W-:Y:S01]  /*7700*/  FSEL R181, R14, -INF , P5 ;  /* 0xff8000000eb57808 */ /* 0x004fe20002800000 */
[----:B------:R-:W-:Y:S01]  /*7710*/  UMOV UR11, 0xc0000010 ;  /* 0xc0000010000b7882 */ /* 0x000fe20000000000 */
[----:B------:R-:W-:Y:S01]  /*7720*/  FMNMX.FTZ R14, R13, R10, !PT ;  /* 0x0000000a0d0e7209 */ /* 0x000fe20007810000 */
[----:B------:R-:W-:Y:S01]  /*7730*/  UIADD3 UR6, UR6, 0x400, URZ ;  /* 0x0000040006067890 */ /* 0x000fe2000fffe03f */
[----:B------:R-:W-:-:S02]  /*7740*/  ISETP.GT.AND P5, PT, R130, 0x9, PT ;  /* 0x000000098200780c */ /* 0x000fc40003fa4270 */
[----:B------:R-:W-:Y:S01]  /*7750*/  FMNMX.FTZ R14, R181, R14, !PT ;  /* 0x0000000eb50e7209 */ /* 0x000fe20007810000 */
[----:B------:R-:W2:Y:S01]  /*7760*/  MUFU.TANH R21, R21 ;  /* 0x0000001500157308 */ /* 0x000ea20000002400 */
[----:B---3--:R-:W-:Y:S02]  /*7770*/  FSEL R183, R15, -INF , P4 ;  /* 0xff8000000fb77808 */ /* 0x008fe40002000000 */
[----:B------:R-:W-:-:S05]  /*7780*/  ISETP.GT.AND P4, PT, R130, 0x10, PT ;  /* 0x000000108200780c */ /* 0x000fca0003f84270 */
[----:B------:R-:W3:Y:S01]  /*7790*/  MUFU.TANH R22, R22 ;  /* 0x0000001600167308 */ /* 0x000ee20000002400 */
[----:B----4-:R-:W-:Y:S02]  /*77a0*/  FSEL R187, R20, -INF , P5 ;  /* 0xff80000014bb7808 */ /* 0x010fe40002800000 */
[----:B------:R-:W-:Y:S02]  /*77b0*/  FMNMX.FTZ R20, R183, R14, !PT ;  /* 0x0000000eb7147209 */ /* 0x000fe40007810000 */
[----:B0-----:R-:W-:Y:S02]  /*77c0*/  FMNMX.FTZ R112, R156, R89, !PT ;  /* 0x000000599c707209 */ /* 0x001fe40007810000 */
[----:B------:R-:W-:Y:S01]  /*77d0*/  ISETP.GT.AND P5, PT, R130, 0x11, PT ;  /* 0x000000118200780c */ /* 0x000fe20003fa4270 */
[----:B------:R-:W0:Y:S01]  /*77e0*/  MUFU.TANH R23, R23 ;  /* 0x0000001700177308 */ /* 0x000e220000002400 */
[----:B--2---:R-:W-:Y:S01]  /*77f0*/  FSEL R21, R21, -INF , P4 ;  /* 0xff80000015157808 */ /* 0x004fe20002000000 */
[----:B------:R-:W2:Y:S01]  /*7800*/  SHFL.BFLY PT, R89, R112, 0x1, 0x1f ;  /* 0x0c201f0070597f89 */ /* 0x000ea200000e0000 */
[----:B------:R-:W-:-:S02]  /*7810*/  FMNMX.FTZ R20, R187, R20, !PT ;  /* 0x00000014bb147209 */ /* 0x000fc40007810000 */
[----:B------:R-:W-:Y:S02]  /*7820*/  ISETP.GT.AND P4, PT, R130, 0x18, PT ;  /* 0x000000188200780c */ /* 0x000fe40003f84270 */
[----:B------:R-:W-:Y:S01]  /*7830*/  FMNMX.FTZ R20, R21, R20, !PT ;  /* 0x0000001415147209 */ /* 0x000fe20007810000 */
[----:B------:R-:W4:Y:S08]  /*7840*/  MUFU.TANH R152, R152 ;  /* 0x0000009800987308 */ /* 0x000f300000002400 */
[----:B------:R-:W5:Y:S08]  /*7850*/  MUFU.TANH R136, R136 ;  /* 0x0000008800887308 */ /* 0x000f700000002400 */
[----:B------:R-:W5:Y:S01]  /*7860*/  MUFU.TANH R137, R137 ;  /* 0x0000008900897308 */ /* 0x000f620000002400 */
[----:B--2---:R-:W-:Y:S01]  /*7870*/  FMNMX.FTZ R89, R112, R89, !PT ;  /* 0x0000005970597209 */ /* 0x004fe20007810000 */
[----:B------:R-:W-:-:S03]  /*7880*/  FMUL.FTZ R112, R0, R102 ;  /* 0x0000006600707220 */ /* 0x000fc60000410000 */
[C---:B------:R-:W-:Y:S01]  /*7890*/  FSETP.NEU.FTZ.AND P3, PT, R89.reuse, -INF , PT ;  /* 0xff8000005900780b */ /* 0x040fe20003f7d000 */
[----:B-1----:R-:W-:-:S02]  /*78a0*/  FFMA.FTZ R102, R89, R88, -8 ;  /* 0xc100000059667423 */ /* 0x002fc40000010058 */
[----:B------:R-:W1:Y:S01]  /*78b0*/  MUFU.TANH R138, R138 ;  /* 0x0000008a008a7308 */ /* 0x000e620000002400 */
[----:B------:R-:W-:Y:S02]  /*78c0*/  FSEL R144, R89, RZ, P3 ;  /* 0x000000ff59907208 */ /* 0x000fe40001800000 */
[----:B------:R-:W-:-:S05]  /*78d0*/  FSEL R102, R102, RZ, P3 ;  /* 0x000000ff66667208 */ /* 0x000fca0001800000 */
[----:B------:R-:W2:Y:S01]  /*78e0*/  MUFU.TANH R139, R139 ;  /* 0x0000008b008b7308 */ /* 0x000ea20000002400 */
[----:B------:R-:W-:-:S01]  /*78f0*/  FFMA.FTZ R115, R132, R88, -R102 ;  /* 0x0000005884737223 */ /* 0x000fc20000010866 */
[-CC-:B------:R-:W-:Y:S01]  /*7900*/  FFMA.FTZ R132, R203, R88.reuse, -R102.reuse ;  /* 0x00000058cb847223 */ /* 0x180fe20000010866 */
[----:B---3--:R-:W-:Y:S01]  /*7910*/  FSEL R203, R22, -INF , P5 ;  /* 0xff80000016cb7808 */ /* 0x008fe20002800000 */
[-CC-:B------:R-:W-:Y:S01]  /*7920*/  FFMA.FTZ R134, R201, R88.reuse, -R102.reuse ;  /* 0x00000058c9867223 */ /* 0x180fe20000010866 */
[C---:B------:R-:W-:Y:S01]  /*7930*/  ISETP.GT.AND P5, PT, R130.reuse, 0x19, PT ;  /* 0x000000198200780c */ /* 0x040fe20003fa4270 */
[--C-:B------:R-:W-:Y:S01]  /*7940*/  FFMA.FTZ R114, R205, R88, -R102.reuse ;  /* 0x00000058cd727223 */ /* 0x100fe20000010866 */
[----:B0-----:R-:W-:Y:S01]  /*7950*/  FSEL R201, R23, -INF , P4 ;  /* 0xff80000017c97808 */ /* 0x001fe20002000000 */
[----:B------:R0:W-:Y:S01]  /*7960*/  MUFU.EX2 R14, R132 ;  /* 0x00000084000e7308 */ /* 0x0001e20000000800 */
[----:B------:R-:W-:Y:S01]  /*7970*/  FMNMX.FTZ R20, R203, R20, !PT ;  /* 0x00000014cb147209 */ /* 0x000fe20007810000 */
[-CC-:B------:R-:W-:Y:S01]  /*7980*/  FFMA.FTZ R116, R207, R88.reuse, -R102.reuse ;  /* 0x00000058cf747223 */ /* 0x180fe20000010866 */
[----:B------:R-:W-:Y:S01]  /*7990*/  ISETP.GT.AND P4, PT, R130, 0x20, PT ;  /* 0x000000208200780c */ /* 0x000fe20003f84270 */
[-CC-:B------:R-:W-:Y:S01]  /*79a0*/  FFMA.FTZ R209, R209, R88.reuse, -R102.reuse ;  /* 0x00000058d1d17223 */ /* 0x180fe20000010866 */
[----:B----4-:R-:W-:Y:S01]  /*79b0*/  FSEL R205, R152, -INF , P5 ;  /* 0xff80000098cd7808 */ /* 0x010fe20002800000 */
[--C-:B------:R-:W-:Y:S01]  /*79c0*/  FFMA.FTZ R118, R213, R88, -R102.reuse ;  /* 0x00000058d5767223 */ /* 0x100fe20000010866 */
[----:B------:R-:W-:Y:S01]  /*79d0*/  FMNMX.FTZ R22, R201, R20, !PT ;  /* 0x00000014c9167209 */ /* 0x000fe20007810000 */
[----:B------:R-:W-:Y:S01]  /*79e0*/  MUFU.TANH R140, R140 ;  /* 0x0000008c008c7308 */ /* 0x000fe20000002400 */
[----:B0-----:R-:W-:-:S01]  /*79f0*/  FFMA.FTZ R132, R199, R88, -R102 ;  /* 0x00000058c7847223 */ /* 0x001fc20000010866 */
[----:B------:R-:W-:Y:S01]  /*7a00*/  ISETP.GT.AND P5, PT, R130, 0x21, PT ;  /* 0x000000218200780c */ /* 0x000fe20003fa4270 */
[----:B------:R-:W-:-:S01]  /*7a10*/  FFMA.FTZ R185, R215, R88, -R102 ;  /* 0x00000058d7b97223 */ /* 0x000fc20000010866 */
[----:B-----5:R-:W-:Y:S01]  /*7a20*/  FSEL R199, R136, -INF , P4 ;  /* 0xff80000088c77808 */ /* 0x020fe20002000000 */
[----:B------:R-:W-:-:S01]  /*7a30*/  FFMA.FTZ R128, R217, R88, -R102 ;  /* 0x00000058d9807223 */ /* 0x000fc20000010866 */
[----:B------:R-:W-:Y:S01]  /*7a40*/  FMNMX.FTZ R22, R205, R22, !PT ;  /* 0x00000016cd167209 */ /* 0x000fe20007810000 */
[----:B------:R-:W-:-:S01]  /*7a50*/  FFMA.FTZ R197, R197, R88, -R102 ;  /* 0x00000058c5c57223 */ /* 0x000fc20000010866 */
[----:B------:R-:W0:Y:S01]  /*7a60*/  MUFU.TANH R141, R141 ;  /* 0x0000008d008d7308 */ /* 0x000e220000002400 */
[C---:B------:R-:W-:Y:S01]  /*7a70*/  ISETP.GT.AND P4, PT, R130.reuse, 0x28, PT ;  /* 0x000000288200780c */ /* 0x040fe20003f84270 */
[-CC-:B------:R-:W-:Y:S01]  /*7a80*/  FFMA.FTZ R193, R193, R88.reuse, -R102.reuse ;  /* 0x00000058c1c17223 */ /* 0x180fe20000010866 */
[----:B------:R-:W-:Y:S01]  /*7a90*/  FSEL R137, R137, -INF , P5 ;  /* 0xff80000089897808 */ /* 0x000fe20002800000 */
[--C-:B------:R-:W-:Y:S01]  /*7aa0*/  FFMA.FTZ R107, R107, R88, -R102.reuse ;  /* 0x000000586b6b7223 */ /* 0x100fe20000010866 */
[----:B------:R-:W-:Y:S01]  /*7ab0*/  FMNMX.FTZ R22, R199, R22, !PT ;  /* 0x00000016c7167209 */ /* 0x000fe20007810000 */
[-CC-:B------:R-:W-:Y:S01]  /*7ac0*/  FFMA.FTZ R109, R109, R88.reuse, -R102.reuse ;  /* 0x000000586d6d7223 */ /* 0x180fe20000010866 */
[----:B------:R-:W-:Y:S01]  /*7ad0*/  ISETP.GT.AND P5, PT, R130, 0x29, PT ;  /* 0x000000298200780c */ /* 0x000fe20003fa4270 */
[----:B------:R-:W-:Y:S01]  /*7ae0*/  MUFU.TANH R142, R142 ;  /* 0x0000008e008e7308 */ /* 0x000fe20000002400 */
[----:B-1----:R-:W-:Y:S01]  /*7af0*/  FSEL R207, R138, -INF , P4 ;  /* 0xff8000008acf7808 */ /* 0x002fe20002000000 */
[--C-:B------:R-:W-:Y:S01]  /*7b00*/  FFMA.FTZ R133, R133, R88, -R102.reuse ;  /* 0x0000005885857223 */ /* 0x100fe20000010866 */
[----:B------:R-:W-:Y:S01]  /*7b10*/  FMNMX.FTZ R22, R137, R22, !PT ;  /* 0x0000001689167209 */ /* 0x000fe20007810000 */
[-CC-:B------:R-:W-:Y:S01]  /*7b20*/  FFMA.FTZ R145, R145, R88.reuse, -R102.reuse ;  /* 0x0000005891917223 */ /* 0x180fe20000010866 */
[C---:B------:R-:W-:Y:S01]  /*7b30*/  ISETP.GT.AND P4, PT, R130.reuse, 0x30, PT ;  /* 0x000000308200780c */ /* 0x040fe20003f84270 */
[-CC-:B------:R-:W-:Y:S01]  /*7b40*/  FFMA.FTZ R151, R151, R88.reuse, -R102.reuse ;  /* 0x0000005897977223 */ /* 0x180fe20000010866 */
[----:B--2---:R-:W-:Y:S01]  /*7b50*/  FSEL R139, R139, -INF , P5 ;  /* 0xff8000008b8b7808 */ /* 0x004fe20002800000 */
[----:B------:R-:W1:Y:S01]  /*7b60*/  MUFU.TANH R143, R143 ;  /* 0x0000008f008f7308 */ /* 0x000e620000002400 */
[----:B------:R-:W-:Y:S01]  /*7b70*/  ISETP.GT.AND P5, PT, R130, 0x31, PT ;  /* 0x000000318200780c */ /* 0x000fe20003fa4270 */
[-CC-:B------:R-:W-:Y:S01]  /*7b80*/  FFMA.FTZ R93, R93, R88.reuse, -R102.reuse ;  /* 0x000000585d5d7223 */ /* 0x180fe20000010866 */
[----:B------:R-:W-:-:S01]  /*7b90*/  FFMA.FTZ R97, R97, R88, -R102 ;  /* 0x0000005861617223 */ /* 0x000fc20000010866 */
[----:B------:R-:W-:Y:S01]  /*7ba0*/  FFMA.FTZ R101, R101, R88, -R102 ;  /* 0x0000005865657223 */ /* 0x000fe20000010866 */
[----:B0-----:R-:W-:-:S02]  /*7bb0*/  FSEL R141, R141, -INF , P5 ;  /* 0xff8000008d8d7808 */ /* 0x001fc40002800000 */
[----:B------:R-:W-:Y:S01]  /*7bc0*/  ISETP.GT.AND P5, PT, R130, 0x39, PT ;  /* 0x000000398200780c */ /* 0x000fe20003fa4270 */
[----:B------:R0:W-:Y:S08]  /*7bd0*/  MUFU.EX2 R20, R132 ;  /* 0x0000008400147308 */ /* 0x0001f00000000800 */
[----:B------:R2:W-:Y:S01]  /*7be0*/  MUFU.EX2 R23, R134 ;  /* 0x0000008600177308 */ /* 0x0005e20000000800 */
[----:B0-----:R-:W-:-:S02]  /*7bf0*/  FMNMX.FTZ R132, R207, R22, !PT ;  /* 0x00000016cf847209 */ /* 0x001fc40007810000 */
[----:B-1----:R-:W-:Y:S02]  /*7c00*/  FSEL R143, R143, -INF , P5 ;  /* 0xff8000008f8f7808 */ /* 0x002fe40002800000 */
[----:B------:R-:W-:Y:S02]  /*7c10*/  FMNMX.FTZ R132, R139, R132, !PT ;  /* 0x000000848b847209 */ /* 0x000fe40007810000 */
[----:B------:R-:W-:Y:S01]  /*7c20*/  ISETP.GT.AND P5, PT, R130, 0x41, PT ;  /* 0x000000418200780c */ /* 0x000fe20003fa4270 */
[----:B------:R-:W-:Y:S01]  /*7c30*/  MUFU.TANH R120, R120 ;  /* 0x0000007800787308 */ /* 0x000fe20000002400 */
[----:B--2---:R-:W-:-:S01]  /*7c40*/  FFMA.FTZ R134, R195, R88, -R102 ;  /* 0x00000058c3867223 */ /* 0x004fc20000010866 */
[----:B------:R-:W-:Y:S02]  /*7c50*/  FSEL R195, R140, -INF , P4 ;  /* 0xff8000008cc37808 */ /* 0x000fe40002000000 */
[----:B------:R-:W-:Y:S02]  /*7c60*/  ISETP.GT.AND P4, PT, R130, 0x38, PT ;  /* 0x000000388200780c */ /* 0x000fe40003f84270 */
[----:B------:R-:W-:-:S02]  /*7c70*/  FMNMX.FTZ R132, R195, R132, !PT ;  /* 0x00000084c3847209 */ /* 0x000fc40007810000 */
[----:B------:R-:W0:Y:S01]  /*7c80*/  MUFU.TANH R121, R121 ;  /* 0x0000007900797308 */ /* 0x000e220000002400 */
[----:B------:R-:W-:Y:S02]  /*7c90*/  WARPGROUP.DEPBAR.LE gsb0, 0x0 ;  /* 0x00008000000079c5 */ /* 0x000fe40000010000 */
[----:B------:R-:W-:Y:S01]  /*7ca0*/  FMNMX.FTZ R132, R141, R132, !PT ;  /* 0x000000848d847209 */ /* 0x000fe20007810000 */
[----:B------:R-:W-:-:S04]  /*7cb0*/  WARPGROUP.ARRIVE ;  /* 0x00000000000079c5 */ /* 0x000fc80000000000 */
[----:B------:R-:W1:Y:S02]  /*7cc0*/  MUFU.TANH R122, R122 ;  /* 0x0000007a007a7308 */ /* 0x000e640000002400 */
[----:B------:R-:W-:Y:S06]  /*7cd0*/  QGMMA.64x128x32.F32.E4M3.E4M3 R24, R172, gdesc[UR8], R24, gsb0 ;  /* 0x01e00008ac187df3 */ /* 0x000fec0008000818 */
[----:B------:R2:W-:Y:S01]  /*7ce0*/  MUFU.EX2 R15, R209 ;  /* 0x000000d1000f7308 */ /* 0x0005e20000000800 */
[----:B0-----:R-:W-:Y:S02]  /*7cf0*/  FSEL R121, R121, -INF , P5 ;  /* 0xff80000079797808 */ /* 0x001fe40002800000 */
[----:B------:R-:W-:-:S05]  /*7d00*/  ISETP.GT.AND P5, PT, R130, 0x49, PT ;  /* 0x000000498200780c */ /* 0x000fca0003fa4270 */
[----:B------:R-:W0:Y:S01]  /*7d10*/  MUFU.TANH R123, R123 ;  /* 0x0000007b007b7308 */ /* 0x000e220000002400 */
[----:B--2---:R-:W-:Y:S02]  /*7d20*/  FSEL R209, R142, -INF , P4 ;  /* 0xff8000008ed17808 */ /* 0x004fe40002000000 */
[----:B------:R-:W-:Y:S02]  /*7d30*/  ISETP.GT.AND P4, PT, R130, 0x40, PT ;  /* 0x000000408200780c */ /* 0x000fe40003f84270 */
[----:B------:R-:W-:-:S03]  /*7d40*/  FMNMX.FTZ R132, R209, R132, !PT ;  /* 0x00000084d1847209 */ /* 0x000fc60007810000 */
[----:B------:R2:W-:Y:S01]  /*7d50*/  MUFU.TANH R92, R110 ;  /* 0x0000006e005c7308 */ /* 0x0005e20000002400 */
[----:B------:R-:W-:-:S07]  /*7d60*/  FMNMX.FTZ R132, R143, R132, !PT ;  /* 0x000000848f847209 */ /* 0x000fce0007810000 */
[----:B------:R-:W3:Y:S01]  /*7d70*/  MUFU.TANH R124, R124 ;  /* 0x0000007c007c7308 */ /* 0x000ee20000002400 */
[----:B--2---:R-:W-:Y:S01]  /*7d80*/  FMUL.FTZ R110, R0, R119 ;  /* 0x00000077006e7220 */ /* 0x004fe20000410000 */
[-CC-:B------:R-:W-:Y:S01]  /*7d90*/  FFMA.FTZ R119, R211, R88.reuse, -R102.reuse ;  /* 0x00000058d3777223 */ /* 0x180fe20000010866 */
[----:B------:R-:W-:Y:S01]  /*7da0*/  FSEL R211, R120, -INF , P4 ;  /* 0xff80000078d37808 */ /* 0x000fe20002000000 */
[--C-:B------:R-:W-:Y:S01]  /*7db0*/  FFMA.FTZ R120, R113, R88, -R102.reuse ;  /* 0x0000005871787223 */ /* 0x100fe20000010866 */
[----:B------:R-:W-:Y:S02]  /*7dc0*/  ISETP.GT.AND P4, PT, R130, 0x48, PT ;  /* 0x000000488200780c */ /* 0x000fe40003f84270 */
[----:B------:R-:W-:Y:S01]  /*7dd0*/  FMNMX.FTZ R132, R211, R132, !PT ;  /* 0x00000084d3847209 */ /* 0x000fe20007810000 */
[----:B------:R-:W2:Y:S01]  /*7de0*/  MUFU.TANH R125, R125 ;  /* 0x0000007d007d7308 */ /* 0x000ea20000002400 */
[----:B-1----:R-:W-:Y:S01]  /*7df0*/  FSEL R113, R122, -INF , P4 ;  /* 0xff8000007a717808 */ /* 0x002fe20002000000 */
[----:B------:R-:W-:Y:S01]  /*7e00*/  FFMA.FTZ R122, R117, R88, -R102 ;  /* 0x00000058757a7223 */ /* 0x000fe20000010866 */
[----:B------:R-:W-:-:S02]  /*7e10*/  FMNMX.FTZ R132, R121, R132, !PT ;  /* 0x0000008479847209 */ /* 0x000fc40007810000 */
[C---:B------:R-:W-:Y:S02]  /*7e20*/  ISETP.GT.AND P4, PT, R130.reuse, 0x50, PT ;  /* 0x000000508200780c */ /* 0x040fe40003f84270 */
[----:B0-----:R-:W-:Y:S01]  /*7e30*/  FSEL R123, R123, -INF , P5 ;  /* 0xff8000007b7b7808 */ /* 0x001fe20002800000 */
[----:B------:R-:W0:Y:S01]  /*7e40*/  MUFU.TANH R126, R126 ;  /* 0x0000007e007e7308 */ /* 0x000e220000002400 */
[----:B------:R-:W-:Y:S02]  /*7e50*/  FMNMX.FTZ R132, R113, R132, !PT ;  /* 0x0000008471847209 */ /* 0x000fe40007810000 */
[----:B------:R-:W-:Y:S02]  /*7e60*/  ISETP.GT.AND P5, PT, R130, 0x51, PT ;  /* 0x000000518200780c */ /* 0x000fe40003fa4270 */
[----:B---3--:R-:W-:Y:S01]  /*7e70*/  FSEL R213, R124, -INF , P4 ;  /* 0xff8000007cd57808 */ /* 0x008fe20002000000 */
[----:B------:R-:W-:Y:S01]  /*7e80*/  FFMA.FTZ R124, R129, R88, -R102 ;  /* 0x00000058817c7223 */ /* 0x000fe20000010866 */
[----:B------:R-:W-:Y:S01]  /*7e90*/  FMNMX.FTZ R132, R123, R132, !PT ;  /* 0x000000847b847209 */ /* 0x000fe20007810000 */
[----:B------:R-:W1:Y:S01]  /*7ea0*/  MUFU.TANH R127, R127 ;  /* 0x0000007f007f7308 */ /* 0x000e620000002400 */
[----:B------:R-:W-:-:S02]  /*7eb0*/  ISETP.GT.AND P4, PT, R130, 0x58, PT ;  /* 0x000000588200780c */ /* 0x000fc40003f84270 */
[----:B--2---:R-:W-:Y:S02]  /*7ec0*/  FSEL R125, R125, -INF , P5 ;  /* 0xff8000007d7d7808 */ /* 0x004fe40002800000 */
[----:B------:R-:W-:Y:S02]  /*7ed0*/  FMNMX.FTZ R132, R213, R132, !PT ;  /* 0x00000084d5847209 */ /* 0x000fe40007810000 */
[----:B------:R-:W-:Y:S01]  /*7ee0*/  ISETP.GT.AND P5, PT, R130, 0x59, PT ;  /* 0x000000598200780c */ /* 0x000fe20003fa4270 */
[----:B------:R-:W2:Y:S01]  /*7ef0*/  MUFU.TANH R104, R104 ;  /* 0x0000006800687308 */ /* 0x000ea20000002400 */
[----:B0-----:R-:W-:Y:S02]  /*7f00*/  FSEL R117, R126, -INF , P4 ;  /* 0xff8000007e757808 */ /* 0x001fe40002000000 */
[----:B------:R-:W-:Y:S02]  /*7f10*/  FMNMX.FTZ R132, R125, R132, !PT ;  /* 0x000000847d847209 */ /* 0x000fe40007810000 */
[----:B------:R-:W-:-:S02]  /*7f20*/  ISETP.GT.AND P4, PT, R130, 0x60, PT ;  /* 0x000000608200780c */ /* 0x000fc40003f84270 */
        /* <DEDUP_REMOVED lines=8> */
[C---:B------:R-:W-:Y:S02]  /*7fb0*/  ISETP.GT.AND P4, PT, R130.reuse, 0x68, PT ;  /* 0x000000688200780c */ /* 0x040fe40003f84270 */
[----:B------:R-:W-:Y:S02]  /*7fc0*/  FMNMX.FTZ R132, R129, R132, !PT ;  /* 0x0000008481847209 */ /* 0x000fe40007810000 */
[----:B------:R-:W-:Y:S01]  /*7fd0*/  ISETP.GT.AND P5, PT, R130, 0x69, PT ;  /* 0x000000698200780c */ /* 0x000fe20003fa4270 */
[----:B------:R-:W2:Y:S01]  /*7fe0*/  MUFU.TANH R106, R106 ;  /* 0x0000006a006a7308 */ /* 0x000ea20000002400 */
[----:B------:R-:W-:Y:S01]  /*7ff0*/  FSEL R215, R92, -INF , P4 ;  /* 0xff8000005cd77808 */ /* 0x000fe20002000000 */
[----:B------:R-:W-:Y:S01]  /*8000*/  FFMA.FTZ R92, R131, R88, -R102 ;  /* 0x00000058835c7223 */ /* 0x000fe20000010866 */
[----:B------:R-:W-:Y:S02]  /*8010*/  FMNMX.FTZ R132, R105, R132, !PT ;  /* 0x0000008469847209 */ /* 0x000fe40007810000 */
[----:B------:R-:W-:-:S02]  /*8020*/  ISETP.GT.AND P4, PT, R130, 0x70, PT ;  /* 0x000000708200780c */ /* 0x000fc40003f84270 */
[----:B0-----:R-:W-:Y:S01]  /*8030*/  FSEL R217, R96, -INF , P5 ;  /* 0xff80000060d97808 */ /* 0x001fe20002800000 */
[----:B------:R-:W0:Y:S01]  /*8040*/  MUFU.TANH R108, R108 ;  /* 0x0000006c006c7308 */ /* 0x000e220000002400 */
[----:B------:R-:W-:Y:S01]  /*8050*/  FMNMX.FTZ R132, R215, R132, !PT ;  /* 0x00000084d7847209 */ /* 0x000fe20007810000 */
[-CC-:B------:R-:W-:Y:S01]  /*8060*/  FFMA.FTZ R96, R135, R88.reuse, -R102.reuse ;  /* 0x0000005887607223 */ /* 0x180fe20000010866 */
[----:B------:R-:W-:Y:S01]  /*8070*/  ISETP.GT.AND P5, PT, R130, 0x71, PT ;  /* 0x000000718200780c */ /* 0x000fe20003fa4270 */
[-CC-:B------:R-:W-:Y:S01]  /*8080*/  FFMA.FTZ R135, R147, R88.reuse, -R102.reuse ;  /* 0x0000005893877223 */ /* 0x180fe20000010866 */
[----:B-1----:R-:W-:Y:S01]  /*8090*/  FSEL R131, R100, -INF , P4 ;  /* 0xff80000064837808 */ /* 0x002fe20002000000 */
[--C-:B------:R-:W-:Y:S01]  /*80a0*/  FFMA.FTZ R100, R157, R88, -R102.reuse ;  /* 0x000000589d647223 */ /* 0x100fe20000010866 */
[----:B------:R-:W-:Y:S01]  /*80b0*/  FMNMX.FTZ R132, R217, R132, !PT ;  /* 0x00000084d9847209 */ /* 0x000fe20007810000 */
[----:B------:R-:W1:Y:S01]  /*80c0*/  MUFU.TANH R110, R110 ;  /* 0x0000006e006e7308 */ /* 0x000e620000002400 */
[----:B------:R-:W-:Y:S01]  /*80d0*/  ISETP.GT.AND P4, PT, R130, 0x78, PT ;  /* 0x000000788200780c */ /* 0x000fe20003f84270 */
[-CC-:B------:R-:W-:Y:S01]  /*80e0*/  FFMA.FTZ R157, R189, R88.reuse, -R102.reuse ;  /* 0x00000058bd9d7223 */ /* 0x180fe20000010866 */
[----:B--2---:R-:W-:Y:S01]  /*80f0*/  FSEL R219, R106, -INF , P5 ;  /* 0xff8000006adb7808 */ /* 0x004fe20002800000 */
[--C-:B------:R-:W-:Y:S01]  /*8100*/  FFMA.FTZ R106, R159, R88, -R102.reuse ;  /* 0x000000589f6a7223 */ /* 0x100fe20000010866 */
[----:B------:R-:W-:Y:S01]  /*8110*/  FMNMX.FTZ R132, R131, R132, !PT ;  /* 0x0000008483847209 */ /* 0x000fe20007810000 */
[-CC-:B------:R-:W-:Y:S01]  /*8120*/  FFMA.FTZ R159, R165, R88.reuse, -R102.reuse ;  /* 0x00000058a59f7223 */ /* 0x180fe20000010866 */
[----:B------:R-:W-:Y:S01]  /*8130*/  ISETP.GT.AND P5, PT, R130, 0x79, PT ;  /* 0x000000798200780c */ /* 0x000fe20003fa4270 */
[----:B------:R-:W2:Y:S01]  /*8140*/  MUFU.TANH R90, R90 ;  /* 0x0000005a005a7308 */ /* 0x000ea20000002400 */
[----:B0-----:R-:W-:Y:S01]  /*8150*/  FSEL R221, R108, -INF , P4 ;  /* 0xff8000006cdd7808 */ /* 0x001fe20002000000 */
[----:B------:R-:W-:Y:S01]  /*8160*/  FFMA.FTZ R108, R167, R88, -R102 ;  /* 0x00000058a76c7223 */ /* 0x000fe20000010866 */
[----:B------:R-:W-:-:S02]  /*8170*/  FMNMX.FTZ R132, R219, R132, !PT ;  /* 0x00000084db847209 */ /* 0x000fc40007810000 */
[----:B------:R-:W-:Y:S02]  /*8180*/  ISETP.GT.AND P4, PT, R130, 0x80, PT ;  /* 0x000000808200780c */ /* 0x000fe40003f84270 */
[----:B------:R-:W-:Y:S01]  /*8190*/  FMNMX.FTZ R132, R221, R132, !PT ;  /* 0x00000084dd847209 */ /* 0x000fe20007810000 */
[----:B------:R-:W0:Y:S01]  /*81a0*/  MUFU.TANH R91, R91 ;  /* 0x0000005b005b7308 */ /* 0x000e220000002400 */
[----:B-1----:R-:W-:Y:S01]  /*81b0*/  FSEL R223, R110, -INF , P5 ;  /* 0xff8000006edf7808 */ /* 0x002fe20002800000 */
[----:B------:R-:W-:Y:S01]  /*81c0*/  FFMA.FTZ R110, R163, R88, -R102 ;  /* 0x00000058a36e7223 */ /* 0x000fe20000010866 */
[----:B------:R-:W-:Y:S02]  /*81d0*/  ISETP.GT.AND P5, PT, R130, 0x81, PT ;  /* 0x000000818200780c */ /* 0x000fe40003fa4270 */
[----:B------:R-:W-:-:S03]  /*81e0*/  FMNMX.FTZ R132, R223, R132, !PT ;  /* 0x00000084df847209 */ /* 0x000fc60007810000 */
[----:B------:R-:W1:Y:S01]  /*81f0*/  MUFU.TANH R94, R94 ;  /* 0x0000005e005e7308 */ /* 0x000e620000002400 */
[----:B--2---:R-:W-:Y:S02]  /*8200*/  FSEL R225, R90, -INF , P4 ;  /* 0xff8000005ae17808 */ /* 0x004fe40002000000 */
[----:B------:R-:W-:Y:S02]  /*8210*/  ISETP.GT.AND P4, PT, R130, 0x88, PT ;  /* 0x000000888200780c */ /* 0x000fe40003f84270 */
[----:B------:R-:W-:-:S03]  /*8220*/  FMNMX.FTZ R132, R225, R132, !PT ;  /* 0x00000084e1847209 */ /* 0x000fc60007810000 */
[----:B------:R-:W2:Y:S01]  /*8230*/  MUFU.TANH R95, R95 ;  /* 0x0000005f005f7308 */ /* 0x000ea20000002400 */
[----:B0-----:R-:W-:Y:S02]  /*8240*/  FSEL R227, R91, -INF , P5 ;  /* 0xff8000005be37808 */ /* 0x001fe40002800000 */
[----:B------:R-:W-:Y:S02]  /*8250*/  ISETP.GT.AND P5, PT, R130, 0x89, PT ;  /* 0x000000898200780c */ /* 0x000fe40003fa4270 */
[----:B------:R-:W-:-:S03]  /*8260*/  FMNMX.FTZ R132, R227, R132, !PT ;  /* 0x00000084e3847209 */ /* 0x000fc60007810000 */
[----:B------:R-:W0:Y:S01]  /*8270*/  MUFU.TANH R98, R98 ;  /* 0x0000006200627308 */ /* 0x000e220000002400 */
[----:B-1----:R-:W-:Y:S01]  /*8280*/  FSEL R147, R94, -INF , P4 ;  /* 0xff8000005e937808 */ /* 0x002fe20002000000 */
[----:B------:R-:W-:Y:S01]  /*8290*/  FFMA.FTZ R94, R149, R88, -R102 ;  /* 0x00000058955e7223 */ /* 0x000fe20000010866 */
[C---:B------:R-:W-:Y:S01]  /*82a0*/  ISETP.GT.AND P4, PT, R130.reuse, 0x90, PT ;  /* 0x000000908200780c */ /* 0x040fe20003f84270 */
[----:B------:R-:W-:Y:S02]  /*82b0*/  WARPGROUP.DEPBAR.LE gsb0, 0x0 ;  /* 0x00008000000079c5 */ /* 0x000fe40000010000 */
[----:B------:R-:W-:Y:S01]  /*82c0*/  FMNMX.FTZ R132, R147, R132, !PT ;  /* 0x0000008493847209 */ /* 0x000fe20007810000 */
[----:B------:R-:W-:Y:S01]  /*82d0*/  WARPGROUP.ARRIVE ;  /* 0x00000000000079c5 */ /* 0x000fe20000000000 */
[----:B------:R-:W1:Y:S01]  /*82e0*/  MUFU.TANH R99, R99 ;  /* 0x0000006300637308 */ /* 0x000e620000002400 */
[----:B--2---:R-:W-:Y:S02]  /*82f0*/  FSEL R95, R95, -INF , P5 ;  /* 0xff8000005f5f7808 */ /* 0x004fe40002800000 */
[----:B------:R-:W-:-:S02]  /*8300*/  ISETP.GT.AND P5, PT, R130, 0x91, PT ;  /* 0x000000918200780c */ /* 0x000fc40003fa4270 */
[----:B------:R-:W-:Y:S01]  /*8310*/  FMNMX.FTZ R132, R95, R132, !PT ;  /* 0x000000845f847209 */ /* 0x000fe20007810000 */
[----:B------:R-:W-:Y:S02]  /*8320*/  QGMMA.64x128x32.F32.E4M3.E4M3 R24, R168, gdesc[UR4], R24, gsb0 ;  /* 0x01e00004a8187df3 */ /* 0x000fe40008000818 */
[----:B------:R-:W2:Y:S01]  /*8330*/  MUFU.TANH R112, R112 ;  /* 0x0000007000707308 */ /* 0x000ea20000002400 */
[----:B0-----:R-:W-:Y:S01]  /*8340*/  FSEL R149, R98, -INF , P4 ;  /* 0xff80000062957808 */ /* 0x001fe20002000000 */
[-CC-:B------:R-:W-:Y:S01]  /*8350*/  FFMA.FTZ R98, R153, R88.reuse, -R102.reuse ;  /* 0x0000005899627223 */ /* 0x180fe20000010866 */
[----:B------:R-:W-:Y:S01]  /*8360*/  ISETP.GT.AND P4, PT, R130, 0x98, PT ;  /* 0x000000988200780c */ /* 0x000fe20003f84270 */
[----:B------:R-:W-:Y:S01]  /*8370*/  FFMA.FTZ R153, R161, R88, -R102 ;  /* 0x00000058a1997223 */ /* 0x000fe20000010866 */
[----:B------:R-:W-:-:S03]  /*8380*/  FMNMX.FTZ R132, R149, R132, !PT ;  /* 0x0000008495847209 */ /* 0x000fc60007810000 */
[----:B------:R-:W0:Y:S01]  /*8390*/  MUFU.TANH R103, R103 ;  /* 0x0000006700677308 */ /* 0x000e220000002400 */
[----:B-1----:R-:W-:Y:S02]  /*83a0*/  FSEL R99, R99, -INF , P5 ;  /* 0xff80000063637808 */ /* 0x002fe40002800000 */
[----:B------:R-:W-:Y:S02]  /*83b0*/  ISETP.GT.AND P5, PT, R130, 0x99, PT ;  /* 0x000000998200780c */ /* 0x000fe40003fa4270 */
[----:B------:R-:W-:-:S03]  /*83c0*/  FMNMX.FTZ R132, R99, R132, !PT ;  /* 0x0000008463847209 */ /* 0x000fc60007810000 */
[----:B------:R-:W-:Y:S01]  /*83d0*/  MUFU.EX2 R104, R124 ;  /* 0x0000007c00687308 */ /* 0x000fe20000000800 */
[----:B--2---:R-:W-:-:S04]  /*83e0*/  FSEL R229, R112, -INF , P4 ;  /* 0xff80000070e57808 */ /* 0x004fc80002000000 */
[----:B------:R-:W-:-:S03]  /*83f0*/  FMNMX.FTZ R132, R229, R132, !PT ;  /* 0x00000084e5847209 */ /* 0x000fc60007810000 */
[----:B------:R1:W-:Y:S01]  /*8400*/  MUFU.EX2 R90, R96 ;  /* 0x00000060005a7308 */ /* 0x0003e20000000800 */
[----:B0-----:R-:W-:-:S04]  /*8410*/  FSEL R103, R103, -INF , P5 ;  /* 0xff80000067677808 */ /* 0x001fc80002800000 */
[----:B------:R-:W-:-:S03]  /*8420*/  FMNMX.FTZ R132, R103, R132, !PT ;  /* 0x0000008467847209 */ /* 0x000fc60007810000 */
[----:B------:R-:W-:Y:S01]  /*8430*/  MUFU.EX2 R115, R115 ;  /* 0x0000007300737308 */ /* 0x000fe20000000800 */
[----:B-1----:R-:W-:-:S01]  /*8440*/  FFMA.FTZ R96, R155, R88, -R102 ;  /* 0x000000589b607223 */ /* 0x002fc20000010866 */
[----:B------:R-:W0:Y:S01]  /*8450*/  SHFL.BFLY PT, R91, R132, 0x2, 0x1f ;  /* 0x0c401f00845b7f89 */ /* 0x000e2200000e0000 */
[----:B------:R-:W-:-:S05]  /*8460*/  FFMA.FTZ R155, R191, R88, -R102 ;  /* 0x00000058bf9b7223 */ /* 0x000fca0000010866 */
[----:B------:R-:W-:Y:S08]  /*8470*/  MUFU.EX2 R114, R114 ;  /* 0x0000007200727308 */ /* 0x000ff00000000800 */
[----:B------:R-:W-:Y:S08]  /*8480*/  MUFU.EX2 R116, R116 ;  /* 0x0000007400747308 */ /* 0x000ff00000000800 */
[----:B------:R-:W-:Y:S01]  /*8490*/  MUFU.EX2 R119, R119 ;  /* 0x0000007700777308 */ /* 0x000fe20000000800 */
[----:B0-----:R-:W-:-:S05]  /*84a0*/  FMNMX.FTZ R112, R132, R91, !PT ;  /* 0x0000005b84707209 */ /* 0x001fca0007810000 */
[----:B------:R-:W0:Y:S02]  /*84b0*/  SHFL.BFLY PT, R91, R112, 0x1, 0x1f ;  /* 0x0c201f00705b7f89 */ /* 0x000e2400000e0000 */
[----:B------:R-:W-:Y:S08]  /*84c0*/  MUFU.EX2 R118, R118 ;  /* 0x0000007600767308 */ /* 0x000ff00000000800 */
[----:B------:R-:W-:Y:S08]  /*84d0*/  MUFU.EX2 R185, R185 ;  /* 0x000000b900b97308 */ /* 0x000ff00000000800 */
[----:B------:R-:W-:Y:S01]  /*84e0*/  MUFU.EX2 R128, R128 ;  /* 0x0000008000807308 */ /* 0x000fe20000000800 */
[----:B0-----:R-:W-:Y:S01]  /*84f0*/  FMNMX.FTZ R91, R112, R91, !PT ;  /* 0x0000005b705b7209 */ /* 0x001fe20007810000 */
[----:B------:R-:W-:-:S06]  /*8500*/  FFMA.FTZ R112, R111, R88, -R102 ;  /* 0x000000586f707223 */ /* 0x000fcc0000010866 */
[----:B------:R0:W-:Y:S01]  /*8510*/  MUFU.EX2 R22, R134 ;  /* 0x0000008600167308 */ /* 0x0001e20000000800 */
[C---:B------:R-:W-:Y:S01]  /*8520*/  FSETP.NEU.FTZ.AND P4, PT, R91.reuse, -INF , PT ;  /* 0xff8000005b00780b */ /* 0x040fe20003f9d000 */
[----:B------:R-:W-:-:S03]  /*8530*/  FFMA.FTZ R124, R91, R88, -8 ;  /* 0xc10000005b7c7423 */ /* 0x000fc60000010058 */
[----:B------:R-:W-:Y:S02]  /*8540*/  FSEL R163, R91, RZ, P4 ;  /* 0x000000ff5ba37208 */ /* 0x000fe40002000000 */
[----:B------:R-:W-:Y:S01]  /*8550*/  FSEL R102, R124, RZ, P4 ;  /* 0x000000ff7c667208 */ /* 0x000fe20002000000 */
[----:B------:R-:W-:Y:S02]  /*8560*/  MUFU.EX2 R197, R197 ;  /* 0x000000c500c57308 */ /* 0x000fe40000000800 */
[----:B------:R-:W-:-:S02]  /*8570*/  FADD.FTZ R163, -R163, R10 ;  /* 0x0000000aa3a37221 */ /* 0x000fc40000010100 */
[----:B------:R-:W-:Y:S01]  /*8580*/  FFMA.FTZ R146, R113, R88, -R102 ;  /* 0x0000005871927223 */ /* 0x000fe20000010866 */
[----:B------:R-:W-:-:S01]  /*8590*/  FADD.FTZ R113, -R144, R9 ;  /* 0x0000000990717221 */ /* 0x000fc20000010100 */
[-CC-:B------:R-:W-:Y:S01]  /*85a0*/  FFMA.FTZ R124, R13, R88.reuse, -R102.reuse ;  /* 0x000000580d7c7223 */ /* 0x180fe20000010866 */
[----:B------:R-:W-:-:S01]  /*85b0*/  FFMA.FTZ R13, R181, R88, -R102 ;  /* 0x00000058b50d7223 */ /* 0x000fc20000010866 */
[-CC-:B------:R-:W-:Y:S01]  /*85c0*/  FFMA.FTZ R111, R183, R88.reuse, -R102.reuse ;  /* 0x00000058b76f7223 */ /* 0x180fe20000010866 */
[-C--:B------:R-:W-:Y:S01]  /*85d0*/  FMUL.FTZ R148, R113, R88.reuse ;  /* 0x0000005871947220 */ /* 0x080fe20000410000 */
[-C--:B------:R-:W-:Y:S01]  /*85e0*/  FMUL.FTZ R113, R163, R88.reuse ;  /* 0x00000058a3717220 */ /* 0x080fe20000410000 */
[----:B------:R-:W-:-:S01]  /*85f0*/  FFMA.FTZ R126, R187, R88, -R102 ;  /* 0x00000058bb7e7223 */ /* 0x000fc20000010866 */
[----:B------:R-:W-:Y:S01]  /*8600*/  MUFU.EX2 R124, R124 ;  /* 0x0000007c007c7308 */ /* 0x000fe20000000800 */
[----:B------:R-:W-:-:S01]  /*8610*/  FFMA.FTZ R21, R21, R88, -R102 ;  /* 0x0000005815157223 */ /* 0x000fc20000010866 */
[-CC-:B------:R-:W-:Y:S01]  /*8620*/  FFMA.FTZ R130, R203, R88.reuse, -R102.reuse ;  /* 0x00000058cb827223 */ /* 0x180fe20000010866 */
[----:B------:R-:W-:-:S01]  /*8630*/  FFMA.FTZ R132, R201, R88, -R102 ;  /* 0x00000058c9847223 */ /* 0x000fc20000010866 */
[-CC-:B------:R-:W-:Y:S01]  /*8640*/  FFMA.FTZ R161, R205, R88.reuse, -R102.reuse ;  /* 0x00000058cda17223 */ /* 0x180fe20000010866 */
[----:B0-----:R-:W-:-:S01]  /*8650*/  FFMA.FTZ R134, R199, R88, -R102 ;  /* 0x00000058c7867223 */ /* 0x001fc20000010866 */
[-CC-:B------:R-:W-:Y:S01]  /*8660*/  FFMA.FTZ R137, R137, R88.reuse, -R102.reuse ;  /* 0x0000005889897223 */ /* 0x180fe20000010866 */
[----:B------:R-:W-:-:S01]  /*8670*/  FFMA.FTZ R136, R207, R88, -R102 ;  /* 0x00000058cf887223 */ /* 0x000fc20000010866 */
[----:B------:R0:W1:Y:S01]  /*8680*/  MUFU.EX2 R10, R148 ;  /* 0x00000094000a7308 */ /* 0x0000620000000800 */
        /* <DEDUP_REMOVED lines=8> */
[----:B0-----:R-:W-:-:S01]  /*8710*/  FFMA.FTZ R148, R127, R88, -R102 ;  /* 0x000000587f947223 */ /* 0x001fc20000010866 */
        /* <DEDUP_REMOVED lines=10> */
[----:B------:R-:W-:-:S04]  /*87c0*/  WARPGROUP.DEPBAR.LE gsb0, 0x0 ;  /* 0x00008000000079c5 */ /* 0x000fc80000010000 */
[----:B------:R-:W3:Y:S08]  /*87d0*/  MUFU.EX2 R111, R111 ;  /* 0x0000006f006f7308 */ /* 0x000ef00000000800 */
[----:B------:R-:W4:Y:S08]  /*87e0*/  MUFU.EX2 R126, R126 ;  /* 0x0000007e007e7308 */ /* 0x000f300000000800 */
[----:B------:R5:W-:Y:S08]  /*87f0*/  MUFU.EX2 R9, R146 ;  /* 0x0000009200097308 */ /* 0x000bf00000000800 */
[----:B------:R-:W4:Y:S01]  /*8800*/  MUFU.EX2 R21, R21 ;  /* 0x0000001500157308 */ /* 0x000f220000000800 */
[----:B-----5:R-:W-:-:S01]  /*8810*/  FFMA.FTZ R146, R125, R88, -R102 ;  /* 0x000000587d927223 */ /* 0x020fc20000010866 */
[----:B-1----:R-:W-:Y:S01]  /*8820*/  FFMA.FTZ R125, R10, R6, R115 ;  /* 0x000000060a7d7223 */ /* 0x002fe20000010073 */
[----:B--2---:R-:W-:-:S03]  /*8830*/  FFMA.FTZ R6, R113, R5, R124 ;  /* 0x0000000571067223 */ /* 0x004fc6000001007c */
[----:B------:R-:W-:Y:S01]  /*8840*/  FADD.FTZ R125, R114, R125 ;  /* 0x0000007d727d7221 */ /* 0x000fe20000010000 */
[----:B0-----:R-:W-:-:S01]  /*8850*/  FADD.FTZ R6, R13, R6 ;  /* 0x000000060d067221 */ /* 0x001fc20000010000 */
[----:B------:R-:W0:Y:S02]  /*8860*/  MUFU.EX2 R130, R130 ;  /* 0x0000008200827308 */ /* 0x000e240000000800 */
[----:B------:R-:W-:-:S01]  /*8870*/  FADD.FTZ R150, R116, R125 ;  /* 0x0000007d74967221 */ /* 0x000fc20000010000 */
[----:B---3--:R-:W-:Y:S01]  /*8880*/  FADD.FTZ R5, R111, R6 ;  /* 0x000000066f057221 */ /* 0x008fe20000010000 */
[----:B------:R-:W-:-:S02]  /*8890*/  FFMA.FTZ R125, R129, R88, -R102 ;  /* 0x00000058817d7223 */ /* 0x000fc40000010866 */
[----:B------:R-:W-:Y:S01]  /*88a0*/  FADD.FTZ R127, R119, R150 ;  /* 0x00000096777f7221 */ /* 0x000fe20000010000 */
[----:B----4-:R-:W-:-:S01]  /*88b0*/  FADD.FTZ R6, R126, R5 ;  /* 0x000000057e067221 */ /* 0x010fc20000010000 */
[----:B------:R-:W1:Y:S02]  /*88c0*/  MUFU.EX2 R132, R132 ;  /* 0x0000008400847308 */ /* 0x000e640000000800 */
[----:B------:R-:W-:-:S01]  /*88d0*/  FADD.FTZ R150, R118, R127 ;  /* 0x0000007f76967221 */ /* 0x000fc20000010000 */
[----:B------:R-:W-:-:S03]  /*88e0*/  FADD.FTZ R5, R21, R6 ;  /* 0x0000000615057221 */ /* 0x000fc60000010000 */
[----:B------:R-:W-:Y:S01]  /*88f0*/  FADD.FTZ R127, R185, R150 ;  /* 0x00000096b97f7221 */ /* 0x000fe20000010000 */
[----:B------:R-:W-:-:S01]  /*8900*/  FFMA.FTZ R150, R105, R88, -R102 ;  /* 0x0000005869967223 */ /* 0x000fc20000010866 */
[----:B------:R-:W2:Y:S01]  /*8910*/  MUFU.EX2 R161, R161 ;  /* 0x000000a100a17308 */ /* 0x000ea20000000800 */
[----:B0-----:R-:W-:-:S01]  /*8920*/  FADD.FTZ R5, R130, R5 ;  /* 0x0000000582057221 */ /* 0x001fc20000010000 */
[----:B------:R-:W-:Y:S01]  /*8930*/  FADD.FTZ R6, R128, R127 ;  /* 0x0000007f80067221 */ /* 0x000fe20000010000 */
[----:B------:R-:W-:-:S05]  /*8940*/  FFMA.FTZ R105, R215, R88, -R102 ;  /* 0x00000058d7697223 */ /* 0x000fca0000010866 */
        /* <DEDUP_REMOVED lines=14> */
[----:B------:R-:W-:-:S06]  /*8a30*/  FFMA.FTZ R152, R217, R88, -R102 ;  /* 0x00000058d9987223 */ /* 0x000fcc0000010866 */
        /* <DEDUP_REMOVED lines=11> */
[----:B------:R-:W-:-:S06]  /*8af0*/  FFMA.FTZ R154, R219, R88, -R102 ;  /* 0x00000058db9a7223 */ /* 0x000fcc0000010866 */
        /* <DEDUP_REMOVED lines=12> */
[----:B0-----:R-:W-:-:S07]  /*8bc0*/  FADD.FTZ R6, R142, R5 ;  /* 0x000000058e067221 */ /* 0x001fce0000010000 */
[----:B------:R-:W0:Y:S01]  /*8bd0*/  MUFU.EX2 R133, R133 ;  /* 0x0000008500857308 */ /* 0x000e220000000800 */
[----:B-1----:R-:W-:-:S04]  /*8be0*/  FADD.FTZ R131, R122, R131 ;  /* 0x000000837a837221 */ /* 0x002fc80000010000 */
[----:B------:R-:W-:Y:S01]  /*8bf0*/  FADD.FTZ R156, R104, R131 ;  /* 0x00000083689c7221 */ /* 0x000fe20000010000 */
[----:B------:R-:W-:-:S02]  /*8c00*/  FFMA.FTZ R131, R225, R88, -R102 ;  /* 0x00000058e1837223 */ /* 0x000fc40000010866 */
[----:B------:R-:W1:Y:S01]  /*8c10*/  MUFU.EX2 R144, R144 ;  /* 0x0000009000907308 */ /* 0x000e620000000800 */
[----:B--2---:R-:W-:-:S04]  /*8c20*/  FADD.FTZ R6, R121, R6 ;  /* 0x0000000679067221 */ /* 0x004fc80000010000 */
        /* <DEDUP_REMOVED lines=11> */
[-CC-:B------:R-:W-:Y:S01]  /*8ce0*/  FFMA.FTZ R156, R227, R88.reuse, -R102.reuse ;  /* 0x00000058e39c7223 */ /* 0x180fe20000010866 */
[----:B------:R-:W-:-:S02]  /*8cf0*/  FFMA.FTZ R102, R103, R88, -R102 ;  /* 0x0000005867667223 */ /* 0x000fc40000010866 */
[----:B------:R-:W-:-:S03]  /*8d00*/  FADD.FTZ R160, R90, R163 ;  /* 0x000000a35aa07221 */ /* 0x000fc60000010000 */
        /* <DEDUP_REMOVED lines=22> */
[----:B------:R-:W-:Y:S01]  /*8e70*/  MUFU.EX2 R127, R127 ;  /* 0x0000007f007f7308 */ /* 0x000fe20000000800 */
[----:B-1----:R-:W-:-:S07]  /*8e80*/  FADD.FTZ R6, R152, R163 ;  /* 0x000000a398067221 */ /* 0x002fce0000010000 */
[----:B------:R-:W0:Y:S01]  /*8e90*/  MUFU.EX2 R97, R97 ;  /* 0x0000006100617308 */ /* 0x000e220000000800 */
[----:B--2---:R-:W-:-:S01]  /*8ea0*/  FADD.FTZ R160, R98, R5 ;  /* 0x0000000562a07221 */ /* 0x004fc20000010000 */
[----:B------:R-:W-:-:S06]  /*8eb0*/  IADD3 R5, -R19, 0xb, RZ ;  /* 0x0000000b13057810 */ /* 0x000fcc0007ffe1ff */
[----:B------:R-:W-:Y:S08]  /*8ec0*/  MUFU.EX2 R154, R154 ;  /* 0x0000009a009a7308 */ /* 0x000ff00000000800 */
[----:B------:R-:W1:Y:S01]  /*8ed0*/  MUFU.EX2 R100, R100 ;  /* 0x0000006400647308 */ /* 0x000e620000000800 */
[----:B0-----:R-:W-:-:S07]  /*8ee0*/  FADD.FTZ R163, R97, R160 ;  /* 0x000000a061a37221 */ /* 0x001fce0000010000 */
[----:B------:R-:W-:Y:S08]  /*8ef0*/  MUFU.EX2 R129, R129 ;  /* 0x0000008100817308 */ /* 0x000ff00000000800 */
[----:B------:R-:W0:Y:S01]  /*8f00*/  MUFU.EX2 R153, R153 ;  /* 0x0000009900997308 */ /* 0x000e220000000800 */
[----:B-1----:R-:W-:-:S01]  /*8f10*/  FADD.FTZ R160, R100, R163 ;  /* 0x000000a364a07221 */ /* 0x002fc20000010000 */
[----:B------:R-:W-:-:S05]  /*8f20*/  IMAD.U32 R163, RZ, RZ, UR54 ;  /* 0x00000036ffa37e24 */ /* 0x000fca000f8e00ff */
[----:B------:R-:W-:Y:S01]  /*8f30*/  @!P0 LEA R163, R163, UR39, 0x3 ;  /* 0x00000027a3a38c11 */ /* 0x000fe2000f8e18ff */
[----:B------:R-:W-:Y:S01]  /*8f40*/  MUFU.EX2 R158, R158 ;  /* 0x0000009e009e7308 */ /* 0x000fe20000000800 */
[----:B------:R1:W-:Y:S07]  /*8f50*/  BAR.ARV R5, 0x100 ;  /* 0x000400050000751d */ /* 0x0003ee0000002000 */
[----:B------:R-:W2:Y:S01]  /*8f60*/  MUFU.EX2 R106, R106 ;  /* 0x0000006a006a7308 */ /* 0x000ea20000000800 */
[----:B-1----:R-:W-:-:S05]  /*8f70*/  @!P0 VIADD R5, R163, 0x29840 ;  /* 0x00029840a3058836 */ /* 0x002fca0000000000 */
[----:B------:R-:W-:Y:S02]  /*8f80*/  @!P0 PRMT R5, RZ, 0x654, R5 ;  /* 0x00000654ff058816 */ /* 0x000fe40000000005 */
[----:B------:R-:W-:Y:S02]  /*8f90*/  MUFU.EX2 R131, R131 ;  /* 0x0000008300837308 */ /* 0x000fe40000000800 */
[----:B------:R1:W-:Y:S06]  /*8fa0*/  @!P0 SYNCS.ARRIVE.TRANS64.RED.A1T0 RZ, [R5+URZ], RZ ;  /* 0x000000ff05ff89a7 */ /* 0x0003ec000810043f */
[----:B------:R3:W-:Y:S08]  /*8fb0*/  MUFU.EX2 R162, R147 ;  /* 0x0000009300a27308 */ /* 0x0007f00000000800 */
[----:B------:R-:W4:Y:S01]  /*8fc0*/  MUFU.EX2 R155, R155 ;  /* 0x0000009b009b7308 */ /* 0x000f220000000800 */
[----:B---3--:R-:W-:-:S04]  /*8fd0*/  FADD.FTZ R147, R127, R6 ;  /* 0x000000067f937221 */ /* 0x008fc80000010000 */
[----:B------:R-:W-:Y:S01]  /*8fe0*/  FADD.FTZ R6, R154, R147 ;  /* 0x000000939a067221 */ /* 0x000fe20000010000 */
[----:B0-----:R-:W-:-:S02]  /*8ff0*/  FADD.FTZ R147, R153, R160 ;  /* 0x000000a099937221 */ /* 0x001fc40000010000 */
[----:B------:R-:W-:Y:S02]  /*9000*/  MUFU.EX2 R156, R156 ;  /* 0x0000009c009c7308 */ /* 0x000fe40000000800 */
[----:B--2---:R-:W-:-:S06]  /*9010*/  FADD.FTZ R160, R106, R147 ;  /* 0x000000936aa07221 */ /* 0x004fcc0000010000 */
[----:B------:R-:W0:Y:S01]  /*9020*/  MUFU.EX2 R108, R108 ;  /* 0x0000006c006c7308 */ /* 0x000e220000000800 */
[----:B----4-:R-:W-:-:S07]  /*9030*/  FADD.FTZ R147, R155, R160 ;  /* 0x000000a09b937221 */ /* 0x010fce0000010000 */
[----:B------:R2:W-:Y:S08]  /*9040*/  MUFU.EX2 R164, R95 ;  /* 0x0000005f00a47308 */ /* 0x0005f00000000800 */
[----:B------:R-:W1:Y:S01]  /*9050*/  MUFU.EX2 R157, R157 ;  /* 0x0000009d009d7308 */ /* 0x000e620000000800 */
[----:B--2---:R-:W-:-:S04]  /*9060*/  FADD.FTZ R95, R129, R6 ;  /* 0x00000006815f7221 */ /* 0x004fc80000010000 */
[----:B------:R-:W-:-:S03]  /*9070*/  FADD.FTZ R6, R158, R95 ;  /* 0x0000005f9e067221 */ /* 0x000fc60000010000 */
[----:B------:R-:W2:Y:S01]  /*9080*/  MUFU.EX2 R110, R110 ;  /* 0x0000006e006e7308 */ /* 0x000ea20000000800 */
[----:B------:R-:W-:-:S01]  /*9090*/  FADD.FTZ R95, R131, R6 ;  /* 0x00000006835f7221 */ /* 0x000fc20000010000 */
[----:B0-----:R-:W-:-:S03]  /*90a0*/  FADD.FTZ R6, R108, R147 ;  /* 0x000000936c067221 */ /* 0x001fc60000010000 */
[----:B------:R-:W-:-:S03]  /*90b0*/  FADD.FTZ R95, R156, R95 ;  /* 0x0000005f9c5f7221 */ /* 0x000fc60000010000 */
[----:B------:R-:W0:Y:S01]  /*90c0*/  MUFU.EX2 R149, R149 ;  /* 0x0000009500957308 */ /* 0x000e220000000800 */
[----:B------:R-:W-:-:S01]  /*90d0*/  FADD.FTZ R95, R162, R95 ;  /* 0x0000005fa25f7221 */ /* 0x000fc20000010000 */
[----:B-1----:R-:W-:-:S03]  /*90e0*/  FADD.FTZ R5, R157, R6 ;  /* 0x000000069d057221 */ /* 0x002fc60000010000 */
        /* <DEDUP_REMOVED lines=17> */
.L_x_1926:
        /* <DEDUP_REMOVED lines=11> */
[----:B------:R-:W-:Y:S01]  /*92b0*/  F2FP.SATFINITE.E4M3.F32.PACK_AB_MERGE_C R111, R13, R124, R111 ;  /* 0x0000007c0d6f723e */ /* 0x000fe2000480706f */
        /* <DEDUP_REMOVED lines=104> */
.L_x_1917:
[----:B------:R-:W-:-:S13]  /*9940*/  ISETP.GE.AND P2, PT, R12, R18, PT ;  /* 0x000000120c00720c */ /* 0x000fda0003f46270 */
[----:B------:R-:W-:Y:S05]  /*9950*/  @!P2 BRA `(.L_x_1928) ;  /* 0x0000003400a0a947 */ /* 0x000fea0003800000 */
[C---:B------:R-:W-:Y:S01]  /*9960*/  VIADD R7, R19.reuse, 0x8 ;  /* 0x0000000813077836 */ /* 0x040fe20000000000 */
[----:B------:R-:W-:Y:S01]  /*9970*/  IADD3 R19, -R19, 0xb, RZ ;  /* 0x0000000b13137810 */ /* 0x000fe20007ffe1ff */
[----:B------:R-:W-:Y:S01]  /*9980*/  IMAD.MOV.U32 R9, RZ, RZ, R91 ;  /* 0x000000ffff097224 */ /* 0x000fe200078e005b */
[----:B------:R-:W-:Y:S01]  /*9990*/  UMOV UR51, UR54 ;  /* 0x0000003600337c82 */ /* 0x000fe20008000000 */
[----:B------:R-:W-:Y:S02]  /*99a0*/  IMAD.MOV.U32 R8, RZ, RZ, R89 ;  /* 0x000000ffff087224 */ /* 0x000fe400078e0059 */
[----:B------:R-:W-:-:S07]  /*99b0*/  IMAD.MOV.U32 R10, RZ, RZ, R4 ;  /* 0x000000ffff0a7224 */ /* 0x000fce00078e0004 */
.L_x_1938:
        /* <DEDUP_REMOVED lines=9> */
.L_x_1930:
[----:B------:R-:W-:Y:S01]  /*9a50*/  ULEA UR6, UR54, UR39, 0x3 ;  /* 0x0000002736067291 */ /* 0x000fe2000f8e183f */
[----:B------:R-:W-:-:S08]  /*9a60*/  SHF.L.U32 R11, R4, 0x1f, RZ ;  /* 0x0000001f040b7819 */ /* 0x000fd000000006ff */
[----:B------:R0:W1:Y:S01]  /*9a70*/  SYNCS.PHASECHK.TRANS64.TRYWAIT P2, [UR6+0x29830], R11 ;  /* 0x0298300bff0075a7 */ /* 0x0000620008040146 */
[----:B------:R-:W-:Y:S05]  /*9a80*/  @!P1 BRA `(.L_x_1931) ;  /* 0x0000000000049947 */ /* 0x000fea0003800000 */
[----:B------:R-:W-:Y:S01]  /*9a90*/  BPT.TRAP 0x1 ;  /* 0x000000040000795c */ /* 0x000fe20000300000 */
.L_x_1931:
[----:B-1----:R-:W-:Y:S05]  /*9aa0*/  @P2 BRA `(.L_x_1929) ;  /* 0x0000000000082947 */ /* 0x002fea0003800000 */
[----:B------:R-:W1:Y:S02]  /*9ab0*/  SYNCS.PHASECHK.TRANS64.TRYWAIT P2, [UR6+0x29830], R11 ;  /* 0x0298300bff0075a7 */ /* 0x000e640008040146 */
[----:B-1----:R-:W-:Y:S05]  /*9ac0*/  @!P2 BRA `(.L_x_1932) ;  /* 0x0000009c0048a947 */ /* 0x002fea0003800000 */
.L_x_1929:
[----:B------:R2:W-:Y:S01]  /*9ad0*/  BAR.SYNC.DEFER_BLOCKING R7, 0x100 ;  /* 0x000400070000751d */ /* 0x0005e20000010000 */
[C---:B------:R-:W-:Y:S01]  /*9ae0*/  R2UR UR24, R2.reuse ;  /* 0x00000000021872ca */ /* 0x040fe200000e0000 */
[----:B------:R-:W-:Y:S01]  /*9af0*/  UIMAD UR53, UR54, 0x780, UR52 ;  /* 0x00000780363578a4 */ /* 0x000fe2000f8e0234 */
[C---:B------:R-:W-:Y:S02]  /*9b00*/  R2UR UR25, R3.reuse ;  /* 0x00000000031972ca */ /* 0x040fe400000e0000 */
[C---:B------:R-:W-:Y:S01]  /*9b10*/  R2UR UR28, R2.reuse ;  /* 0x00000000021c72ca */ /* 0x040fe200000e0000 */
[----:B------:R-:W-:Y:S01]  /*9b20*/  UMOV UR27, 0x80000020 ;  /* 0x80000020001b7882 */ /* 0x000fe20000000000 */
[C---:B------:R-:W-:Y:S01]  /*9b30*/  R2UR UR29, R3.reuse ;  /* 0x00000000031d72ca */ /* 0x040fe200000e0000 */
[----:B------:R-:W-:Y:S01]  /*9b40*/  UIADD3 UR30, UR53, 0x80, URZ ;  /* 0x00000080351e7890 */ /* 0x000fe2000fffe03f */
[C---:B------:R-:W-:Y:S01]  /*9b50*/  R2UR UR32, R2.reuse ;  /* 0x00000000022072ca */ /* 0x040fe200000e0000 */
[----:B------:R-:W-:Y:S01]  /*9b60*/  UMOV UR26, UR53 ;  /* 0x00000035001a7c82 */ /* 0x000fe20008000000 */
[----:B------:R-:W-:Y:S01]  /*9b70*/  UMOV UR31, 0x80000020 ;  /* 0x80000020001f7882 */ /* 0x000fe20000000000 */
[C---:B------:R-:W-:Y:S01]  /*9b80*/  R2UR UR33, R3.reuse ;  /* 0x00000000032172ca */ /* 0x040fe200000e0000 */
[----:B------:R-:W-:Y:S01]  /*9b90*/  UIADD3 UR34, UR53, 0x100, URZ ;  /* 0x0000010035227890 */ /* 0x000fe2000fffe03f */
[C---:B------:R-:W-:Y:S01]  /*9ba0*/  R2UR UR40, R2.reuse ;  /* 0x00000000022872ca */ /* 0x040fe200000e0000 */
[----:B------:R-:W-:Y:S01]  /*9bb0*/  UMOV UR35, 0x80000020 ;  /* 0x8000002000237882 */ /* 0x000fe20000000000 */
[C---:B------:R-:W-:Y:S01]  /*9bc0*/  R2UR UR41, R3.reuse ;  /* 0x00000000032972ca */ /* 0x040fe200000e0000 */
[----:B------:R-:W-:Y:S01]  /*9bd0*/  UIADD3 UR42, UR53, 0x180, URZ ;  /* 0x00000180352a7890 */ /* 0x000fe2000fffe03f */
[----:B------:R-:W-:Y:S01]  /*9be0*/  R2UR UR44, R2 ;  /* 0x00000000022c72ca */ /* 0x000fe200000e0000 */
[----:B------:R-:W-:Y:S01]  /*9bf0*/  UMOV UR43, 0x80000020 ;  /* 0x80000020002b7882 */ /* 0x000fe20000000000 */
[----:B------:R-:W-:Y:S01]  /*9c00*/  R2UR UR45, R3 ;  /* 0x00000000032d72ca */ /* 0x000fe200000e0000 */
        /* <DEDUP_REMOVED lines=167> */
[----:B--2---:R-:W-:Y:S05]  /*a680*/  @P3 BRA `(.L_x_1933) ;  /* 0x0000000000283947 */ /* 0x004fea0003800000 */
[----:B------:R-:W-:Y:S05]  /*a690*/  @!P1 BRA `(.L_x_1934) ;  /* 0x0000000000049947 */ /* 0x000fea0003800000 */
[----:B------:R-:W-:Y:S01]  /*a6a0*/  BPT.TRAP 0x1 ;  /* 0x000000040000795c */ /* 0x000fe20000300000 */
.L_x_1934:
[----:B------:R-:W-:Y:S01]  /*a6b0*/  ULEA UR6, UR51, UR39, 0x3 ;  /* 0x0000002733067291 */ /* 0x000fe2000f8e183f */
[----:B------:R-:W-:-:S08]  /*a6c0*/  SHF.L.U32 R10, R10, 0x1f, RZ ;  /* 0x0000001f0a0a7819 */ /* 0x000fd000000006ff */
[----:B------:R2:W3:Y:S01]  /*a6d0*/  SYNCS.PHASECHK.TRANS64.TRYWAIT P2, [UR6+0x29850], R10 ;  /* 0x0298500aff0075a7 */ /* 0x0004e20008040146 */
[----:B------:R-:W-:Y:S05]  /*a6e0*/  @!P1 BRA `(.L_x_1935) ;  /* 0x0000000000049947 */ /* 0x000fea0003800000 */
[----:B------:R-:W-:Y:S01]  /*a6f0*/  BPT.TRAP 0x1 ;  /* 0x000000040000795c */ /* 0x000fe20000300000 */
.L_x_1935:
[----:B---3--:R-:W-:Y:S05]  /*a700*/  @P2 BRA `(.L_x_1933) ;  /* 0x0000000000082947 */ /* 0x008fea0003800000 */
[----:B------:R-:W3:Y:S02]  /*a710*/  SYNCS.PHASECHK.TRANS64.TRYWAIT P2, [UR6+0x29850], R10 ;  /* 0x0298500aff0075a7 */ /* 0x000ee40008040146 */
[----:B---3--:R-:W-:Y:S05]  /*a720*/  @!P2 BRA `(.L_x_1936) ;  /* 0x000000900048a947 */ /* 0x008fea0003800000 */
.L_x_1933:
[----:B------:R-:W-:Y:S01]  /*a730*/  UIADD3 UR6, UR39, 0x400, URZ ;  /* 0x0000040027067890 */ /* 0x000fe2000fffe03f */
[----:B------:R-:W-:Y:S01]  /*a740*/  WARPGROUP.ARRIVE ;  /* 0x00000000000079c5 */ /* 0x000fe20000000000 */
[----:B------:R-:W-:Y:S01]  /*a750*/  UMOV UR7, 0xc0000010 ;  /* 0xc000001000077882 */ /* 0x000fe20000000000 */
[----:B------:R-:W-:Y:S01]  /*a760*/  UMOV UR11, 0xc0000010 ;  /* 0xc0000010000b7882 */ /* 0x000fe20000000000 */
[----:B------:R-:W-:Y:S01]  /*a770*/  USHF.R.U32.HI UR6, URZ, 0x4, UR6 ;  /* 0x000000043f067899 */ /* 0x000fe20008011606 */
[C---:B01----:R-:W-:Y:S01]  /*a780*/  FMUL.FTZ R11, R0.reuse, R152 ;  /* 0x00000098000b7220 */ /* 0x043fe20000410000 */
[C---:B------:R-:W-:Y:S01]  /*a790*/  FMUL.FTZ R13, R0.reuse, R153 ;  /* 0x00000099000d7220 */ /* 0x040fe20000410000 */
[C---:B--2---:R-:W-:Y:S01]  /*a7a0*/  FMUL.FTZ R10, R0.reuse, R154 ;  /* 0x0000009a000a7220 */ /* 0x044fe20000410000 */
[----:B------:R-:W-:Y:S01]  /*a7b0*/  ULOP3.LUT UR6, UR6, 0x3fff, URZ, 0xc0, !UPT ;  /* 0x00003fff06067892 */ /* 0x000fe2000f8ec03f */
[C---:B------:R-:W-:Y:S01]  /*a7c0*/  FMUL.FTZ R21, R0.reuse, R156 ;  /* 0x0000009c00157220 */ /* 0x040fe20000410000 */
[C---:B------:R-:W-:Y:S01]  /*a7d0*/  FMUL.FTZ R15, R0.reuse, R155 ;  /* 0x0000009b000f7220 */ /* 0x040fe20000410000 */
[----:B------:R-:W0:Y:S01]  /*a7e0*/  MUFU.TANH R11, R11 ;  /* 0x0000000b000b7308 */ /* 0x000e220000002400 */
[----:B------:R-:W-:Y:S01]  /*a7f0*/  ULOP3.LUT UR6, UR6, 0x10000, URZ, 0xfc, !UPT ;  /* 0x0001000006067892 */ /* 0x000fe2000f8efc3f */
[C---:B------:R-:W-:Y:S01]  /*a800*/  FMUL.FTZ R23, R0.reuse, R157 ;  /* 0x0000009d00177220 */ /* 0x040fe20000410000 */
[C---:B------:R-:W-:Y:S01]  /*a810*/  FMUL.FTZ R153, R0.reuse, R158 ;  /* 0x0000009e00997220 */ /* 0x040fe20000410000 */
[C---:B------:R-:W-:Y:S01]  /*a820*/  FMUL.FTZ R157, R0.reuse, R160 ;  /* 0x000000a0009d7220 */ /* 0x040fe20000410000 */
[----:B------:R-:W-:Y:S01]  /*a830*/  UIMAD UR6, UR51, 0x500, UR6 ;  /* 0x00000500330678a4 */ /* 0x000fe2000f8e0206 */
[C---:B------:R-:W-:Y:S01]  /*a840*/  FMUL.FTZ R155, R0.reuse, R159 ;  /* 0x0000009f009b7220 */ /* 0x040fe20000410000 */
[C---:B------:R-:W-:Y:S01]  /*a850*/  FMUL.FTZ R159, R0.reuse, R161 ;  /* 0x000000a1009f7220 */ /* 0x040fe20000410000 */
[----:B------:R-:W1:Y:S01]  /*a860*/  MUFU.TANH R13, R13 ;  /* 0x0000000d000d7308 */ /* 0x000e620000002400 */
[----:B------:R-:W-:Y:S01]  /*a870*/  UIADD3 UR10, UR6, 0x100, URZ ;  /* 0x00000100060a7890 */ /* 0x000fe2000fffe03f */
[C---:B------:R-:W-:Y:S01]  /*a880*/  FMUL.FTZ R161, R0.reuse, R162 ;  /* 0x000000a200a17220 */ /* 0x040fe20000410000 */
[C---:B------:R-:W-:Y:S01]  /*a890*/  FMUL.FTZ R189, R0.reuse, R164 ;  /* 0x000000a400bd7220 */ /* 0x040fe20000410000 */
[C---:B------:R-:W-:Y:S01]  /*a8a0*/  FMUL.FTZ R163, R0.reuse, R163 ;  /* 0x000000a300a37220 */ /* 0x040fe20000410000 */
[C---:B------:R-:W-:Y:S01]  /*a8b0*/  FMUL.FTZ R165, R0.reuse, R165 ;  /* 0x000000a500a57220 */ /* 0x040fe20000410000 */
[----:B------:R-:W-:Y:S01]  /*a8c0*/  QGMMA.64x128x32.F32.E4M3.E4M3 R24, R184, gdesc[UR4], R24, gsb0 ;  /* 0x01e00004b8187df3 */ /* 0x000fe20008000818 */
        /* <DEDUP_REMOVED lines=87> */
[----:B------:R-:W-:Y:S01]  /*ae40*/  FMUL.FTZ R103, R0, R103 ;  /* 0x0000006700677220 */ /* 0x000fe20000410000 */
[----:B------:R-:W1:Y:S01]  /*ae50*/  LDC R88, c[0x0][0x988] ;  /* 0x00026200ff587b82 */ /* 0x000e620000000800 */
[----:B------:R-:W3:Y:S01]  /*ae60*/  MUFU.TANH R165, R165 ;  /* 0x000000a500a57308 */ /* 0x000ee20000002400 */
[----:B--2---:R-:W-:Y:S01]  /*ae70*/  FMNMX.FTZ R14, R189, R14, !PT ;  /* 0x0000000ebd0e7209 */ /* 0x004fe20007810000 */
[----:B------:R-:W-:-:S06]  /*ae80*/  UMOV UR7, 0xc0000010 ;  /* 0xc000001000077882 */ /* 0x000fcc0000000000 */
[----:B------:R-:W2:Y:S01]  /*ae90*/  MUFU.TANH R191, R191 ;  /* 0x000000bf00bf7308 */ /* 0x000ea20000002400 */
[----:B0-----:R-:W-:-:S07]  /*aea0*/  FMNMX.FTZ R16, R163, R16, !PT ;  /* 0x00000010a3107209 */ /* 0x001fce0007810000 */
[----:B------:R-:W0:Y:S01]  /*aeb0*/  MUFU.TANH R193, R193 ;  /* 0x000000c100c17308 */ /* 0x000e220000002400 */
[----:B---3--:R-:W-:-:S07]  /*aec0*/  FMNMX.FTZ R14, R165, R14, !PT ;  /* 0x0000000ea50e7209 */ /* 0x008fce0007810000 */
[----:B------:R-:W3:Y:S01]  /*aed0*/  MUFU.TANH R167, R167 ;  /* 0x000000a700a77308 */ /* 0x000ee20000002400 */
[----:B--2---:R-:W-:-:S07]  /*aee0*/  FMNMX.FTZ R16, R191, R16, !PT ;  /* 0x00000010bf107209 */ /* 0x004fce0007810000 */
[----:B------:R-:W2:Y:S01]  /*aef0*/  MUFU.TANH R137, R137 ;  /* 0x0000008900897308 */ /* 0x000ea20000002400 */
[----:B0-----:R-:W-:-:S07]  /*af00*/  FMNMX.FTZ R14, R193, R14, !PT ;  /* 0x0000000ec10e7209 */ /* 0x001fce0007810000 */
[----:B------:R-:W0:Y:S01]  /*af10*/  MUFU.TANH R195, R195 ;  /* 0x000000c300c37308 */ /* 0x000e220000002400 */
[----:B---3--:R-:W-:-:S07]  /*af20*/  FMNMX.FTZ R16, R167, R16, !PT ;  /* 0x00000010a7107209 */ /* 0x008fce0007810000 */
[----:B------:R-:W3:Y:S01]  /*af30*/  MUFU.TANH R197, R197 ;  /* 0x000000c500c57308 */ /* 0x000ee20000002400 */
        /* <DEDUP_REMOVED lines=43> */
[----:B0-----:R-:W-:Y:S01]  /*b1f0*/  FMNMX.FTZ R16, R123, R16, !PT ;  /* 0x000000107b107209 */ /* 0x001fe20007810000 */
[----:B------:R-:W-:Y:S02]  /*b200*/  WARPGROUP.DEPBAR.LE gsb0, 0x0 ;  /* 0x00008000000079c5 */ /* 0x000fe40000010000 */
[----:B------:R-:W-:-:S04]  /*b210*/  WARPGROUP.ARRIVE ;  /* 0x00000000000079c5 */ /* 0x000fc80000000000 */
[----:B------:R-:W0:Y:S01]  /*b220*/  MUFU.TANH R217, R217 ;  /* 0x000000d900d97308 */ /* 0x000e220000002400 */
[----:B---3--:R-:W-:Y:S01]  /*b230*/  FMNMX.FTZ R14, R125, R14, !PT ;  /* 0x0000000e7d0e7209 */ /* 0x008fe20007810000 */
[----:B------:R-:W-:Y:S01]  /*b240*/  QGMMA.64x128x32.F32.E4M3.E4M3 R24, R176, gdesc[UR8], R24, gsb0 ;  /* 0x01e00008b0187df3 */ /* 0x000fe20008000818 */
[----:B------:R-:W-:Y:S01]  /*b250*/  UIADD3 UR10, UR6, 0x300, URZ ;  /* 0x00000300060a7890 */ /* 0x000fe2000fffe03f */
[----:B------:R-:W-:Y:S01]  /*b260*/  UMOV UR11, 0xc0000010 ;  /* 0xc0000010000b7882 */ /* 0x000fe20000000000 */
[----:B------:R-:W-:-:S03]  /*b270*/  UIADD3 UR6, UR6, 0x400, URZ ;  /* 0x0000040006067890 */ /* 0x000fc6000fffe03f */
        /* <DEDUP_REMOVED lines=35> */
[----:B---3--:R-:W-:Y:S01]  /*b4b0*/  FMNMX.FTZ R89, R237, R14, !PT ;  /* 0x0000000eed597209 */ /* 0x008fe20007810000 */
[----:B------:R-:W-:Y:S02]  /*b4c0*/  WARPGROUP.DEPBAR.LE gsb0, 0x0 ;  /* 0x00008000000079c5 */ /* 0x000fe40000010000 */
[----:B------:R-:W-:-:S04]  /*b4d0*/  WARPGROUP.ARRIVE ;  /* 0x00000000000079c5 */ /* 0x000fc80000000000 */
[----:B------:R-:W3:Y:S01]  /*b4e0*/  MUFU.TANH R113, R113 ;  /* 0x0000007100717308 */ /* 0x000ee20000002400 */
[----:B--2---:R-:W-:Y:S01]  /*b4f0*/  FMNMX.FTZ R16, R111, R16, !PT ;  /* 0x000000106f107209 */ /* 0x004fe20007810000 */
[----:B------:R-:W-:Y:S06]  /*b500*/  QGMMA.64x128x32.F32.E4M3.E4M3 R24, R172, gdesc[UR8], R24, gsb0 ;  /* 0x01e00008ac187df3 */ /* 0x000fec0008000818 */
        /* <DEDUP_REMOVED lines=49> */
[----:B--2---:R-:W-:-:S05]  /*b820*/  FMNMX.FTZ R20, R14, R89, !PT ;  /* 0x000000590e147209 */ /* 0x004fca0007810000 */
[----:B------:R-:W2:Y:S01]  /*b830*/  SHFL.BFLY PT, R89, R20, 0x1, 0x1f ;  /* 0x0c201f0014597f89 */ /* 0x000ea200000e0000 */
[----:B0-----:R-:W-:-:S05]  /*b840*/  FMNMX.FTZ R22, R16, R91, !PT ;  /* 0x0000005b10167209 */ /* 0x001fca0007810000 */
[----:B------:R-:W0:Y:S01]  /*b850*/  SHFL.BFLY PT, R91, R22, 0x1, 0x1f ;  /* 0x0c201f00165b7f89 */ /* 0x000e2200000e0000 */
[----:B--2---:R-:W-:-:S05]  /*b860*/  FMNMX.FTZ R89, R20, R89, !PT ;  /* 0x0000005914597209 */ /* 0x004fca0007810000 */
[C---:B------:R-:W-:Y:S01]  /*b870*/  FADD.FTZ R8, -R89.reuse, R8 ;  /* 0x0000000859087221 */ /* 0x040fe20000010100 */
[----:B-1----:R-:W-:-:S03]  /*b880*/  FFMA.FTZ R102, R89, R88, -8 ;  /* 0xc100000059667423 */ /* 0x002fc60000010058 */
[-C--:B------:R-:W-:Y:S01]  /*b890*/  FMUL.FTZ R16, R8, R88.reuse ;  /* 0x0000005808107220 */ /* 0x080fe20000410000 */
[----:B------:R-:W-:-:S01]  /*b8a0*/  FFMA.FTZ R177, R100, R88, -R102 ;  /* 0x0000005864b17223 */ /* 0x000fc20000010866 */
[-CC-:B------:R-:W-:Y:S01]  /*b8b0*/  FFMA.FTZ R14, R11, R88.reuse, -R102.reuse ;  /* 0x000000580b0e7223 */ /* 0x180fe20000010866 */
[----:B------:R-:W-:-:S01]  /*b8c0*/  FFMA.FTZ R11, R13, R88, -R102 ;  /* 0x000000580d0b7223 */ /* 0x000fc20000010866 */
[-CC-:B------:R-:W-:Y:S01]  /*b8d0*/  FFMA.FTZ R13, R21, R88.reuse, -R102.reuse ;  /* 0x00000058150d7223 */ /* 0x180fe20000010866 */
[----:B------:R-:W-:-:S01]  /*b8e0*/  FFMA.FTZ R183, R104, R88, -R102 ;  /* 0x0000005868b77223 */ /* 0x000fc20000010866 */
[-CC-:B------:R-:W-:Y:S01]  /*b8f0*/  FFMA.FTZ R104, R106, R88.reuse, -R102.reuse ;  /* 0x000000586a687223 */ /* 0x180fe20000010866 */
[----:B0-----:R-:W-:Y:S01]  /*b900*/  FMNMX.FTZ R91, R22, R91, !PT ;  /* 0x0000005b165b7209 */ /* 0x001fe20007810000 */
[----:B------:R-:W-:Y:S01]  /*b910*/  MUFU.EX2 R14, R14 ;  /* 0x0000000e000e7308 */ /* 0x000fe20000000800 */
[----:B------:R-:W-:-:S01]  /*b920*/  FFMA.FTZ R20, R157, R88, -R102 ;  /* 0x000000589d147223 */ /* 0x000fc20000010866 */
[-CC-:B------:R-:W-:Y:S01]  /*b930*/  FFMA.FTZ R21, R159, R88.reuse, -R102.reuse ;  /* 0x000000589f157223 */ /* 0x180fe20000010866 */
[----:B------:R-:W-:-:S01]  /*b940*/  FFMA.FTZ R22, R189, R88, -R102 ;  /* 0x00000058bd167223 */ /* 0x000fc20000010866 */
[C---:B------:R-:W-:Y:S01]  /*b950*/  FADD.FTZ R8, -R91.reuse, R9 ;  /* 0x000000095b087221 */ /* 0x040fe20000010100 */
[----:B------:R-:W-:-:S01]  /*b960*/  FFMA.FTZ R100, R91, R88, -8 ;  /* 0xc10000005b647423 */ /* 0x000fc20000010058 */
[-CC-:B------:R-:W-:Y:S01]  /*b970*/  FFMA.FTZ R90, R193, R88.reuse, -R102.reuse ;  /* 0x00000058c15a7223 */ /* 0x180fe20000010866 */
[----:B------:R-:W-:-:S01]  /*b980*/  FFMA.FTZ R185, R108, R88, -R102 ;  /* 0x000000586cb97223 */ /* 0x000fc20000010866 */
[-C--:B------:R-:W-:Y:S01]  /*b990*/  FMUL.FTZ R8, R8, R88.reuse ;  /* 0x0000005808087220 */ /* 0x080fe20000410000 */
[----:B------:R-:W-:-:S01]  /*b9a0*/  FFMA.FTZ R179, R10, R88, -R100 ;  /* 0x000000580ab37223 */ /* 0x000fc20000010864 */
[-CC-:B------:R-:W-:Y:S01]  /*b9b0*/  FFMA.FTZ R10, R15, R88.reuse, -R100.reuse ;  /* 0x000000580f0a7223 */ /* 0x180fe20000010864 */
        /* <DEDUP_REMOVED lines=25> */
[----:B------:R-:W-:-:S01]  /*bb50*/  FFMA.FTZ R132, R233, R88, -R102 ;  /* 0x00000058e9847223 */ /* 0x000fc20000010866 */
[-CC-:B------:R-:W-:Y:S01]  /*bb60*/  FFMA.FTZ R181, R235, R88.reuse, -R102.reuse ;  /* 0x00000058ebb57223 */ /* 0x180fe20000010866 */
[----:B------:R-:W-:-:S01]  /*bb70*/  FFMA.FTZ R134, R237, R88, -R102 ;  /* 0x00000058ed867223 */ /* 0x000fc20000010866 */
[-CC-:B------:R-:W-:Y:S01]  /*bb80*/  FFMA.FTZ R187, R112, R88.reuse, -R102.reuse ;  /* 0x0000005870bb7223 */ /* 0x180fe20000010866 */
[----:B------:R-:W-:-:S01]  /*bb90*/  FFMA.FTZ R108, R114, R88, -R102 ;  /* 0x00000058726c7223 */ /* 0x000fc20000010866 */
[-CC-:B------:R-:W-:Y:S01]  /*bba0*/  FFMA.FTZ R189, R116, R88.reuse, -R102.reuse ;  /* 0x0000005874bd7223 */ /* 0x180fe20000010866 */
[----:B------:R-:W-:-:S01]  /*bbb0*/  FFMA.FTZ R110, R118, R88, -R102 ;  /* 0x00000058766e7223 */ /* 0x000fc20000010866 */
[----:B------:R-:W3:Y:S01]  /*bbc0*/  MUFU.EX2 R10, R10 ;  /* 0x0000000a000a7308 */ /* 0x000ee20000000800 */
[----:B------:R-:W-:-:S01]  /*bbd0*/  FFMA.FTZ R193, R120, R88, -R102 ;  /* 0x0000005878c17223 */ /* 0x000fc20000010866 */
[-C--:B------:R-:W-:Y:S01]  /*bbe0*/  FFMA.FTZ R98, R98, R88.reuse, -R102 ;  /* 0x0000005862627223 */ /* 0x080fe20000010866 */
[----:B------:R-:W-:-:S01]  /*bbf0*/  FFMA.FTZ R102, R155, R88, -R100 ;  /* 0x000000589b667223 */ /* 0x000fc20000010864 */
[-CC-:B------:R-:W-:Y:S01]  /*bc00*/  FFMA.FTZ R112, R161, R88.reuse, -R100.reuse ;  /* 0x00000058a1707223 */ /* 0x180fe20000010864 */
[----:B------:R-:W-:-:S01]  /*bc10*/  FFMA.FTZ R153, R163, R88, -R100 ;  /* 0x00000058a3997223 */ /* 0x000fc20000010864 */
[----:B-1----:R-:W-:Y:S01]  /*bc20*/  FFMA.FTZ R6, R9, R6, R14 ;  /* 0x0000000609067223 */ /* 0x002fe2000001000e */
[----:B0-----:R-:W-:-:S01]  /*bc30*/  FFMA.FTZ R5, R8, R5, R179 ;  /* 0x0000000508057223 */ /* 0x001fc200000100b3 */
[----:B------:R-:W0:Y:S01]  /*bc40*/  MUFU.EX2 R13, R13 ;  /* 0x0000000d000d7308 */ /* 0x000e220000000800 */
[----:B------:R-:W-:-:S01]  /*bc50*/  FFMA.FTZ R114, R191, R88, -R100 ;  /* 0x00000058bf727223 */ /* 0x000fc20000010864 */
[----:B--2---:R-:W-:Y:S01]  /*bc60*/  FADD.FTZ R6, R11, R6 ;  /* 0x000000060b067221 */ /* 0x004fe20000010000 */
[----:B------:R-:W-:-:S01]  /*bc70*/  FFMA.FTZ R155, R167, R88, -R100 ;  /* 0x00000058a79b7223 */ /* 0x000fc20000010864 */
[-CC-:B------:R-:W-:Y:S01]  /*bc80*/  FFMA.FTZ R118, R141, R88.reuse, -R100.reuse ;  /* 0x000000588d767223 */ /* 0x180fe20000010864 */
[----:B------:R-:W-:-:S01]  /*bc90*/  FFMA.FTZ R141, R143, R88, -R100 ;  /* 0x000000588f8d7223 */ /* 0x000fc20000010864 */
[-CC-:B------:R-:W-:Y:S01]  /*bca0*/  FFMA.FTZ R143, R147, R88.reuse, -R100.reuse ;  /* 0x00000058938f7223 */ /* 0x180fe20000010864 */
[----:B------:R-:W-:-:S01]  /*bcb0*/  FFMA.FTZ R116, R195, R88, -R100 ;  /* 0x00000058c3747223 */ /* 0x000fc20000010864 */
[----:B------:R-:W1:Y:S01]  /*bcc0*/  MUFU.EX2 R15, R15 ;  /* 0x0000000f000f7308 */ /* 0x000e620000000800 */
[----:B---3--:R-:W-:-:S01]  /*bcd0*/  FADD.FTZ R146, R10, R5 ;  /* 0x000000050a927221 */ /* 0x008fc20000010000 */
[-CC-:B------:R-:W-:Y:S01]  /*bce0*/  FFMA.FTZ R139, R139, R88.reuse, -R100.reuse ;  /* 0x000000588b8b7223 */ /* 0x180fe20000010864 */
[----:B------:R-:W-:-:S01]  /*bcf0*/  FFMA.FTZ R120, R145, R88, -R100 ;  /* 0x0000005891787223 */ /* 0x000fc20000010864 */
[-CC-:B------:R-:W-:Y:S01]  /*bd00*/  FFMA.FTZ R136, R149, R88.reuse, -R100.reuse ;  /* 0x0000005895887223 */ /* 0x180fe20000010864 */
[----:B------:R-:W-:-:S01]  /*bd10*/  FFMA.FTZ R145, R151, R88, -R100 ;  /* 0x0000005897917223 */ /* 0x000fc20000010864 */
[-CC-:B------:R-:W-:Y:S01]  /*bd20*/  FFMA.FTZ R138, R211, R88.reuse, -R100.reuse ;  /* 0x00000058d38a7223 */ /* 0x180fe20000010864 */
[----:B------:R-:W-:-:S01]  /*bd30*/  FFMA.FTZ R123, R123, R88, -R100 ;  /* 0x000000587b7b7223 */ /* 0x000fc20000010864 */
[----:B------:R-:W2:Y:S01]  /*bd40*/  MUFU.EX2 R16, R16 ;  /* 0x0000001000107308 */ /* 0x000ea20000000800 */
        /* <DEDUP_REMOVED lines=17> */
[-CC-:B------:R-:W-:Y:S01]  /*be60*/  FFMA.FTZ R97, R97, R88.reuse, -R100.reuse ;  /* 0x0000005861617223 */ /* 0x180fe20000010864 */
[----:B------:R-:W-:-:S01]  /*be70*/  FFMA.FTZ R99, R99, R88, -R100 ;  /* 0x0000005863637223 */ /* 0x000fc20000010864 */
[----:B------:R-:W-:Y:S01]  /*be80*/  FFMA.FTZ R101, R101, R88, -R100 ;  /* 0x0000005865657223 */ /* 0x000fe20000010864 */
[----:B------:R-:W-:-:S03]  /*be90*/  WARPGROUP.DEPBAR.LE gsb0, 0x0 ;  /* 0x00008000000079c5 */ /* 0x000fc60000010000 */
        /* <DEDUP_REMOVED lines=26> */
[-CC-:B------:R-:W-:Y:S01]  /*c040*/  FFMA.FTZ R148, R111, R88.reuse, -R100.reuse ;  /* 0x000000586f947223 */ /* 0x180fe20000010864 */
[----:B------:R-:W-:-:S05]  /*c050*/  FFMA.FTZ R111, R113, R88, -R100 ;  /* 0x00000058716f7223 */ /* 0x000fca0000010864 */
        /* <DEDUP_REMOVED lines=16> */
[----:B------:R-:W-:-:S06]  /*c160*/  FFMA.FTZ R150, R115, R88, -R100 ;  /* 0x0000005873967223 */ /* 0x000fcc0000010864 */
[----:B------:R-:W2:Y:S01]  /*c170*/  MUFU.EX2 R165, R165 ;  /* 0x000000a500a57308 */ /* 0x000ea20000000800 */
[----:B0-----:R-:W-:-:S07]  /*c180*/  FADD.FTZ R6, R96, R5 ;  /* 0x0000000560067221 */ /* 0x001fce0000010000 */
[----:B------:R-:W0:Y:S01]  /*c190*/  MUFU.EX2 R145, R145 ;  /* 0x0000009100917308 */ /* 0x000e220000000800 */
[----:B-1----:R-:W-:-:S01]  /*c1a0*/  FADD.FTZ R152, R136, R113 ;  /* 0x0000007188987221 */ /* 0x002fc20000010000 */
[----:B------:R-:W-:-:S06]  /*c1b0*/  FFMA.FTZ R113, R117, R88, -R100 ;  /* 0x0000005875717223 */ /* 0x000fcc0000010864 */
        /* <DEDUP_REMOVED lines=56> */
[----:B-1----:R-:W-:-:S01]  /*c540*/  FADD.FTZ R156, R134, R117 ;  /* 0x00000075869c7221 */ /* 0x002fc20000010000 */
[----:B------:R-:W-:-:S06]  /*c550*/  IMAD.U32 R117, RZ, RZ, UR54 ;  /* 0x00000036ff757e24 */ /* 0x000fcc000f8e00ff */
[----:B------:R-:W0:Y:S01]  /*c560*/  MUFU.EX2 R150, R150 ;  /* 0x0000009600967308 */ /* 0x000e220000000800 */
[----:B--2---:R-:W-:-:S07]  /*c570*/  FADD.FTZ R5, R111, R6 ;  /* 0x000000066f057221 */ /* 0x004fce0000010000 */
[----:B------:R-:W1:Y:S08]  /*c580*/  MUFU.EX2 R104, R104 ;  /* 0x0000006800687308 */ /* 0x000e700000000800 */
[----:B------:R-:W2:Y:S01]  /*c590*/  MUFU.EX2 R113, R113 ;  /* 0x0000007100717308 */ /* 0x000ea20000000800 */
[----:B0-----:R-:W-:-:S01]  /*c5a0*/  FADD.FTZ R6, R150, R5 ;  /* 0x0000000596067221 */ /* 0x001fc20000010000 */
[----:B------:R-:W-:-:S05]  /*c5b0*/  @!P0 LEA R5, R117, UR39, 0x3 ;  /* 0x0000002775058c11 */ /* 0x000fca000f8e18ff */
[----:B------:R-:W-:Y:S01]  /*c5c0*/  @!P0 VIADD R5, R5, 0x29840 ;  /* 0x0002984005058836 */ /* 0x000fe20000000000 */
[----:B------:R-:W-:Y:S04]  /*c5d0*/  MUFU.EX2 R185, R185 ;  /* 0x000000b900b97308 */ /* 0x000fe80000000800 */
[----:B------:R-:W-:Y:S01]  /*c5e0*/  @!P0 PRMT R5, RZ, 0x654, R5 ;  /* 0x00000654ff058816 */ /* 0x000fe20000000005 */
[----:B------:R0:W-:Y:S06]  /*c5f0*/  BAR.ARV R19, 0x100 ;  /* 0x000400130000751d */ /* 0x0001ec0000002000 */
[----:B------:R-:W3:Y:S01]  /*c600*/  MUFU.EX2 R154, R154 ;  /* 0x0000009a009a7308 */ /* 0x000ee20000000800 */
[----:B------:R4:W-:Y:S07]  /*c610*/  @!P0 SYNCS.ARRIVE.TRANS64.RED.A1T0 RZ, [R5+URZ], RZ ;  /* 0x000000ff05ff89a7 */ /* 0x0009ee000810043f */
[----:B------:R-:W-:Y:S08]  /*c620*/  MUFU.EX2 R106, R106 ;  /* 0x0000006a006a7308 */ /* 0x000ff00000000800 */
[----:B------:R-:W5:Y:S08]  /*c630*/  MUFU.EX2 R115, R115 ;  /* 0x0000007300737308 */ /* 0x000f700000000800 */
[----:B------:R1:W-:Y:S08]  /*c640*/  MUFU.EX2 R158, R93 ;  /* 0x0000005d009e7308 */ /* 0x0003f00000000800 */
[----:B------:R-:W-:Y:S01]  /*c650*/  MUFU.EX2 R187, R187 ;  /* 0x000000bb00bb7308 */ /* 0x000fe20000000800 */
[----:B-1----:R-:W-:-:S04]  /*c660*/  FADD.FTZ R93, R183, R156 ;  /* 0x0000009cb75d7221 */ /* 0x002fc80000010000 */
[----:B------:R-:W-:Y:S01]  /*c670*/  FADD.FTZ R156, R104, R93 ;  /* 0x0000005d689c7221 */ /* 0x000fe20000010000 */
[----:B--2---:R-:W-:-:S02]  /*c680*/  FADD.FTZ R93, R113, R6 ;  /* 0x00000006715d7221 */ /* 0x004fc40000010000 */
[----:B------:R-:W1:Y:S02]  /*c690*/  MUFU.EX2 R152, R152 ;  /* 0x0000009800987308 */ /* 0x000e640000000800 */
[----:B---3--:R-:W-:-:S04]  /*c6a0*/  FADD.FTZ R6, R154, R93 ;  /* 0x0000005d9a067221 */ /* 0x008fc80000010000 */
[----:B-----5:R-:W-:Y:S02]  /*c6b0*/  FADD.FTZ R93, R115, R6 ;  /* 0x00000006735d7221 */ /* 0x020fe40000010000 */
[----:B------:R-:W-:Y:S08]  /*c6c0*/  MUFU.EX2 R108, R108 ;  /* 0x0000006c006c7308 */ /* 0x000ff00000000800 */
[----:B------:R-:W-:Y:S01]  /*c6d0*/  MUFU.EX2 R189, R189 ;  /* 0x000000bd00bd7308 */ /* 0x000fe20000000800 */
[----:B-1----:R-:W-:-:S04]  /*c6e0*/  FADD.FTZ R93, R152, R93 ;  /* 0x0000005d985d7221 */ /* 0x002fc80000010000 */
[----:B------:R-:W-:-:S03]  /*c6f0*/  FADD.FTZ R93, R158, R93 ;  /* 0x0000005d9e5d7221 */ /* 0x000fc60000010000 */
[----:B------:R1:W2:Y:S08]  /*c700*/  MUFU.EX2 R119, R95 ;  /* 0x0000005f00777308 */ /* 0x0002b00000000800 */
[----:B------:R-:W3:Y:S01]  /*c710*/  MUFU.EX2 R110, R110 ;  /* 0x0000006e006e7308 */ /* 0x000ee20000000800 */
[----:B-1----:R-:W-:-:S04]  /*c720*/  FADD.FTZ R95, R185, R156 ;  /* 0x0000009cb95f7221 */ /* 0x002fc80000010000 */
[----:B------:R-:W-:-:S03]  /*c730*/  FADD.FTZ R156, R106, R95 ;  /* 0x0000005f6a9c7221 */ /* 0x000fc60000010000 */
[----:B------:R-:W1:Y:S01]  /*c740*/  MUFU.EX2 R160, R97 ;  /* 0x0000006100a07308 */ /* 0x000e620000000800 */
[----:B------:R-:W-:-:S01]  /*c750*/  FADD.FTZ R95, R187, R156 ;  /* 0x0000009cbb5f7221 */ /* 0x000fc20000010000 */
[----:B--2---:R-:W-:-:S03]  /*c760*/  FADD.FTZ R93, R119, R93 ;  /* 0x0000005d775d7221 */ /* 0x004fc60000010000 */
[----:B------:R-:W-:-:S03]  /*c770*/  FADD.FTZ R6, R108, R95 ;  /* 0x0000005f6c067221 */ /* 0x000fc60000010000 */
[----:B------:R-:W2:Y:S01]  /*c780*/  MUFU.EX2 R193, R193 ;  /* 0x000000c100c17308 */ /* 0x000ea20000000800 */
[----:B----4-:R-:W-:-:S04]  /*c790*/  FADD.FTZ R5, R189, R6 ;  /* 0x00000006bd057221 */ /* 0x010fc80000010000 */
[----:B---3--:R-:W-:-:S03]  /*c7a0*/  FADD.FTZ R6, R110, R5 ;  /* 0x000000056e067221 */ /* 0x008fc60000010000 */
        /* <DEDUP_REMOVED lines=14> */
.L_x_1937:
        /* <DEDUP_REMOVED lines=18> */
[----:B------:R-:W-:Y:S01]  /*c9b0*/  SYNCS.ARRIVE.TRANS64.RED.A1T0 RZ, [UR6], RZ ;  /* 0x000000ffffff79a7 */ /* 0x000fe20008100406 */
[----:B------:R-:W-:Y:S01]  /*c9c0*/  F2FP.SATFINITE.E4M3.F32.PACK_AB_MERGE_C R136, R143, R120, R136 ;  /* 0x000000788f88723e */ /* 0x000fe20004807088 */
        /* <DEDUP_REMOVED lines=95> */
[----:B------:R-:W-:Y:S01]  /*cfc0*/  F2FP.SATFINITE.E4M3.F32.PACK_AB_MERGE_C R171, R162, R160, R23 ;  /* 0x000000a0a2ab723e */ /* 0x000fe20004807017 */
[----:B------:R-:W-:Y:S06]  /*cfd0*/  @P2 BRA `(.L_x_1938) ;  /* 0xffffffc800782947 */ /* 0x000fec000383ffff */
.L_x_1928:
[----:B------:R-:W-:Y:S06]  /*cfe0*/  BAR.ARV 0x8, 0x180 ;  /* 0x0206000000007b1d */ /* 0x000fec0000002000 */
[----:B------:R-:W-:Y:S05]  /*cff0*/  @!P1 BRA `(.L_x_1939) ;  /* 0x0000000000049947 */ /* 0x000fea0003800000 */
[----:B------:R-:W-:Y:S01]  /*d000*/  BPT.TRAP 0x1 ;  /* 0x000000040000795c */ /* 0x000fe20000300000 */
.L_x_1939:
[----:B------:R-:W-:Y:S01]  /*d010*/  ULEA UR5, UR54, UR39, 0x3 ;  /* 0x0000002736057291 */ /* 0x000fe2000f8e183f */
[----:B------:R-:W-:-:S08]  /*d020*/  SHF.L.U32 R4, R4, 0x1f, RZ ;  /* 0x0000001f04047819 */ /* 0x000fd000000006ff */
[----:B------:R0:W1:Y:S01]  /*d030*/  SYNCS.PHASECHK.TRANS64.TRYWAIT P0, [UR5+0x29850], R4 ;  /* 0x02985004ff0075a7 */ /* 0x0000620008000145 */
[----:B------:R-:W-:Y:S05]  /*d040*/  @!P1 BRA `(.L_x_1940) ;  /* 0x0000000000049947 */ /* 0x000fea0003800000 */
[----:B------:R-:W-:Y:S01]  /*d050*/  BPT.TRAP 0x1 ;  /* 0x000000040000795c */ /* 0x000fe20000300000 */
.L_x_1940:
[----:B-1----:R-:W-:Y:S05]  /*d060*/  @P0 BRA `(.L_x_1941) ;  /* 0x0000000000080947 */ /* 0x002fea0003800000 */
[----:B------:R-:W1:Y:S02]  /*d070*/  SYNCS.PHASECHK.TRANS64.TRYWAIT P0, [UR5+0x29850], R4 ;  /* 0x02985004ff0075a7 */ /* 0x000e640008000145 */
[----:B-1----:R-:W-:Y:S05]  /*d080*/  @!P0 BRA `(.L_x_1942) ;  /* 0x0000006800088947 */ /* 0x002fea0003800000 */
.L_x_1941:
[----:B------:R-:W-:Y:S01]  /*d090*/  UIADD3 UR39, UR39, 0x400, URZ ;  /* 0x0000040027277890 */ /* 0x000fe2000fffe03f */
[----:B------:R-:W-:Y:S01]  /*d0a0*/  WARPGROUP.ARRIVE ;  /* 0x00000000000079c5 */ /* 0x000fe20000000000 */
[----:B------:R-:W-:Y:S01]  /*d0b0*/  UMOV UR55, 0xc0000010 ;  /* 0xc000001000377882 */ /* 0x000fe20000000000 */
[----:B------:R-:W-:Y:S01]  /*d0c0*/  UMOV UR7, 0xc0000010 ;  /* 0xc000001000077882 */ /* 0x000fe20000000000 */
[----:B------:R-:W-:Y:S01]  /*d0d0*/  USHF.R.U32.HI UR39, URZ, 0x4, UR39 ;  /* 0x000000043f277899 */ /* 0x000fe20008011627 */
[----:B------:R-:W2:Y:S03]  /*d0e0*/  LDC.64 R8, c[0x0][0x9a0] ;  /* 0x00026800ff087b82 */ /* 0x000ea60000000a00 */
[----:B------:R-:W-:-:S04]  /*d0f0*/  ULOP3.LUT UR39, UR39, 0x3fff, URZ, 0xc0, !UPT ;  /* 0x00003fff27277892 */ /* 0x000fc8000f8ec03f */
[----:B------:R-:W-:-:S04]  /*d100*/  ULOP3.LUT UR39, UR39, 0x10000, URZ, 0xfc, !UPT ;  /* 0x0001000027277892 */ /* 0x000fc8000f8efc3f */
[----:B------:R-:W-:-:S04]  /*d110*/  UIMAD UR54, UR54, 0x500, UR39 ;  /* 0x00000500363678a4 */ /* 0x000fc8000f8e0227 */
[----:B------:R-:W-:-:S05]  /*d120*/  UIADD3 UR4, UR54, 0x100, URZ ;  /* 0x0000010036047890 */ /* 0x000fca000fffe03f */
[----:B------:R-:W-:Y:S02]  /*d130*/  QGMMA.64x128x32.F32.E4M3.E4M3 R24, R184, gdesc[UR52], R24, gsb0 ;  /* 0x01e00034b8187df3 */ /* 0x000fe40008000818 */
[----:B------:R-:W-:Y:S01]  /*d140*/  UMOV UR6, UR4 ;  /* 0x0000000400067c82 */ /* 0x000fe20008000000 */
[----:B--2---:R-:W-:-:S04]  /*d150*/  ISETP.NE.U32.AND P0, PT, R8, RZ, PT ;  /* 0x000000ff0800720c */ /* 0x004fc80003f05070 */
[----:B------:R-:W-:-:S13]  /*d160*/  ISETP.NE.AND.EX P0, PT, R9, RZ, PT, P0 ;  /* 0x000000ff0900720c */ /* 0x000fda0003f05300 */
[----:B-1----:R-:W1:Y:S01]  /*d170*/  @P0 LDC.64 R2, c[0x0][0x9c8] ;  /* 0x00027200ff020b82 */ /* 0x002e620000000a00 */
[----:B------:R-:W-:-:S07]  /*d180*/  @P0 SHF.R.S32.HI R13, RZ, 0x1f, R17 ;  /* 0x0000001fff0d0819 */ /* 0x000fce0000011411 */
[----:B------:R-:W2:Y:S01]  /*d190*/  @P0 LDC.64 R10, c[0x0][0x9d0] ;  /* 0x00027400ff0a0b82 */ /* 0x000ea20000000a00 */
[----:B------:R-:W-:Y:S01]  /*d1a0*/  UIADD3 UR4, UR54, 0x200, URZ ;  /* 0x0000020036047890 */ /* 0x000fe2000fffe03f */
[----:B-1----:R-:W-:-:S04]  /*d1b0*/  @P0 IMAD R0, R2, UR37, RZ ;  /* 0x0000002502000c24 */ /* 0x002fc8000f8e02ff */
[----:B------:R-:W-:Y:S02]  /*d1c0*/  @P0 IMAD R7, R3, UR36, R0 ;  /* 0x0000002403070c24 */ /* 0x000fe4000f8e0200 */
[----:B------:R-:W-:-:S04]  /*d1d0*/  @P0 IMAD.WIDE.U32 R2, R2, UR36, RZ ;  /* 0x0000002402020c25 */ /* 0x000fc8000f8e00ff */
[-C--:B--2---:R-:W-:Y:S02]  /*d1e0*/  @P0 IMAD R0, R13, R10.reuse, RZ ;  /* 0x0000000a0d000224 */ /* 0x084fe400078e02ff */
        /* <DEDUP_REMOVED lines=11> */
[----:B------:R-:W-:Y:S01]  /*d2a0*/  UMOV UR6, UR4 ;  /* 0x0000000400067c82 */ /* 0x000fe20008000000 */
[----:B------:R-:W-:Y:S01]  /*d2b0*/  UMOV UR7, 0xc0000010 ;  /* 0xc000001000077882 */ /* 0x000fe20000000000 */
[----:B------:R-:W-:Y:S01]  /*d2c0*/  UIADD3 UR4, UR54, 0x300, URZ ;  /* 0x0000030036047890 */ /* 0x000fe2000fffe03f */
[----:B------:R-:W-:Y:S02]  /*d2d0*/  WARPGROUP.DEPBAR.LE gsb0, 0x0 ;  /* 0x00008000000079c5 */ /* 0x000fe40000010000 */
[----:B------:R-:W-:-:S06]  /*d2e0*/  WARPGROUP.ARRIVE ;  /* 0x00000000000079c5 */ /* 0x000fcc0000000000 */
[----:B------:R-:W-:Y:S01]  /*d2f0*/  QGMMA.64x128x32.F32.E4M3.E4M3 R24, R176, gdesc[UR4], R24, gsb0 ;  /* 0x01e00004b0187df3 */ /* 0x000fe20008000818 */
[----:B------:R-:W-:Y:S01]  /*d300*/  UMOV UR6, UR4 ;  /* 0x0000000400067c82 */ /* 0x000fe20008000000 */
[----:B------:R-:W-:Y:S01]  /*d310*/  UMOV UR7, 0xc0000010 ;  /* 0xc000001000077882 */ /* 0x000fe20000000000 */
[----:B------:R-:W-:Y:S01]  /*d320*/  UIADD3 UR54, UR54, 0x400, URZ ;  /* 0x0000040036367890 */ /* 0x000fe2000fffe03f */
[----:B------:R-:W3:Y:S01]  /*d330*/  SHFL.BFLY PT, R7, R6, 0x2, 0x1f ;  /* 0x0c401f0006077f89 */ /* 0x000ee200000e0000 */
[----:B------:R-:W-:-:S03]  /*d340*/  UMOV UR55, 0xc0000010 ;  /* 0xc000001000377882 */ /* 0x000fc60000000000 */
[----:B------:R-:W4:Y:S01]  /*d350*/  SHFL.BFLY PT, R2, R5, 0x2, 0x1f ;  /* 0x0c401f0005027f89 */ /* 0x000f2200000e0000 */
[----:B------:R-:W-:Y:S02]  /*d360*/  WARPGROUP.DEPBAR.LE gsb0, 0x0 ;  /* 0x00008000000079c5 */ /* 0x000fe40000010000 */
[----:B------:R-:W-:-:S06]  /*d370*/  WARPGROUP.ARRIVE ;  /* 0x00000000000079c5 */ /* 0x000fcc0000000000 */
[----:B------:R-:W-:Y:S01]  /*d380*/  QGMMA.64x128x32.F32.E4M3.E4M3 R24, R172, gdesc[UR4], R24, gsb0 ;  /* 0x01e00004ac187df3 */ /* 0x000fe20008000818 */
[----:B---3--:R-:W-:Y:S01]  /*d390*/  FADD.FTZ R7, R7, R6 ;  /* 0x0000000607077221 */ /* 0x008fe20000010000 */
[----:B----4-:R-:W-:-:S04]  /*d3a0*/  FADD.FTZ R2, R2, R5 ;  /* 0x0000000502027221 */ /* 0x010fc80000010000 */
[----:B------:R-:W3:Y:S04]  /*d3b0*/  SHFL.BFLY PT, R0, R7, 0x1, 0x1f ;  /* 0x0c201f0007007f89 */ /* 0x000ee800000e0000 */
[----:B-1----:R-:W1:Y:S01]  /*d3c0*/  SHFL.BFLY PT, R9, R2, 0x1, 0x1f ;  /* 0x0c201f0002097f89 */ /* 0x002e6200000e0000 */
[----:B0-----:R-:W-:Y:S02]  /*d3d0*/  IMAD.MOV.U32 R4, RZ, RZ, RZ ;  /* 0x000000ffff047224 */ /* 0x001fe400078e00ff */
[----:B---3--:R-:W-:Y:S01]  /*d3e0*/  FADD.FTZ R10, R7, R0 ;  /* 0x00000000070a7221 */ /* 0x008fe20000010000 */
        /* <DEDUP_REMOVED lines=28> */
.L_x_1943:
        /* <DEDUP_REMOVED lines=68> */
.L_x_1910:
        /* <DEDUP_REMOVED lines=12> */
[C---:B------:R-:W-:Y:S01]  /*dab0*/  LOP3.LUT P0, R3, R7.reuse, 0x3, RZ, 0xc0, !PT ;  /* 0x0000000307037812 */ /* 0x040fe2000780c0ff */
[----:B------:R-:W-:Y:S01]  /*dac0*/  VIADD R7, R7, 0xffffff80 ;  /* 0xffffff8007077836 */ /* 0x000fe20000000000 */
[----:B------:R-:W-:Y:S02]  /*dad0*/  BSSY B0, `(.L_x_1945) ;  /* 0x000018d000007945 */ /* 0x000fe40003800000 */
[----:B------:R-:W-:-:S04]  /*dae0*/  ISETP.EQ.OR P0, PT, R3, 0x3, !P0 ;  /* 0x000000030300780c */ /* 0x000fc80004702670 */
[----:B------:R-:W-:Y:S02]  /*daf0*/  SEL R92, R68, R69, P0 ;  /* 0x00000045445c7207 */ /* 0x000fe40000000000 */
[----:B0-----:R-:W-:Y:S02]  /*db00*/  SHF.R.S32.HI R4, RZ, 0x1f, R7 ;  /* 0x0000001fff047819 */ /* 0x001fe40000011407 */
[----:B------:R-:W-:Y:S02]  /*db10*/  SEL R99, R69, R68, P0 ;  /* 0x0000004445637207 */ /* 0x000fe40000000000 */
[----:B------:R-:W-:Y:S02]  /*db20*/  LEA.HI R3, R4, R7, RZ, 0x7 ;  /* 0x0000000704037211 */ /* 0x000fe400078f38ff */
[----:B------:R-:W-:Y:S02]  /*db30*/  SEL R6, R24, R25, P0 ;  /* 0x0000001918067207 */ /* 0x000fe40000000000 */
[----:B------:R-:W-:-:S02]  /*db40*/  LOP3.LUT R8, R3, 0xffffff80, RZ, 0xc0, !PT ;  /* 0xffffff8003087812 */ /* 0x000fc400078ec0ff */
[----:B------:R-:W-:Y:S02]  /*db50*/  SEL R9, R25, R24, P0 ;  /* 0x0000001819097207 */ /* 0x000fe40000000000 */
[----:B------:R-:W-:Y:S01]  /*db60*/  SEL R88, R72, R73, P0 ;  /* 0x0000004948587207 */ /* 0x000fe20000000000 */
[----:B------:R-:W-:Y:S01]  /*db70*/  IMAD.IADD R68, R7, 0x1, -R8 ;  /* 0x0000000107447824 */ /* 0x000fe200078e0a08 */
[----:B------:R-:W-:Y:S02]  /*db80*/  SEL R93, R73, R72, P0 ;  /* 0x00000048495d7207 */ /* 0x000fe40000000000 */
[----:B------:R-:W-:Y:S02]  /*db90*/  SEL R72, R76, R77, P0 ;  /* 0x0000004d4c487207 */ /* 0x000fe40000000000 */
[----:B------:R-:W-:Y:S02]  /*dba0*/  SHF.R.S32.HI R25, RZ, 0x1f, R68 ;  /* 0x0000001fff197819 */ /* 0x000fe40000011444 */
[----:B------:R-:W-:-:S02]  /*dbb0*/  SEL R95, R77, R76, P0 ;  /* 0x0000004c4d5f7207 */ /* 0x000fc40000000000 */
[----:B------:R-:W-:Y:S02]  /*dbc0*/  SEL R18, R44, R45, P0 ;  /* 0x0000002d2c127207 */ /* 0x000fe40000000000 */
[----:B------:R-:W-:Y:S02]  /*dbd0*/  SEL R19, R45, R44, P0 ;  /* 0x0000002c2d137207 */ /* 0x000fe40000000000 */
[----:B------:R-:W-:Y:S02]  /*dbe0*/  SEL R12, R26, R27, P0 ;  /* 0x0000001b1a0c7207 */ /* 0x000fe40000000000 */
[----:B------:R-:W-:Y:S02]  /*dbf0*/  SEL R77, R27, R26, P0 ;  /* 0x0000001a1b4d7207 */ /* 0x000fe40000000000 */
[----:B------:R-:W-:Y:S02]  /*dc00*/  SEL R44, R84, R85, P0 ;  /* 0x00000055542c7207 */ /* 0x000fe40000000000 */
[----:B------:R-:W-:-:S02]  /*dc10*/  SEL R91, R85, R84, P0 ;  /* 0x00000054555b7207 */ /* 0x000fc40000000000 */
[----:B------:R-:W-:Y:S02]  /*dc20*/  LEA.HI R27, R25, R68, RZ, 0x2 ;  /* 0x00000044191b7211 */ /* 0x000fe400078f10ff */
        /* <DEDUP_REMOVED lines=8> */
[----:B------:R-:W-:Y:S01]  /*dcb0*/  LEA.HI R30, R4, R7, RZ, 0x2 ;  /* 0x00000007041e7211 */ /* 0x000fe200078f10ff */
[----:B------:R-:W0:Y:S01]  /*dcc0*/  S2R R75, SR_CTAID.X ;  /* 0x00000000004b7919 */ /* 0x000e220000002500 */
[--C-:B------:R-:W-:Y:S02]  /*dcd0*/  SHF.R.S32.HI R4, RZ, 0x2, R27.reuse ;  /* 0x00000002ff047819 */ /* 0x100fe4000001141b */
[----:B------:R-:W-:-:S02]  /*dce0*/  SHF.R.S32.HI R13, RZ, 0x1f, R27 ;  /* 0x0000001fff0d7819 */ /* 0x000fc4000001141b */
[----:B------:R-:W-:Y:S02]  /*dcf0*/  SEL R14, R32, R33, P0 ;  /* 0x00000021200e7207 */ /* 0x000fe40000000000 */
[----:B------:R-:W-:Y:S02]  /*dd00*/  SEL R15, R33, R32, P0 ;  /* 0x00000020210f7207 */ /* 0x000fe40000000000 */
[----:B------:R-:W-:Y:S02]  /*dd10*/  LOP3.LUT R32, R30, 0xfffffffc, RZ, 0xc0, !PT ;  /* 0xfffffffc1e207812 */ /* 0x000fe400078ec0ff */
[----:B------:R-:W-:Y:S02]  /*dd20*/  SHF.R.S32.HI R8, RZ, 0x7, R3 ;  /* 0x00000007ff087819 */ /* 0x000fe40000011403 */
[----:B------:R-:W-:Y:S01]  /*dd30*/  SEL R102, R28, R29, P0 ;  /* 0x0000001d1c667207 */ /* 0x000fe20000000000 */
[----:B------:R-:W-:Y:S01]  /*dd40*/  IMAD.IADD R31, R7, 0x1, -R32 ;  /* 0x00000001071f7824 */ /* 0x000fe200078e0a20 */
[----:B------:R-:W-:Y:S01]  /*dd50*/  SEL R109, R29, R28, P0 ;  /* 0x0000001c1d6d7207 */ /* 0x000fe20000000000 */
[----:B------:R-:W-:Y:S01]  /*dd60*/  IMAD.WIDE.U32 R32, R17, UR4, RZ ;  /* 0x0000000411207c25 */ /* 0x000fe2000f8e00ff */
[----:B------:R-:W-:-:S02]  /*dd70*/  SEL R24, R48, R49, P0 ;  /* 0x0000003130187207 */ /* 0x000fc40000000000 */
[----:B------:R-:W-:Y:S02]  /*dd80*/  SEL R21, R49, R48, P0 ;  /* 0x0000003031157207 */ /* 0x000fe40000000000 */
[----:B------:R-:W-:Y:S02]  /*dd90*/  LEA.HI R30, R13, R4, RZ, 0x3 ;  /* 0x000000040d1e7211 */ /* 0x000fe400078f18ff */
[----:B------:R-:W-:Y:S02]  /*dda0*/  SEL R48, R34, R35, P0 ;  /* 0x0000002322307207 */ /* 0x000fe40000000000 */
[----:B------:R-:W-:Y:S02]  /*ddb0*/  SEL R29, R35, R34, P0 ;  /* 0x00000022231d7207 */ /* 0x000fe40000000000 */
[----:B------:R-:W-:Y:S02]  /*ddc0*/  SEL R34, R82, R83, P0 ;  /* 0x0000005352227207 */ /* 0x000fe40000000000 */
[----:B------:R-:W-:-:S02]  /*ddd0*/  SEL R37, R83, R82, P0 ;  /* 0x0000005253257207 */ /* 0x000fc40000000000 */
[----:B------:R-:W-:Y:S01]  /*dde0*/  LEA.HI R3, R3, R8, RZ, 0x1 ;  /* 0x0000000803037211 */ /* 0x000fe200078f08ff */
[----:B------:R-:W1:Y:S01]  /*ddf0*/  LDC R82, c[0x0][0xbe8] ;  /* 0x0002fa00ff527b82 */ /* 0x000e620000000800 */
[----:B------:R-:W-:Y:S02]  /*de00*/  LOP3.LUT R7, R30, 0xfffffff8, RZ, 0xc0, !PT ;  /* 0xfffffff81e077812 */ /* 0x000fe400078ec0ff */
[----:B------:R-:W-:Y:S02]  /*de10*/  LEA.HI R25, R25, R68, RZ, 0x5 ;  /* 0x0000004419197211 */ /* 0x000fe400078f28ff */
[----:B------:R-:W-:Y:S01]  /*de20*/  LOP3.LUT R3, R3, 0x3fffffe, RZ, 0xc0, !PT ;  /* 0x03fffffe03037812 */ /* 0x000fe200078ec0ff */
[----:B------:R-:W-:Y:S01]  /*de30*/  IMAD.IADD R4, R4, 0x1, -R7 ;  /* 0x0000000104047824 */ /* 0x000fe200078e0a07 */
[----:B------:R-:W-:Y:S02]  /*de40*/  SHF.R.S32.HI R13, RZ, 0x1f, R17 ;  /* 0x0000001fff0d7819 */ /* 0x000fe40000011411 */
[----:B------:R-:W-:Y:S01]  /*de50*/  SHF.R.S32.HI R25, RZ, 0x5, R25 ;  /* 0x00000005ff197819 */ /* 0x000fe20000011419 */
[----:B------:R-:W-:Y:S01]  /*de60*/  IMAD.IADD R3, R8, 0x1, -R3 ;  /* 0x0000000108037824 */ /* 0x000fe200078e0a03 */
[----:B------:R-:W-:Y:S01]  /*de70*/  SEL R10, R42, R43, P0 ;  /* 0x0000002b2a0a7207 */ /* 0x000fe20000000000 */
[----:B------:R-:W-:Y:S01]  /*de80*/  IMAD R8, R13, UR4, RZ ;  /* 0x000000040d087c24 */ /* 0x000fe2000f8e02ff */
[----:B------:R-:W-:Y:S01]  /*de90*/  SEL R69, R43, R42, P0 ;  /* 0x0000002a2b457207 */ /* 0x000fe20000000000 */
[----:B------:R-:W-:Y:S01]  /*dea0*/  IMAD R4, R25, 0x10, R4 ;  /* 0x0000001019047824 */ /* 0x000fe200078e0204 */
[----:B------:R-:W-:Y:S01]  /*deb0*/  LEA.HI R25, R31, R31, RZ, 0x1 ;  /* 0x0000001f1f197211 */ /* 0x000fe200078f08ff */
[----:B------:R-:W-:Y:S01]  /*dec0*/  IMAD R7, R17, UR5, R8 ;  /* 0x0000000511077c24 */ /* 0x000fe2000f8e0208 */
[----:B------:R-:W-:Y:S01]  /*ded0*/  SEL R90, R64, R65, P0 ;  /* 0x00000041405a7207 */ /* 0x000fe20000000000 */
[----:B------:R-:W-:Y:S01]  /*dee0*/  IMAD R8, R13, UR6, RZ ;  /* 0x000000060d087c24 */ /* 0x000fe2000f8e02ff */
[----:B------:R-:W-:Y:S01]  /*def0*/  LOP3.LUT R30, R25, 0x1ffffffe, RZ, 0xc0, !PT ;  /* 0x1ffffffe191e7812 */ /* 0x000fe200078ec0ff */
[----:B------:R-:W-:Y:S01]  /*df00*/  IMAD R3, R3, 0x40, R4 ;  /* 0x0000004003037824 */ /* 0x000fe200078e0204 */
[----:B------:R-:W-:Y:S01]  /*df10*/  SEL R97, R65, R64, P0 ;  /* 0x0000004041617207 */ /* 0x000fe20000000000 */
[----:B------:R-:W-:Y:S01]  /*df20*/  IMAD R13, R17, UR7, R8 ;  /* 0x00000007110d7c24 */ /* 0x000fe2000f8e0208 */
[----:B------:R-:W-:Y:S01]  /*df30*/  SEL R8, R86, R87, P0 ;  /* 0x0000005756087207 */ /* 0x000fe20000000000 */
[----:B------:R-:W-:Y:S01]  /*df40*/  IMAD.IADD R30, R31, 0x1, -R30 ;  /* 0x000000011f1e7824 */ /* 0x000fe200078e0a1e */
[----:B------:R-:W-:Y:S01]  /*df50*/  SEL R87, R87, R86, P0 ;  /* 0x0000005657577207 */ /* 0x000fe20000000000 */
[----:B------:R-:W-:Y:S01]  /*df60*/  IMAD.IADD R33, R33, 0x1, R7 ;  /* 0x0000000121217824 */ /* 0x000fe200078e0207 */
[----:B------:R-:W-:Y:S01]  /*df70*/  SEL R64, R46, R47, P0 ;  /* 0x0000002f2e407207 */ /* 0x000fe20000000000 */
[----:B------:R-:W-:Y:S01]  /*df80*/  IMAD R4, R30, 0x8, R3 ;  /* 0x000000081e047824 */ /* 0x000fe200078e0203 */
[----:B------:R-:W-:Y:S01]  /*df90*/  SEL R11, R47, R46, P0 ;  /* 0x0000002e2f0b7207 */ /* 0x000fe20000000000 */
[----:B------:R-:W3:Y:S01]  /*dfa0*/  S2UR UR4, SR_CTAID.Y ;  /* 0x00000000000479c3 */ /* 0x000ee20000002600 */
[----:B------:R-:W-:-:S02]  /*dfb0*/  SEL R40, R70, R71, P0 ;  /* 0x0000004746287207 */ /* 0x000fc40000000000 */
[----:B------:R-:W-:Y:S01]  /*dfc0*/  SEL R47, R71, R70, P0 ;  /* 0x00000046472f7207 */ /* 0x000fe20000000000 */
[C---:B0-----:R-:W-:Y:S01]  /*dfd0*/  IMAD R70, R75.reuse, 0x80, R3 ;  /* 0x000000804b467824 */ /* 0x041fe200078e0203 */
[----:B-1----:R-:W-:Y:S01]  /*dfe0*/  ISETP.NE.AND P2, PT, R82, 0x1, PT ;  /* 0x000000015200780c */ /* 0x002fe20003f45270 */
[----:B------:R-:W-:Y:S01]  /*dff0*/  IMAD R75, R75, 0x80, R4 ;  /* 0x000000804b4b7824 */ /* 0x000fe200078e0204 */
[----:B------:R-:W-:Y:S02]  /*e000*/  SEL R96, R60, R61, P0 ;  /* 0x0000003d3c607207 */ /* 0x000fe40000000000 */
[----:B------:R-:W-:Y:S02]  /*e010*/  SEL R103, R61, R60, P0 ;  /* 0x0000003c3d677207 */ /* 0x000fe40000000000 */
[----:B------:R-:W-:Y:S02]  /*e020*/  SEL R28, R80, R81, P0 ;  /* 0x00000051501c7207 */ /* 0x000fe40000000000 */
[----:B------:R-:W-:-:S02]  /*e030*/  SEL R89, R81, R80, P0 ;  /* 0x0000005051597207 */ /* 0x000fc40000000000 */
[----:B------:R-:W-:Y:S02]  /*e040*/  SEL R60, R50, R51, P0 ;  /* 0x00000033323c7207 */ /* 0x000fe40000000000 */
[----:B------:R-:W-:Y:S01]  /*e050*/  SEL R65, R51, R50, P0 ;  /* 0x0000003233417207 */ /* 0x000fe20000000000 */
[----:B------:R-:W0:Y:S01]  /*e060*/  @P2 LDC R84, c[0x0][0xbec] ;  /* 0x0002fb00ff542b82 */ /* 0x000e220000000800 */
[----:B------:R-:W-:Y:S02]  /*e070*/  SEL R94, R56, R57, P0 ;  /* 0x00000039385e7207 */ /* 0x000fe40000000000 */
[----:B------:R-:W-:Y:S02]  /*e080*/  SEL R101, R57, R56, P0 ;  /* 0x0000003839657207 */ /* 0x000fe40000000000 */
[----:B------:R-:W-:Y:S02]  /*e090*/  SEL R16, R38, R39, P0 ;  /* 0x0000002726107207 */ /* 0x000fe40000000000 */
[----:B------:R-:W-:Y:S01]  /*e0a0*/  SEL R81, R39, R38, P0 ;  /* 0x0000002627517207 */ /* 0x000fe20000000000 */
[----:B------:R-:W-:Y:S01]  /*e0b0*/  IMAD.WIDE.U32 R38, R17, UR6, RZ ;  /* 0x0000000611267c25 */ /* 0x000fe2000f8e00ff */
[----:B------:R-:W-:Y:S01]  /*e0c0*/  SEL R46, R66, R67, P0 ;  /* 0x00000043422e7207 */ /* 0x000fe20000000000 */
[----:B------:R-:W1:Y:S01]  /*e0d0*/  @P2 LDC R83, c[0x0][0xbf0] ;  /* 0x0002fc00ff532b82 */ /* 0x000e620000000800 */
[----:B------:R-:W-:Y:S01]  /*e0e0*/  SEL R51, R67, R66, P0 ;  /* 0x0000004243337207 */ /* 0x000fe20000000000 */
[----:B------:R-:W-:Y:S01]  /*e0f0*/  IMAD.IADD R39, R39, 0x1, R13 ;  /* 0x0000000127277824 */ /* 0x000fe200078e020d */
[----:B------:R-:W-:Y:S01]  /*e100*/  LOP3.LUT R27, R27, 0x7ffffffc, RZ, 0xc0, !PT ;  /* 0x7ffffffc1b1b7812 */ /* 0x000fe200078ec0ff */
[----:B------:R-:W-:Y:S01]  /*e110*/  ULDC.64 UR6, c[0x0][0xb48] ;  /* 0x0002d20000067ab9 */ /* 0x000fe20000000a00 */
[----:B------:R-:W-:-:S02]  /*e120*/  SEL R98, R52, R53, P0 ;  /* 0x0000003534627207 */ /* 0x000fc40000000000 */
[----:B------:R-:W-:Y:S02]  /*e130*/  SEL R105, R53, R52, P0 ;  /* 0x0000003435697207 */ /* 0x000fe40000000000 */
[C---:B------:R-:W-:Y:S01]  /*e140*/  LOP3.LUT P1, RZ, R68.reuse, 0x3, RZ, 0xc0, !PT ;  /* 0x0000000344ff7812 */ /* 0x040fe2000782c0ff */
[----:B------:R-:W-:Y:S01]  /*e150*/  IMAD.IADD R68, R68, 0x1, -R27 ;  /* 0x0000000144447824 */ /* 0x000fe200078e0a1b */
        /* <DEDUP_REMOVED lines=8> */
[----:B--2---:R2:W-:Y:S04]  /*e1e0*/  SHFL.IDX PT, R42, R12, R5, 0x1c1f ;  /* 0x001c1f050c2a7589 */ /* 0x0045e800000e0000 */
[----:B------:R-:W-:Y:S04]  /*e1f0*/  SHFL.IDX PT, R3, R8, R5, 0x1c1f ;  /* 0x001c1f0508037589 */ /* 0x000fe800000e0000 */
[----:B------:R-:W-:Y:S01]  /*e200*/  SHFL.IDX PT, R6, R6, R5, 0x1c1f ;  /* 0x001c1f0506067589 */ /* 0x000fe200000e0000 */
[----:B--2---:R-:W-:-:S03]  /*e210*/  LOP3.LUT R12, R5, 0x2, RZ, 0x3c, !PT ;  /* 0x00000002050c7812 */ /* 0x004fc600078e3cff */
[----:B------:R-:W-:Y:S04]  /*e220*/  SHFL.IDX PT, R66, R10, R5, 0x1c1f ;  /* 0x001c1f050a427589 */ /* 0x000fe800000e0000 */
[----:B------:R2:W-:Y:S04]  /*e230*/  SHFL.IDX PT, R8, R87, R12, 0x1c1f ;  /* 0x001c1f0c57087589 */ /* 0x0005e800000e0000 */
[----:B------:R-:W-:Y:S04]  /*e240*/  SHFL.IDX PT, R9, R9, R12, 0x1c1f ;  /* 0x001c1f0c09097589 */ /* 0x000fe800000e0000 */
[----:B------:R-:W-:Y:S01]  /*e250*/  SHFL.IDX PT, R7, R102, R5, 0x1c1f ;  /* 0x001c1f0566077589 */ /* 0x000fe200000e0000 */
[----:B--2---:R-:W2:Y:S03]  /*e260*/  LDC.64 R86, c[0x0][0xbd8] ;  /* 0x0002f600ff567b82 */ /* 0x004ea60000000a00 */
        /* <DEDUP_REMOVED lines=17> */
[----:B------:R-:W5:Y:S04]  /*e380*/  SHFL.IDX PT, R44, R103, R12, 0x1c1f ;  /* 0x001c1f0c672c7589 */ /* 0x000f6800000e0000 */
[----:B------:R-:W-:Y:S04]  /*e390*/  SHFL.IDX PT, R25, R98, R5, 0x1c1f ;  /* 0x001c1f0562197589 */ /* 0x000fe800000e0000 */
[----:B------:R3:W-:Y:S04]  /*e3a0*/  SHFL.IDX PT, R54, R92, R5, 0x1c1f ;  /* 0x001c1f055c367589 */ /* 0x0007e800000e0000 */
[----:B------:R-:W0:Y:S04]  /*e3b0*/  SHFL.IDX PT, R26, R105, R12, 0x1c1f ;  /* 0x001c1f0c691a7589 */ /* 0x000e2800000e0000 */
[----:B------:R-:W-:Y:S01]  /*e3c0*/  SHFL.IDX PT, R55, R99, R12, 0x1c1f ;  /* 0x001c1f0c63377589 */ /* 0x000fe200000e0000 */
[----:B---3--:R-:W3:Y:S03]  /*e3d0*/  @P2 LDC R92, c[0x0][0xbec] ;  /* 0x0002fb00ff5c2b82 */ /* 0x008ee60000000800 */
[----:B------:R1:W-:Y:S04]  /*e3e0*/  SHFL.IDX PT, R45, R90, R5, 0x1c1f ;  /* 0x001c1f055a2d7589 */ /* 0x0003e800000e0000 */
[----:B------:R-:W2:Y:S04]  /*e3f0*/  SHFL.IDX PT, R58, R97, R12, 0x1c1f ;  /* 0x001c1f0c613a7589 */ /* 0x000ea800000e0000 */
[----:B------:R-:W-:Y:S01]  /*e400*/  SHFL.IDX PT, R62, R88, R5, 0x1c1f ;  /* 0x001c1f05583e7589 */ /* 0x000fe200000e0000 */
[----:B-1----:R-:W1:Y:S03]  /*e410*/  LDC R90, c[0x0][0xc50] ;  /* 0x00031400ff5a7b82 */ /* 0x002e660000000800 */
[----:B------:R-:W2:Y:S04]  /*e420*/  SHFL.IDX PT, R63, R93, R12, 0x1c1f ;  /* 0x001c1f0c5d3f7589 */ /* 0x000ea800000e0000 */
[----:B------:R4:W-:Y:S04]  /*e430*/  SHFL.IDX PT, R74, R89, R12, 0x1c1f ;  /* 0x001c1f0c594a7589 */ /* 0x0009e800000e0000 */
[----:B------:R-:W-:Y:S01]  /*e440*/  SHFL.IDX PT, R59, R72, R5, 0x1c1f ;  /* 0x001c1f05483b7589 */ /* 0x000fe200000e0000 */
[----:B---3--:R-:W-:-:S03]  /*e450*/  @P2 IMAD.HI.U32 R92, R75, R92, RZ ;  /* 0x0000005c4b5c2227 */ /* 0x008fc600078e00ff */
[----:B------:R3:W-:Y:S01]  /*e460*/  SHFL.IDX PT, R73, R28, R5, 0x1c1f ;  /* 0x001c1f051c497589 */ /* 0x0007e200000e0000 */
[----:B----4-:R-:W4:Y:S03]  /*e470*/  LDC.64 R88, c[0x0][0xb40] ;  /* 0x0002d000ff587b82 */ /* 0x010f260000000a00 */
[----:B------:R-:W-:Y:S04]  /*e480*/  SHFL.IDX PT, R48, R48, R5, 0x1c1f ;  /* 0x001c1f0530307589 */ /* 0x000fe800000e0000 */
[----:B------:R-:W-:Y:S01]  /*e490*/  SHFL.IDX PT, R64, R64, R5, 0x1c1f ;  /* 0x001c1f0540407589 */ /* 0x000fe200000e0000 */
[----:B---3--:R-:W-:-:S03]  /*e4a0*/  SEL R28, R30, R31, P0 ;  /* 0x0000001f1e1c7207 */ /* 0x008fc60000000000 */
[----:B------:R-:W-:Y:S01]  /*e4b0*/  SHFL.IDX PT, R60, R60, R5, 0x1c1f ;  /* 0x001c1f053c3c7589 */ /* 0x000fe200000e0000 */
[----:B------:R-:W-:Y:S02]  /*e4c0*/  SEL R30, R31, R30, P0 ;  /* 0x0000001e1f1e7207 */ /* 0x000fe40000000000 */
[----:B-----5:R-:W-:Y:S01]  /*e4d0*/  SEL R31, R44, R27, P0 ;  /* 0x0000001b2c1f7207 */ /* 0x020fe20000000000 */
[----:B------:R-:W-:Y:S04]  /*e4e0*/  SHFL.IDX PT, R56, R56, R5, 0x1c1f ;  /* 0x001c1f0538387589 */ /* 0x000fe800000e0000 */
[----:B------:R-:W-:Y:S04]  /*e4f0*/  SHFL.IDX PT, R52, R52, R5, 0x1c1f ;  /* 0x001c1f0534347589 */ /* 0x000fe800000e0000 */
[----:B------:R-:W-:Y:S01]  /*e500*/  SHFL.IDX PT, R50, R50, R5, 0x1c1f ;  /* 0x001c1f0532327589 */ /* 0x000fe200000e0000 */
[----:B----4-:R-:W-:-:S03]  /*e510*/  IMAD.WIDE.U32 R38, R88, UR36, R38 ;  /* 0x0000002458267c25 */ /* 0x010fc6000f8e0026 */
[----:B------:R-:W-:Y:S04]  /*e520*/  SHFL.IDX PT, R46, R46, R5, 0x1c1f ;  /* 0x001c1f052e2e7589 */ /* 0x000fe800000e0000 */
[----:B------:R-:W-:Y:S04]  /*e530*/  SHFL.IDX PT, R40, R40, R5, 0x1c1f ;  /* 0x001c1f0528287589 */ /* 0x000fe800000e0000 */
[----:B------:R-:W-:Y:S04]  /*e540*/  SHFL.IDX PT, R36, R36, R5, 0x1c1f ;  /* 0x001c1f0524247589 */ /* 0x000fe800000e0000 */
[----:B------:R3:W-:Y:S04]  /*e550*/  SHFL.IDX PT, R4, R20, R5, 0x1c1f ;  /* 0x001c1f0514047589 */ /* 0x0007e800000e0000 */
[----:B------:R4:W-:Y:S04]  /*e560*/  SHFL.IDX PT, R34, R34, R5, 0x1c1f ;  /* 0x001c1f0522227589 */ /* 0x0009e800000e0000 */
[----:B------:R-:W5:Y:S01]  /*e570*/  SHFL.IDX PT, R72, R95, R12, 0x1c1f ;  /* 0x001c1f0c5f487589 */ /* 0x000f6200000e0000 */
[----:B---3--:R-:W-:-:S03]  /*e580*/  SEL R20, R24, R21, P0 ;  /* 0x0000001518147207 */ /* 0x008fc60000000000 */
[----:B------:R-:W3:Y:S01]  /*e590*/  SHFL.IDX PT, R76, R91, R12, 0x1c1f ;  /* 0x001c1f0c5b4c7589 */ /* 0x000ee200000e0000 */
[----:B------:R-:W-:Y:S02]  /*e5a0*/  SEL R24, R21, R24, P0 ;  /* 0x0000001815187207 */ /* 0x000fe40000000000 */
[----:B----4-:R-:W-:Y:S01]  /*e5b0*/  SEL R5, R3, R8, P0 ;  /* 0x0000000803057207 */ /* 0x010fe20000000000 */
[----:B------:R4:W-:Y:S01]  /*e5c0*/  SHFL.IDX PT, R78, R85, R12, 0x1c1f ;  /* 0x001c1f0c554e7589 */ /* 0x0009e200000e0000 */
[----:B------:R-:W-:Y:S02]  /*e5d0*/  SEL R3, R8, R3, P0 ;  /* 0x0000000308037207 */ /* 0x000fe40000000000 */
[----:B------:R-:W-:Y:S01]  /*e5e0*/  SEL R8, R6, R9, P0 ;  /* 0x0000000906087207 */ /* 0x000fe20000000000 */
[----:B------:R-:W3:Y:S01]  /*e5f0*/  SHFL.IDX PT, R77, R77, R12, 0x1c1f ;  /* 0x001c1f0c4d4d7589 */ /* 0x000ee200000e0000 */
[----:B------:R-:W-:Y:S02]  /*e600*/  SEL R6, R9, R6, P0 ;  /* 0x0000000609067207 */ /* 0x000fe40000000000 */
[----:B------:R-:W-:Y:S01]  /*e610*/  SEL R9, R7, R10, P0 ;  /* 0x0000000a07097207 */ /* 0x000fe20000000000 */
[----:B------:R-:W-:Y:S01]  /*e620*/  SHFL.IDX PT, R80, R81, R12, 0x1c1f ;  /* 0x001c1f0c51507589 */ /* 0x000fe200000e0000 */
[----:B------:R-:W-:Y:S01]  /*e630*/  SEL R7, R10, R7, P0 ;  /* 0x000000070a077207 */ /* 0x000fe20000000000 */
[----:B----4-:R-:W4:Y:S01]  /*e640*/  @P2 LDC R85, c[0x0][0xbf0] ;  /* 0x0002fc00ff552b82 */ /* 0x010f220000000800 */
[----:B------:R-:W-:Y:S01]  /*e650*/  SEL R10, R14, R15, P0 ;  /* 0x0000000f0e0a7207 */ /* 0x000fe20000000000 */
[----:B------:R1:W3:Y:S01]  /*e660*/  SHFL.IDX PT, R79, R29, R12, 0x1c1f ;  /* 0x001c1f0c1d4f7589 */ /* 0x0002e200000e0000 */
[----:B------:R-:W-:-:S02]  /*e670*/  SEL R14, R15, R14, P0 ;  /* 0x0000000e0f0e7207 */ /* 0x000fc40000000000 */
[----:B------:R-:W-:Y:S01]  /*e680*/  SEL R15, R16, R13, P0 ;  /* 0x0000000d100f7207 */ /* 0x000fe20000000000 */
[----:B------:R5:W-:Y:S01]  /*e690*/  SHFL.IDX PT, R67, R11, R12, 0x1c1f ;  /* 0x001c1f0c0b437589 */ /* 0x000be200000e0000 */
[----:B0-----:R-:W-:Y:S02]  /*e6a0*/  SEL R21, R25, R26, P0 ;  /* 0x0000001a19157207 */ /* 0x001fe40000000000 */
[----:B------:R-:W-:Y:S01]  /*e6b0*/  SEL R25, R26, R25, P0 ;  /* 0x000000191a197207 */ /* 0x000fe20000000000 */
[----:B------:R-:W-:Y:S01]  /*e6c0*/  SHFL.IDX PT, R69, R69, R12, 0x1c1f ;  /* 0x001c1f0c45457589 */ /* 0x000fe200000e0000 */
[----:B--2---:R-:W-:Y:S02]  /*e6d0*/  SEL R26, R58, R45, P0 ;  /* 0x0000002d3a1a7207 */ /* 0x004fe40000000000 */
[----:B-1----:R-:W-:Y:S01]  /*e6e0*/  SEL R29, R27, R44, P0 ;  /* 0x0000002c1b1d7207 */ /* 0x002fe20000000000 */
[----:B------:R-:W-:Y:S01]  /*e6f0*/  SHFL.IDX PT, R61, R61, R12, 0x1c1f ;  /* 0x001c1f0c3d3d7589 */ /* 0x000fe200000e0000 */
[----:B------:R-:W-:-:S02]  /*e700*/  SEL R27, R55, R54, P0 ;  /* 0x00000036371b7207 */ /* 0x000fc40000000000 */
[----:B-----5:R-:W-:Y:S01]  /*e710*/  SEL R11, R13, R16, P0 ;  /* 0x000000100d0b7207 */ /* 0x020fe20000000000 */
[----:B------:R-:W-:Y:S01]  /*e720*/  SHFL.IDX PT, R65, R65, R12, 0x1c1f ;  /* 0x001c1f0c41417589 */ /* 0x000fe200000e0000 */
[----:B------:R-:W-:Y:S01]  /*e730*/  SEL R13, R18, R19, P0 ;  /* 0x00000013120d7207 */ /* 0x000fe20000000000 */
[----:B------:R-:W-:Y:S02]  /*e740*/  IMAD R16, R86, UR37, RZ ;  /* 0x0000002556107c24 */ /* 0x000fe4000f8e02ff */
[----:B------:R-:W-:Y:S02]  /*e750*/  SHFL.IDX PT, R53, R53, R12, 0x1c1f ;  /* 0x001c1f0c35357589 */ /* 0x000fe400000e0000 */
[----:B------:R-:W-:Y:S01]  /*e760*/  IMAD R81, R87, UR36, R16 ;  /* 0x0000002457517c24 */ /* 0x000fe2000f8e0210 */
[----:B------:R-:W-:Y:S01]  /*e770*/  SEL R16, R62, R63, P0 ;  /* 0x0000003f3e107207 */ /* 0x000fe20000000000 */
[----:B------:R-:W-:Y:S04]  /*e780*/  SHFL.IDX PT, R57, R57, R12, 0x1c1f ;  /* 0x001c1f0c39397589 */ /* 0x000fe800000e0000 */
[----:B------:R-:W-:Y:S04]  /*e790*/  SHFL.IDX PT, R47, R47, R12, 0x1c1f ;  /* 0x001c1f0c2f2f7589 */ /* 0x000fe800000e0000 */
[----:B------:R-:W-:Y:S04]  /*e7a0*/  SHFL.IDX PT, R51, R51, R12, 0x1c1f ;  /* 0x001c1f0c33337589 */ /* 0x000fe800000e0000 */
[----:B------:R-:W-:Y:S04]  /*e7b0*/  SHFL.IDX PT, R35, R35, R12, 0x1c1f ;  /* 0x001c1f0c23237589 */ /* 0x000fe800000e0000 */
[----:B------:R-:W-:Y:S04]  /*e7c0*/  SHFL.IDX PT, R41, R41, R12, 0x1c1f ;  /* 0x001c1f0c29297589 */ /* 0x000fe800000e0000 */
[----:B------:R0:W-:Y:S02]  /*e7d0*/  SHFL.IDX PT, R37, R37, R12, 0x1c1f ;  /* 0x001c1f0c25257589 */ /* 0x0001e400000e0000 */
[----:B0-----:R-:W-:-:S02]  /*e7e0*/  SEL R12, R22, R23, P0 ;  /* 0x00000017160c7207 */ /* 0x001fc40000000000 */
[----:B------:R-:W-:Y:S02]  /*e7f0*/  SEL R22, R23, R22, P0 ;  /* 0x0000001617167207 */ /* 0x000fe40000000000 */
[----:B------:R-:W-:Y:S02]  /*e800*/  SEL R23, R19, R18, P0 ;  /* 0x0000001213177207 */ /* 0x000fe40000000000 */
[----:B------:R-:W-:Y:S01]  /*e810*/  SEL R19, R54, R55, P0 ;  /* 0x0000003736137207 */ /* 0x000fe20000000000 */
[----:B------:R-:W-:Y:S01]  /*e820*/  @P2 IMAD.HI.U32 R54, R75, R84, RZ ;  /* 0x000000544b362227 */ /* 0x000fe200078e00ff */
[----:B------:R-:W-:-:S03]  /*e830*/  SEL R18, R45, R58, P0 ;  /* 0x0000003a2d127207 */ /* 0x000fc60000000000 */
[----:B------:R-:W-:Y:S01]  /*e840*/  IMAD.WIDE.U32 R44, R86, UR36, R32 ;  /* 0x00000024562c7c25 */ /* 0x000fe2000f8e0020 */
[----:B------:R-:W-:Y:S02]  /*e850*/  SEL R32, R63, R62, P0 ;  /* 0x0000003e3f207207 */ /* 0x000fe40000000000 */
[----:B------:R-:W-:Y:S01]  /*e860*/  SEL R33, R72, R59, P0 ;  /* 0x0000003b48217207 */ /* 0x000fe20000000000 */
[----:B------:R-:W-:Y:S01]  /*e870*/  IMAD.MOV R55, RZ, RZ, -R17 ;  /* 0x000000ffff377224 */ /* 0x000fe200078e0a11 */
[----:B------:R-:W-:Y:S01]  /*e880*/  SEL R17, R59, R72, P0 ;  /* 0x000000483b117207 */ /* 0x000fe20000000000 */
[----:B------:R-:W-:Y:S01]  /*e890*/  IMAD.MOV.U32 R63, RZ, RZ, R75 ;  /* 0x000000ffff3f7224 */ /* 0x000fe200078e004b */
[----:B------:R-:W-:Y:S01]  /*e8a0*/  @P2 SHF.R.U32.HI R63, RZ, R83, R54 ;  /* 0x00000053ff3f2219 */ /* 0x000fe20000011636 */
[----:B------:R-:W-:Y:S01]  /*e8b0*/  IMAD R83, R90, R55, UR4 ;  /* 0x000000045a537e24 */ /* 0x000fe2000f8e0237 */
        /* <DEDUP_REMOVED lines=9> */
[----:B----4-:R-:W-:Y:S01]  /*e950*/  @P2 SHF.R.U32.HI R59, RZ, R85, R92 ;  /* 0x00000055ff3b2219 */ /* 0x010fe2000001165c */
        /* <DEDUP_REMOVED lines=51> */
[----:B---3--:R-:W-:Y:S02]  /*ec90*/  SEL R55, R71, R76, P0 ;  /* 0x0000004c47377207 */ /* 0x008fe40000000000 */
[----:B------:R-:W-:Y:S01]  /*eca0*/  LEA.HI.X R85, R44, UR9, R39, 0x2, P3 ;  /* 0x000000092c557c11 */ /* 0x000fe200098f1427 */
[----:B------:R3:W4:Y:S01]  /*ecb0*/  SHFL.IDX PT, R62, R84, RZ, 0x1c1f ;  /* 0x001c1fff543e7589 */ /* 0x00072200000e0000 */
[----:B------:R-:W-:Y:S01]  /*ecc0*/  ISETP.GE.AND P3, PT, R70, R81, PT ;  /* 0x000000514600720c */ /* 0x000fe20003f66270 */
[----:B------:R-:W-:Y:S01]  /*ecd0*/  SYNCS.ARRIVE.TRANS64.RED.A1T0 RZ, [UR4], RZ ;  /* 0x000000ffffff79a7 */ /* 0x000fe20008100404 */
[----:B------:R-:W-:Y:S01]  /*ece0*/  SEL R59, R76, R71, P0 ;  /* 0x000000474c3b7207 */ /* 0x000fe20000000000 */
[----:B------:R3:W3:Y:S01]  /*ecf0*/  SHFL.IDX PT, R63, R85, RZ, 0x1c1f ;  /* 0x001c1fff553f7589 */ /* 0x0006e200000e0000 */
[----:B------:R-:W-:Y:S01]  /*ed00*/  SEL R38, R42, R77, P0 ;  /* 0x0000004d2a267207 */ /* 0x000fe20000000000 */
        /* <DEDUP_REMOVED lines=22> */
[C-C-:B---34-:R-:W-:Y:S02]  /*ee70*/  @!P2 IMAD.WIDE R72, R71.reuse, 0x4, R62.reuse ;  /* 0x000000044748a825 */ /* 0x158fe400078e023e */
        /* <DEDUP_REMOVED lines=82> */
.L_x_1946:
[----:B------:R-:W-:Y:S05]  /*f3a0*/  BSYNC B0 ;  /* 0x0000000000007941 */ /* 0x000fea0003800000 */
.L_x_1945:
[----:B------:R-:W-:Y:S01]  /*f3b0*/  ISETP.GE.AND P1, PT, R82, R81, PT ;  /* 0x000000515200720c */ /* 0x000fe20003f26270 */
[----:B-1----:R1:W2:Y:S01]  /*f3c0*/  SHFL.IDX PT, R27, R85, 0x1, 0x1c1f ;  /* 0x003c1f00551b7f89 */ /* 0x0022a200000e0000 */
[----:B------:R-:W-:Y:S02]  /*f3d0*/  SEL R14, R66, R69, P0 ;  /* 0x00000045420e7207 */ /* 0x000fe40000000000 */
[----:B------:R-:W-:Y:S01]  /*f3e0*/  SEL R15, R64, R67, P0 ;  /* 0x00000043400f7207 */ /* 0x000fe20000000000 */
[----:B------:R1:W0:Y:S01]  /*f3f0*/  SHFL.IDX PT, R26, R84, 0x1, 0x1c1f ;  /* 0x003c1f00541a7f89 */ /* 0x00022200000e0000 */
        /* <DEDUP_REMOVED lines=20> */
[----:B-12---:R-:W-:Y:S06]  /*f540*/  @P1 BRA `(.L_x_1908) ;  /* 0x0000004000401947 */ /* 0x006fec0003800000 */
        /* <DEDUP_REMOVED lines=96> */
.L_x_1944:
        /* <DEDUP_REMOVED lines=55> */
.L_x_1906:
        /* <DEDUP_REMOVED lines=18> */
.L_x_1947:
[----:B------:R-:W-:Y:S01]  /*ffe0*/  ULDC UR8, c[0x0][0xc50] ;  /* 0x0003140000087ab9 */ /* 0x000fe20000000800 */
[----:B------:R-:W-:Y:S01]  /*fff0*/  UMOV UR36, UR6 ;  /* 0x0000000600247c82 */ /* 0x000fe20008000000 */
[----:B------:R-:W-:-:S11]  /*10000*/  UISETP.NE.AND UP0, UPT, UR8, 0x1, UPT ;  /* 0x000000010800788c */ /* 0x000fd6000bf05270 */
[----:B------:R-:W-:Y:S01]  /*10010*/  @UP0 ULDC UR4, c[0x0][0xc54] ;  /* 0x0003150000040ab9 */ /* 0x000fe20000000800 */
[----:B------:R-:W-:Y:S01]  /*10020*/  @UP0 ULDC UR7, c[0x0][0xc58] ;  /* 0x0003160000070ab9 */ /* 0x000fe20000000800 */
[----:B------:R-:W-:-:S04]  /*10030*/  UIMAD.WIDE.U32 UR4, UR6, UR4, URZ ;  /* 0x00000004060472a5 */ /* 0x000fc8000f8e003f */
[----:B------:R-:W-:-:S12]  /*10040*/  @UP0 USHF.R.U32.HI UR36, URZ, UR7, UR5 ;  /* 0x000000073f240299 */ /* 0x000fd80008011605 */
.L_x_1948:
        /* <DEDUP_REMOVED lines=8> */
[----:B------:R-:W-:Y:S01]  /*100d0*/  ULDC UR6, c[0x0][0x448] ;  /* 0x0001120000067ab9 */ /* 0x000fe20000000800 */
[----:B------:R-:W-:Y:S01]  /*100e0*/  ULDC.64 UR4, c[0x0][0x418] ;  /* 0x0001060000047ab9 */ /* 0x000fe20000000a00 */
[----:B------:R-:W-:Y:S01]  /*100f0*/  UISETP.NE.AND UP1, UPT, UR6, 0x1, UPT ;  /* 0x000000010600788c */ /* 0x000fe2000bf25270 */
[----:B------:R-:W-:Y:S01]  /*10100*/  IMAD.MOV.U32 R17, RZ, RZ, RZ ;  /* 0x000000ffff117224 */ /* 0x000fe200078e00ff */
[----:B------:R-:W-:Y:S01]  /*10110*/  UISETP.NE.U32.AND UP0, UPT, UR4, URZ, UPT ;  /* 0x0000003f0400728c */ /* 0x000fe2000bf05070 */
[----:B------:R-:W-:Y:S02]  /*10120*/  ULDC UR7, c[0x0][0x424] ;  /* 0x0001090000077ab9 */ /* 0x000fe40000000800 */
[----:B------:R-:W-:Y:S01]  /*10130*/  ULDC UR4, c[0x0][0x288] ;  /* 0x0000a20000047ab9 */ /* 0x000fe20000000800 */
[----:B------:R-:W-:Y:S02]  /*10140*/  UISETP.NE.AND.EX UP0, UPT, UR5, URZ, UPT, UP0 ;  /* 0x0000003f0500728c */ /* 0x000fe4000bf05300 */
[----:B------:R-:W-:-:S02]  /*10150*/  UIADD3 UR10, -UR4, 0xa0, URZ ;  /* 0x000000a0040a7890 */ /* 0x000fc4000fffe13f */
[----:B------:R-:W-:Y:S01]  /*10160*/  USEL UR7, UR7, 0x1, UP0 ;  /* 0x0000000107077887 */ /* 0x000fe20008000000 */
[----:B------:R-:W-:Y:S01]  /*10170*/  @UP1 ULDC UR4, c[0x0][0x44c] ;  /* 0x0001130000041ab9 */ /* 0x000fe20000000800 */
[----:B------:R-:W-:Y:S01]  /*10180*/  ULDC UR9, c[0x0][0x2f0] ;  /* 0x0000bc0000097ab9 */ /* 0x000fe20000000800 */
[----:B------:R-:W-:Y:S01]  /*10190*/  @UP1 ULDC UR11, c[0x0][0x450] ;  /* 0x00011400000b1ab9 */ /* 0x000fe20000000800 */
[----:B------:R-:W-:Y:S02]  /*101a0*/  UIMAD UR10, UR7, UR9, UR10 ;  /* 0x00000009070a72a4 */ /* 0x000fe4000f8e020a */
[----:B0-----:R-:W-:-:S04]  /*101b0*/  USHF.L.U32 UR39, UR39, 0x7, URZ ;  /* 0x0000000727277899 */ /* 0x001fc8000800063f */
[----:B------:R-:W-:-:S04]  /*101c0*/  UIADD3 UR6, UR39, 0x7f, URZ ;  /* 0x0000007f27067890 */ /* 0x000fc8000fffe03f */
[----:B------:R-:W-:Y:S02]  /*101d0*/  UIMAD.WIDE.U32 UR4, UR6, UR4, URZ ;  /* 0x00000004060472a5 */ /* 0x000fe4000f8e003f */
[----:B------:R-:W-:Y:S02]  /*101e0*/  UIMAD UR4, UR7, UR9, 0x9f ;  /* 0x0000009f070474a4 */ /* 0x000fe4000f8e0209 */
[----:B------:R-:W-:Y:S02]  /*101f0*/  @UP1 USHF.R.U32.HI UR6, URZ, UR11, UR5 ;  /* 0x0000000b3f061299 */ /* 0x000fe40008011605 */
[----:B------:R-:W-:Y:S02]  /*10200*/  UIMAD.WIDE UR4, UR4, 0x66666667, URZ ;  /* 0x66666667040478a5 */ /* 0x000fe4000f8e023f */
[----:B------:R-:W-:Y:S02]  /*10210*/  UIADD3 UR6, UR10, UR6, URZ ;  /* 0x000000060a067290 */ /* 0x000fe4000fffe03f */
[----:B------:R-:W-:-:S02]  /*10220*/  USHF.R.U32.HI UR9, URZ, 0x1f, UR5 ;  /* 0x0000001f3f097899 */ /* 0x000fc40008011605 */
[----:B------:R-:W-:Y:S02]  /*10230*/  UIMAD.WIDE UR6, UR6, 0x66666667, URZ ;  /* 0x66666667060678a5 */ /* 0x000fe4000f8e023f */
[----:B------:R-:W-:Y:S02]  /*10240*/  ULEA.HI.SX32 UR9, UR5, UR9, 0x1a ;  /* 0x0000000905097291 */ /* 0x000fe4000f8fd23f */
[----:B------:R-:W-:Y:S02]  /*10250*/  USHF.R.U32.HI UR4, URZ, 0x1f, UR7 ;  /* 0x0000001f3f047899 */ /* 0x000fe40008011607 */
[----:B------:R-:W-:Y:S02]  /*10260*/  ULOP3.LUT UR5, UR8, 0xffff, URZ, 0xc0, !UPT ;  /* 0x0000ffff08057892 */ /* 0x000fe4000f8ec03f */
[----:B------:R-:W-:Y:S02]  /*10270*/  ULEA.HI.SX32 UR4, UR7, UR4, 0x1a ;  /* 0x0000000407047291 */ /* 0x000fe4000f8fd23f */
[----:B------:R-:W-:-:S02]  /*10280*/  USHF.R.U32.HI UR7, URZ, 0x10, UR8 ;  /* 0x000000103f077899 */ /* 0x000fc40008011608 */
[----:B------:R-:W-:-:S04]  /*10290*/  UISETP.LT.AND UP0, UPT, UR9, UR4, UPT ;  /* 0x000000040900728c */ /* 0x000fc8000bf01270 */
[----:B------:R-:W-:Y:S02]  /*102a0*/  USEL UR6, UR9, UR4, UP0 ;  /* 0x0000000409067287 */ /* 0x000fe40008000000 */
[----:B------:R-:W-:Y:S02]  /*102b0*/  UISETP.NE.AND UP0, UPT, UR7, URZ, UPT ;  /* 0x0000003f0700728c */ /* 0x000fe4000bf05270 */
[----:B------:R-:W-:-:S06]  /*102c0*/  UISETP.GE.AND UP1, UPT, UR6, 0x1, UPT ;  /* 0x000000010600788c */ /* 0x000fcc000bf26270 */
[----:B------:R-:W-:-:S03]  /*102d0*/  PLOP3.LUT P0, PT, PT, PT, UP1, 0x80, 0x0 ;  /* 0x000000000000781c */ /* 0x000fc60003f0f018 */
[----:B------:R-:W-:-:S10]  /*102e0*/  @!UP0 ULDC UR7, c[0x0][0x9f0] ;  /* 0x00027c0000078ab9 */ /* 0x000fd40000000800 */
[----:B------:R-:W-:Y:S05]  /*102f0*/  @!P0 BRA `(.L_x_1950) ;  /* 0x0000000000708947 */ /* 0x000fea0003800000 */
        /* <DEDUP_REMOVED lines=28> */
.L_x_1950:
[----:B------:R-:W-:Y:S02]  /*104c0*/  IMAD R0, R17, UR5, RZ ;  /* 0x0000000511007c24 */ /* 0x000fe4000f8e02ff */
[----:B------:R-:W-:-:S03]  /*104d0*/  IMAD.MOV.U32 R2, RZ, RZ, 0x1 ;  /* 0x00000001ff027424 */ /* 0x000fc600078e00ff */
        /* <DEDUP_REMOVED lines=28> */
.L_x_1951:
        /* <DEDUP_REMOVED lines=20> */
.L_x_1952:
        /* <DEDUP_REMOVED lines=20> */
.L_x_1953:
        /* <DEDUP_REMOVED lines=18> */
.L_x_1954:
[----:B------:R-:W0:Y:S01]  /*10a40*/  LDC.64 R2, c[0x0][0x9f8] ;  /* 0x00027e00ff027b82 */ /* 0x000e220000000a00 */
[----:B------:R-:W-:Y:S01]  /*10a50*/  IMAD.MOV.U32 R10, RZ, RZ, R18 ;  /* 0x000000ffff0a7224 */ /* 0x000fe200078e0012 */
[----:B------:R-:W1:Y:S01]  /*10a60*/  S2R R11, SR_TID.X ;  /* 0x00000000000b7919 */ /* 0x000e620000002100 */
[----:B0-----:R-:W-:-:S04]  /*10a70*/  ISETP.NE.U32.AND P0, PT, R2, RZ, PT ;  /* 0x000000ff0200720c */ /* 0x001fc80003f05070 */
[----:B------:R-:W-:Y:S02]  /*10a80*/  ISETP.NE.AND.EX P0, PT, R3, RZ, PT, P0 ;  /* 0x000000ff0300720c */ /* 0x000fe40003f05300 */
[----:B-1----:R-:W-:-:S11]  /*10a90*/  LOP3.LUT R9, R11, 0x7f, RZ, 0xc0, !PT ;  /* 0x0000007f0b097812 */ /* 0x002fd600078ec0ff */
[----:B------:R-:W0:Y:S02]  /*10aa0*/  @P0 LDC.64 R2, c[0x0][0x9f8] ;  /* 0x00027e00ff020b82 */ /* 0x000e240000000a00 */
[----:B0-----:R-:W-:-:S05]  /*10ab0*/  @P0 IMAD.WIDE R2, R18, 0x4, R2 ;  /* 0x0000000412020825 */ /* 0x001fca00078e0202 */
[----:B------:R0:W2:Y:S01]  /*10ac0*/  @P0 LDG.E R10, desc[UR48][R2.64] ;  /* 0x00000030020a0981 */ /* 0x0000a2000c1e1900 */
[C---:B------:R-:W-:Y:S01]  /*10ad0*/  IMAD.SHL.U32 R0, R11.reuse, 0x80, RZ ;  /* 0x000000800b007824 */ /* 0x040fe200078e00ff */
[----:B------:R-:W-:Y:S01]  /*10ae0*/  SHF.R.U32.HI R5, RZ, 0x5, R9 ;  /* 0x00000005ff057819 */ /* 0x000fe20000011609 */
[C---:B------:R-:W-:Y:S01]  /*10af0*/  IMAD.SHL.U32 R19, R11.reuse, 0x20, RZ ;  /* 0x000000200b137824 */ /* 0x040fe200078e00ff */
[C---:B------:R-:W-:Y:S01]  /*10b00*/  LOP3.LUT P1, RZ, R11.reuse, 0x4, RZ, 0xc0, !PT ;  /* 0x000000040bff7812 */ /* 0x040fe2000782c0ff */
[----:B------:R-:W-:Y:S01]  /*10b10*/  IMAD.SHL.U32 R12, R11, 0x10, RZ ;  /* 0x000000100b0c7824 */ /* 0x000fe200078e00ff */
[----:B------:R-:W-:Y:S01]  /*10b20*/  LOP3.LUT R4, R0, 0x380, RZ, 0xc0, !PT ;  /* 0x0000038000047812 */ /* 0x000fe200078ec0ff */
[----:B------:R-:W-:Y:S01]  /*10b30*/  IMAD.SHL.U32 R18, R5, 0x200, RZ ;  /* 0x0000020005127824 */ /* 0x000fe200078e00ff */
[----:B------:R-:W-:Y:S01]  /*10b40*/  LOP3.LUT R6, R19, 0x80, RZ, 0xc0, !PT ;  /* 0x0000008013067812 */ /* 0x000fe200078ec0ff */
[----:B------:R-:W-:Y:S01]  /*10b50*/  UMOV UR4, 0xffffffff ;  /* 0xffffffff00047882 */ /* 0x000fe20000000000 */
[----:B0-----:R-:W0:Y:S01]  /*10b60*/  LDC.64 R2, c[0x0][0x418] ;  /* 0x00010600ff027b82 */ /* 0x001e220000000a00 */
[----:B------:R-:W-:Y:S01]  /*10b70*/  IMAD R4, R5, 0x10, R4 ;  /* 0x0000001005047824 */ /* 0x000fe200078e0204 */
[----:B------:R-:W-:Y:S01]  /*10b80*/  LOP3.LUT R6, R6, 0x10, R11, 0xf8, !PT ;  /* 0x0000001006067812 */ /* 0x000fe200078ef80b */
[----:B------:R-:W-:Y:S01]  /*10b90*/  IMAD.SHL.U32 R5, R11, 0x4, RZ ;  /* 0x000000040b057824 */ /* 0x000fe200078e00ff */
[----:B------:R-:W-:-:S04]  /*10ba0*/  LOP3.LUT R8, R18, 0x60, R19, 0xf8, !PT ;  /* 0x0000006012087812 */ /* 0x000fc800078ef813 */
[----:B------:R-:W-:Y:S02]  /*10bb0*/  LOP3.LUT R6, R6, 0x10, R5, 0x78, !PT ;  /* 0x0000001006067812 */ /* 0x000fe400078e7805 */
[----:B------:R-:W-:Y:S02]  /*10bc0*/  LOP3.LUT R7, R8, 0x100, R19, 0xf8, !PT ;  /* 0x0000010008077812 */ /* 0x000fe400078ef813 */
[----:B------:R-:W-:Y:S02]  /*10bd0*/  LOP3.LUT R5, R4, 0x70, R12, 0x78, !PT ;  /* 0x0000007004057812 */ /* 0x000fe400078e780c */
[----:B------:R-:W-:Y:S02]  /*10be0*/  LOP3.LUT R4, R7, R6, RZ, 0xfc, !PT ;  /* 0x0000000607047212 */ /* 0x000fe400078efcff */
[----:B------:R-:W-:Y:S02]  /*10bf0*/  LOP3.LUT R0, R5, 0xc00, R0, 0xf8, !PT ;  /* 0x00000c0005007812 */ /* 0x000fe400078ef800 */
[----:B------:R-:W-:Y:S01]  /*10c00*/  LOP3.LUT R19, R19, 0x60, RZ, 0xc0, !PT ;  /* 0x0000006013137812 */ /* 0x000fe200078ec0ff */
[----:B------:R-:W-:Y:S04]  /*10c10*/  STL [R1+0x14], R4 ;  /* 0x0000140401007387 */ /* 0x000fe80000100800 */
[----:B------:R1:W-:Y:S01]  /*10c20*/  STL [R1+0xc], R0 ;  /* 0x00000c0001007387 */ /* 0x0003e20000100800 */
[----:B0-----:R-:W-:-:S04]  /*10c30*/  ISETP.NE.U32.AND P0, PT, R2, RZ, PT ;  /* 0x000000ff0200720c */ /* 0x001fc80003f05070 */
[----:B------:R-:W-:Y:S01]  /*10c40*/  ISETP.NE.AND.EX P2, PT, R3, RZ, PT, P0 ;  /* 0x000000ff0300720c */ /* 0x000fe20003f45300 */
[----:B-1----:R-:W-:-:S05]  /*10c50*/  IMAD.MOV.U32 R0, RZ, RZ, 0x40 ;  /* 0x00000040ff007424 */ /* 0x002fca00078e00ff */
[----:B------:R-:W-:Y:S02]  /*10c60*/  SEL R4, R0, 0xffffffc0, !P1 ;  /* 0xffffffc000047807 */ /* 0x000fe40004800000 */
[----:B------:R-:W-:Y:S02]  /*10c70*/  P2R R0, PR, RZ, 0x4 ;  /* 0x00000004ff007803 */ /* 0x000fe40000000000 */
[----:B------:R-:W-:-:S04]  /*10c80*/  SHF.R.U32.HI R4, RZ, 0x5, R11 ;  /* 0x00000005ff047819 */ /* 0x000fc8000001160b */
[----:B------:R-:W-:Y:S02]  /*10c90*/  LOP3.LUT R4, R4, 0x3, RZ, 0xc0, !PT ;  /* 0x0000000304047812 */ /* 0x000fe400078ec0ff */
[----:B--2---:R-:W-:Y:S01]  /*10ca0*/  SHF.R.S32.HI R8, RZ, 0x1f, R10 ;  /* 0x0000001fff087819 */ /* 0x004fe2000001140a */
[----:B------:R0:W-:Y:S01]  /*10cb0*/  STL [R1], R10 ;  /* 0x0000000a01007387 */ /* 0x0001e20000100800 */
[----:B------:R-:W-:-:S03]  /*10cc0*/  SEL R16, R10, RZ, !P2 ;  /* 0x000000ff0a107207 */ /* 0x000fc60005000000 */
[----:B------:R0:W-:Y:S04]  /*10cd0*/  STL [R1+0x18], R0 ;  /* 0x0000180001007387 */ /* 0x0001e80000100800 */
[----:B------:R0:W-:Y:S01]  /*10ce0*/  STL [R1+0x8], R8 ;  /* 0x0000080801007387 */ /* 0x0001e20000100800 */
[----:B------:R-:W-:Y:S05]  /*10cf0*/  BRA.DIV UR4, `(.L_x_1955) ;  /* 0x0000002e04047947 */ /* 0x000fea000b800000 */
[----:B------:R1:W2:Y:S02]  /*10d00*/  SHFL.IDX PT, R14, R4, RZ, 0x1f ;  /* 0x00001fff040e7589 */ /* 0x0002a400000e0000 */
.L_x_2008:
[----:B------:R-:W-:Y:S02]  /*10d10*/  PLOP3.LUT P1, PT, PT, PT, PT, 0x8, 0x0 ;  /* 0x000000000000781c */ /* 0x000fe40003f2e170 */
[----:B--2---:R-:W-:Y:S02]  /*10d20*/  ISETP.NE.AND P0, PT, R14, RZ, PT ;  /* 0x000000ff0e00720c */ /* 0x004fe40003f05270 */
[----:B0-----:R-:W-:-:S05]  /*10d30*/  P2R R0, PR, RZ, 0x2 ;  /* 0x00000002ff007803 */ /* 0x001fca0000000000 */
[----:B------:R0:W-:Y:S06]  /*10d40*/  STL [R1+0x10], R0 ;  /* 0x0000100001007387 */ /* 0x0001ec0000100800 */
[----:B------:R-:W-:Y:S05]  /*10d50*/  @P0 BRA `(.L_x_1956) ;  /* 0x00000004005c0947 */ /* 0x000fea0003800000 */
[----:B------:R-:W-:Y:S01]  /*10d60*/  UMOV UR4, 0xffffffff ;  /* 0xffffffff00047882 */ /* 0x000fe20000000000 */
[----:B0-----:R-:W-:Y:S02]  /*10d70*/  VIADD R0, R17, 0xffffffff ;  /* 0xffffffff11007836 */ /* 0x001fe40000000000 */
[----:B------:R-:W-:Y:S05]  /*10d80*/  BRA.DIV UR4, `(.L_x_1957) ;  /* 0x0000002e04007947 */ /* 0x000fea000b800000 */
[----:B------:R-:W-:-:S13]  /*10d90*/  ELECT P6, URZ, PT ;  /* 0x00000000003f782f */ /* 0x000fda00038c0000 */
.L_x_2011:
[----:B------:R-:W-:Y:S05]  /*10da0*/  @!P6 BRA `(.L_x_1956) ;  /* 0x000000040048e947 */ /* 0x000fea0003800000 */
[----:B------:R-:W-:Y:S01]  /*10db0*/  IMAD.MOV.U32 R16, RZ, RZ, R10 ;  /* 0x000000ffff107224 */ /* 0x000fe200078e000a */
[----:B------:R-:W-:Y:S06]  /*10dc0*/  @!P2 BRA `(.L_x_1958) ;  /* 0x000000000044a947 */ /* 0x000fec0003800000 */
[----:B------:R-:W0:Y:S01]  /*10dd0*/  LDC R7, c[0x0][0x43c] ;  /* 0x00010f00ff077b82 */ /* 0x000e220000000800 */
        /* <DEDUP_REMOVED lines=16> */
.L_x_1958:
[----:B0-----:R-:W-:Y:S01]  /*10ee0*/  IMAD.MOV.U32 R2, RZ, RZ, 0x1 ;  /* 0x00000001ff027424 */ /* 0x001fe200078e00ff */
[----:B------:R-:W-:-:S04]  /*10ef0*/  ISETP.NE.AND P1, PT, R9, RZ, PT ;  /* 0x000000ff0900720c */ /* 0x000fc80003f25270 */
[----:B------:R-:W-:-:S04]  /*10f00*/  SHF.L.U32 R2, R2, 0x1f, RZ ;  /* 0x0000001f02027819 */ /* 0x000fc800000006ff */
[----:B------:R-:W0:Y:S02]  /*10f10*/  SYNCS.PHASECHK.TRANS64.TRYWAIT P0, [UR38+0x29880], R2 ;  /* 0x02988002ff0075a7 */ /* 0x000e240008000166 */
[----:B0-----:R-:W-:Y:S05]  /*10f20*/  @!P0 BRA `(.L_x_1959) ;  /* 0x0000002800b88947 */ /* 0x001fea0003800000 */
.L_x_2012:
[----:B------:R-:W-:Y:S05]  /*10f30*/  @P1 BRA `(.L_x_1960) ;  /* 0x0000000000181947 */ /* 0x000fea0003800000 */
[----:B-1----:R-:W1:Y:S01]  /*10f40*/  S2R R4, SR_TID.X ;  /* 0x0000000000047919 */ /* 0x002e620000002100 */
[----:B0-----:R-:W-:-:S04]  /*10f50*/  IMAD.MOV.U32 R3, RZ, RZ, 0x5000 ;  /* 0x00005000ff037424 */ /* 0x001fc800078e00ff */
[----:B------:R2:W-:Y:S01]  /*10f60*/  SYNCS.ARRIVE.TRANS64 RZ, [UR38+0x29870], R3 ;  /* 0x02987003ffff79a7 */ /* 0x0005e20008000026 */
[----:B-1----:R-:W-:-:S13]  /*10f70*/  LOP3.LUT P0, RZ, R4, 0x1f, RZ, 0xc0, !PT ;  /* 0x0000001f04ff7812 */ /* 0x002fda000780c0ff */
[----:B--2---:R-:W-:Y:S05]  /*10f80*/  @!P0 BRA `(.L_x_1960) ;  /* 0x0000000000048947 */ /* 0x004fea0003800000 */
[----:B------:R-:W-:Y:S01]  /*10f90*/  BPT.TRAP 0x1 ;  /* 0x000000040000795c */ /* 0x000fe20000300000 */
.L_x_1960:
        /* <DEDUP_REMOVED lines=15> */
.L_x_2013:
[----:B------:R-:W-:Y:S05]  /*11090*/  @P1 BRA `(.L_x_1962) ;  /* 0x0000000000181947 */ /* 0x000fea0003800000 */
[----:B0-----:R-:W0:Y:S01]  /*110a0*/  S2R R3, SR_TID.X ;  /* 0x0000000000037919 */ /* 0x001e220000002100 */
[----:B------:R-:W-:-:S04]  /*110b0*/  IMAD.MOV.U32 R2, RZ, RZ, 0x7800 ;  /* 0x00007800ff027424 */ /* 0x000fc800078e00ff */
[----:B------:R2:W-:Y:S01]  /*110c0*/  SYNCS.ARRIVE.TRANS64 RZ, [UR38+0x29830], R2 ;  /* 0x02983002ffff79a7 */ /* 0x0005e20008000026 */
[----:B0-----:R-:W-:-:S13]  /*110d0*/  LOP3.LUT P0, RZ, R3, 0x1f, RZ, 0xc0, !PT ;  /* 0x0000001f03ff7812 */ /* 0x001fda000780c0ff */
[----:B--2---:R-:W-:Y:S05]  /*110e0*/  @!P0 BRA `(.L_x_1962) ;  /* 0x0000000000048947 */ /* 0x004fea0003800000 */
[----:B------:R-:W-:Y:S01]  /*110f0*/  BPT.TRAP 0x1 ;  /* 0x000000040000795c */ /* 0x000fe20000300000 */
.L_x_1962:
[----:B------:R-:W-:Y:S01]  /*11100*/  ULDC.64 UR4, c[0x0][0x198] ;  /* 0x0000660000047ab9 */ /* 0x000fe20000000a00 */
[----:B------:R-:W-:Y:S01]  /*11110*/  R2UR UR11, R0 ;  /* 0x00000000000b72ca */ /* 0x000fe200000e0000 */
[----:B------:R-:W-:Y:S01]  /*11120*/  UIADD3 UR4, UP0, UR4, 0x370, URZ ;  /* 0x0000037004047890 */ /* 0x000fe2000ff1e03f */
[----:B------:R-:W-:Y:S01]  /*11130*/  R2UR UR13, R16 ;  /* 0x00000000100d72ca */ /* 0x000fe200000e0000 */
[----:B------:R-:W-:Y:S01]  /*11140*/  UIADD3 UR8, UR38, 0x1a400, URZ ;  /* 0x0001a40026087890 */ /* 0x000fe2000fffe03f */
[----:B------:R-:W-:Y:S01]  /*11150*/  PLOP3.LUT P0, PT, PT, PT, PT, 0x80, 0x0 ;  /* 0x000000000000781c */ /* 0x000fe20003f0f070 */
[----:B------:R-:W-:Y:S02]  /*11160*/  UIADD3 UR9, UR38, 0x29830, URZ ;  /* 0x0002983026097890 */ /* 0x000fe4000fffe03f */
[----:B------:R-:W-:Y:S01]  /*11170*/  UIADD3.X UR5, URZ, UR5, URZ, UP0, !UPT ;  /* 0x000000053f057290 */ /* 0x000fe200087fe43f */
[----:B------:R-:W-:Y:S01]  /*11180*/  P2R R0, PR, RZ, 0x1 ;  /* 0x00000001ff007803 */ /* 0x000fe20000000000 */
[----:B------:R-:W-:-:S02]  /*11190*/  UIADD3 UR16, UR38, 0x1cc00, URZ ;  /* 0x0001cc0026107890 */ /* 0x000fc4000fffe03f */
        /* <DEDUP_REMOVED lines=17> */
[----:B------:R2:W-:Y:S01]  /*112b0*/  STL [R1+0x10], R0 ;  /* 0x0000100001007387 */ /* 0x0005e20000100800 */
[----:B------:R-:W-:Y:S01]  /*112c0*/  NOP ;  /* 0x0000000000007918 */ /* 0x000fe20000000000 */
.L_x_1956:
[----:B------:R-:W-:Y:S05]  /*112d0*/  WARPSYNC.ALL ;  /* 0x0000000000007948 */ /* 0x000fea0003800000 */
[----:B--2---:R-:W-:Y:S01]  /*112e0*/  UIADD3 UR4, UR38, 0x14400, URZ ;  /* 0x0001440026047890 */ /* 0x004fe2000fffe03f */
[----:B------:R-:W-:Y:S03]  /*112f0*/  BAR.SYNC.DEFER_BLOCKING 0x8, 0x180 ;  /* 0x0206000000007b1d */ /* 0x000fe60000010000 */
[----:B------:R-:W-:-:S06]  /*11300*/  ULOP3.LUT UP0, URZ, UR4, 0x1bf, URZ, 0xc0, !UPT ;  /* 0x000001bf043f7892 */ /* 0x000fcc000f80c03f */
[----:B------:R-:W-:-:S13]  /*11310*/  PLOP3.LUT P0, PT, PT, PT, UP0, 0x80, 0x0 ;  /* 0x000000000000781c */ /* 0x000fda0003f0f008 */
[----:B------:R-:W-:Y:S05]  /*11320*/  @!P0 BRA `(.L_x_1963) ;  /* 0x0000000000408947 */ /* 0x000fea0003800000 */
[----:B0-----:R-:W-:Y:S01]  /*11330*/  MOV R2, 0x0 ;  /* 0x0000000000027802 */ /* 0x001fe20000000f00 */
[----:B------:R-:W-:Y:S01]  /*11340*/  ULDC.64 UR6, c[0x4][0xc8] ;  /* 0x0100320000067ab9 */ /* 0x000fe20000000a00 */
[----:B------:R-:W-:Y:S01]  /*11350*/  ULDC.64 UR8, c[0x4][0xd0] ;  /* 0x0100340000087ab9 */ /* 0x000fe20000000a00 */
[----:B------:R-:W-:Y:S01]  /*11360*/  ULDC.64 UR4, c[0x4][0x28] ;  /* 0x01000a0000047ab9 */ /* 0x000fe20000000a00 */
[----:B-1----:R-:W-:Y:S02]  /*11370*/  IMAD.U32 R4, RZ, RZ, UR6 ;  /* 0x00000006ff047e24 */ /* 0x002fe4000f8e00ff */
        /* <DEDUP_REMOVED lines=11> */
.L_x_1963:
[----:B0-----:R-:W0:Y:S01]  /*11430*/  S2R R2, SR_TID.X ;  /* 0x0000000000027919 */ /* 0x001e220000002100 */
[----:B------:R-:W2:Y:S01]  /*11440*/  LDC R9, c[0x0][0x448] ;  /* 0x00011200ff097b82 */ /* 0x000ea20000000800 */
[----:B------:R-:W-:Y:S01]  /*11450*/  USHF.R.S32.HI UR4, URZ, 0x1f, UR36 ;  /* 0x0000001f3f047899 */ /* 0x000fe20008011424 */
[----:B------:R-:W3:Y:S01]  /*11460*/  S2R R6, SR_TID.X ;  /* 0x0000000000067919 */ /* 0x000ee20000002100 */
[----:B------:R-:W-:Y:S02]  /*11470*/  ULDC.64 UR8, c[0x0][0x2d8] ;  /* 0x0000b60000087ab9 */ /* 0x000fe40000000a00 */
[----:B------:R-:W-:Y:S01]  /*11480*/  UIMAD UR6, UR4, UR8, URZ ;  /* 0x00000008040672a4 */ /* 0x000fe2000f8e023f */
[----:B------:R-:W4:Y:S01]  /*11490*/  S2R R7, SR_CTAID.Z ;  /* 0x0000000000077919 */ /* 0x000f220000002700 */
[----:B------:R-:W-:Y:S02]  /*114a0*/  UIMAD.WIDE.U32 UR4, UR36, UR8, URZ ;  /* 0x00000008240472a5 */ /* 0x000fe4000f8e003f */
[----:B------:R-:W-:-:S04]  /*114b0*/  UIMAD UR6, UR36, UR9, UR6 ;  /* 0x00000009240672a4 */ /* 0x000fc8000f8e0206 */
[----:B------:R-:W-:Y:S01]  /*114c0*/  UIADD3 UR5, UR5, UR6, URZ ;  /* 0x0000000605057290 */ /* 0x000fe2000fffe03f */
[----:B--2---:R-:W-:Y:S02]  /*114d0*/  ISETP.NE.AND P0, PT, R9, 0x1, PT ;  /* 0x000000010900780c */ /* 0x004fe40003f05270 */
[----:B0-----:R-:W-:Y:S01]  /*114e0*/  SHF.R.U32.HI R0, RZ, 0x3, R2 ;  /* 0x00000003ff007819 */ /* 0x001fe20000011602 */
[----:B------:R-:W-:Y:S02]  /*114f0*/  IMAD.SHL.U32 R2, R2, 0x10, RZ ;  /* 0x0000001002027824 */ /* 0x000fe400078e00ff */
[----:B---3--:R-:W-:Y:S02]  /*11500*/  IMAD.SHL.U32 R8, R6, 0x10, RZ ;  /* 0x0000001006087824 */ /* 0x008fe400078e00ff */
[C---:B------:R-:W-:Y:S02]  /*11510*/  IMAD.SHL.U32 R3, R0.reuse, 0x80, RZ ;  /* 0x0000008000037824 */ /* 0x040fe400078e00ff */
[----:B------:R-:W-:Y:S01]  /*11520*/  IMAD.SHL.U32 R0, R0, 0x10, RZ ;  /* 0x0000001000007824 */ /* 0x000fe200078e00ff */
[----:B------:R-:W-:-:S02]  /*11530*/  LOP3.LUT R8, R8, 0x30, RZ, 0xe2, !PT ;  /* 0x0000003008087812 */ /* 0x000fc400078ee2ff */
[----:B----4-:R-:W-:Y:S02]  /*11540*/  SHF.R.S32.HI R5, RZ, 0x1f, R7 ;  /* 0x0000001fff057819 */ /* 0x010fe40000011407 */
[----:B------:R-:W-:-:S04]  /*11550*/  LOP3.LUT R3, R8, 0x180, R3, 0xf8, !PT ;  /* 0x0000018008037812 */ /* 0x000fc800078ef803 */
[----:B------:R-:W-:Y:S02]  /*11560*/  LOP3.LUT R0, R3, 0x30, R0, 0x78, !PT ;  /* 0x0000003003007812 */ /* 0x000fe400078e7800 */
[----:B------:R-:W-:-:S04]  /*11570*/  LOP3.LUT R3, R2, 0x40, RZ, 0xc0, !PT ;  /* 0x0000004002037812 */ /* 0x000fc800078ec0ff */
[----:B------:R-:W-:Y:S02]  /*11580*/  IADD3 R0, R0, R3, R18 ;  /* 0x0000000300007210 */ /* 0x000fe40007ffe012 */
[----:B------:R-:W1:Y:S01]  /*11590*/  LDC.64 R2, c[0x0][0x2e0] ;  /* 0x0000b800ff027b82 */ /* 0x000e620000000a00 */
[----:B------:R-:W-:-:S07]  /*115a0*/  LOP3.LUT R18, R6, 0x7f, RZ, 0xc0, !PT ;  /* 0x0000007f06127812 */ /* 0x000fce00078ec0ff */
[----:B------:R-:W0:Y:S01]  /*115b0*/  @P0 LDC R6, c[0x0][0x450] ;  /* 0x00011400ff060b82 */ /* 0x000e220000000800 */
[-C--:B-1----:R-:W-:Y:S02]  /*115c0*/  IMAD R4, R5, R2.reuse, RZ ;  /* 0x0000000205047224 */ /* 0x082fe400078e02ff */
[----:B------:R-:W1:Y:S02]  /*115d0*/  S2R R5, SR_CTAID.X ;  /* 0x0000000000057919 */ /* 0x000e640000002500 */
[C---:B------:R-:W-:Y:S02]  /*115e0*/  IMAD R4, R7.reuse, R3, R4 ;  /* 0x0000000307047224 */ /* 0x040fe400078e0204 */
[----:B------:R-:W-:Y:S01]  /*115f0*/  IMAD.WIDE.U32 R2, R7, R2, UR4 ;  /* 0x0000000407027e25 */ /* 0x000fe2000f8e0002 */
[----:B------:R-:W-:Y:S01]  /*11600*/  ULDC.64 UR4, c[0x0][0x2d0] ;  /* 0x0000b40000047ab9 */ /* 0x000fe20000000a00 */
[----:B------:R-:W2:Y:S02]  /*11610*/  @P0 LDC R7, c[0x0][0x44c] ;  /* 0x00011300ff070b82 */ /* 0x000ea40000000800 */
[----:B------:R-:W-:Y:S01]  /*11620*/  IMAD.IADD R3, R3, 0x1, R4 ;  /* 0x0000000103037824 */ /* 0x000fe200078e0204 */
[----:B------:R-:W-:-:S05]  /*11630*/  LEA.HI R4, R18, R19, RZ, 0x1e ;  /* 0x0000001312047211 */ /* 0x000fca00078ff0ff */
[----:B-1----:R-:W-:-:S04]  /*11640*/  IMAD R4, R5, 0x80, R4 ;  /* 0x0000008005047824 */ /* 0x002fc800078e0204 */
[----:B--2---:R-:W-:-:S04]  /*11650*/  @P0 IMAD.HI.U32 R7, R4, R7, RZ ;  /* 0x0000000704070227 */ /* 0x004fc800078e00ff */
        /* <DEDUP_REMOVED lines=16> */
[----:B------:R-:W-:Y:S01]  /*11760*/  VIADD R2, R8, 0x40 ;  /* 0x0000004008027836 */ /* 0x000fe20000000000 */
[----:B------:R-:W-:Y:S02]  /*11770*/  ULDC UR4, c[0x0][0x2b8] ;  /* 0x0000ae0000047ab9 */ /* 0x000fe40000000800 */
        /* <DEDUP_REMOVED lines=9> */
[----:B------:R-:W-:Y:S01]  /*11810*/  LEA.HI R2, R18, UR39, RZ, 0x1e ;  /* 0x0000002712027c11 */ /* 0x000fe2000f8ff0ff */
[----:B------:R-:W-:Y:S01]  /*11820*/  IMAD R3, R9, UR4, RZ ;  /* 0x0000000409037c24 */ /* 0x000fe2000f8e02ff */
[----:B------:R-:W1:Y:S03]  /*11830*/  SHFL.IDX PT, R6, R4, RZ, 0x1c1f ;  /* 0x001c1fff04067589 */ /* 0x000e6600000e0000 */
[C---:B------:R-:W-:Y:S01]  /*11840*/  VIADD R10, R2.reuse, 0x20 ;  /* 0x00000020020a7836 */ /* 0x040fe20000000000 */
[----:B------:R-:W-:Y:S01]  /*11850*/  ISETP.GE.AND P4, PT, R2, R3, PT ;  /* 0x000000030200720c */ /* 0x000fe20003f86270 */
[----:B------:R-:W-:-:S12]  /*11860*/  SHFL.IDX PT, R14, R5, 0x3, 0x1c1f ;  /* 0x007c1f00050e7f89 */ /* 0x000fd800000e0000 */
        /* <DEDUP_REMOVED lines=35> */
.L_x_2022:
        /* <DEDUP_REMOVED lines=13> */
.L_x_1966:
[----:B------:R-:W-:Y:S05]  /*11b70*/  BSYNC B0 ;  /* 0x0000000000007941 */ /* 0x000fea0003800000 */
.L_x_1965:
[----:B------:R-:W-:Y:S01]  /*11b80*/  NOP ;  /* 0x0000000000007918 */ /* 0x000fe20000000000 */
[----:B------:R-:W-:Y:S01]  /*11b90*/  SYNCS.ARRIVE.TRANS64.RED.A0T1 RZ, [UR38+0x29800], RZ ;  /* 0x029800ffffff79a7 */ /* 0x000fe20008200426 */
[----:B------:R-:W-:Y:S01]  /*11ba0*/  IMAD.MOV.U32 R0, RZ, RZ, 0x1 ;  /* 0x00000001ff007424 */ /* 0x000fe200078e00ff */
[----:B------:R-:W-:Y:S04]  /*11bb0*/  ARRIVES.LDGSTSBAR.64.TRANSCNT [UR38+0x29800] ;  /* 0x02980000ff0079b0 */ /* 0x000fe80008000aa6 */
[----:B------:R-:W-:Y:S01]  /*11bc0*/  SHF.L.U32 R0, R0, 0x1f, RZ ;  /* 0x0000001f00007819 */ /* 0x000fe200000006ff */
[----:B------:R-:W-:Y:S01]  /*11bd0*/  NOP ;  /* 0x0000000000007918 */ /* 0x000fe20000000000 */
[----:B-1----:R-:W2:Y:S01]  /*11be0*/  LDL R3, [R1+0x4] ;  /* 0x0000040001037983 */ /* 0x002ea20000100800 */
[----:B------:R-:W-:Y:S01]  /*11bf0*/  SYNCS.ARRIVE.TRANS64.A1T0 RZ, [UR38+0x29800], RZ ;  /* 0x029800ffffff79a7 */ /* 0x000fe20008100026 */
[----:B------:R-:W-:Y:S01]  /*11c00*/  VIADD R2, R17, 0xfffffffe ;  /* 0xfffffffe11027836 */ /* 0x000fe20000000000 */
[----:B------:R-:W1:Y:S04]  /*11c10*/  SYNCS.PHASECHK.TRANS64.TRYWAIT P0, [UR38+0x29820], R0 ;  /* 0x02982000ff0075a7 */ /* 0x000e680008000166 */
[----:B--2---:R-:W-:Y:S01]  /*11c20*/  ISETP.GE.AND P1, PT, R2, R3, PT ;  /* 0x000000030200720c */ /* 0x004fe20003f26270 */
[----:B-1----:R-:W-:-:S12]  /*11c30*/  @!P0 BRA `(.L_x_1967) ;  /* 0x00000024000c8947 */ /* 0x002fd80003800000 */
.L_x_2023:
[----:B------:R-:W-:Y:S01]  /*11c40*/  IMAD.MOV.U32 R20, RZ, RZ, 0x1 ;  /* 0x00000001ff147424 */ /* 0x000fe200078e00ff */
[----:B------:R-:W-:Y:S06]  /*11c50*/  @!P1 BRA `(.L_x_1968) ;  /* 0x0000000c00e49947 */ /* 0x000fec0003800000 */
[----:B-1----:R-:W2:Y:S01]  /*11c60*/  LDL R3, [R1+0x1c] ;  /* 0x00001c0001037983 */ /* 0x002ea20000100800 */
[----:B------:R-:W-:Y:S01]  /*11c70*/  IMAD.MOV.U32 R0, RZ, RZ, 0x1 ;  /* 0x00000001ff007424 */ /* 0x000fe200078e00ff */
[C---:B--2---:R-:W-:Y:S02]  /*11c80*/  LOP3.LUT R4, R3.reuse, 0x1, RZ, 0xfc, !PT ;  /* 0x0000000103047812 */ /* 0x044fe400078efcff */
[----:B------:R-:W-:Y:S01]  /*11c90*/  LOP3.LUT R21, R3, 0x2, RZ, 0xfc, !PT ;  /* 0x0000000203157812 */ /* 0x000fe200078efcff */
[----:B------:R-:W-:Y:S02]  /*11ca0*/  IMAD.MOV.U32 R3, RZ, RZ, RZ ;  /* 0x000000ffff037224 */ /* 0x000fe400078e00ff */
[----:B------:R1:W-:Y:S05]  /*11cb0*/  STL [R1+0x20], R4 ;  /* 0x0000200401007387 */ /* 0x0003ea0000100800 */
.L_x_1987:
[----:B-1----:R-:W2:Y:S01]  /*11cc0*/  LDL R4, [R1+0x10] ;  /* 0x0000100001047983 */ /* 0x002ea20000100800 */
[----:B------:R-:W-:Y:S01]  /*11cd0*/  VIADD R17, R3, 0x1 ;  /* 0x0000000103117836 */ /* 0x000fe20000000000 */
[----:B------:R-:W-:Y:S04]  /*11ce0*/  BSSY B0, `(.L_x_1969) ;  /* 0x0000081000007945 */ /* 0x000fe80003800000 */
[----:B------:R-:W-:-:S04]  /*11cf0*/  ISETP.NE.AND P0, PT, R17, 0x2, PT ;  /* 0x000000021100780c */ /* 0x000fc80003f05270 */
[----:B------:R-:W-:Y:S02]  /*11d00*/  SEL R5, RZ, 0x1, P0 ;  /* 0x00000001ff057807 */ /* 0x000fe40000000000 */
[----:B------:R-:W-:Y:S02]  /*11d10*/  SEL R17, R17, RZ, P0 ;  /* 0x000000ff11117207 */ /* 0x000fe40000000000 */
[----:B------:R-:W-:Y:S02]  /*11d20*/  LOP3.LUT R20, R0, R5, RZ, 0x3c, !PT ;  /* 0x0000000500147212 */ /* 0x000fe400078e3cff */
[----:B--2---:R-:W-:-:S13]  /*11d30*/  ISETP.NE.AND P1, PT, R4, RZ, PT ;  /* 0x000000ff0400720c */ /* 0x004fda0003f25270 */
[----:B0-----:R-:W-:Y:S05]  /*11d40*/  @!P1 BRA `(.L_x_1970) ;  /* 0x0000000400e89947 */ /* 0x001fea0003800000 */
[----:B------:R-:W2:Y:S01]  /*11d50*/  LDL R4, [R1+0x18] ;  /* 0x0000180001047983 */ /* 0x000ea20000100800 */
[----:B------:R-:W-:Y:S01]  /*11d60*/  IMAD.MOV.U32 R8, RZ, RZ, R2 ;  /* 0x000000ffff087224 */ /* 0x000fe200078e0002 */
[----:B--2---:R-:W-:-:S13]  /*11d70*/  ISETP.NE.AND P1, PT, R4, RZ, PT ;  /* 0x000000ff0400720c */ /* 0x004fda0003f25270 */
[----:B------:R-:W-:Y:S05]  /*11d80*/  @!P1 BRA `(.L_x_1971) ;  /* 0x0000000000509947 */ /* 0x000fea0003800000 */
[----:B------:R-:W2:Y:S01]  /*11d90*/  LDL R9, [R1+0x8] ;  /* 0x0000080001097983 */ /* 0x000ea20000100800 */
[----:B------:R-:W1:Y:S01]  /*11da0*/  LDC R8, c[0x0][0x43c] ;  /* 0x00010f00ff087b82 */ /* 0x000e620000000800 */
[----:B------:R-:W-:Y:S02]  /*11db0*/  ULDC.64 UR4, c[0x0][0x428] ;  /* 0x00010a0000047ab9 */ /* 0x000fe40000000a00 */
[----:B------:R-:W3:Y:S01]  /*11dc0*/  LDL R10, [R1] ;  /* 0x00000000010a7983 */ /* 0x000ee20000100800 */
[----:B-1----:R-:W-:-:S13]  /*11dd0*/  ISETP.NE.AND P0, PT, R8, 0x1, PT ;  /* 0x000000010800780c */ /* 0x002fda0003f05270 */
        /* <DEDUP_REMOVED lines=15> */
.L_x_1971:
[----:B------:R-:W2:Y:S01]  /*11ed0*/  S2R R4, SR_TID.X ;  /* 0x0000000000047919 */ /* 0x000ea20000002100 */
[----:B01----:R-:W-:Y:S02]  /*11ee0*/  LEA R6, R17, UR38, 0x3 ;  /* 0x0000002611067c11 */ /* 0x003fe4000f8e18ff */
[----:B--2---:R-:W-:Y:S02]  /*11ef0*/  LOP3.LUT R5, R4, 0x7f, RZ, 0xc0, !PT ;  /* 0x0000007f04057812 */ /* 0x004fe400078ec0ff */
[----:B------:R-:W-:Y:S02]  /*11f00*/  SHF.L.U32 R4, R20, 0x1f, RZ ;  /* 0x0000001f14047819 */ /* 0x000fe400000006ff */
[----:B------:R-:W-:Y:S02]  /*11f10*/  ISETP.NE.AND P1, PT, R5, RZ, PT ;  /* 0x000000ff0500720c */ /* 0x000fe40003f25270 */
[----:B------:R-:W0:Y:S02]  /*11f20*/  SYNCS.PHASECHK.TRANS64.TRYWAIT P0, [R6+URZ+0x29880], R4 ;  /* 0x02988004060075a7 */ /* 0x000e24000800017f */
[----:B0-----:R-:W-:Y:S09]  /*11f30*/  @!P0 BRA `(.L_x_1972) ;  /* 0x0000002000648947 */ /* 0x001ff20003800000 */
.L_x_2024:
        /* <DEDUP_REMOVED lines=9> */
.L_x_1974:
[----:B------:R-:W-:Y:S05]  /*11fd0*/  BSYNC B1 ;  /* 0x0000000000017941 */ /* 0x000fea0003800000 */
.L_x_1973:
        /* <DEDUP_REMOVED lines=15> */
.L_x_1975:
        /* <DEDUP_REMOVED lines=8> */
.L_x_2025:
[----:B------:R-:W-:Y:S01]  /*12150*/  BSSY B1, `(.L_x_1977) ;  /* 0x000000b000017945 */ /* 0x000fe20003800000 */
[----:B01----:R-:W-:Y:S02]  /*12160*/  IMAD.MOV.U32 R4, RZ, RZ, 0x0 ;  /* 0x00000000ff047424 */ /* 0x003fe400078e00ff */
[----:B------:R-:W-:Y:S01]  /*12170*/  IMAD.MOV.U32 R5, RZ, RZ, 0x14f00000 ;  /* 0x14f00000ff057424 */ /* 0x000fe200078e00ff */
        /* <DEDUP_REMOVED lines=8> */
.L_x_1978:
[----:B------:R-:W-:Y:S05]  /*12200*/  BSYNC B1 ;  /* 0x0000000000017941 */ /* 0x000fea0003800000 */
.L_x_1977:
        /* <DEDUP_REMOVED lines=13> */
.L_x_1979:
        /* <DEDUP_REMOVED lines=13> */
.L_x_1980:
        /* <DEDUP_REMOVED lines=13> */
.L_x_1981:
[----:B------:R-:W-:-:S13]  /*12480*/  @P0 ELECT P1, URZ, PT ;  /* 0x00000000003f082f */ /* 0x000fda0003820000 */
[----:B------:R-:W-:Y:S01]  /*12490*/  @P1 R2UR UR13, R16 ;  /* 0x00000000100d12ca */ /* 0x000fe200000e0000 */
[----:B------:R-:W-:Y:S01]  /*124a0*/  UMOV UR12, UR36 ;  /* 0x00000024000c7c82 */ /* 0x000fe20008000000 */
[----:B------:R-:W-:-:S11]  /*124b0*/  @P1 PLOP3.LUT P0, PT, P1, PT, PT, 0x8, 0x0 ;  /* 0x000000000000181c */ /* 0x000fd60000f0e170 */
[----:B------:R1:W-:Y:S01]  /*124c0*/  UTMALDG.4D [UR8], [UR6], desc[UR14] ;  /* 0x00000e08060075b4 */ /* 0x0003e20008019000 */
[----:B------:R-:W-:Y:S01]  /*124d0*/  PLOP3.LUT P1, PT, PT, PT, PT, 0x8, 0x0 ;  /* 0x000000000000781c */ /* 0x000fe20003f2e170 */
[----:B-1----:R-:W-:-:S12]  /*124e0*/  @P0 BRA.U.ANY `(.L_x_1981) ;  /* 0xfffffffd00e40947 */ /* 0x002fd8000393ffff */
.L_x_1970:
[----:B------:R-:W-:Y:S05]  /*124f0*/  BSYNC B0 ;  /* 0x0000000000007941 */ /* 0x000fea0003800000 */
.L_x_1969:
[----:B------:R-:W2:Y:S02]  /*12500*/  LDL R4, [R1+0x20] ;  /* 0x0000200001047983 */ /* 0x000ea40000100800 */
[----:B--2---:R-:W-:-:S13]  /*12510*/  ISETP.NE.AND P0, PT, R4, 0x3, PT ;  /* 0x000000030400780c */ /* 0x004fda0003f05270 */
[----:B------:R-:W-:Y:S05]  /*12520*/  @!P0 BRA `(.L_x_1982) ;  /* 0x0000000000048947 */ /* 0x000fea0003800000 */
[----:B------:R-:W-:Y:S01]  /*12530*/  BPT.TRAP 0x1 ;  /* 0x000000040000795c */ /* 0x000fe20000300000 */
.L_x_1982:
[----:B------:R-:W-:Y:S02]  /*12540*/  LOP3.LUT R4, R0, 0x1, RZ, 0x3c, !PT ;  /* 0x0000000100047812 */ /* 0x000fe400078e3cff */
[----:B------:R-:W-:Y:S02]  /*12550*/  LEA R18, R3, UR38, 0x3 ;  /* 0x0000002603127c11 */ /* 0x000fe4000f8e18ff */
[----:B------:R-:W-:Y:S02]  /*12560*/  SHF.L.U32 R4, R4, 0x1f, RZ ;  /* 0x0000001f04047819 */ /* 0x000fe400000006ff */
[----:B------:R-:W-:Y:S02]  /*12570*/  ISETP.NE.AND P1, PT, R21, 0x3, PT ;  /* 0x000000031500780c */ /* 0x000fe40003f25270 */
[----:B------:R-:W1:Y:S02]  /*12580*/  SYNCS.PHASECHK.TRANS64.TRYWAIT P0, [R18+URZ+0x29870], R4 ;  /* 0x02987004120075a7 */ /* 0x000e64000800017f */
[----:B-1----:R-:W-:Y:S09]  /*12590*/  @!P0 BRA `(.L_x_1983) ;  /* 0x0000001800f48947 */ /* 0x002ff20003800000 */
.L_x_2026:
[----:B------:R-:W-:Y:S05]  /*125a0*/  @!P1 BRA `(.L_x_1984) ;  /* 0x0000000000049947 */ /* 0x000fea0003800000 */
[----:B------:R-:W-:Y:S01]  /*125b0*/  BPT.TRAP 0x1 ;  /* 0x000000040000795c */ /* 0x000fe20000300000 */
.L_x_1984:
[----:B------:R-:W-:Y:S01]  /*125c0*/  SHF.L.U32 R0, R0, 0x1f, RZ ;  /* 0x0000001f00007819 */ /* 0x000fe200000006ff */
[----:B------:R-:W-:-:S03]  /*125d0*/  IMAD R12, R3, 0x5000, RZ ;  /* 0x00005000030c7824 */ /* 0x000fc600078e02ff */
[----:B------:R-:W2:Y:S02]  /*125e0*/  SYNCS.PHASECHK.TRANS64.TRYWAIT P0, [R18+URZ+0x29860], R0 ;  /* 0x02986000120075a7 */ /* 0x000ea4000800017f */
[----:B--2---:R-:W-:Y:S05]  /*125f0*/  @!P0 BRA `(.L_x_1985) ;  /* 0x0000001800f08947 */ /* 0x004fea0003800000 */
.L_x_2027:
[----:B-1----:R-:W2:Y:S04]  /*12600*/  LDL R4, [R1+0xc] ;  /* 0x00000c0001047983 */ /* 0x002ea80000100800 */
[----:B------:R-:W3:Y:S01]  /*12610*/  LDL R13, [R1+0x14] ;  /* 0x00001400010d7983 */ /* 0x000ee20000100800 */
[----:B------:R-:W-:Y:S05]  /*12620*/  WARPSYNC.ALL ;  /* 0x0000000000007948 */ /* 0x000fea0003800000 */
[----:B------:R-:W1:Y:S01]  /*12630*/  S2R R3, SR_TID.X ;  /* 0x0000000000037919 */ /* 0x000e620000002100 */
[----:B0-----:R-:W-:Y:S01]  /*12640*/  IMAD.MOV.U32 R6, RZ, RZ, 0x40 ;  /* 0x00000040ff067424 */ /* 0x001fe200078e00ff */
[----:B-1----:R-:W-:-:S04]  /*12650*/  LOP3.LUT P0, RZ, R3, 0x4, RZ, 0xc0, !PT ;  /* 0x0000000403ff7812 */ /* 0x002fc8000780c0ff */
[----:B------:R-:W-:Y:S02]  /*12660*/  SEL R6, R6, 0xffffffc0, !P0 ;  /* 0xffffffc006067807 */ /* 0x000fe40004000000 */
[C---:B--2---:R-:W-:Y:S02]  /*12670*/  LOP3.LUT R0, R12.reuse, R4, RZ, 0xfc, !PT ;  /* 0x000000040c007212 */ /* 0x044fe400078efcff */
[----:B---3--:R-:W-:-:S03]  /*12680*/  LOP3.LUT R19, R12, R13, RZ, 0xfc, !PT ;  /* 0x0000000d0c137212 */ /* 0x008fc600078efcff */
[----:B------:R-:W0:Y:S01]  /*12690*/  LDSM.16.MT88.4 R8, [R0+UR38+0xa400] ;  /* 0x00a400260008783b */ /* 0x000e220008004200 */
[----:B------:R-:W-:Y:S02]  /*126a0*/  VIADD R3, R0, UR38 ;  /* 0x0000002600037c36 */ /* 0x000fe40008000000 */
[----:B------:R-:W-:Y:S02]  /*126b0*/  VIADD R19, R19, UR38 ;  /* 0x0000002613137c36 */ /* 0x000fe40008000000 */
[----:B------:R-:W-:Y:S01]  /*126c0*/  IMAD.IADD R3, R6, 0x1, R3 ;  /* 0x0000000106037824 */ /* 0x000fe200078e0203 */
        /* <DEDUP_REMOVED lines=67> */
.L_x_1986:
        /* <DEDUP_REMOVED lines=15> */
.L_x_1968:
[----:B------:R-:W-:-:S07]  /*12bf0*/  IMAD.MOV.U32 R17, RZ, RZ, RZ ;  /* 0x000000ffff117224 */ /* 0x000fce00078e00ff */
.L_x_1988:
[----:B------:R-:W1:Y:S02]  /*12c00*/  LDL R2, [R1+0x1c] ;  /* 0x00001c0001027983 */ /* 0x000e640000100800 */
[----:B-1----:R-:W-:-:S04]  /*12c10*/  LOP3.LUT R0, R2, 0x1, RZ, 0xfc, !PT ;  /* 0x0000000102007812 */ /* 0x002fc800078efcff */
[----:B------:R-:W-:-:S13]  /*12c20*/  ISETP.NE.AND P0, PT, R0, 0x3, PT ;  /* 0x000000030000780c */ /* 0x000fda0003f05270 */
[----:B------:R-:W-:Y:S05]  /*12c30*/  @!P0 BRA `(.L_x_1989) ;  /* 0x0000000000048947 */ /* 0x000fea0003800000 */
[----:B------:R-:W-:Y:S01]  /*12c40*/  BPT.TRAP 0x1 ;  /* 0x000000040000795c */ /* 0x000fe20000300000 */
.L_x_1989:
        /* <DEDUP_REMOVED lines=8> */
.L_x_2028:
[----:B------:R-:W-:Y:S05]  /*12cd0*/  BSYNC B0 ;  /* 0x0000000000007941 */ /* 0x000fea0003800000 */
.L_x_1990:
[----:B------:R-:W-:Y:S05]  /*12ce0*/  @!P1 BRA `(.L_x_1992) ;  /* 0x0000000000049947 */ /* 0x000fea0003800000 */
[----:B------:R-:W-:Y:S01]  /*12cf0*/  BPT.TRAP 0x1 ;  /* 0x000000040000795c */ /* 0x000fe20000300000 */
.L_x_1992:
[----:B-1----:R-:W2:Y:S01]  /*12d00*/  LDL.LU R0, [R1+0xc] ;  /* 0x00000c0001007983 */ /* 0x002ea20000300800 */
[----:B------:R-:W-:Y:S01]  /*12d10*/  SHF.L.U32 R2, R20, 0x1f, RZ ;  /* 0x0000001f14027819 */ /* 0x000fe200000006ff */
[----:B------:R-:W-:-:S03]  /*12d20*/  IMAD R12, R17, 0x5000, RZ ;  /* 0x00005000110c7824 */ /* 0x000fc600078e02ff */
[----:B------:R-:W1:Y:S02]  /*12d30*/  SYNCS.PHASECHK.TRANS64.TRYWAIT P0, [R3+URZ+0x29860], R2 ;  /* 0x02986002030075a7 */ /* 0x000e64000800017f */
[----:B--2---:R-:W-:Y:S01]  /*12d40*/  LOP3.LUT R0, R12, R0, RZ, 0xfc, !PT ;  /* 0x000000000c007212 */ /* 0x004fe200078efcff */
[----:B-1----:R-:W-:Y:S06]  /*12d50*/  @!P0 BRA `(.L_x_1993) ;  /* 0x0000001400408947 */ /* 0x002fec0003800000 */
.L_x_2029:
[----:B------:R-:W2:Y:S01]  /*12d60*/  LDL.LU R13, [R1+0x14] ;  /* 0x00001400010d7983 */ /* 0x000ea20000300800 */
[----:B------:R-:W3:Y:S01]  /*12d70*/  S2R R4, SR_TID.X ;  /* 0x0000000000047919 */ /* 0x000ee20000002100 */
[----:B-1----:R-:W-:Y:S01]  /*12d80*/  VIADD R2, R0, UR38 ;  /* 0x0000002600027c36 */ /* 0x002fe20008000000 */
[----:B------:R-:W-:Y:S05]  /*12d90*/  WARPSYNC.ALL ;  /* 0x0000000000007948 */ /* 0x000fea0003800000 */
[----:B0-----:R-:W0:Y:S01]  /*12da0*/  LDSM.16.MT88.4 R8, [R0+UR38+0xa400] ;  /* 0x00a400260008783b */ /* 0x001e220008004200 */
[----:B---3--:R-:W-:Y:S01]  /*12db0*/  LOP3.LUT P0, RZ, R4, 0x4, RZ, 0xc0, !PT ;  /* 0x0000000404ff7812 */ /* 0x008fe2000780c0ff */
[----:B------:R-:W-:-:S05]  /*12dc0*/  IMAD.MOV.U32 R4, RZ, RZ, 0x40 ;  /* 0x00000040ff047424 */ /* 0x000fca00078e00ff */
[----:B------:R-:W-:-:S05]  /*12dd0*/  SEL R4, R4, 0xffffffc0, !P0 ;  /* 0xffffffc004047807 */ /* 0x000fca0004000000 */
[----:B------:R-:W-:-:S05]  /*12de0*/  IMAD.IADD R2, R4, 0x1, R2 ;  /* 0x0000000104027824 */ /* 0x000fca00078e0202 */
[----:B------:R-:W1:Y:S01]  /*12df0*/  LDSM.16.MT88.4 R4, [R2+0xa400] ;  /* 0x00a400000204783b */ /* 0x000e620000004200 */
[C-C-:B0-----:R-:W-:Y:S02]  /*12e00*/  PRMT R14, R10.reuse, 0x6420, R11.reuse ;  /* 0x000064200a0e7816 */ /* 0x141fe4000000000b */
[----:B------:R-:W-:Y:S02]  /*12e10*/  PRMT R15, R10, 0x7531, R11 ;  /* 0x000075310a0f7816 */ /* 0x000fe4000000000b */
[C-C-:B-1----:R-:W-:Y:S02]  /*12e20*/  PRMT R10, R6.reuse, 0x6420, R7.reuse ;  /* 0x00006420060a7816 */ /* 0x142fe40000000007 */
[----:B------:R-:W-:Y:S02]  /*12e30*/  PRMT R11, R6, 0x7531, R7 ;  /* 0x00007531060b7816 */ /* 0x000fe40000000007 */
[----:B--2---:R-:W-:Y:S02]  /*12e40*/  LOP3.LUT R16, R12, R13, RZ, 0xfc, !PT ;  /* 0x0000000d0c107212 */ /* 0x004fe400078efcff */
[----:B------:R-:W-:-:S02]  /*12e50*/  PRMT R12, R8, 0x6420, R9 ;  /* 0x00006420080c7816 */ /* 0x000fc40000000009 */
[----:B------:R-:W-:Y:S01]  /*12e60*/  PRMT R13, R8, 0x7531, R9 ;  /* 0x00007531080d7816 */ /* 0x000fe20000000009 */
[----:B------:R-:W-:Y:S01]  /*12e70*/  VIADD R16, R16, UR38 ;  /* 0x0000002610107c36 */ /* 0x000fe20008000000 */
[C-C-:B------:R-:W-:Y:S02]  /*12e80*/  PRMT R8, R4.reuse, 0x6420, R5.reuse ;  /* 0x0000642004087816 */ /* 0x140fe40000000005 */
[----:B------:R-:W-:Y:S02]  /*12e90*/  PRMT R9, R4, 0x7531, R5 ;  /* 0x0000753104097816 */ /* 0x000fe40000000005 */
[----:B------:R-:W-:Y:S04]  /*12ea0*/  STSM.16.M88.4 [R16+0x400], R12 ;  /* 0x0004000c10007844 */ /* 0x000fe80000000200 */
[----:B------:R-:W-:Y:S04]  /*12eb0*/  STSM.16.M88.4 [R16+0xc00], R8 ;  /* 0x000c000810007844 */ /* 0x000fe80000000200 */
[----:B------:R-:W0:Y:S04]  /*12ec0*/  LDSM.16.MT88.4 R8, [R0+UR38+0xb400] ;  /* 0x00b400260008783b */ /* 0x000e280008004200 */
[----:B------:R-:W1:Y:S01]  /*12ed0*/  LDSM.16.MT88.4 R4, [R2+0xb400] ;  /* 0x00b400000204783b */ /* 0x000e620000004200 */
[----:B0-----:R-:W-:-:S02]  /*12ee0*/  PRMT R12, R8, 0x6420, R9 ;  /* 0x00006420080c7816 */ /* 0x001fc40000000009 */
[----:B------:R-:W-:Y:S02]  /*12ef0*/  PRMT R13, R8, 0x7531, R9 ;  /* 0x00007531080d7816 */ /* 0x000fe40000000009 */
[C-C-:B------:R-:W-:Y:S02]  /*12f00*/  PRMT R14, R10.reuse, 0x6420, R11.reuse ;  /* 0x000064200a0e7816 */ /* 0x140fe4000000000b */
[----:B------:R-:W-:Y:S02]  /*12f10*/  PRMT R15, R10, 0x7531, R11 ;  /* 0x000075310a0f7816 */ /* 0x000fe4000000000b */
[C-C-:B-1----:R-:W-:Y:S02]  /*12f20*/  PRMT R8, R4.reuse, 0x6420, R5.reuse ;  /* 0x0000642004087816 */ /* 0x142fe40000000005 */
[----:B------:R-:W-:Y:S02]  /*12f30*/  PRMT R9, R4, 0x7531, R5 ;  /* 0x0000753104097816 */ /* 0x000fe40000000005 */
[----:B------:R-:W-:-:S02]  /*12f40*/  PRMT R10, R6, 0x6420, R7 ;  /* 0x00006420060a7816 */ /* 0x000fc40000000007 */
[----:B------:R-:W-:Y:S01]  /*12f50*/  PRMT R11, R6, 0x7531, R7 ;  /* 0x00007531060b7816 */ /* 0x000fe20000000007 */
        /* <DEDUP_REMOVED lines=36> */
[----:B------:R0:W-:Y:S04]  /*131a0*/  STSM.16.M88.4 [R16+0x4400], R12 ;  /* 0x0044000c10007844 */ /* 0x0001e80000000200 */
        /* <DEDUP_REMOVED lines=9> */
.L_x_1994:
        /* <DEDUP_REMOVED lines=14> */
.L_x_1949:
[----:B------:R-:W0:Y:S01]  /*13320*/  S2R R4, SR_CgaCtaId ;  /* 0x0000000000047919 */ /* 0x000e220000008800 */
[----:B------:R-:W-:Y:S02]  /*13330*/  MOV R3, 0x400 ;  /* 0x0000040000037802 */ /* 0x000fe40000000f00 */
[----:B------:R-:W-:Y:S02]  /*13340*/  SHF.L.U32 R2, R2, 0x1f, RZ ;  /* 0x0000001f02027819 */ /* 0x000fe400000006ff */
[----:B0-----:R-:W-:-:S04]  /*13350*/  LEA R9, R4, R3, 0x18 ;  /* 0x0000000304097211 */ /* 0x001fc800078ec0ff */
[----:B------:R-:W0:Y:S02]  /*13360*/  SYNCS.PHASECHK.TRANS64.TRYWAIT P0, [R9+URZ+0x29820], R2 ;  /* 0x02982002090075a7 */ /* 0x000e24000800017f */
[----:B0-----:R-:W-:Y:S05]  /*13370*/  @!P0 BRA `(.L_x_1995) ;  /* 0x0000000c00cc8947 */ /* 0x001fea0003800000 */
.L_x_2030:
        /* <DEDUP_REMOVED lines=13> */
.L_x_1996:
        /* <DEDUP_REMOVED lines=12> */
.L_x_2031:
[----:B------:R-:W1:Y:S02]  /*13510*/  SYNCS.PHASECHK.TRANS64.TRYWAIT P1, [R7+URZ], R2 ;  /* 0x00000002070075a7 */ /* 0x000e64000802017f */
[----:B-1----:R-:W-:Y:S05]  /*13520*/  @!P1 BRA `(.L_x_1998) ;  /* 0x0000000c00889947 */ /* 0x002fea0003800000 */
.L_x_2032:
[----:B------:R-:W-:Y:S05]  /*13530*/  @!P0 BRA `(.L_x_1999) ;  /* 0x0000000000048947 */ /* 0x000fea0003800000 */
[----:B------:R-:W-:Y:S01]  /*13540*/  BPT.TRAP 0x1 ;  /* 0x000000040000795c */ /* 0x000fe20000300000 */
.L_x_1999:
[----:B0-----:R-:W-:-:S04]  /*13550*/  IMAD R5, R0, 0x8, R9 ;  /* 0x0000000800057824 */ /* 0x001fc800078e0209 */
[----:B------:R-:W0:Y:S02]  /*13560*/  SYNCS.PHASECHK.TRANS64.TRYWAIT P1, [R5+URZ+0x29860], R4 ;  /* 0x02986004050075a7 */ /* 0x000e24000802017f */
[----:B0-----:R-:W-:Y:S05]  /*13570*/  @!P1 BRA `(.L_x_2000) ;  /* 0x0000000c00889947 */ /* 0x001fea0003800000 */
.L_x_2033:
[----:B------:R-:W-:Y:S05]  /*13580*/  @!P0 BRA `(.L_x_2001) ;  /* 0x0000000000048947 */ /* 0x000fea0003800000 */
[----:B------:R-:W-:Y:S01]  /*13590*/  BPT.TRAP 0x1 ;  /* 0x000000040000795c */ /* 0x000fe20000300000 */
.L_x_2001:
[----:B------:R-:W-:-:S04]  /*135a0*/  IMAD R3, R3, 0x8, R9 ;  /* 0x0000000803037824 */ /* 0x000fc800078e0209 */
[----:B------:R-:W2:Y:S02]  /*135b0*/  SYNCS.PHASECHK.TRANS64.TRYWAIT P1, [R3+URZ+0x29860], R2 ;  /* 0x02986002030075a7 */ /* 0x000ea4000802017f */
[----:B--2---:R-:W-:Y:S05]  /*135c0*/  @!P1 BRA `(.L_x_2002) ;  /* 0x0000000c00889947 */ /* 0x004fea0003800000 */
.L_x_2034:
[----:B------:R-:W-:Y:S05]  /*135d0*/  @!P0 BRA `(.L_x_2003) ;  /* 0x0000000000048947 */ /* 0x000fea0003800000 */
[----:B------:R-:W-:Y:S01]  /*135e0*/  BPT.TRAP 0x1 ;  /* 0x000000040000795c */ /* 0x000fe20000300000 */
.L_x_2003:
[----:B------:R-:W3:Y:S02]  /*135f0*/  SYNCS.PHASECHK.TRANS64.TRYWAIT P0, [R5+URZ+0x29880], R4 ;  /* 0x02988004050075a7 */ /* 0x000ee4000800017f */
[----:B---3--:R-:W-:Y:S05]  /*13600*/  @!P0 BRA `(.L_x_2004) ;  /* 0x0000000c008c8947 */ /* 0x008fea0003800000 */
.L_x_2005:
[----:B----4-:R4:W0:Y:S02]  /*13610*/  SYNCS.PHASECHK.TRANS64.TRYWAIT P0, [R3+URZ+0x29880], R2 ;  /* 0x02988002030075a7 */ /* 0x010824000800017f */
[----:B0-----:R-:W-:Y:S05]  /*13620*/  @!P0 NANOSLEEP.SYNCS 0x989680 ;  /* 0x009896800000895d */ /* 0x001fea0003900000 */
[----:B------:R-:W0:Y:S02]  /*13630*/  @!P0 SYNCS.PHASECHK.TRANS64 P0, [R3+URZ+0x29880], R2 ;  /* 0x02988002030085a7 */ /* 0x000e24000800007f */
[----:B0-----:R-:W-:Y:S05]  /*13640*/  @!P0 BRA `(.L_x_2005) ;  /* 0xfffffffc00f08947 */ /* 0x001fea000383ffff */
.L_x_1908:
[----:B------:R-:W-:Y:S05]  /*13650*/  BSYNC B6 ;  /* 0x0000000000067941 */ /* 0x000fea0003800000 */
.L_x_1905:
[----:B------:R-:W-:Y:S05]  /*13660*/  EXIT ;  /* 0x000000000000794d */ /* 0x000fea0003800000 */
.L_x_1912:
[----:B0-----:R-:W-:-:S04]  /*13670*/  IMAD.U32 R3, RZ, RZ, UR39 ;  /* 0x00000027ff037e24 */ /* 0x001fc8000f8e00ff */
[----:B------:R0:W1:Y:S03]  /*13680*/  SYNCS.PHASECHK.TRANS64.TRYWAIT P0, [R3+URZ+0x29800], R6 ;  /* 0x02980006030075a7 */ /* 0x000066000800017f */
[----:B-1----:R-:W-:Y:S05]  /*13690*/  @!P0 NANOSLEEP.SYNCS 0x989680 ;  /* 0x009896800000895d */ /* 0x002fea0003900000 */
[----:B------:R-:W1:Y:S02]  /*136a0*/  @!P0 SYNCS.PHASECHK.TRANS64 P0, [R3+URZ+0x29800], R6 ;  /* 0x02980006030085a7 */ /* 0x000e64000800007f */
[----:B-1----:R-:W-:Y:S05]  /*136b0*/  @!P0 BRA `(.L_x_1912) ;  /* 0xfffffffc00ec8947 */ /* 0x002fea000383ffff */
[----:B------:R-:W-:Y:S05]  /*136c0*/  BRA `(.L_x_2006) ;  /* 0xfffffedc00dc7947 */ /* 0x000fea000383ffff */
.L_x_1916:
[----:B--2---:R-:W-:-:S04]  /*136d0*/  IMAD.U32 R5, RZ, RZ, UR39 ;  /* 0x00000027ff057e24 */ /* 0x004fc8000f8e00ff */
[----:B------:R2:W3:Y:S03]  /*136e0*/  SYNCS.PHASECHK.TRANS64.TRYWAIT P2, [R5+URZ+0x29830], R6 ;  /* 0x02983006050075a7 */ /* 0x0004e6000804017f */
[----:B---3--:R-:W-:Y:S05]  /*136f0*/  @!P2 NANOSLEEP.SYNCS 0x989680 ;  /* 0x009896800000a95d */ /* 0x008fea0003900000 */
[----:B------:R-:W3:Y:S02]  /*13700*/  @!P2 SYNCS.PHASECHK.TRANS64 P2, [R5+URZ+0x29830], R6 ;  /* 0x029830060500a5a7 */ /* 0x000ee4000804007f */
[----:B---3--:R-:W-:Y:S05]  /*13710*/  @!P2 BRA `(.L_x_1916) ;  /* 0xfffffffc00eca947 */ /* 0x008fea000383ffff */
[----:B------:R-:W-:Y:S05]  /*13720*/  BRA `(.L_x_1915) ;  /* 0xfffffedc00f87947 */ /* 0x000fea000383ffff */
.L_x_1921:
[----:B-1----:R-:W-:-:S04]  /*13730*/  IMAD.U32 R15, RZ, RZ, UR6 ;  /* 0x00000006ff0f7e24 */ /* 0x002fc8000f8e00ff */
[----:B------:R1:W2:Y:S03]  /*13740*/  SYNCS.PHASECHK.TRANS64.TRYWAIT P3, [R15+URZ+0x29830], R14 ;  /* 0x0298300e0f0075a7 */ /* 0x0002a6000806017f */
[----:B--2---:R-:W-:Y:S05]  /*13750*/  @!P3 NANOSLEEP.SYNCS 0x989680 ;  /* 0x009896800000b95d */ /* 0x004fea0003900000 */
[----:B------:R-:W2:Y:S02]  /*13760*/  @!P3 SYNCS.PHASECHK.TRANS64 P3, [R15+URZ+0x29830], R14 ;  /* 0x0298300e0f00b5a7 */ /* 0x000ea4000806007f */
[----:B--2---:R-:W-:Y:S05]  /*13770*/  @!P3 BRA `(.L_x_1921) ;  /* 0xfffffffc00ecb947 */ /* 0x004fea000383ffff */
[----:B------:R-:W-:Y:S05]  /*13780*/  BRA `(.L_x_1918) ;  /* 0xffffff20004c7947 */ /* 0x000fea000383ffff */
.L_x_1925:
[----:B-1----:R-:W-:-:S04]  /*13790*/  IMAD.U32 R14, RZ, RZ, UR6 ;  /* 0x00000006ff0e7e24 */ /* 0x002fc8000f8e00ff */
[----:B------:R1:W2:Y:S03]  /*137a0*/  SYNCS.PHASECHK.TRANS64.TRYWAIT P3, [R14+URZ+0x29850], R13 ;  /* 0x0298500d0e0075a7 */ /* 0x0002a6000806017f */
[----:B--2---:R-:W-:Y:S05]  /*137b0*/  @!P3 NANOSLEEP.SYNCS 0x989680 ;  /* 0x009896800000b95d */ /* 0x004fea0003900000 */
[----:B------:R-:W2:Y:S02]  /*137c0*/  @!P3 SYNCS.PHASECHK.TRANS64 P3, [R14+URZ+0x29850], R13 ;  /* 0x0298500d0e00b5a7 */ /* 0x000ea4000806007f */
[----:B--2---:R-:W-:Y:S05]  /*137d0*/  @!P3 BRA `(.L_x_1925) ;  /* 0xfffffffc00ecb947 */ /* 0x004fea000383ffff */
[----:B------:R-:W-:Y:S05]  /*137e0*/  BRA `(.L_x_1922) ;  /* 0xffffff2c005c7947 */ /* 0x000fea000383ffff */
.L_x_1932:
[----:B-1----:R-:W-:-:S04]  /*137f0*/  IMAD.U32 R14, RZ, RZ, UR6 ;  /* 0x00000006ff0e7e24 */ /* 0x002fc8000f8e00ff */
[----:B------:R1:W2:Y:S03]  /*13800*/  SYNCS.PHASECHK.TRANS64.TRYWAIT P2, [R14+URZ+0x29830], R11 ;  /* 0x0298300b0e0075a7 */ /* 0x0002a6000804017f */
[----:B--2---:R-:W-:Y:S05]  /*13810*/  @!P2 NANOSLEEP.SYNCS 0x989680 ;  /* 0x009896800000a95d */ /* 0x004fea0003900000 */
[----:B------:R-:W2:Y:S02]  /*13820*/  @!P2 SYNCS.PHASECHK.TRANS64 P2, [R14+URZ+0x29830], R11 ;  /* 0x0298300b0e00a5a7 */ /* 0x000ea4000804007f */
[----:B--2---:R-:W-:Y:S05]  /*13830*/  @!P2 BRA `(.L_x_1932) ;  /* 0xfffffffc00eca947 */ /* 0x004fea000383ffff */
[----:B------:R-:W-:Y:S05]  /*13840*/  BRA `(.L_x_1929) ;  /* 0xffffff6000a07947 */ /* 0x000fea000383ffff */
.L_x_1936:
[----:B01----:R-:W-:-:S04]  /*13850*/  IMAD.U32 R11, RZ, RZ, UR6 ;  /* 0x00000006ff0b7e24 */ /* 0x003fc8000f8e00ff */
[----:B------:R0:W1:Y:S03]  /*13860*/  SYNCS.PHASECHK.TRANS64.TRYWAIT P2, [R11+URZ+0x29850], R10 ;  /* 0x0298500a0b0075a7 */ /* 0x000066000804017f */
[----:B-1----:R-:W-:Y:S05]  /*13870*/  @!P2 NANOSLEEP.SYNCS 0x989680 ;  /* 0x009896800000a95d */ /* 0x002fea0003900000 */
[----:B------:R-:W1:Y:S02]  /*13880*/  @!P2 SYNCS.PHASECHK.TRANS64 P2, [R11+URZ+0x29850], R10 ;  /* 0x0298500a0b00a5a7 */ /* 0x000e64000804007f */
[----:B-1----:R-:W-:Y:S05]  /*13890*/  @!P2 BRA `(.L_x_1936) ;  /* 0xfffffffc00eca947 */ /* 0x002fea000383ffff */
[----:B------:R-:W-:Y:S05]  /*138a0*/  BRA `(.L_x_1933) ;  /* 0xffffff6c00a07947 */ /* 0x000fea000383ffff */
.L_x_1942:
[----:B-1----:R-:W-:-:S04]  /*138b0*/  IMAD.U32 R3, RZ, RZ, UR5 ;  /* 0x00000005ff037e24 */ /* 0x002fc8000f8e00ff */
[----:B------:R1:W2:Y:S03]  /*138c0*/  SYNCS.PHASECHK.TRANS64.TRYWAIT P0, [R3+URZ+0x29850], R4 ;  /* 0x02985004030075a7 */ /* 0x0002a6000800017f */
[----:B--2---:R-:W-:Y:S05]  /*138d0*/  @!P0 NANOSLEEP.SYNCS 0x989680 ;  /* 0x009896800000895d */ /* 0x004fea0003900000 */
[----:B------:R-:W2:Y:S02]  /*138e0*/  @!P0 SYNCS.PHASECHK.TRANS64 P0, [R3+URZ+0x29850], R4 ;  /* 0x02985004030085a7 */ /* 0x000ea4000800007f */
[----:B--2---:R-:W-:Y:S05]  /*138f0*/  @!P0 BRA `(.L_x_1942) ;  /* 0xfffffffc00ec8947 */ /* 0x004fea000383ffff */
[----:B------:R-:W-:Y:S05]  /*13900*/  BRA `(.L_x_1941) ;  /* 0xffffff9400e07947 */ /* 0x000fea000383ffff */
.L_x_1955:
[----:B------:R-:W-:Y:S02]  /*13910*/  IMAD.MOV.U32 R13, RZ, RZ, R4 ;  /* 0x000000ffff0d7224 */ /* 0x000fe400078e0004 */
[----:B------:R-:W-:Y:S02]  /*13920*/  IMAD.MOV.U32 R12, RZ, RZ, RZ ;  /* 0x000000ffff0c7224 */ /* 0x000fe400078e00ff */
[----:B------:R-:W-:Y:S02]  /*13930*/  IMAD.MOV.U32 R11, RZ, RZ, 0x1f ;  /* 0x0000001fff0b7424 */ /* 0x000fe400078e00ff */
[----:B------:R-:W-:-:S07]  /*13940*/  IMAD.MOV.U32 R15, RZ, RZ, -0x1 ;  /* 0xffffffffff0f7424 */ /* 0x000fce00078e00ff */
[----:B0-----:R-:W-:Y:S05]  /*13950*/  WARPSYNC.COLLECTIVE R15, `(.L_x_2007) ;  /* 0x000000000f087348 */ /* 0x001fea0003c00000 */
[----:B------:R1:W2:Y:S02]  /*13960*/  SHFL.IDX P6, R14, R13, R12, R11 ;  /* 0x0000000c0d0e7389 */ /* 0x0002a400000c000b */
[----:B012---:R-:W-:Y:S01]  /*13970*/  ENDCOLLECTIVE ;  /* 0x000000000000791b */ /* 0x007fe20003800000 */
.L_x_2007:
[----:B------:R-:W-:Y:S05]  /*13980*/  BRA `(.L_x_2008) ;  /* 0xffffffd000e07947 */ /* 0x000fea000383ffff */
.L_x_1957:
[----:B------:R-:W-:Y:S01]  /*13990*/  BSSY B0, `(.L_x_2009) ;  /* 0x0000006000007945 */ /* 0x000fe20003800000 */
[----:B------:R-:W-:-:S07]  /*139a0*/  IMAD.MOV.U32 R15, RZ, RZ, -0x1 ;  /* 0xffffffffff0f7424 */ /* 0x000fce00078e00ff */
[----:B-1----:R-:W-:Y:S05]  /*139b0*/  WARPSYNC.COLLECTIVE R15, `(.L_x_2010) ;  /* 0x000000000f0c7348 */ /* 0x002fea0003c00000 */
[----:B------:R-:W-:Y:S02]  /*139c0*/  ELECT P6, UR62, PT ;  /* 0x00000000003e782f */ /* 0x000fe400038c0000 */
[----:B------:R-:W-:Y:S01]  /*139d0*/  MOV R14, UR62 ;  /* 0x0000003e000e7c02 */ /* 0x000fe20008000f00 */
[----:B-1----:R-:W-:Y:S10]  /*139e0*/  ENDCOLLECTIVE ;  /* 0x000000000000791b */ /* 0x002ff40003800000 */
.L_x_2010:
[----:B------:R-:W-:Y:S05]  /*139f0*/  BSYNC B0 ;  /* 0x0000000000007941 */ /* 0x000fea0003800000 */
.L_x_2009:
[----:B------:R-:W-:Y:S05]  /*13a00*/  BRA `(.L_x_2011) ;  /* 0xffffffd000e47947 */ /* 0x000fea000383ffff */
.L_x_1959:
[----:B0-----:R-:W-:-:S04]  /*13a10*/  IMAD.U32 R3, RZ, RZ, UR38 ;  /* 0x00000026ff037e24 */ /* 0x001fc8000f8e00ff */
[----:B------:R0:W2:Y:S03]  /*13a20*/  SYNCS.PHASECHK.TRANS64.TRYWAIT P0, [R3+URZ+0x29880], R2 ;  /* 0x02988002030075a7 */ /* 0x0000a6000800017f */
[----:B--2---:R-:W-:Y:S05]  /*13a30*/  @!P0 NANOSLEEP.SYNCS 0x989680 ;  /* 0x009896800000895d */ /* 0x004fea0003900000 */
[----:B------:R-:W2:Y:S02]  /*13a40*/  @!P0 SYNCS.PHASECHK.TRANS64 P0, [R3+URZ+0x29880], R2 ;  /* 0x02988002030085a7 */ /* 0x000ea4000800007f */
[----:B--2---:R-:W-:Y:S05]  /*13a50*/  @!P0 BRA `(.L_x_1959) ;  /* 0xfffffffc00ec8947 */ /* 0x004fea000383ffff */
[----:B------:R-:W-:Y:S05]  /*13a60*/  BRA `(.L_x_2012) ;  /* 0xffffffd400307947 */ /* 0x000fea000383ffff */
.L_x_1961:
[----:B0-----:R-:W-:-:S04]  /*13a70*/  IMAD.U32 R3, RZ, RZ, UR38 ;  /* 0x00000026ff037e24 */ /* 0x001fc8000f8e00ff */
[----:B------:R0:W2:Y:S03]  /*13a80*/  SYNCS.PHASECHK.TRANS64.TRYWAIT P0, [R3+URZ+0x29840], R2 ;  /* 0x02984002030075a7 */ /* 0x0000a6000800017f */
[----:B--2---:R-:W-:Y:S05]  /*13a90*/  @!P0 NANOSLEEP.SYNCS 0x989680 ;  /* 0x009896800000895d */ /* 0x004fea0003900000 */
[----:B------:R-:W2:Y:S02]  /*13aa0*/  @!P0 SYNCS.PHASECHK.TRANS64 P0, [R3+URZ+0x29840], R2 ;  /* 0x02984002030085a7 */ /* 0x000ea4000800007f */
[----:B--2---:R-:W-:Y:S05]  /*13ab0*/  @!P0 BRA `(.L_x_1961) ;  /* 0xfffffffc00ec8947 */ /* 0x004fea000383ffff */
[----:B------:R-:W-:Y:S05]  /*13ac0*/  BRA `(.L_x_2013) ;  /* 0xffffffd400707947 */ /* 0x000fea000383ffff */
.L_x_1964:
[----:B------:R-:W-:Y:S01]  /*13ad0*/  IMAD.MOV.U32 R13, RZ, RZ, R4 ;  /* 0x000000ffff0d7224 */ /* 0x000fe200078e0004 */
[----:B------:R-:W-:Y:S01]  /*13ae0*/  LEA.HI R2, R18, UR39, RZ, 0x1e ;  /* 0x0000002712027c11 */ /* 0x000fe2000f8ff0ff */
[----:B------:R-:W-:Y:S02]  /*13af0*/  IMAD.MOV.U32 R12, RZ, RZ, RZ ;  /* 0x000000ffff0c7224 */ /* 0x000fe400078e00ff */
[----:B------:R-:W-:Y:S02]  /*13b00*/  IMAD.MOV.U32 R11, RZ, RZ, 0x1c1f ;  /* 0x00001c1fff0b7424 */ /* 0x000fe400078e00ff */
[----:B------:R-:W-:Y:S02]  /*13b10*/  IMAD.MOV.U32 R15, RZ, RZ, -0x1 ;  /* 0xffffffffff0f7424 */ /* 0x000fe400078e00ff */
[----:B------:R-:W-:-:S07]  /*13b20*/  VIADD R10, R2, 0x20 ;  /* 0x00000020020a7836 */ /* 0x000fce0000000000 */
[----:B------:R-:W-:Y:S05]  /*13b30*/  WARPSYNC.COLLECTIVE R15, `(.L_x_2014) ;  /* 0x000000000f087348 */ /* 0x000fea0003c00000 */
[----:B------:R0:W1:Y:S02]  /*13b40*/  SHFL.IDX P6, R14, R13, R12, R11 ;  /* 0x0000000c0d0e7389 */ /* 0x00006400000c000b */
[----:B01----:R-:W-:Y:S01]  /*13b50*/  ENDCOLLECTIVE ;  /* 0x000000000000791b */ /* 0x003fe20003800000 */
.L_x_2014:
[----:B------:R-:W-:Y:S02]  /*13b60*/  IMAD.MOV.U32 R13, RZ, RZ, R5 ;  /* 0x000000ffff0d7224 */ /* 0x000fe400078e0005 */
[----:B------:R-:W-:-:S07]  /*13b70*/  IMAD.MOV.U32 R6, RZ, RZ, R14 ;  /* 0x000000ffff067224 */ /* 0x000fce00078e000e */
[----:B------:R-:W-:Y:S05]  /*13b80*/  WARPSYNC.COLLECTIVE R15, `(.L_x_2015) ;  /* 0x000000000f087348 */ /* 0x000fea0003c00000 */
[----:B------:R0:W1:Y:S02]  /*13b90*/  SHFL.IDX P6, R14, R13, R12, R11 ;  /* 0x0000000c0d0e7389 */ /* 0x00006400000c000b */
[----:B01----:R-:W-:Y:S01]  /*13ba0*/  ENDCOLLECTIVE ;  /* 0x000000000000791b */ /* 0x003fe20003800000 */
.L_x_2015:
[----:B------:R-:W-:Y:S02]  /*13bb0*/  ULDC UR4, c[0x0][0x288] ;  /* 0x0000a20000047ab9 */ /* 0x000fe40000000800 */
[----:B------:R-:W-:-:S05]  /*13bc0*/  IMAD R3, R9, UR4, RZ ;  /* 0x0000000409037c24 */ /* 0x000fca000f8e02ff */
        /* <DEDUP_REMOVED lines=8> */
.L_x_2016:
        /* <DEDUP_REMOVED lines=18> */
.L_x_2017:
[----:B------:R-:W-:Y:S02]  /*13d70*/  @!P3 VIADD R9, R0, UR38 ;  /* 0x000000260009bc36 */ /* 0x000fe40008000000 */
[----:B------:R-:W-:Y:S02]  /*13d80*/  IMAD.MOV.U32 R13, RZ, RZ, R4 ;  /* 0x000000ffff0d7224 */ /* 0x000fe400078e0004 */
[----:B------:R-:W-:Y:S02]  /*13d90*/  IMAD.MOV.U32 R12, RZ, RZ, 0x2 ;  /* 0x00000002ff0c7424 */ /* 0x000fe400078e00ff */
[----:B------:R-:W-:-:S07]  /*13da0*/  IMAD.MOV.U32 R7, RZ, RZ, R14 ;  /* 0x000000ffff077224 */ /* 0x000fce00078e000e */
[----:B------:R-:W-:Y:S05]  /*13db0*/  WARPSYNC.COLLECTIVE R15, `(.L_x_2018) ;  /* 0x000000000f087348 */ /* 0x000fea0003c00000 */
[----:B------:R0:W1:Y:S02]  /*13dc0*/  SHFL.IDX P6, R14, R13, R12, R11 ;  /* 0x0000000c0d0e7389 */ /* 0x00006400000c000b */
[----:B01----:R-:W-:Y:S01]  /*13dd0*/  ENDCOLLECTIVE ;  /* 0x000000000000791b */ /* 0x003fe20003800000 */
.L_x_2018:
        /* <DEDUP_REMOVED lines=17> */
.L_x_2019:
[----:B------:R-:W-:Y:S02]  /*13ef0*/  @!P3 VIADD R19, R0, UR38 ;  /* 0x000000260013bc36 */ /* 0x000fe40008000000 */
[----:B------:R-:W-:Y:S02]  /*13f00*/  IMAD.MOV.U32 R13, RZ, RZ, R4 ;  /* 0x000000ffff0d7224 */ /* 0x000fe400078e0004 */
[----:B------:R-:W-:Y:S02]  /*13f10*/  IMAD.MOV.U32 R12, RZ, RZ, 0x3 ;  /* 0x00000003ff0c7424 */ /* 0x000fe400078e00ff */
[----:B------:R-:W-:-:S07]  /*13f20*/  IMAD.MOV.U32 R7, RZ, RZ, R14 ;  /* 0x000000ffff077224 */ /* 0x000fce00078e000e */
[----:B------:R-:W-:Y:S05]  /*13f30*/  WARPSYNC.COLLECTIVE R15, `(.L_x_2020) ;  /* 0x000000000f087348 */ /* 0x000fea0003c00000 */
[----:B------:R0:W1:Y:S02]  /*13f40*/  SHFL.IDX P6, R14, R13, R12, R11 ;  /* 0x0000000c0d0e7389 */ /* 0x00006400000c000b */
[----:B01----:R-:W-:Y:S01]  /*13f50*/  ENDCOLLECTIVE ;  /* 0x000000000000791b */ /* 0x003fe20003800000 */
.L_x_2020:
        /* <DEDUP_REMOVED lines=16> */
.L_x_2021:
[----:B------:R-:W-:Y:S05]  /*14060*/  BRA `(.L_x_2022) ;  /* 0xffffffd8008c7947 */ /* 0x000fea000383ffff */
.L_x_1967:
[----:B-1----:R-:W-:-:S04]  /*14070*/  IMAD.U32 R3, RZ, RZ, UR38 ;  /* 0x00000026ff037e24 */ /* 0x002fc8000f8e00ff */
[----:B------:R1:W2:Y:S03]  /*14080*/  SYNCS.PHASECHK.TRANS64.TRYWAIT P0, [R3+URZ+0x29820], R0 ;  /* 0x02982000030075a7 */ /* 0x0002a6000800017f */
[----:B--2---:R-:W-:Y:S05]  /*14090*/  @!P0 NANOSLEEP.SYNCS 0x989680 ;  /* 0x009896800000895d */ /* 0x004fea0003900000 */
[----:B------:R-:W2:Y:S02]  /*140a0*/  @!P0 SYNCS.PHASECHK.TRANS64 P0, [R3+URZ+0x29820], R0 ;  /* 0x02982000030085a7 */ /* 0x000ea4000800007f */
[----:B--2---:R-:W-:Y:S05]  /*140b0*/  @!P0 BRA `(.L_x_1967) ;  /* 0xfffffffc00ec8947 */ /* 0x004fea000383ffff */
[----:B------:R-:W-:Y:S05]  /*140c0*/  BRA `(.L_x_2023) ;  /* 0xffffffd800dc7947 */ /* 0x000fea000383ffff */
.L_x_1972:
[----:B0-----:R0:W1:Y:S02]  /*140d0*/  SYNCS.PHASECHK.TRANS64.TRYWAIT P0, [R6+URZ+0x29880], R4 ;  /* 0x02988004060075a7 */ /* 0x001064000800017f */
[----:B-1----:R-:W-:Y:S05]  /*140e0*/  @!P0 NANOSLEEP.SYNCS 0x989680 ;  /* 0x009896800000895d */ /* 0x002fea0003900000 */
[----:B------:R-:W1:Y:S02]  /*140f0*/  @!P0 SYNCS.PHASECHK.TRANS64 P0, [R6+URZ+0x29880], R4 ;  /* 0x02988004060085a7 */ /* 0x000e64000800007f */
[----:B-1----:R-:W-:Y:S05]  /*14100*/  @!P0 BRA `(.L_x_1972) ;  /* 0xfffffffc00f08947 */ /* 0x002fea000383ffff */
[----:B------:R-:W-:Y:S05]  /*14110*/  BRA `(.L_x_2024) ;  /* 0xffffffdc00887947 */ /* 0x000fea000383ffff */
.L_x_1976:
[----:B-1----:R1:W2:Y:S02]  /*14120*/  SYNCS.PHASECHK.TRANS64.TRYWAIT P0, [R6+URZ+0x29840], R4 ;  /* 0x02984004060075a7 */ /* 0x0022a4000800017f */
[----:B--2---:R-:W-:Y:S05]  /*14130*/  @!P0 NANOSLEEP.SYNCS 0x989680 ;  /* 0x009896800000895d */ /* 0x004fea0003900000 */
[----:B------:R-:W2:Y:S02]  /*14140*/  @!P0 SYNCS.PHASECHK.TRANS64 P0, [R6+URZ+0x29840], R4 ;  /* 0x02984004060085a7 */ /* 0x000ea4000800007f */
[----:B--2---:R-:W-:Y:S05]  /*14150*/  @!P0 BRA `(.L_x_1976) ;  /* 0xfffffffc00f08947 */ /* 0x004fea000383ffff */
[----:B------:R-:W-:Y:S05]  /*14160*/  BRA `(.L_x_2025) ;  /* 0xffffffdc00f87947 */ /* 0x000fea000383ffff */
.L_x_1983:
[----:B-1----:R1:W2:Y:S02]  /*14170*/  SYNCS.PHASECHK.TRANS64.TRYWAIT P0, [R18+URZ+0x29870], R4 ;  /* 0x02987004120075a7 */ /* 0x0022a4000800017f */
[----:B--2---:R-:W-:Y:S05]  /*14180*/  @!P0 NANOSLEEP.SYNCS 0x989680 ;  /* 0x009896800000895d */ /* 0x004fea0003900000 */
[----:B------:R-:W2:Y:S02]  /*14190*/  @!P0 SYNCS.PHASECHK.TRANS64 P0, [R18+URZ+0x29870], R4 ;  /* 0x02987004120085a7 */ /* 0x000ea4000800007f */
[----:B--2---:R-:W-:Y:S05]  /*141a0*/  @!P0 BRA `(.L_x_1983) ;  /* 0xfffffffc00f08947 */ /* 0x004fea000383ffff */
[----:B------:R-:W-:Y:S05]  /*141b0*/  BRA `(.L_x_2026) ;  /* 0xffffffe000f87947 */ /* 0x000fea000383ffff */
.L_x_1985:
[----:B--2---:R2:W3:Y:S02]  /*141c0*/  SYNCS.PHASECHK.TRANS64.TRYWAIT P0, [R18+URZ+0x29860], R0 ;  /* 0x02986000120075a7 */ /* 0x0044e4000800017f */
[----:B---3--:R-:W-:Y:S05]  /*141d0*/  @!P0 NANOSLEEP.SYNCS 0x989680 ;  /* 0x009896800000895d */ /* 0x008fea0003900000 */
[----:B------:R-:W3:Y:S02]  /*141e0*/  @!P0 SYNCS.PHASECHK.TRANS64 P0, [R18+URZ+0x29860], R0 ;  /* 0x02986000120085a7 */ /* 0x000ee4000800007f */
[----:B---3--:R-:W-:Y:S05]  /*141f0*/  @!P0 BRA `(.L_x_1985) ;  /* 0xfffffffc00f08947 */ /* 0x008fea000383ffff */
[----:B------:R-:W-:Y:S05]  /*14200*/  BRA `(.L_x_2027) ;  /* 0xffffffe000fc7947 */ /* 0x000fea000383ffff */
.L_x_1991:
[----:B-1----:R1:W2:Y:S02]  /*14210*/  SYNCS.PHASECHK.TRANS64.TRYWAIT P0, [R3+URZ+0x29870], R0 ;  /* 0x02987000030075a7 */ /* 0x0022a4000800017f */
[----:B--2---:R-:W-:Y:S05]  /*14220*/  @!P0 NANOSLEEP.SYNCS 0x989680 ;  /* 0x009896800000895d */ /* 0x004fea0003900000 */
[----:B------:R-:W2:Y:S02]  /*14230*/  @!P0 SYNCS.PHASECHK.TRANS64 P0, [R3+URZ+0x29870], R0 ;  /* 0x02987000030085a7 */ /* 0x000ea4000800007f */
[----:B--2---:R-:W-:Y:S05]  /*14240*/  @!P0 BRA `(.L_x_1991) ;  /* 0xfffffffc00f08947 */ /* 0x004fea000383ffff */
[----:B------:R-:W-:Y:S05]  /*14250*/  BRA `(.L_x_2028) ;  /* 0xffffffe8009c7947 */ /* 0x000fea000383ffff */
.L_x_1993:
[----:B-1----:R1:W2:Y:S02]  /*14260*/  SYNCS.PHASECHK.TRANS64.TRYWAIT P0, [R3+URZ+0x29860], R2 ;  /* 0x02986002030075a7 */ /* 0x0022a4000800017f */
[----:B--2---:R-:W-:Y:S05]  /*14270*/  @!P0 NANOSLEEP.SYNCS 0x989680 ;  /* 0x009896800000895d */ /* 0x004fea0003900000 */
[----:B------:R-:W2:Y:S02]  /*14280*/  @!P0 SYNCS.PHASECHK.TRANS64 P0, [R3+URZ+0x29860], R2 ;  /* 0x02986002030085a7 */ /* 0x000ea4000800007f */
[----:B--2---:R-:W-:Y:S05]  /*14290*/  @!P0 BRA `(.L_x_1993) ;  /* 0xfffffffc00f08947 */ /* 0x004fea000383ffff */
[----:B------:R-:W-:Y:S05]  /*142a0*/  BRA `(.L_x_2029) ;  /* 0xffffffe800ac7947 */ /* 0x000fea000383ffff */
.L_x_1995:
[----:B0-----:R0:W1:Y:S02]  /*142b0*/  SYNCS.PHASECHK.TRANS64.TRYWAIT P0, [R9+URZ+0x29820], R2 ;  /* 0x02982002090075a7 */ /* 0x001064000800017f */
[----:B-1----:R-:W-:Y:S05]  /*142c0*/  @!P0 NANOSLEEP.SYNCS 0x989680 ;  /* 0x009896800000895d */ /* 0x002fea0003900000 */
[----:B------:R-:W1:Y:S02]  /*142d0*/  @!P0 SYNCS.PHASECHK.TRANS64 P0, [R9+URZ+0x29820], R2 ;  /* 0x02982002090085a7 */ /* 0x000e64000800007f */
[----:B-1----:R-:W-:Y:S05]  /*142e0*/  @!P0 BRA `(.L_x_1995) ;  /* 0xfffffffc00f08947 */ /* 0x002fea000383ffff */
[----:B------:R-:W-:Y:S05]  /*142f0*/  BRA `(.L_x_2030) ;  /* 0xfffffff000207947 */ /* 0x000fea000383ffff */
.L_x_1997:
[----:B0-----:R0:W1:Y:S02]  /*14300*/  SYNCS.PHASECHK.TRANS64.TRYWAIT P1, [R5+URZ], R4 ;  /* 0x00000004050075a7 */ /* 0x001064000802017f */
[----:B-1----:R-:W-:Y:S05]  /*14310*/  @!P1 NANOSLEEP.SYNCS 0x989680 ;  /* 0x009896800000995d */ /* 0x002fea0003900000 */
[----:B------:R-:W1:Y:S02]  /*14320*/  @!P1 SYNCS.PHASECHK.TRANS64 P1, [R5+URZ], R4 ;  /* 0x00000004050095a7 */ /* 0x000e64000802007f */
[----:B-1----:R-:W-:Y:S05]  /*14330*/  @!P1 BRA `(.L_x_1997) ;  /* 0xfffffffc00f09947 */ /* 0x002fea000383ffff */
[----:B------:R-:W-:Y:S05]  /*14340*/  BRA `(.L_x_2031) ;  /* 0xfffffff000707947 */ /* 0x000fea000383ffff */
.L_x_1998:
[----:B-1----:R1:W2:Y:S02]  /*14350*/  SYNCS.PHASECHK.TRANS64.TRYWAIT P1, [R7+URZ], R2 ;  /* 0x00000002070075a7 */ /* 0x0022a4000802017f */
[----:B--2---:R-:W-:Y:S05]  /*14360*/  @!P1 NANOSLEEP.SYNCS 0x989680 ;  /* 0x009896800000995d */ /* 0x004fea0003900000 */
[----:B------:R-:W2:Y:S02]  /*14370*/  @!P1 SYNCS.PHASECHK.TRANS64 P1, [R7+URZ], R2 ;  /* 0x00000002070095a7 */ /* 0x000ea4000802007f */
[----:B--2---:R-:W-:Y:S05]  /*14380*/  @!P1 BRA `(.L_x_1998) ;  /* 0xfffffffc00f09947 */ /* 0x004fea000383ffff */
[----:B------:R-:W-:Y:S05]  /*14390*/  BRA `(.L_x_2032) ;  /* 0xfffffff000647947 */ /* 0x000fea000383ffff */
.L_x_2000:
[----:B0-----:R0:W2:Y:S02]  /*143a0*/  SYNCS.PHASECHK.TRANS64.TRYWAIT P1, [R5+URZ+0x29860], R4 ;  /* 0x02986004050075a7 */ /* 0x0010a4000802017f */
[----:B--2---:R-:W-:Y:S05]  /*143b0*/  @!P1 NANOSLEEP.SYNCS 0x989680 ;  /* 0x009896800000995d */ /* 0x004fea0003900000 */
[----:B------:R-:W2:Y:S02]  /*143c0*/  @!P1 SYNCS.PHASECHK.TRANS64 P1, [R5+URZ+0x29860], R4 ;  /* 0x02986004050095a7 */ /* 0x000ea4000802007f */
[----:B--2---:R-:W-:Y:S05]  /*143d0*/  @!P1 BRA `(.L_x_2000) ;  /* 0xfffffffc00f09947 */ /* 0x004fea000383ffff */
[----:B------:R-:W-:Y:S05]  /*143e0*/  BRA `(.L_x_2033) ;  /* 0xfffffff000647947 */ /* 0x000fea000383ffff */
.L_x_2002:
[----:B--2---:R2:W3:Y:S02]  /*143f0*/  SYNCS.PHASECHK.TRANS64.TRYWAIT P1, [R3+URZ+0x29860], R2 ;  /* 0x02986002030075a7 */ /* 0x0044e4000802017f */
[----:B---3--:R-:W-:Y:S05]  /*14400*/  @!P1 NANOSLEEP.SYNCS 0x989680 ;  /* 0x009896800000995d */ /* 0x008fea0003900000 */
[----:B------:R-:W3:Y:S02]  /*14410*/  @!P1 SYNCS.PHASECHK.TRANS64 P1, [R3+URZ+0x29860], R2 ;  /* 0x02986002030095a7 */ /* 0x000ee4000802007f */
[----:B---3--:R-:W-:Y:S05]  /*14420*/  @!P1 BRA `(.L_x_2002) ;  /* 0xfffffffc00f09947 */ /* 0x008fea000383ffff */
[----:B------:R-:W-:Y:S05]  /*14430*/  BRA `(.L_x_2034) ;  /* 0xfffffff000647947 */ /* 0x000fea000383ffff */
.L_x_2004:
[----:B---3--:R3:W4:Y:S02]  /*14440*/  SYNCS.PHASECHK.TRANS64.TRYWAIT P0, [R5+URZ+0x29880], R4 ;  /* 0x02988004050075a7 */ /* 0x008724000800017f */
[----:B----4-:R-:W-:Y:S05]  /*14450*/  @!P0 NANOSLEEP.SYNCS 0x989680 ;  /* 0x009896800000895d */ /* 0x010fea0003900000 */
[----:B------:R-:W4:Y:S02]  /*14460*/  @!P0 SYNCS.PHASECHK.TRANS64 P0, [R5+URZ+0x29880], R4 ;  /* 0x02988004050085a7 */ /* 0x000f24000800007f */
[----:B----4-:R-:W-:Y:S05]  /*14470*/  @!P0 BRA `(.L_x_2004) ;  /* 0xfffffffc00f08947 */ /* 0x010fea000383ffff */
[----:B------:R-:W-:Y:S05]  /*14480*/  BRA `(.L_x_2005) ;  /* 0xfffffff000607947 */ /* 0x000fea000383ffff */
.L_x_2035:
        /* <DEDUP_REMOVED lines=15> */
.L_x_2806:


//--------------------- .text._ZN7cutlass13device_kernelIN5flash11enable_sm90INS1_16FlashAttnFwdSm90INS1_25CollectiveMainloopFwdSm90ILi2EN4cute5tupleIJNS5_1CILi1EEES8_S8_EEENS6_IJNS7_ILi128EEENS7_ILi160EEENS7_ILi192EEEEEELi128ENS_12float_e4m3_tEfNS_4arch4Sm90ELb1ELb0ELb1ELb1ELb0ELb0ELb0ELb1ELb1ELb1ELb1ELb0EEENS1_21CollectiveEpilogueFwdINS6_IJSA_SA_SB_EEES9_NS_10bfloat16_tESG_Li256ELb1ELb1ELb1ELb1EEENS1_36VarlenDynamicPersistentTileSchedulerILi128ELi160ELi256ELi128ELb1ELb1ELb1ELb1ELb1ELb1EEEEEEEEEvNT_6ParamsE --------------------------
	.section	.text._ZN7cutlass13device_kernelIN5flash11enable_sm90INS1_16FlashAttnFwdSm90INS1_25CollectiveMainloopFwdSm90ILi2EN4cute5tupleIJNS5_1CILi1EEES8_S8_EEENS6_IJNS7_ILi128EEENS7_ILi160EEENS7_ILi192EEEEEELi128ENS_12float_e4m3_tEfNS_4arch4Sm90ELb1ELb0ELb1ELb1ELb0ELb0ELb0ELb1ELb1ELb1ELb1ELb0EEENS1_21CollectiveEpilogueFwdINS6_IJSA_SA_SB_EEES9_NS_10bfloat16_tESG_Li256ELb1ELb1ELb1ELb1EEENS1_36VarlenDynamicPersistentTileSchedulerILi128ELi160ELi256ELi128ELb1ELb1ELb1ELb1ELb1ELb1EEEEEEEEEvNT_6ParamsE,"ax",@progbits
	.align	128
.text._ZN7cutlass13device_kernelIN5flash11enable_sm90INS1_16FlashAttnFwdSm90INS1_25CollectiveMainloopFwdSm90ILi2EN4cute5tupleIJNS5_1CILi1EEES8_S8_EEENS6_IJNS7_ILi128EEENS7_ILi160EEENS7_ILi192EEEEEELi128ENS_12float_e4m3_tEfNS_4arch4Sm90ELb1ELb0ELb1ELb1ELb0ELb0ELb0ELb1ELb1ELb1ELb1ELb0EEENS1_21CollectiveEpilogueFwdINS6_IJSA_SA_SB_EEES9_NS_10bfloat16_tESG_Li256ELb1ELb1ELb1ELb1EEENS1_36VarlenDynamicPersistentTileSchedulerILi128ELi160ELi256ELi128ELb1ELb1ELb1ELb1ELb1ELb1EEEEEEEEEvNT_6ParamsE:
        .type           _ZN7cutlass13device_kernelIN5flash11enable_sm90INS1_16FlashAttnFwdSm90INS1_25CollectiveMainloopFwdSm90ILi2EN4cute5tupleIJNS5_1CILi1EEES8_S8_EEENS6_IJNS7_ILi128EEENS7_ILi160EEENS7_ILi192EEEEEELi128ENS_12float_e4m3_tEfNS_4arch4Sm90ELb1ELb0ELb1ELb1ELb0ELb0ELb0ELb1ELb1ELb1ELb1ELb0EEENS1_21CollectiveEpilogueFwdINS6_IJSA_SA_SB_EEES9_NS_10bfloat16_tESG_Li256ELb1ELb1ELb1ELb1EEENS1_36VarlenDynamicPersistentTileSchedulerILi128ELi160ELi256ELi128ELb1ELb1ELb1ELb1ELb1ELb1EEEEEEEEEvNT_6ParamsE,@function
        .size           _ZN7cutlass13device_kernelIN5flash11enable_sm90INS1_16FlashAttnFwdSm90INS1_25CollectiveMainloopFwdSm90ILi2EN4cute5tupleIJNS5_1CILi1EEES8_S8_EEENS6_IJNS7_ILi128EEENS7_ILi160EEENS7_ILi192EEEEEELi128ENS_12float_e4m3_tEfNS_4arch4Sm90ELb1ELb0ELb1ELb1ELb0ELb0ELb0ELb1ELb1ELb1ELb1ELb0EEENS1_21CollectiveEpilogueFwdINS6_IJSA_SA_SB_EEES9_NS_10bfloat16_tESG_Li256ELb1ELb1ELb1ELb1EEENS1_36VarlenDynamicPersistentTileSchedulerILi128ELi160ELi256ELi128ELb1ELb1ELb1ELb1ELb1ELb1EEEEEEEEEvNT_6ParamsE,(.L_x_2807 - _ZN7cutlass13device_kernelIN5flash11enable_sm90INS1_16FlashAttnFwdSm90INS1_25CollectiveMainloopFwdSm90ILi2EN4cute5tupleIJNS5_1CILi1EEES8_S8_EEENS6_IJNS7_ILi128EEENS7_ILi160EEENS7_ILi192EEEEEELi128ENS_12float_e4m3_tEfNS_4arch4Sm90ELb1ELb0ELb1ELb1ELb0ELb0ELb0ELb1ELb1ELb1ELb1ELb0EEENS1_21CollectiveEpilogueFwdINS6_IJSA_SA_SB_EEES9_NS_10bfloat16_tESG_Li256ELb1ELb1ELb1ELb1EEENS1_36VarlenDynamicPersistentTileSchedulerILi128ELi160ELi256ELi128ELb1ELb1ELb1ELb1ELb1ELb1EEEEEEEEEvNT_6ParamsE)
        .other          _ZN7cutlass13device_kernelIN5flash11enable_sm90INS1_16FlashAttnFwdSm90INS1_25CollectiveMainloopFwdSm90ILi2EN4cute5tupleIJNS5_1CILi1EEES8_S8_EEENS6_IJNS7_ILi128EEENS7_ILi160EEENS7_ILi192EEEEEELi128ENS_12float_e4m3_tEfNS_4arch4Sm90ELb1ELb0ELb1ELb1ELb0ELb0ELb0ELb1ELb1ELb1ELb1ELb0EEENS1_21CollectiveEpilogueFwdINS6_IJSA_SA_SB_EEES9_NS_10bfloat16_tESG_Li256ELb1ELb1ELb1ELb1EEENS1_36VarlenDynamicPersistentTileSchedulerILi128ELi160ELi256ELi128ELb1ELb1ELb1ELb1ELb1ELb1EEEEEEEEEvNT_6ParamsE,@"STO_CUDA_ENTRY STV_DEFAULT"
_ZN7cutlass13device_kernelIN5flash11enable_sm90INS1_16FlashAttnFwdSm90INS1_25CollectiveMainloopFwdSm90ILi2EN4cute5tupleIJNS5_1CILi1EEES8_S8_EEENS6_IJNS7_ILi128EEENS7_ILi160EEENS7_ILi192EEEEEELi128ENS_12float_e4m3_tEfNS_4arch4Sm90ELb1ELb0ELb1ELb1ELb0ELb0ELb0ELb1ELb1ELb1ELb1ELb0EEENS1_21CollectiveEpilogueFwdINS6_IJSA_SA_SB_EEES9_NS_10bfloat16_tESG_Li256ELb1ELb1ELb1ELb1EEENS1_36VarlenDynamicPersistentTileSchedulerILi128ELi160ELi256ELi128ELb1ELb1ELb1ELb1ELb1ELb1EEEEEEEEEvNT_6ParamsE:
        /* <DEDUP_REMOVED lines=18> */
.L_x_2037:
[----:B------:R-:W-:Y:S05]  /*0120*/  BSYNC B0 ;  /* 0x0000000000007941 */ /* 0x000fea0003800000 */
.L_x_2036:
        /* <DEDUP_REMOVED lines=41> */
.L_x_2038:
        /* <DEDUP_REMOVED lines=22> */
.L_x_2039:
        /* <DEDUP_REMOVED lines=18> */
.L_x_2040:
        /* <DEDUP_REMOVED lines=22> */
.L_x_2041:
        /* <DEDUP_REMOVED lines=22> */
.L_x_2042:
[----:B------:R-:W-:Y:S01]  /*0900*/  PLOP3.LUT P0, PT, PT, PT, UP0, 0x80, 0x0 ;  /* 0x000000000000781c */ /* 0x000fe20003f0f008 */
[----:B------:R-:W-:Y:S01]  /*0910*/  UMOV UR38, 0x1 ;  /* 0x0000000100267882 */ /* 0x000fe20000000000 */
[----:B------:R-:W-:Y:S01]  /*0920*/  NOP ;  /* 0x0000000000007918 */ /* 0x000fe20000000000 */
[----:B------:R-:W-:Y:S01]  /*0930*/  USEL UR38, UR38, 0x2, !UP0 ;  /* 0x0000000226267887 */ /* 0x000fe2000c000000 */
[----:B------:R-:W-:Y:S01]  /*0940*/  ULDC.64 UR54, c[0x0][0x208] ;  /* 0x0000820000367ab9 */ /* 0x000fe20000000a00 */
[----:B012-4-:R-:W-:Y:S08]  /*0950*/  BAR.SYNC.DEFER_BLOCKING 0x0 ;  /* 0x0000000000007b1d */ /* 0x017ff00000010000 */
[----:B------:R-:W-:Y:S05]  /*0960*/  @!P0 BRA `(.L_x_2043) ;  /* 0x0000011000f48947 */ /* 0x000fea0003800000 */
.L_x_2044:
        /* <DEDUP_REMOVED lines=29> */
[----:B------:R-:W-:Y:S01]  /*0b40*/  LEA.HI R2, R3, R224, RZ, 0x4 ;  /* 0x000000e003027211 */ /* 0x000fe200078f20ff */
[----:B------:R-:W-:Y:S01]  /*0b50*/  IMAD.SHL.U32 R4, R4, 0x20, RZ ;  /* 0x0000002004047824 */ /* 0x000fe200078e00ff */
[----:B------:R-:W-:Y:S01]  /*0b60*/  SHF.R.S32.HI R219, RZ, 0x7, R0 ;  /* 0x00000007ffdb7819 */ /* 0x000fe20000011400 */
[----:B------:R-:W-:Y:S01]  /*0b70*/  IMAD.IADD R203, R224, 0x1, -R203 ;  /* 0x00000001e0cb7824 */ /* 0x000fe200078e0acb */
[----:B------:R-:W-:Y:S02]  /*0b80*/  SHF.R.S32.HI R7, RZ, 0x4, R2 ;  /* 0x00000004ff077819 */ /* 0x000fe40000011402 */
[----:B------:R-:W-:Y:S02]  /*0b90*/  LOP3.LUT R5, R2, 0x3fffff0, RZ, 0xc0, !PT ;  /* 0x03fffff002057812 */ /* 0x000fe400078ec0ff */
[----:B------:R-:W-:-:S02]  /*0ba0*/  SHF.R.S32.HI R6, RZ, 0x1f, R203 ;  /* 0x0000001fff067819 */ /* 0x000fc400000114cb */
[----:B------:R-:W-:Y:S01]  /*0bb0*/  LOP3.LUT R4, R4, 0xfffffc00, RZ, 0xc0, !PT ;  /* 0xfffffc0004047812 */ /* 0x000fe200078ec0ff */
[----:B------:R-:W-:Y:S01]  /*0bc0*/  IMAD.IADD R5, R224, 0x1, -R5 ;  /* 0x00000001e0057824 */ /* 0x000fe200078e0a05 */
[----:B------:R-:W-:Y:S02]  /*0bd0*/  LEA.HI R2, R2, R7, RZ, 0x1 ;  /* 0x0000000702027211 */ /* 0x000fe400078f08ff */
[----:B------:R-:W-:Y:S01]  /*0be0*/  LEA.HI R8, R6, R203, RZ, 0x2 ;  /* 0x000000cb06087211 */ /* 0x000fe200078f10ff */
[----:B------:R-:W-:Y:S01]  /*0bf0*/  IMAD R5, R5, 0x40, R4 ;  /* 0x0000004005057824 */ /* 0x000fe200078e0204 */
[----:B------:R-:W-:Y:S02]  /*0c00*/  LOP3.LUT R2, R2, 0x1ffffffe, RZ, 0xc0, !PT ;  /* 0x1ffffffe02027812 */ /* 0x000fe400078ec0ff */
[----:B------:R-:W-:Y:S02]  /*0c10*/  LEA.HI R4, R3, R224, RZ, 0x2 ;  /* 0x000000e003047211 */ /* 0x000fe400078f10ff */
[----:B------:R-:W-:Y:S01]  /*0c20*/  SHF.R.S32.HI R9, RZ, 0x2, R8 ;  /* 0x00000002ff097819 */ /* 0x000fe20000011408 */
[----:B------:R-:W-:Y:S01]  /*0c30*/  IMAD.IADD R2, R7, 0x1, -R2 ;  /* 0x0000000107027824 */ /* 0x000fe200078e0a02 */
[----:B------:R-:W-:-:S02]  /*0c40*/  SHF.R.S32.HI R10, RZ, 0x1f, R8 ;  /* 0x0000001fff0a7819 */ /* 0x000fc40000011408 */
[----:B------:R-:W-:Y:S01]  /*0c50*/  LOP3.LUT R7, R4, 0xfffffffc, RZ, 0xc0, !PT ;  /* 0xfffffffc04077812 */ /* 0x000fe200078ec0ff */
[----:B------:R-:W-:Y:S01]  /*0c60*/  IMAD R221, R2, 0x8, R5 ;  /* 0x0000000802dd7824 */ /* 0x000fe200078e0205 */
[----:B------:R-:W-:Y:S02]  /*0c70*/  LEA.HI R3, R3, R224, RZ, 0x3 ;  /* 0x000000e003037211 */ /* 0x000fe400078f18ff */
[----:B------:R-:W-:Y:S01]  /*0c80*/  LEA.HI R10, R10, R9, RZ, 0x3 ;  /* 0x000000090a0a7211 */ /* 0x000fe200078f18ff */
[----:B------:R-:W-:Y:S01]  /*0c90*/  IMAD.IADD R7, R224, 0x1, -R7 ;  /* 0x00000001e0077824 */ /* 0x000fe200078e0a07 */
[----:B------:R-:W-:Y:S02]  /*0ca0*/  LOP3.LUT R5, R3, 0xfffffff8, RZ, 0xc0, !PT ;  /* 0xfffffff803057812 */ /* 0x000fe400078ec0ff */
[----:B------:R-:W-:Y:S02]  /*0cb0*/  LOP3.LUT R8, R8, 0x7ffffffc, RZ, 0xc0, !PT ;  /* 0x7ffffffc08087812 */ /* 0x000fe400078ec0ff */
[----:B------:R-:W-:Y:S01]  /*0cc0*/  LOP3.LUT R10, R10, 0xfffffff8, RZ, 0xc0, !PT ;  /* 0xfffffff80a0a7812 */ /* 0x000fe200078ec0ff */
[----:B------:R-:W-:Y:S01]  /*0cd0*/  IMAD.IADD R22, R224, 0x1, -R5 ;  /* 0x00000001e0167824 */ /* 0x000fe200078e0a05 */
[----:B------:R-:W-:Y:S01]  /*0ce0*/  LEA.HI R6, R6, R203, RZ, 0x5 ;  /* 0x000000cb06067211 */ /* 0x000fe200078f28ff */
[----:B------:R-:W-:Y:S01]  /*0cf0*/  IMAD.IADD R8, R203, 0x1, -R8 ;  /* 0x00000001cb087824 */ /* 0x000fe200078e0a08 */
[----:B------:R-:W-:Y:S01]  /*0d00*/  LEA.HI R0, R0, R219, RZ, 0x1 ;  /* 0x000000db00007211 */ /* 0x000fe200078f08ff */
[----:B------:R-:W-:Y:S01]  /*0d10*/  IMAD.IADD R9, R9, 0x1, -R10 ;  /* 0x0000000109097824 */ /* 0x000fe200078e0a0a */
[----:B------:R-:W-:Y:S01]  /*0d20*/  LEA.HI R2, R7, R7, RZ, 0x1 ;  /* 0x0000000707027211 */ /* 0x000fe200078f08ff */
[----:B------:R-:W-:Y:S01]  /*0d30*/  IMAD.SHL.U32 R16, R22, 0x8, RZ ;  /* 0x0000000816107824 */ /* 0x000fe200078e00ff */
[----:B------:R-:W-:Y:S01]  /*0d40*/  SHF.R.S32.HI R6, RZ, 0x5, R6 ;  /* 0x00000005ff067819 */ /* 0x000fe20000011406 */
[----:B------:R-:W-:Y:S01]  /*0d50*/  IMAD.SHL.U32 R17, R8, 0x2, RZ ;  /* 0x0000000208117824 */ /* 0x000fe200078e00ff */
[----:B------:R-:W-:Y:S01]  /*0d60*/  LOP3.LUT R0, R0, 0x3fffffe, RZ, 0xc0, !PT ;  /* 0x03fffffe00007812 */ /* 0x000fe200078ec0ff */
[----:B------:R-:W-:Y:S01]  /*0d70*/  VIADD R19, R16, 0x40 ;  /* 0x0000004010137836 */ /* 0x000fe20000000000 */
[----:B------:R-:W-:Y:S01]  /*0d80*/  LOP3.LUT R2, R2, 0x1ffffffe, RZ, 0xc0, !PT ;  /* 0x1ffffffe02027812 */ /* 0x000fe200078ec0ff */
[----:B------:R-:W-:Y:S01]  /*0d90*/  IMAD R9, R6, 0x10, R9 ;  /* 0x0000001006097824 */ /* 0x000fe200078e0209 */
[----:B------:R-:W-:Y:S01]  /*0da0*/  SHF.R.S32.HI R202, RZ, 0x3, R3 ;  /* 0x00000003ffca7819 */ /* 0x000fe20000011403 */
[----:B------:R-:W-:Y:S01]  /*0db0*/  IMAD.IADD R0, R219, 0x1, -R0 ;  /* 0x00000001db007824 */ /* 0x000fe200078e0a00 */
[----:B------:R-:W-:Y:S01]  /*0dc0*/  SHF.R.S32.HI R223, RZ, 0x1f, R16 ;  /* 0x0000001fffdf7819 */ /* 0x000fe20000011410 */
[C---:B------:R-:W-:Y:S01]  /*0dd0*/  VIADD R201, R17.reuse, 0x8 ;  /* 0x0000000811c97836 */ /* 0x040fe20000000000 */
[----:B------:R-:W-:Y:S01]  /*0de0*/  SHF.R.S32.HI R222, RZ, 0x1f, R19 ;  /* 0x0000001fffde7819 */ /* 0x000fe20000011413 */
[----:B------:R-:W-:-:S02]  /*0df0*/  VIADD R200, R17, 0x10 ;  /* 0x0000001011c87836 */ /* 0x000fc40000000000 */
        /* <DEDUP_REMOVED lines=26> */
[----:B------:R-:W-:Y:S01]  /*0fa0*/  IMAD.IADD R7, R7, 0x1, -R2 ;  /* 0x0000000107077824 */ /* 0x000fe200078e0a02 */
[----:B------:R-:W-:Y:S01]  /*0fb0*/  SHF.R.S32.HI R205, RZ, 0x1f, R188 ;  /* 0x0000001fffcd7819 */ /* 0x000fe200000114bc */
[----:B------:R-:W-:Y:S01]  /*0fc0*/  IMAD R220, R0, 0x40, R9 ;  /* 0x0000004000dc7824 */ /* 0x000fe200078e0209 */
[----:B------:R-:W-:-:S03]  /*0fd0*/  SHF.R.S32.HI R204, RZ, 0x1f, R23 ;  /* 0x0000001fffcc7819 */ /* 0x000fc60000011417 */
[----:B------:R-:W-:-:S07]  /*0fe0*/  IMAD R18, R7, 0x8, R220 ;  /* 0x0000000807127824 */ /* 0x000fce00078e02dc */
.L_x_2105:
[----:B0-23--:R-:W0:Y:S01]  /*0ff0*/  LDC.64 R2, c[0x0][0xc88] ;  /* 0x00032200ff027b82 */ /* 0x00de220000000a00 */
[----:B------:R-:W-:Y:S01]  /*1000*/  ULDC.64 UR8, c[0x0][0xa28] ;  /* 0x00028a0000087ab9 */ /* 0x000fe20000000a00 */
[----:B------:R-:W-:Y:S01]  /*1010*/  ULDC.64 UR10, c[0x0][0xa18] ;  /* 0x00028600000a7ab9 */ /* 0x000fe20000000a00 */
[----:B------:R-:W-:Y:S01]  /*1020*/  ULOP3.LUT UR4, UR6, 0xff000000, URZ, 0xc0, !UPT ;  /* 0xff00000006047892 */ /* 0x000fe2000f8ec03f */
        /* <DEDUP_REMOVED lines=19> */
[----:B----4-:R-:W-:Y:S01]  /*1160*/  IMAD.U32 R5, RZ, RZ, UR11 ;  /* 0x0000000bff057e24 */ /* 0x010fe2000f8e00ff */
[----:B------:R-:W2:Y:S01]  /*1170*/  @P0 LDG.E R2, desc[UR54][R2.64] ;  /* 0x0000003602020981 */ /* 0x000ea2000c1e1900 */
[----:B------:R-:W-:Y:S01]  /*1180*/  UISETP.NE.U32.AND UP0, UPT, UR8, URZ, UPT ;  /* 0x0000003f0800728c */ /* 0x000fe2000bf05070 */
[----:B------:R-:W-:Y:S02]  /*1190*/  ULDC.64 UR10, c[0x0][0xa20] ;  /* 0x00028800000a7ab9 */ /* 0x000fe40000000a00 */
[----:B------:R-:W3:Y:S01]  /*11a0*/  @P2 LDG.E R4, desc[UR54][R4.64] ;  /* 0x0000003604042981 */ /* 0x000ee2000c1e1900 */
[----:B------:R-:W-:Y:S01]  /*11b0*/  UISETP.NE.AND.EX UP0, UPT, UR9, URZ, UPT, UP0 ;  /* 0x0000003f0900728c */ /* 0x000fe2000bf05300 */
[----:B------:R-:W-:Y:S01]  /*11c0*/  ISETP.NE.U32.AND P1, PT, RZ, UR10, PT ;  /* 0x0000000aff007c0c */ /* 0x000fe2000bf25070 */
[----:B------:R-:W-:Y:S02]  /*11d0*/  ULOP3.LUT UR46, UR6, 0xff0000, URZ, 0xc0, !UPT ;  /* 0x00ff0000062e7892 */ /* 0x000fe4000f8ec03f */
[----:B------:R-:W-:Y:S01]  /*11e0*/  USHF.R.U32.HI UR4, URZ, 0x8, UR4 ;  /* 0x000000083f047899 */ /* 0x000fe20008011604 */
[----:B------:R-:W-:Y:S01]  /*11f0*/  ISETP.NE.AND.EX P1, PT, RZ, UR11, PT, P1 ;  /* 0x0000000bff007c0c */ /* 0x000fe2000bf25310 */
[----:B------:R-:W-:Y:S01]  /*1200*/  USEL UR7, UR7, 0x1, UP0 ;  /* 0x0000000107077887 */ /* 0x000fe20008000000 */
[----:B------:R-:W-:Y:S01]  /*1210*/  ULDC UR8, c[0x0][0x2f0] ;  /* 0x0000bc0000087ab9 */ /* 0x000fe20000000800 */
[----:B------:R-:W-:Y:S01]  /*1220*/  UMOV UR51, URZ ;  /* 0x0000003f00337c82 */ /* 0x000fe20008000000 */
        /* <DEDUP_REMOVED lines=20> */
.L_x_2045:
[----:B------:R-:W-:Y:S05]  /*1370*/  @!P1 BRA `(.L_x_2046) ;  /* 0x00000000001c9947 */ /* 0x000fea0003800000 */
[----:B------:R-:W-:-:S04]  /*1380*/  ULEA UR4, UP0, UR43, UR10, 0x2 ;  /* 0x0000000a2b047291 */ /* 0x000fc8000f80103f */
[----:B------:R-:W-:Y:S02]  /*1390*/  ULEA.HI.X UR6, UR43, UR11, UR42, 0x2, UP0 ;  /* 0x0000000b2b067291 */ /* 0x000fe400080f142a */
[----:B------:R-:W-:-:S04]  /*13a0*/  IMAD.U32 R2, RZ, RZ, UR4 ;  /* 0x00000004ff027e24 */ /* 0x000fc8000f8e00ff */
[----:B------:R-:W-:-:S05]  /*13b0*/  IMAD.U32 R3, RZ, RZ, UR6 ;  /* 0x00000006ff037e24 */ /* 0x000fca000f8e00ff */
[----:B------:R-:W2:Y:S02]  /*13c0*/  LDG.E R2, desc[UR54][R2.64] ;  /* 0x0000003602027981 */ /* 0x000ea4000c1e1900 */
[----:B--2---:R-:W-:Y:S01]  /*13d0*/  R2UR UR4, R2 ;  /* 0x00000000020472ca */ /* 0x004fe200000e0000 */
[----:B------:R-:W-:-:S14]  /*13e0*/  BRA `(.L_x_2047) ;  /* 0x0000000000347947 */ /* 0x000fdc0003800000 */
.L_x_2046:
        /* <DEDUP_REMOVED lines=13> */
.L_x_2047:
[----:B------:R-:W-:Y:S01]  /*14c0*/  ULDC UR6, c[0x0][0x448] ;  /* 0x0001120000067ab9 */ /* 0x000fe20000000800 */
[----:B------:R-:W-:Y:S02]  /*14d0*/  USHF.L.U32 UR36, UR5, 0x7, URZ ;  /* 0x0000000705247899 */ /* 0x000fe4000800063f */
[----:B------:R-:W-:Y:S02]  /*14e0*/  UISETP.NE.AND UP0, UPT, UR6, 0x1, UPT ;  /* 0x000000010600788c */ /* 0x000fe4000bf05270 */
[----:B------:R-:W-:Y:S02]  /*14f0*/  UIADD3 UR6, UR36, 0x7f, URZ ;  /* 0x0000007f24067890 */ /* 0x000fe4000fffe03f */
[----:B------:R-:W-:Y:S02]  /*1500*/  UIADD3 UR51, -UR51, UR4, URZ ;  /* 0x0000000433337290 */ /* 0x000fe4000fffe13f */
[----:B------:R-:W-:Y:S02]  /*1510*/  ULOP3.LUT UR37, UR46, 0xff, URZ, 0xc0, !UPT ;  /* 0x000000ff2e257892 */ /* 0x000fe4000f8ec03f */
[----:B------:R-:W-:-:S02]  /*1520*/  UIADD3 UR7, UR51, 0xa0, -UR52 ;  /* 0x000000a033077890 */ /* 0x000fc4000fffe834 */
[----:B------:R-:W-:Y:S01]  /*1530*/  USHF.R.U32.HI UR46, URZ, 0x10, UR46 ;  /* 0x000000103f2e7899 */ /* 0x000fe2000801162e */
[----:B------:R-:W-:Y:S01]  /*1540*/  @UP0 ULDC UR4, c[0x0][0x44c] ;  /* 0x0001130000040ab9 */ /* 0x000fe20000000800 */
[----:B------:R-:W-:Y:S01]  /*1550*/  @UP0 ULDC UR8, c[0x0][0x450] ;  /* 0x0001140000080ab9 */ /* 0x000fe20000000800 */
[----:B------:R-:W-:Y:S02]  /*1560*/  UIMAD.WIDE.U32 UR4, UR6, UR4, URZ ;  /* 0x00000004060472a5 */ /* 0x000fe4000f8e003f */
[----:B------:R-:W-:Y:S02]  /*1570*/  UIADD3 UR4, UR51, 0x9f, URZ ;  /* 0x0000009f33047890 */ /* 0x000fe4000fffe03f */
[----:B------:R-:W-:Y:S02]  /*1580*/  @UP0 USHF.R.U32.HI UR6, URZ, UR8, UR5 ;  /* 0x000000083f060299 */ /* 0x000fe40008011605 */
[----:B------:R-:W-:Y:S02]  /*1590*/  UIMAD.WIDE UR4, UR4, 0x66666667, URZ ;  /* 0x66666667040478a5 */ /* 0x000fe4000f8e023f */
[----:B------:R-:W-:-:S02]  /*15a0*/  UIADD3 UR6, UR7, UR6, URZ ;  /* 0x0000000607067290 */ /* 0x000fc4000fffe03f */
[----:B------:R-:W-:Y:S02]  /*15b0*/  USHF.R.U32.HI UR4, URZ, 0x1f, UR5 ;  /* 0x0000001f3f047899 */ /* 0x000fe40008011605 */
[----:B------:R-:W-:Y:S02]  /*15c0*/  UIMAD.WIDE UR6, UR6, 0x66666667, URZ ;  /* 0x66666667060678a5 */ /* 0x000fe4000f8e023f */
[----:B------:R-:W-:Y:S02]  /*15d0*/  ULEA.HI.SX32 UR4, UR5, UR4, 0x1a ;  /* 0x0000000405047291 */ /* 0x000fe4000f8fd23f */
[----:B------:R-:W-:-:S04]  /*15e0*/  USHF.R.U32.HI UR6, URZ, 0x1f, UR7 ;  /* 0x0000001f3f067899 */ /* 0x000fc80008011607 */
[----:B------:R-:W-:-:S04]  /*15f0*/  ULEA.HI.SX32 UR6, UR7, UR6, 0x1a ;  /* 0x0000000607067291 */ /* 0x000fc8000f8fd23f */
[----:B------:R-:W-:-:S04]  /*1600*/  UISETP.LT.AND UP0, UPT, UR4, UR6, UPT ;  /* 0x000000060400728c */ /* 0x000fc8000bf01270 */
[----:B------:R-:W-:-:S03]  /*1610*/  USEL UR9, UR4, UR6, UP0 ;  /* 0x0000000604097287 */ /* 0x000fc60008000000 */
[----:B------:R-:W-:Y:S01]  /*1620*/  UMOV UR4, URZ ;  /* 0x0000003f00047c82 */ /* 0x000fe20008000000 */
[----:B------:R-:W-:-:S06]  /*1630*/  UISETP.GE.AND UP0, UPT, UR9, 0x1, UPT ;  /* 0x000000010900788c */ /* 0x000fcc000bf06270 */
[----:B------:R-:W-:-:S13]  /*1640*/  PLOP3.LUT P0, PT, PT, PT, UP0, 0x80, 0x0 ;  /* 0x000000000000781c */ /* 0x000fda0003f0f008 */
[----:B------:R-:W-:Y:S05]  /*1650*/  @!P0 BRA `(.L_x_2048) ;  /* 0x0000000000908947 */ /* 0x000fea0003800000 */
        /* <DEDUP_REMOVED lines=36> */
.L_x_2048:
        /* <DEDUP_REMOVED lines=8> */
[----:B------:R-:W-:-:S02]  /*1920*/  VIADDMNMX R0, R3, UR39, R0, PT ;  /* 0x0000002703007c46 */ /* 0x000fc4000b800100 */
[----:B------:R-:W-:Y:S02]  /*1930*/  CS2R R10, SRZ ;  /* 0x00000000000a7805 */ /* 0x000fe4000001ff00 */
[----:B------:R-:W-:Y:S02]  /*1940*/  CS2R R36, SRZ ;  /* 0x0000000000247805 */ /* 0x000fe4000001ff00 */
[----:B------:R-:W-:Y:S02]  /*1950*/  CS2R R32, SRZ ;  /* 0x0000000000207805 */ /* 0x000fe4000001ff00 */
[----:B------:R-:W-:Y:S01]  /*1960*/  R2UR UR56, R0 ;  /* 0x00000000003872ca */ /* 0x000fe200000e0000 */
[----:B------:R-:W-:Y:S01]  /*1970*/  IMAD.MOV.U32 R0, RZ, RZ, RZ ;  /* 0x000000ffff007224 */ /* 0x000fe200078e00ff */
[----:B------:R-:W-:Y:S01]  /*1980*/  CS2R R12, SRZ ;  /* 0x00000000000c7805 */ /* 0x000fe2000001ff00 */
[----:B------:R-:W-:Y:S01]  /*1990*/  IMAD.MOV.U32 R47, RZ, RZ, RZ ;  /* 0x000000ffff2f7224 */ /* 0x000fe200078e00ff */
        /* <DEDUP_REMOVED lines=9> */
[----:B------:R-:W-:Y:S01]  /*1a30*/  UISETP.GT.AND UP0, UPT, UR56, UR39, UPT ;  /* 0x000000273800728c */ /* 0x000fe2000bf04270 */
[----:B------:R-:W-:Y:S01]  /*1a40*/  CS2R R60, SRZ ;  /* 0x00000000003c7805 */ /* 0x000fe2000001ff00 */
[----:B------:R-:W-:Y:S01]  /*1a50*/  IMAD.MOV.U32 R90, RZ, RZ, RZ ;  /* 0x000000ffff5a7224 */ /* 0x000fe200078e00ff */
[----:B------:R-:W-:Y:S02]  /*1a60*/  CS2R R62, SRZ ;  /* 0x00000000003e7805 */ /* 0x000fe4000001ff00 */
[----:B------:R-:W-:Y:S02]  /*1a70*/  CS2R R58, SRZ ;  /* 0x00000000003a7805 */ /* 0x000fe4000001ff00 */
[----:B------:R-:W-:-:S02]  /*1a80*/  CS2R R68, SRZ ;  /* 0x0000000000447805 */ /* 0x000fc4000001ff00 */
[----:B------:R-:W-:Y:S02]  /*1a90*/  PLOP3.LUT P1, PT, PT, PT, UP0, 0x80, 0x0 ;  /* 0x000000000000781c */ /* 0x000fe40003f2f008 */
        /* <DEDUP_REMOVED lines=43> */
.L_x_2050:
        /* <DEDUP_REMOVED lines=10> */
[----:B0-----:R-:W-:-:S02]  /*1df0*/  @P1 IMAD R2, R8, UR42, RZ ;  /* 0x0000002a08021c24 */ /* 0x001fc4000f8e02ff */
[----:B------:R-:W-:-:S04]  /*1e00*/  @P1 IMAD.WIDE.U32 R4, R8, UR43, RZ ;  /* 0x0000002b08041c25 */ /* 0x000fc8000f8e00ff */
[----:B------:R-:W-:Y:S02]  /*1e10*/  @P1 IMAD R9, R9, UR43, R2 ;  /* 0x0000002b09091c24 */ /* 0x000fe4000f8e0202 */
[C---:B-1----:R-:W-:Y:S02]  /*1e20*/  @P0 IMAD R0, R6.reuse, UR42, RZ ;  /* 0x0000002a06000c24 */ /* 0x042fe4000f8e02ff */
[----:B------:R-:W-:-:S04]  /*1e30*/  @P0 IMAD.WIDE.U32 R2, R6, UR43, RZ ;  /* 0x0000002b06020c25 */ /* 0x000fc8000f8e00ff */
[----:B------:R-:W-:Y:S02]  /*1e40*/  @P0 IMAD R7, R7, UR43, R0 ;  /* 0x0000002b07070c24 */ /* 0x000fe4000f8e0200 */
[----:B------:R-:W-:Y:S02]  /*1e50*/  @P1 IMAD.IADD R5, R5, 0x1, R9 ;  /* 0x0000000105051824 */ /* 0x000fe400078e0209 */
[----:B------:R-:W-:Y:S02]  /*1e60*/  @P0 IMAD.IADD R3, R3, 0x1, R7 ;  /* 0x0000000103030824 */ /* 0x000fe400078e0207 */
[----:B------:R-:W-:Y:S02]  /*1e70*/  IMAD.MOV.U32 R0, RZ, RZ, 0x3f800000 ;  /* 0x3f800000ff007424 */ /* 0x000fe400078e00ff */
[----:B--2---:R-:W-:-:S04]  /*1e80*/  @P0 IMAD.WIDE.U32 R2, R10, UR44, R2 ;  /* 0x0000002c0a020c25 */ /* 0x004fc8000f8e0002 */
[----:B---3--:R-:W-:Y:S01]  /*1e90*/  @P1 IMAD.WIDE.U32 R6, R12, UR44, R4 ;  /* 0x0000002c0c061c25 */ /* 0x008fe2000f8e0004 */
[----:B------:R-:W-:-:S03]  /*1ea0*/  @P0 LEA R4, P2, R2, UR4, 0x2 ;  /* 0x0000000402040c11 */ /* 0x000fc6000f8410ff */
[----:B------:R-:W-:Y:S01]  /*1eb0*/  @P0 IMAD R5, R11, UR44, R3 ;  /* 0x0000002c0b050c24 */ /* 0x000fe2000f8e0203 */
[----:B------:R-:W-:Y:S01]  /*1ec0*/  @P1 LEA R8, P3, R6, UR6, 0x2 ;  /* 0x0000000606081c11 */ /* 0x000fe2000f8610ff */
[----:B------:R-:W-:-:S03]  /*1ed0*/  @P1 IMAD R3, R13, UR44, R7 ;  /* 0x0000002c0d031c24 */ /* 0x000fc6000f8e0207 */
[----:B------:R-:W-:Y:S02]  /*1ee0*/  @P0 LEA.HI.X R5, R2, UR5, R5, 0x2, P2 ;  /* 0x0000000502050c11 */ /* 0x000fe400090f1405 */
[----:B------:R-:W-:Y:S01]  /*1ef0*/  @P1 LEA.HI.X R9, R6, UR7, R3, 0x2, P3 ;  /* 0x0000000706091c11 */ /* 0x000fe200098f1403 */
[----:B------:R-:W-:-:S04]  /*1f00*/  IMAD.MOV.U32 R3, RZ, RZ, 0x3f800000 ;  /* 0x3f800000ff037424 */ /* 0x000fc800078e00ff */
[----:B------:R-:W2:Y:S04]  /*1f10*/  @P1 LDG.E R0, desc[UR54][R8.64] ;  /* 0x0000003608001981 */ /* 0x000ea8000c1e1900 */
[----:B------:R-:W2:Y:S01]  /*1f20*/  @P0 LDG.E R3, desc[UR54][R4.64] ;  /* 0x0000003604030981 */ /* 0x000ea2000c1e1900 */
[----:B------:R-:W-:-:S04]  /*1f30*/  ULEA.HI UR4, UR48, UR48, URZ, 0x1 ;  /* 0x0000003030047291 */ /* 0x000fc8000f8f083f */
[----:B------:R-:W-:-:S04]  /*1f40*/  ULOP3.LUT UR4, UR4, 0xfffffffe, URZ, 0xc0, !UPT ;  /* 0xfffffffe04047892 */ /* 0x000fc8000f8ec03f */
[----:B------:R-:W-:-:S06]  /*1f50*/  UIADD3 UR4, UR48, -UR4, URZ ;  /* 0x8000000430047290 */ /* 0x000fcc000fffe03f */
[----:B------:R-:W-:Y:S01]  /*1f60*/  IMAD.U32 R2, RZ, RZ, UR4 ;  /* 0x00000004ff027e24 */ /* 0x000fe2000f8e00ff */
[----:B------:R-:W-:-:S04]  /*1f70*/  ULDC UR4, c[0x0][0x9d8] ;  /* 0x0002760000047ab9 */ /* 0x000fc80000000800 */
[----:B------:R-:W-:-:S04]  /*1f80*/  SHF.L.U32 R2, R2, 0x1f, RZ ;  /* 0x0000001f02027819 */ /* 0x000fc800000006ff */
[----:B------:R-:W0:Y:S01]  /*1f90*/  SYNCS.PHASECHK.TRANS64.TRYWAIT P0, [UR41+0x29800], R2 ;  /* 0x02980002ff0075a7 */ /* 0x000e220008000169 */
[----:B------:R-:W-:-:S05]  /*1fa0*/  IMAD.U32 R6, RZ, RZ, UR49 ;  /* 0x00000031ff067e24 */ /* 0x000fca000f8e00ff */
[----:B------:R-:W-:Y:S01]  /*1fb0*/  ISETP.NE.AND P1, PT, R6, 0x3, PT ;  /* 0x000000030600780c */ /* 0x000fe20003f25270 */
[----:B--2---:R-:W-:-:S04]  /*1fc0*/  FMUL.FTZ R0, R3, R0 ;  /* 0x0000000003007220 */ /* 0x004fc80000410000 */
[----:B------:R-:W-:Y:S01]  /*1fd0*/  FMUL.FTZ R0, R0, UR4 ;  /* 0x0000000400007c20 */ /* 0x000fe20008410000 */
[----:B0-----:R-:W-:Y:S07]  /*1fe0*/  @!P0 BRA `(.L_x_2051) ;  /* 0x00000160000c8947 */ /* 0x001fee0003800000 */
.L_x_2204:
[----:B------:R-:W-:Y:S05]  /*1ff0*/  @!P1 BRA `(.L_x_2052) ;  /* 0x0000000000049947 */ /* 0x000fea0003800000 */
[----:B------:R-:W-:Y:S01]  /*2000*/  BPT.TRAP 0x1 ;  /* 0x000000040000795c */ /* 0x000fe20000300000 */
.L_x_2052:
[----:B0-----:R-:W-:Y:S02]  /*2010*/  IMAD.U32 R2, RZ, RZ, UR53 ;  /* 0x00000035ff027e24 */ /* 0x001fe4000f8e00ff */
[----:B------:R-:W-:-:S03]  /*2020*/  IMAD.U32 R3, RZ, RZ, UR47 ;  /* 0x0000002fff037e24 */ /* 0x000fc6000f8e00ff */
[----:B------:R-:W-:Y:S02]  /*2030*/  LEA R2, R2, UR41, 0x3 ;  /* 0x0000002902027c11 */ /* 0x000fe4000f8e18ff */
[----:B------:R-:W-:-:S04]  /*2040*/  SHF.L.U32 R3, R3, 0x1f, RZ ;  /* 0x0000001f03037819 */ /* 0x000fc800000006ff */
[----:B------:R0:W1:Y:S01]  /*2050*/  SYNCS.PHASECHK.TRANS64.TRYWAIT P2, [R2+URZ+0x29830], R3 ;  /* 0x02983003020075a7 */ /* 0x000062000804017f */
[----:B------:R-:W-:Y:S05]  /*2060*/  @!P1 BRA `(.L_x_2053) ;  /* 0x0000000000049947 */ /* 0x000fea0003800000 */
[----:B------:R-:W-:Y:S01]  /*2070*/  BPT.TRAP 0x1 ;  /* 0x000000040000795c */ /* 0x000fe20000300000 */
.L_x_2053:
[----:B------:R-:W2:Y:S02]  /*2080*/  S2R R4, SR_TID.X ;  /* 0x0000000000047919 */ /* 0x000ea40000002100 */
[----:B--2---:R-:W-:Y:S01]  /*2090*/  LOP3.LUT P0, RZ, R4, 0x7f, RZ, 0xc0, !PT ;  /* 0x0000007f04ff7812 */ /* 0x004fe2000780c0ff */
[----:B-1----:R-:W-:-:S12]  /*20a0*/  @P2 BRA `(.L_x_2054) ;  /* 0x0000000000082947 */ /* 0x002fd80003800000 */
[----:B------:R-:W1:Y:S02]  /*20b0*/  SYNCS.PHASECHK.TRANS64.TRYWAIT P2, [R2+URZ+0x29830], R3 ;  /* 0x02983003020075a7 */ /* 0x000e64000804017f */
[----:B-1----:R-:W-:Y:S05]  /*20c0*/  @!P2 BRA `(.L_x_2055) ;  /* 0x0000015c00eca947 */ /* 0x002fea0003800000 */
.L_x_2054:
[----:B------:R-:W-:Y:S05]  /*20d0*/  WARPSYNC.ALL ;  /* 0x0000000000007948 */ /* 0x000fea0003800000 */
[----:B------:R-:W-:Y:S01]  /*20e0*/  UIADD3 UR4, UR41, 0x1a400, URZ ;  /* 0x0001a40029047890 */ /* 0x000fe2000fffe03f */
[----:B------:R-:W-:Y:S01]  /*20f0*/  WARPGROUP.ARRIVE ;  /* 0x00000000000079c5 */ /* 0x000fe20000000000 */
[----:B------:R-:W-:Y:S01]  /*2100*/  ULOP3.LUT UR28, UR57, 0x10000, URZ, 0xfc, !UPT ;  /* 0x00010000391c7892 */ /* 0x000fe2000f8efc3f */
[----:B01----:R-:W-:Y:S01]  /*2110*/  @!P0 VIADD R2, R2, 0x29840 ;  /* 0x0002984002028836 */ /* 0x003fe20000000000 */
[----:B------:R-:W-:Y:S01]  /*2120*/  USHF.R.U32.HI UR4, URZ, 0x4, UR4 ;  /* 0x000000043f047899 */ /* 0x000fe20008011604 */
[----:B------:R-:W-:Y:S01]  /*2130*/  UMOV UR25, 0x80000020 ;  /* 0x8000002000197882 */ /* 0x000fe20000000000 */
[----:B------:R-:W-:-:S02]  /*2140*/  UMOV UR27, 0x80000020 ;  /* 0x80000020001b7882 */ /* 0x000fc40000000000 */
[----:B------:R-:W-:Y:S01]  /*2150*/  ULOP3.LUT UR4, UR4, 0x3fff, URZ, 0xc0, !UPT ;  /* 0x00003fff04047892 */ /* 0x000fe2000f8ec03f */
[----:B------:R-:W-:Y:S01]  /*2160*/  UMOV UR24, UR28 ;  /* 0x0000001c00187c82 */ /* 0x000fe20008000000 */
[----:B------:R-:W-:Y:S02]  /*2170*/  UMOV UR5, UR25 ;  /* 0x0000001900057c82 */ /* 0x000fe40008000000 */
[----:B------:R-:W-:Y:S01]  /*2180*/  ULOP3.LUT UR50, UR4, 0x10000, URZ, 0xfc, !UPT ;  /* 0x0001000004327892 */ /* 0x000fe2000f8efc3f */
[----:B------:R-:W-:Y:S02]  /*2190*/  UMOV UR7, 0x80000020 ;  /* 0x8000002000077882 */ /* 0x000fe40000000000 */
[----:B------:R-:W-:Y:S01]  /*21a0*/  UMOV UR4, UR24 ;  /* 0x0000001800047c82 */ /* 0x000fe20008000000 */
[----:B------:R-:W-:Y:S01]  /*21b0*/  UIMAD UR32, UR53, 0x780, UR50 ;  /* 0x00000780352078a4 */ /* 0x000fe2000f8e0232 */
[----:B------:R-:W-:Y:S01]  /*21c0*/  UMOV UR8, UR24 ;  /* 0x0000001800087c82 */ /* 0x000fe20008000000 */
[----:B------:R-:W-:-:S02]  /*21d0*/  UMOV UR9, UR25 ;  /* 0x0000001900097c82 */ /* 0x000fc40008000000 */
[----:B------:R-:W-:Y:S02]  /*21e0*/  UIADD3 UR6, UR32, 0x100, URZ ;  /* 0x0000010020067890 */ /* 0x000fe4000fffe03f */
[----:B------:R-:W-:Y:S02]  /*21f0*/  UIADD3 UR10, UR32, 0x180, URZ ;  /* 0x00000180200a7890 */ /* 0x000fe4000fffe03f */
[----:B------:R-:W-:Y:S01]  /*2200*/  UMOV UR26, UR32 ;  /* 0x00000020001a7c82 */ /* 0x000fe20008000000 */
[----:B------:R-:W-:Y:S01]  /*2210*/  UMOV UR11, 0x80000020 ;  /* 0x80000020000b7882 */ /* 0x000fe20000000000 */
[----:B------:R-:W-:Y:S01]  /*2220*/  QGMMA.64x32x32.F32.E4M3.E4M3 R88, gdesc[UR24], RZ, !UPT, gsb0 ;  /* 0x00600000185879f3 */ /* 0x000fe2000c0008ff */
[----:B------:R-:W-:Y:S01]  /*2230*/  UIADD3 UR26, UR32, 0x80, URZ ;  /* 0x00000080201a7890 */ /* 0x000fe2000fffe03f */
[----:B------:R-:W-:Y:S01]  /*2240*/  UMOV UR27, 0x80000020 ;  /* 0x80000020001b7882 */ /* 0x000fe20000000000 */
[----:B------:R-:W-:Y:S02]  /*2250*/  UIADD3 UR12, UR28, 0x2, URZ ;  /* 0x000000021c0c7890 */ /* 0x000fe4000fffe03f */
[----:B------:R-:W-:Y:S01]  /*2260*/  UIADD3 UR14, UR32, 0x182, URZ ;  /* 0x00000182200e7890 */ /* 0x000fe2000fffe03f */
[----:B------:R-:W-:Y:S01]  /*2270*/  UMOV UR15, 0x80000020 ;  /* 0x80000020000f7882 */ /* 0x000fe20000000000 */
[----:B------:R-:W-:-:S02]  /*2280*/  UIADD3 UR16, UR28, 0x200, URZ ;  /* 0x000002001c107890 */ /* 0x000fc4000fffe03f */
[----:B------:R-:W-:Y:S01]  /*2290*/  UIADD3 UR18, UR32, 0x400, URZ ;  /* 0x0000040020127890 */ /* 0x000fe2000fffe03f */
[----:B------:R-:W-:Y:S01]  /*22a0*/  UMOV UR19, 0x80000020 ;  /* 0x8000002000137882 */ /* 0x000fe20000000000 */
[----:B------:R-:W-:Y:S01]  /*22b0*/  UIADD3 UR22, UR32, 0x402, URZ ;  /* 0x0000040220167890 */ /* 0x000fe2000fffe03f */
[----:B------:R-:W-:Y:S01]  /*22c0*/  UMOV UR23, 0x80000020 ;  /* 0x8000002000177882 */ /* 0x000fe20000000000 */
[----:B------:R-:W-:Y:S01]  /*22d0*/  UIADD3 UR30, UR32, 0x680, URZ ;  /* 0x00000680201e7890 */ /* 0x000fe2000fffe03f */
[----:B------:R-:W-:Y:S01]  /*22e0*/  UMOV UR31, 0x80000020 ;  /* 0x80000020001f7882 */ /* 0x000fe20000000000 */
[----:B------:R-:W-:Y:S01]  /*22f0*/  UIADD3 UR57, UR56, -0x2, URZ ;  /* 0xfffffffe38397890 */ /* 0x000fe2000fffe03f */
        /* <DEDUP_REMOVED lines=54> */
[----:B------:R-:W-:Y:S01]  /*2660*/  UIMAD UR7, UR56, -0xa0, UR51 ;  /* 0xffffff60380778a4 */ /* 0x000fe2000f8e0233 */
        /* <DEDUP_REMOVED lines=30> */
[----:B------:R-:W-:Y:S01]  /*2850*/  ULDC UR10, c[0x0][0x988] ;  /* 0x00026200000a7ab9 */ /* 0x000fe20000000800 */
[----:B------:R-:W-:Y:S01]  /*2860*/  UMOV UR11, UR36 ;  /* 0x00000024000b7c82 */ /* 0x000fe20008000000 */
        /* <DEDUP_REMOVED lines=47> */
[----:B------:R-:W-:Y:S02]  /*2b60*/  ULDC UR6, c[0x0][0x448] ;  /* 0x0001120000067ab9 */ /* 0x000fe40000000800 */
[----:B------:R-:W-:-:S06]  /*2b70*/  UISETP.NE.AND UP0, UPT, UR6, 0x1, UPT ;  /* 0x000000010600788c */ /* 0x000fcc000bf05270 */
[----:B------:R-:W-:-:S05]  /*2b80*/  PLOP3.LUT P2, PT, PT, PT, UP0, 0x80, 0x0 ;  /* 0x000000000000781c */ /* 0x000fca0003f4f008 */
[----:B------:R-:W-:Y:S01]  /*2b90*/  @UP0 ULDC UR6, c[0x0][0x44c] ;  /* 0x0001130000060ab9 */ /* 0x000fe20000000800 */
[----:B------:R-:W-:Y:S01]  /*2ba0*/  @UP0 ULDC UR14, c[0x0][0x450] ;  /* 0x00011400000e0ab9 */ /* 0x000fe20000000800 */
        /* <DEDUP_REMOVED lines=20> */
[----:B------:R0:W1:Y:S01]  /*2cf0*/  MUFU.TANH R104, R88 ;  /* 0x0000005800687308 */ /* 0x0000620000002400 */
[----:B------:R-:W-:Y:S01]  /*2d00*/  UMOV UR23, 0x80000020 ;  /* 0x8000002000177882 */ /* 0x000fe20000000000 */
[C---:B------:R-:W-:Y:S01]  /*2d10*/  FMUL.FTZ R93, R0.reuse, R93 ;  /* 0x0000005d005d7220 */ /* 0x040fe20000410000 */
[C---:B------:R-:W-:Y:S01]  /*2d20*/  FMUL.FTZ R96, R0.reuse, R96 ;  /* 0x0000006000607220 */ /* 0x040fe20000410000 */
[C---:B------:R-:W-:Y:S01]  /*2d30*/  FMUL.FTZ R97, R0.reuse, R97 ;  /* 0x0000006100617220 */ /* 0x040fe20000410000 */
[C---:B------:R-:W-:Y:S01]  /*2d40*/  FMUL.FTZ R100, R0.reuse, R100 ;  /* 0x0000006400647220 */ /* 0x040fe20000410000 */
[C---:B------:R-:W-:Y:S01]  /*2d50*/  FMUL.FTZ R5, R0.reuse, R94 ;  /* 0x0000005e00057220 */ /* 0x040fe20000410000 */
[C---:B------:R-:W-:Y:S01]  /*2d60*/  FMUL.FTZ R10, R0.reuse, R102 ;  /* 0x00000066000a7220 */ /* 0x040fe20000410000 */
[----:B------:R-:W2:Y:S01]  /*2d70*/  MUFU.TANH R89, R89 ;  /* 0x0000005900597308 */ /* 0x000ea20000002400 */
[C---:B0-----:R-:W-:Y:S01]  /*2d80*/  FMUL.FTZ R88, R0.reuse, R101 ;  /* 0x0000006500587220 */ /* 0x041fe20000410000 */
[C---:B------:R-:W-:Y:S01]  /*2d90*/  FMUL.FTZ R3, R0.reuse, R90 ;  /* 0x0000005a00037220 */ /* 0x040fe20000410000 */
[C---:B------:R-:W-:Y:S01]  /*2da0*/  FMUL.FTZ R4, R0.reuse, R91 ;  /* 0x0000005b00047220 */ /* 0x040fe20000410000 */
[C---:B------:R-:W-:Y:S01]  /*2db0*/  FMUL.FTZ R7, R0.reuse, R98 ;  /* 0x0000006200077220 */ /* 0x040fe20000410000 */
[----:B------:R-:W-:-:S03]  /*2dc0*/  FMUL.FTZ R8, R0, R99 ;  /* 0x0000006300087220 */ /* 0x000fc60000410000 */
[----:B------:R-:W0:Y:S08]  /*2dd0*/  MUFU.TANH R92, R92 ;  /* 0x0000005c005c7308 */ /* 0x000e300000002400 */
[----:B------:R-:W3:Y:S08]  /*2de0*/  MUFU.TANH R93, R93 ;  /* 0x0000005d005d7308 */ /* 0x000ef00000002400 */
[----:B------:R-:W4:Y:S08]  /*2df0*/  MUFU.TANH R96, R96 ;  /* 0x0000006000607308 */ /* 0x000f300000002400 */
[----:B------:R-:W5:Y:S08]  /*2e00*/  MUFU.TANH R97, R97 ;  /* 0x0000006100617308 */ /* 0x000f700000002400 */
[----:B------:R-:W5:Y:S08]  /*2e10*/  MUFU.TANH R105, R100 ;  /* 0x0000006400697308 */ /* 0x000f700000002400 */
[----:B------:R-:W5:Y:S01]  /*2e20*/  MUFU.TANH R88, R88 ;  /* 0x0000005800587308 */ /* 0x000f620000002400 */
[----:B------:R-:W-:-:S02]  /*2e30*/  WARPGROUP.DEPBAR.LE gsb0, 0x0 ;  /* 0x00008000000079c5 */ /* 0x000fc40000010000 */
[----:B------:R-:W-:Y:S01]  /*2e40*/  WARPGROUP.ARRIVE ;  /* 0x00000000000079c5 */ /* 0x000fe20000000000 */
[C---:B------:R-:W-:Y:S01]  /*2e50*/  FMUL.FTZ R77, R0.reuse, R77 ;  /* 0x0000004d004d7220 */ /* 0x040fe20000410000 */
[C---:B------:R-:W-:Y:S01]  /*2e60*/  FMUL.FTZ R15, R0.reuse, R83 ;  /* 0x00000053000f7220 */ /* 0x040fe20000410000 */
[C---:B------:R-:W-:Y:S01]  /*2e70*/  FMUL.FTZ R20, R0.reuse, R82 ;  /* 0x0000005200147220 */ /* 0x040fe20000410000 */
[C---:B------:R-:W-:Y:S01]  /*2e80*/  FMUL.FTZ R14, R0.reuse, R79 ;  /* 0x0000004f000e7220 */ /* 0x040fe20000410000 */
[----:B------:R1:W-:Y:S01]  /*2e90*/  MUFU.TANH R95, R77 ;  /* 0x0000004d005f7308 */ /* 0x0003e20000002400 */
[----:B------:R-:W-:Y:S01]  /*2ea0*/  QGMMA.64x32x32.F32.E4M3.E4M3 R56, gdesc[UR20], R56, gsb0 ;  /* 0x00600000143879f3 */ /* 0x000fe20008000838 */
[----:B------:R-:W-:Y:S01]  /*2eb0*/  UIADD3 UR22, UR32, 0x682, URZ ;  /* 0x0000068220167890 */ /* 0x000fe2000fffe03f */
[----:B------:R-:W-:Y:S01]  /*2ec0*/  IMAD.U32 R82, RZ, RZ, UR7 ;  /* 0x00000007ff527e24 */ /* 0x000fe2000f8e00ff */
[----:B------:R-:W-:Y:S01]  /*2ed0*/  UMOV UR23, 0x80000020 ;  /* 0x8000002000177882 */ /* 0x000fe20000000000 */
[C---:B------:R-:W-:Y:S01]  /*2ee0*/  FMUL.FTZ R72, R0.reuse, R72 ;  /* 0x0000004800487220 */ /* 0x040fe20000410000 */
[C---:B------:R-:W-:Y:S01]  /*2ef0*/  FMUL.FTZ R73, R0.reuse, R73 ;  /* 0x0000004900497220 */ /* 0x040fe20000410000 */
[----:B------:R-:W-:Y:S01]  /*2f00*/  FMUL.FTZ R76, R0, R76 ;  /* 0x0000004c004c7220 */ /* 0x000fe20000410000 */
[----:B------:R-:W-:Y:S01]  /*2f10*/  IADD3 R82, -R17, 0xa0, R82 ;  /* 0x000000a011527810 */ /* 0x000fe20007ffe152 */
[----:B-1----:R-:W-:Y:S01]  /*2f20*/  VIADD R77, R18, UR36 ;  /* 0x00000024124d7c36 */ /* 0x002fe20008000000 */
[----:B------:R1:W5:Y:S01]  /*2f30*/  MUFU.TANH R91, R72 ;  /* 0x00000048005b7308 */ /* 0x0003620000002400 */
        /* <DEDUP_REMOVED lines=8> */
[C---:B-1----:R-:W-:Y:S01]  /*2fc0*/  FMUL.FTZ R72, R0.reuse, R87 ;  /* 0x0000005700487220 */ /* 0x042fe20000410000 */
[----:B------:R-:W-:-:S06]  /*2fd0*/  FMUL.FTZ R12, R0, R74 ;  /* 0x0000004a000c7220 */ /* 0x000fcc0000410000 */
[----:B------:R-:W1:Y:S08]  /*2fe0*/  MUFU.TANH R76, R76 ;  /* 0x0000004c004c7308 */ /* 0x000e700000002400 */
[----:B------:R-:W1:Y:S08]  /*2ff0*/  MUFU.TANH R99, R80 ;  /* 0x0000005000637308 */ /* 0x000e700000002400 */
[----:B------:R-:W1:Y:S08]  /*3000*/  MUFU.TANH R81, R81 ;  /* 0x0000005100517308 */ /* 0x000e700000002400 */
[----:B------:R-:W1:Y:S08]  /*3010*/  MUFU.TANH R101, R84 ;  /* 0x0000005400657308 */ /* 0x000e700000002400 */
[----:B------:R-:W1:Y:S01]  /*3020*/  MUFU.TANH R85, R85 ;  /* 0x0000005500557308 */ /* 0x000e620000002400 */
        /* <DEDUP_REMOVED lines=14> */
[----:B------:R0:W-:Y:S01]  /*3110*/  MUFU.TANH R103, R57 ;  /* 0x0000003900677308 */ /* 0x0001e20000002400 */
[----:B--2---:R-:W-:Y:S01]  /*3120*/  @P2 IMAD.HI.U32 R60, R77, UR6, RZ ;  /* 0x000000064d3c2c27 */ /* 0x004fe2000f8e00ff */
[----:B------:R-:W-:-:S04]  /*3130*/  @UP0 ULDC UR6, c[0x0][0x450] ;  /* 0x0001140000060ab9 */ /* 0x000fc80000000800 */
[----:B------:R-:W-:Y:S01]  /*3140*/  @P2 SHF.R.U32.HI R77, RZ, UR6, R60 ;  /* 0x00000006ff4d2c19 */ /* 0x000fe2000801163c */
[----:B------:R-:W-:Y:S01]  /*3150*/  UIMAD UR6, UR56, -0xa0, URZ ;  /* 0xffffff60380678a4 */ /* 0x000fe2000f8e023f */
[----:B------:R2:W-:Y:S01]  /*3160*/  MUFU.TANH R107, R61 ;  /* 0x0000003d006b7308 */ /* 0x0005e20000002400 */
[C---:B0-----:R-:W-:Y:S01]  /*3170*/  FMUL.FTZ R57, R0.reuse, R58 ;  /* 0x0000003a00397220 */ /* 0x041fe20000410000 */
[C---:B------:R-:W-:Y:S01]  /*3180*/  FMUL.FTZ R58, R0.reuse, R62 ;  /* 0x0000003e003a7220 */ /* 0x040fe20000410000 */
[----:B------:R-:W0:Y:S01]  /*3190*/  SHFL.IDX PT, R83, R77, RZ, 0x1c1f ;  /* 0x001c1fff4d537589 */ /* 0x000e2200000e0000 */
[C---:B------:R-:W-:Y:S01]  /*31a0*/  FMUL.FTZ R60, R0.reuse, R67 ;  /* 0x00000043003c7220 */ /* 0x040fe20000410000 */
[----:B------:R-:W-:Y:S01]  /*31b0*/  IMAD.U32 R62, RZ, RZ, UR6 ;  /* 0x00000006ff3e7e24 */ /* 0x000fe2000f8e00ff */
[----:B------:R-:W-:Y:S01]  /*31c0*/  @UP0 ULDC UR6, c[0x0][0x44c] ;  /* 0x0001130000060ab9 */ /* 0x000fe20000000800 */
[----:B------:R-:W1:Y:S01]  /*31d0*/  SHFL.IDX PT, R77, R77, 0x1, 0x1c1f ;  /* 0x003c1f004d4d7f89 */ /* 0x000e6200000e0000 */
[----:B------:R-:W-:Y:S01]  /*31e0*/  MUFU.TANH R108, R65 ;  /* 0x00000041006c7308 */ /* 0x000fe20000002400 */
[C---:B--2---:R-:W-:Y:S01]  /*31f0*/  FMUL.FTZ R61, R0.reuse, R66 ;  /* 0x00000042003d7220 */ /* 0x044fe20000410000 */
[----:B------:R-:W-:Y:S01]  /*3200*/  IMAD.U32 R66, RZ, RZ, UR52 ;  /* 0x00000034ff427e24 */ /* 0x000fe2000f8e00ff */
[----:B------:R-:W-:Y:S01]  /*3210*/  IADD3 R79, -R17, 0xa1, R62 ;  /* 0x000000a1114f7810 */ /* 0x000fe20007ffe13e */
[----:B------:R-:W-:Y:S01]  /*3220*/  FMUL.FTZ R62, R0, R71 ;  /* 0x00000047003e7220 */ /* 0x000fe20000410000 */
[----:B------:R-:W-:-:S02]  /*3230*/  UIMAD.WIDE.U32 UR6, UR36, UR6, URZ ;  /* 0x00000006240672a5 */ /* 0x000fc4000f8e003f */
[----:B------:R-:W-:Y:S01]  /*3240*/  IADD3 R79, -R66, UR51, R79 ;  /* 0x00000033424f7c10 */ /* 0x000fe2000fffe14f */
[----:B------:R2:W1:Y:S01]  /*3250*/  MUFU.TANH R87, R56 ;  /* 0x0000003800577308 */ /* 0x0004620000002400 */
[----:B------:R-:W-:-:S04]  /*3260*/  @UP0 USHF.R.U32.HI UR11, URZ, UR14, UR7 ;  /* 0x0000000e3f0b0299 */ /* 0x000fc80008011607 */
[----:B------:R-:W-:-:S03]  /*3270*/  UIADD3 UR6, UR11, UR51, -UR52 ;  /* 0x000000330b067290 */ /* 0x000fc6000fffe834 */
[----:B------:R-:W1:Y:S01]  /*3280*/  MUFU.TANH R64, R64 ;  /* 0x0000004000407308 */ /* 0x000e620000002400 */
[C---:B--2---:R-:W-:Y:S01]  /*3290*/  FMUL.FTZ R56, R0.reuse, R59 ;  /* 0x0000003b00387220 */ /* 0x044fe20000410000 */
[C---:B------:R-:W-:Y:S01]  /*32a0*/  FMUL.FTZ R59, R0.reuse, R63 ;  /* 0x0000003f003b7220 */ /* 0x040fe20000410000 */
[----:B0-----:R-:W-:Y:S01]  /*32b0*/  VIADDMNMX R83, R83, R79, R82, PT ;  /* 0x0000004f53537246 */ /* 0x001fe20003800152 */
[----:B------:R-:W-:Y:S01]  /*32c0*/  FMUL.FTZ R63, R0, R70 ;  /* 0x00000046003f7220 */ /* 0x000fe20000410000 */
[----:B------:R-:W-:Y:S02]  /*32d0*/  UIMAD.WIDE UR6, UR6, 0x66666667, URZ ;  /* 0x66666667060678a5 */ /* 0x000fe4000f8e023f */
[C---:B------:R-:W-:Y:S01]  /*32e0*/  ISETP.GT.AND P5, PT, R83.reuse, RZ, PT ;  /* 0x000000ff5300720c */ /* 0x040fe20003fa4270 */
[----:B------:R-:W0:Y:S01]  /*32f0*/  MUFU.TANH R109, R68 ;  /* 0x00000044006d7308 */ /* 0x000e220000002400 */
[C---:B------:R-:W-:Y:S01]  /*3300*/  ISETP.GT.AND P6, PT, R83.reuse, 0x1, PT ;  /* 0x000000015300780c */ /* 0x040fe20003fc4270 */
[----:B------:R-:W-:Y:S01]  /*3310*/  USHF.R.U32.HI UR6, URZ, 0x1f, UR7 ;  /* 0x0000001f3f067899 */ /* 0x000fe20008011607 */
[----:B------:R-:W-:-:S02]  /*3320*/  ISETP.GT.AND P3, PT, R83, 0x8, PT ;  /* 0x000000085300780c */ /* 0x000fc40003f64270 */
[----:B------:R-:W-:Y:S01]  /*3330*/  FSEL R102, R104, -INF , P5 ;  /* 0xff80000068667808 */ /* 0x000fe20002800000 */
[----:B------:R-:W-:Y:S01]  /*3340*/  ULEA.HI.SX32 UR6, UR7, UR6, 0x1a ;  /* 0x0000000607067291 */ /* 0x000fe2000f8fd23f */
[----:B------:R-:W-:Y:S01]  /*3350*/  FSEL R94, R89, -INF , P6 ;  /* 0xff800000595e7808 */ /* 0x000fe20003000000 */
[----:B------:R2:W0:Y:S01]  /*3360*/  MUFU.TANH R110, R69 ;  /* 0x00000045006e7308 */ /* 0x0004220000002400 */
[C---:B------:R-:W-:Y:S01]  /*3370*/  ISETP.GT.AND P4, PT, R83.reuse, 0x9, PT ;  /* 0x000000095300780c */ /* 0x040fe20003f84270 */
[----:B------:R-:W-:Y:S01]  /*3380*/  UISETP.LT.AND UP1, UPT, UR39, UR6, UPT ;  /* 0x000000062700728c */ /* 0x000fe2000bf21270 */
[----:B------:R-:W-:Y:S02]  /*3390*/  FSEL R92, R92, -INF , P3 ;  /* 0xff8000005c5c7808 */ /* 0x000fe40001800000 */
[----:B------:R-:W-:Y:S01]  /*33a0*/  FMNMX.FTZ R65, R102, R94, !PT ;  /* 0x0000005e66417209 */ /* 0x000fe20007810000 */
[----:B------:R-:W-:Y:S02]  /*33b0*/  WARPGROUP.DEPBAR.LE gsb0, 0x0 ;  /* 0x00008000000079c5 */ /* 0x000fe40000010000 */
[----:B------:R-:W-:Y:S01]  /*33c0*/  ISETP.GT.AND P5, PT, R83, 0x10, PT ;  /* 0x000000105300780c */ /* 0x000fe20003fa4270 */
[----:B------:R-:W-:Y:S01]  /*33d0*/  WARPGROUP.ARRIVE ;  /* 0x00000000000079c5 */ /* 0x000fe20000000000 */
[----:B---3--:R-:W-:Y:S01]  /*33e0*/  FSEL R90, R93, -INF , P4 ;  /* 0xff8000005d5a7808 */ /* 0x008fe20002000000 */
[----:B------:R-:W-:Y:S01]  /*33f0*/  FMUL.FTZ R40, R0, R40 ;  /* 0x0000002800287220 */ /* 0x000fe20000410000 */
[----:B------:R-:W-:Y:S01]  /*3400*/  FMNMX.FTZ R65, R92, R65, !PT ;  /* 0x000000415c417209 */ /* 0x000fe20007810000 */
[----:B------:R-:W-:Y:S01]  /*3410*/  FMUL.FTZ R41, R0, R41 ;  /* 0x0000002900297220 */ /* 0x000fe20000410000 */
[C---:B------:R-:W-:Y:S01]  /*3420*/  ISETP.GT.AND P3, PT, R83.reuse, 0x11, PT ;  /* 0x000000115300780c */ /* 0x040fe20003f64270 */
[----:B------:R-:W-:Y:S01]  /*3430*/  QGMMA.64x32x32.F32.E4M3.E4M3 R24, gdesc[UR20], R24, gsb0 ;  /* 0x00600000141879f3 */ /* 0x000fe20008000818 */
[----:B----4-:R-:W-:Y:S01]  /*3440*/  FSEL R100, R96, -INF , P5 ;  /* 0xff80000060647808 */ /* 0x010fe20002800000 */
[----:B------:R3:W4:Y:S01]  /*3450*/  MUFU.TANH R111, R40 ;  /* 0x00000028006f7308 */ /* 0x0007220000002400 */
[----:B------:R-:W-:Y:S01]  /*3460*/  FMNMX.FTZ R65, R90, R65, !PT ;  /* 0x000000415a417209 */ /* 0x000fe20007810000 */
[C---:B------:R-:W-:Y:S01]  /*3470*/  FMUL.FTZ R44, R0.reuse, R44 ;  /* 0x0000002c002c7220 */ /* 0x040fe20000410000 */
[----:B------:R-:W-:Y:S01]  /*3480*/  ISETP.GT.AND P4, PT, R83, 0x18, PT ;  /* 0x000000185300780c */ /* 0x000fe20003f84270 */
[C---:B------:R-:W-:Y:S01]  /*3490*/  FMUL.FTZ R53, R0.reuse, R53 ;  /* 0x0000003500357220 */ /* 0x040fe20000410000 */
[----:B-----5:R-:W-:Y:S01]  /*34a0*/  FSEL R98, R97, -INF , P3 ;  /* 0xff80000061627808 */ /* 0x020fe20001800000 */
[----:B------:R-:W-:Y:S01]  /*34b0*/  FMUL.FTZ R45, R0, R45 ;  /* 0x0000002d002d7220 */ /* 0x000fe20000410000 */
[----:B------:R-:W-:Y:S01]  /*34c0*/  FMNMX.FTZ R65, R100, R65, !PT ;  /* 0x0000004164417209 */ /* 0x000fe20007810000 */
[----:B------:R5:W4:Y:S01]  /*34d0*/  MUFU.TANH R89, R41 ;  /* 0x0000002900597308 */ /* 0x000b220000002400 */
[----:B------:R-:W-:Y:S01]  /*34e0*/  ISETP.GT.AND P3, PT, R83, 0x19, PT ;  /* 0x000000195300780c */ /* 0x000fe20003f64270 */
[C---:B------:R-:W-:Y:S01]  /*34f0*/  FMUL.FTZ R52, R0.reuse, R52 ;  /* 0x0000003400347220 */ /* 0x040fe20000410000 */
[----:B------:R-:W-:Y:S01]  /*3500*/  FSEL R96, R105, -INF , P4 ;  /* 0xff80000069607808 */ /* 0x000fe20002000000 */
[----:B------:R-:W-:Y:S01]  /*3510*/  FMUL.FTZ R48, R0, R48 ;  /* 0x0000003000307220 */ /* 0x000fe20000410000 */
[----:B------:R-:W-:Y:S01]  /*3520*/  FMNMX.FTZ R65, R98, R65, !PT ;  /* 0x0000004162417209 */ /* 0x000fe20007810000 */
[----:B------:R-:W-:Y:S01]  /*3530*/  FMUL.FTZ R49, R0, R49 ;  /* 0x0000003100317220 */ /* 0x000fe20000410000 */
[C---:B------:R-:W-:Y:S01]  /*3540*/  ISETP.GT.AND P4, PT, R83.reuse, 0x20, PT ;  /* 0x000000205300780c */ /* 0x040fe20003f84270 */
[----:B------:R-:W4:Y:S01]  /*3550*/  MUFU.TANH R93, R44 ;  /* 0x0000002c005d7308 */ /* 0x000f220000002400 */
[----:B------:R-:W-:Y:S01]  /*3560*/  FSEL R88, R88, -INF , P3 ;  /* 0xff80000058587808 */ /* 0x000fe20001800000 */
[----:B--2---:R-:W-:Y:S01]  /*3570*/  FMUL.FTZ R69, R0, R42 ;  /* 0x0000002a00457220 */ /* 0x004fe20000410000 */
[----:B------:R-:W-:Y:S01]  /*3580*/  FMNMX.FTZ R65, R96, R65, !PT ;  /* 0x0000004160417209 */ /* 0x000fe20007810000 */
[----:B------:R-:W-:Y:S01]  /*3590*/  USEL UR56, UR39, UR6, !UP1 ;  /* 0x0000000627387287 */ /* 0x000fe2000c800000 */
[----:B------:R-:W-:-:S02]  /*35a0*/  ISETP.GT.AND P3, PT, R83, 0x21, PT ;  /* 0x000000215300780c */ /* 0x000fc40003f64270 */
[----:B------:R-:W-:Y:S01]  /*35b0*/  FSEL R86, R91, -INF , P4 ;  /* 0xff8000005b567808 */ /* 0x000fe20002000000 */
[----:B------:R-:W2:Y:S01]  /*35c0*/  MUFU.TANH R45, R45 ;  /* 0x0000002d002d7308 */ /* 0x000ea20000002400 */
[----:B------:R-:W-:Y:S01]  /*35d0*/  FMNMX.FTZ R65, R88, R65, !PT ;  /* 0x0000004158417209 */ /* 0x000fe20007810000 */
[----:B------:R-:W-:Y:S01]  /*35e0*/  UISETP.GE.AND UP1, UPT, UR57, UR56, UPT ;  /* 0x000000383900728c */ /* 0x000fe2000bf26270 */
[----:B------:R-:W-:Y:S02]  /*35f0*/  ISETP.GT.AND P4, PT, R83, 0x28, PT ;  /* 0x000000285300780c */ /* 0x000fe40003f84270 */
[----:B------:R-:W-:Y:S01]  /*3600*/  FSEL R84, R73, -INF , P3 ;  /* 0xff80000049547808 */ /* 0x000fe20001800000 */
[----:B------:R-:W-:Y:S01]  /*3610*/  FMUL.FTZ R73, R0, R43 ;  /* 0x0000002b00497220 */ /* 0x000fe20000410000 */
[----:B------:R-:W-:Y:S01]  /*3620*/  FMNMX.FTZ R65, R86, R65, !PT ;  /* 0x0000004156417209 */ /* 0x000fe20007810000 */
[----:B------:R-:W2:Y:S01]  /*3630*/  MUFU.TANH R48, R48 ;  /* 0x0000003000307308 */ /* 0x000ea20000002400 */
[----:B------:R-:W-:-:S02]  /*3640*/  ISETP.GT.AND P3, PT, R83, 0x29, PT ;  /* 0x000000295300780c */ /* 0x000fc40003f64270 */
[----:B-1----:R-:W-:Y:S02]  /*3650*/  FSEL R80, R76, -INF , P4 ;  /* 0xff8000004c507808 */ /* 0x002fe40002000000 */
[----:B------:R-:W-:Y:S02]  /*3660*/  FMNMX.FTZ R65, R84, R65, !PT ;  /* 0x0000004154417209 */ /* 0x000fe40007810000 */
[----:B------:R-:W-:Y:S01]  /*3670*/  ISETP.GT.AND P4, PT, R83, 0x30, PT ;  /* 0x000000305300780c */ /* 0x000fe20003f84270 */
[----:B------:R-:W1:Y:S01]  /*3680*/  MUFU.TANH R91, R49 ;  /* 0x00000031005b7308 */ /* 0x000e620000002400 */
[----:B------:R-:W-:Y:S02]  /*3690*/  FSEL R78, R95, -INF , P3 ;  /* 0xff8000005f4e7808 */ /* 0x000fe40001800000 */
[----:B------:R-:W-:Y:S02]  /*36a0*/  FMNMX.FTZ R65, R80, R65, !PT ;  /* 0x0000004150417209 */ /* 0x000fe40007810000 */
[----:B------:R-:W-:-:S02]  /*36b0*/  ISETP.GT.AND P3, PT, R83, 0x31, PT ;  /* 0x000000315300780c */ /* 0x000fc40003f64270 */
[----:B------:R-:W-:Y:S01]  /*36c0*/  FSEL R76, R99, -INF , P4 ;  /* 0xff800000634c7808 */ /* 0x000fe20002000000 */
[----:B------:R-:W1:Y:S01]  /*36d0*/  MUFU.TANH R95, R52 ;  /* 0x00000034005f7308 */ /* 0x000e620000002400 */
[----:B------:R-:W-:Y:S01]  /*36e0*/  FMNMX.FTZ R65, R78, R65, !PT ;  /* 0x000000414e417209 */ /* 0x000fe20007810000 */
[----:B------:R-:W-:Y:S01]  /*36f0*/  FMUL.FTZ R99, R0, R51 ;  /* 0x0000003300637220 */ /* 0x000fe20000410000 */
[----:B------:R-:W-:Y:S02]  /*3700*/  ISETP.GT.AND P4, PT, R83, 0x38, PT ;  /* 0x000000385300780c */ /* 0x000fe40003f84270 */
[----:B------:R-:W-:Y:S02]  /*3710*/  FSEL R75, R81, -INF , P3 ;  /* 0xff800000514b7808 */ /* 0x000fe40001800000 */
[----:B---3--:R-:W-:Y:S01]  /*3720*/  FMNMX.FTZ R40, R76, R65, !PT ;  /* 0x000000414c287209 */ /* 0x008fe20007810000 */
[----:B------:R-:W3:Y:S01]  /*3730*/  MUFU.TANH R81, R53 ;  /* 0x0000003500517308 */ /* 0x000ee20000002400 */
[----:B------:R-:W-:Y:S01]  /*3740*/  ISETP.GT.AND P3, PT, R83, 0x39, PT ;  /* 0x000000395300780c */ /* 0x000fe20003f64270 */
[----:B------:R-:W-:-:S02]  /*3750*/  WARPGROUP.DEPBAR.LE gsb0, 0x0 ;  /* 0x00008000000079c5 */ /* 0x000fc40000010000 */
[----:B------:R-:W-:Y:S01]  /*3760*/  FSEL R74, R101, -INF , P4 ;  /* 0xff800000654a7808 */ /* 0x000fe20002000000 */
[C---:B------:R-:W-:Y:S01]  /*3770*/  FMUL.FTZ R24, R0.reuse, R24 ;  /* 0x0000001800187220 */ /* 0x040fe20000410000 */
[----:B-----5:R-:W-:Y:S01]  /*3780*/  FMNMX.FTZ R41, R75, R40, !PT ;  /* 0x000000284b297209 */ /* 0x020fe20007810000 */
[C---:B------:R-:W-:Y:S01]  /*3790*/  FMUL.FTZ R25, R0.reuse, R25 ;  /* 0x0000001900197220 */ /* 0x040fe20000410000 */
[----:B------:R-:W-:Y:S01]  /*37a0*/  ISETP.GT.AND P4, PT, R83, 0x40, PT ;  /* 0x000000405300780c */ /* 0x000fe20003f84270 */
[C---:B------:R-:W-:Y:S01]  /*37b0*/  FMUL.FTZ R29, R0.reuse, R29 ;  /* 0x0000001d001d7220 */ /* 0x040fe20000410000 */
[----:B------:R-:W-:Y:S01]  /*37c0*/  FSEL R71, R85, -INF , P3 ;  /* 0xff80000055477808 */ /* 0x000fe20001800000 */
[----:B------:R-:W-:Y:S01]  /*37d0*/  FMUL.FTZ R32, R0, R32 ;  /* 0x0000002000207220 */ /* 0x000fe20000410000 */
[----:B------:R-:W-:Y:S01]  /*37e0*/  FMNMX.FTZ R40, R74, R41, !PT ;  /* 0x000000294a287209 */ /* 0x000fe20007810000 */
[----:B------:R5:W3:Y:S01]  /*37f0*/  MUFU.TANH R85, R24 ;  /* 0x0000001800557308 */ /* 0x000ae20000002400 */
[----:B------:R-:W-:Y:S01]  /*3800*/  ISETP.GT.AND P3, PT, R83, 0x41, PT ;  /* 0x000000415300780c */ /* 0x000fe20003f64270 */
[C---:B------:R-:W-:Y:S01]  /*3810*/  FMUL.FTZ R33, R0.reuse, R33 ;  /* 0x0000002100217220 */ /* 0x040fe20000410000 */
[----:B------:R-:W-:Y:S01]  /*3820*/  FSEL R70, R87, -INF , P4 ;  /* 0xff80000057467808 */ /* 0x000fe20002000000 */
[----:B------:R-:W-:Y:S01]  /*3830*/  FMUL.FTZ R101, R0, R39 ;  /* 0x0000002700657220 */ /* 0x000fe20000410000 */
[----:B------:R-:W-:-:S02]  /*3840*/  FMNMX.FTZ R41, R71, R40, !PT ;  /* 0x0000002847297209 */ /* 0x000fc40007810000 */
[----:B------:R-:W-:Y:S01]  /*3850*/  ISETP.GT.AND P4, PT, R83, 0x48, PT ;  /* 0x000000485300780c */ /* 0x000fe20003f84270 */
[----:B------:R-:W3:Y:S01]  /*3860*/  MUFU.TANH R87, R25 ;  /* 0x0000001900577308 */ /* 0x000ee20000002400 */
[----:B------:R-:W-:Y:S01]  /*3870*/  FSEL R68, R103, -INF , P3 ;  /* 0xff80000067447808 */ /* 0x000fe20001800000 */
[----:B-----5:R-:W-:Y:S01]  /*3880*/  FMUL.FTZ R24, R0, R28 ;  /* 0x0000001c00187220 */ /* 0x020fe20000410000 */
[----:B------:R-:W-:Y:S01]  /*3890*/  FMNMX.FTZ R41, R70, R41, !PT ;  /* 0x0000002946297209 */ /* 0x000fe20007810000 */
[C---:B------:R-:W-:Y:S01]  /*38a0*/  FMUL.FTZ R103, R0.reuse, R54 ;  /* 0x0000003600677220 */ /* 0x040fe20000410000 */
[----:B------:R-:W-:Y:S01]  /*38b0*/  ISETP.GT.AND P3, PT, R83, 0x49, PT ;  /* 0x000000495300780c */ /* 0x000fe20003f64270 */
[----:B------:R-:W-:Y:S01]  /*38c0*/  FMUL.FTZ R54, R0, R35 ;  /* 0x0000002300367220 */ /* 0x000fe20000410000 */
[----:B------:R-:W-:Y:S01]  /*38d0*/  FSEL R67, R106, -INF , P4 ;  /* 0xff8000006a437808 */ /* 0x000fe20002000000 */
[----:B------:R-:W5:Y:S01]  /*38e0*/  MUFU.TANH R97, R24 ;  /* 0x0000001800617308 */ /* 0x000f620000002400 */
[----:B------:R-:W-:-:S02]  /*38f0*/  FMNMX.FTZ R40, R68, R41, !PT ;  /* 0x0000002944287209 */ /* 0x000fc40007810000 */
[----:B------:R-:W-:Y:S02]  /*3900*/  ISETP.GT.AND P4, PT, R83, 0x50, PT ;  /* 0x000000505300780c */ /* 0x000fe40003f84270 */
[----:B------:R-:W-:Y:S02]  /*3910*/  FSEL R66, R107, -INF , P3 ;  /* 0xff8000006b427808 */ /* 0x000fe40001800000 */
[----:B------:R-:W-:Y:S01]  /*3920*/  FMNMX.FTZ R41, R67, R40, !PT ;  /* 0x0000002843297209 */ /* 0x000fe20007810000 */
[----:B------:R-:W-:Y:S01]  /*3930*/  MUFU.TANH R3, R3 ;  /* 0x0000000300037308 */ /* 0x000fe20000002400 */
[----:B------:R-:W-:Y:S02]  /*3940*/  ISETP.GT.AND P3, PT, R83, 0x51, PT ;  /* 0x000000515300780c */ /* 0x000fe40003f64270 */
[----:B------:R-:W-:Y:S02]  /*3950*/  FSEL R65, R64, -INF , P4 ;  /* 0xff80000040417808 */ /* 0x000fe40002000000 */
[----:B------:R-:W-:-:S02]  /*3960*/  FMNMX.FTZ R40, R66, R41, !PT ;  /* 0x0000002942287209 */ /* 0x000fc40007810000 */
[----:B------:R-:W-:Y:S01]  /*3970*/  ISETP.GT.AND P4, PT, R83, 0x58, PT ;  /* 0x000000585300780c */ /* 0x000fe20003f84270 */
[----:B------:R-:W-:Y:S01]  /*3980*/  MUFU.TANH R4, R4 ;  /* 0x0000000400047308 */ /* 0x000fe20000002400 */
[----:B------:R-:W-:Y:S02]  /*3990*/  FSEL R64, R108, -INF , P3 ;  /* 0xff8000006c407808 */ /* 0x000fe40001800000 */
[----:B------:R-:W-:Y:S02]  /*39a0*/  FMNMX.FTZ R41, R65, R40, !PT ;  /* 0x0000002841297209 */ /* 0x000fe40007810000 */
[----:B------:R-:W-:Y:S02]  /*39b0*/  ISETP.GT.AND P3, PT, R83, 0x59, PT ;  /* 0x000000595300780c */ /* 0x000fe40003f64270 */
[----:B0-----:R-:W-:Y:S01]  /*39c0*/  FSEL R53, R109, -INF , P4 ;  /* 0xff8000006d357808 */ /* 0x001fe20002000000 */
[----:B------:R-:W-:Y:S01]  /*39d0*/  MUFU.TANH R5, R5 ;  /* 0x0000000500057308 */ /* 0x000fe20000002400 */
[----:B------:R-:W-:-:S02]  /*39e0*/  FMNMX.FTZ R40, R64, R41, !PT ;  /* 0x0000002940287209 */ /* 0x000fc40007810000 */
[----:B------:R-:W-:Y:S02]  /*39f0*/  ISETP.GT.AND P4, PT, R83, 0x60, PT ;  /* 0x000000605300780c */ /* 0x000fe40003f84270 */
[----:B------:R-:W-:Y:S02]  /*3a00*/  FSEL R52, R110, -INF , P3 ;  /* 0xff8000006e347808 */ /* 0x000fe40001800000 */
[----:B------:R-:W-:Y:S01]  /*3a10*/  FMNMX.FTZ R41, R53, R40, !PT ;  /* 0x0000002835297209 */ /* 0x000fe20007810000 */
[----:B------:R-:W-:Y:S01]  /*3a20*/  MUFU.TANH R6, R6 ;  /* 0x0000000600067308 */ /* 0x000fe20000002400 */
[----:B------:R-:W-:Y:S02]  /*3a30*/  ISETP.GT.AND P3, PT, R83, 0x61, PT ;  /* 0x000000615300780c */ /* 0x000fe40003f64270 */
[----:B----4-:R-:W-:Y:S02]  /*3a40*/  FSEL R49, R111, -INF , P4 ;  /* 0xff8000006f317808 */ /* 0x010fe40002000000 */
[----:B------:R-:W-:-:S02]  /*3a50*/  FMNMX.FTZ R28, R52, R41, !PT ;  /* 0x00000029341c7209 */ /* 0x000fc40007810000 */
[----:B------:R-:W-:Y:S01]  /*3a60*/  ISETP.GT.AND P4, PT, R83, 0x68, PT ;  /* 0x000000685300780c */ /* 0x000fe20003f84270 */
[----:B------:R-:W-:Y:S01]  /*3a70*/  MUFU.TANH R7, R7 ;  /* 0x0000000700077308 */ /* 0x000fe20000002400 */
[----:B------:R-:W-:Y:S02]  /*3a80*/  FSEL R44, R89, -INF , P3 ;  /* 0xff800000592c7808 */ /* 0x000fe40001800000 */
[----:B------:R-:W-:Y:S02]  /*3a90*/  FMNMX.FTZ R41, R49, R28, !PT ;  /* 0x0000001c31297209 */ /* 0x000fe40007810000 */
[----:B------:R-:W-:Y:S02]  /*3aa0*/  ISETP.GT.AND P3, PT, R83, 0x69, PT ;  /* 0x000000695300780c */ /* 0x000fe40003f64270 */
[----:B------:R-:W-:Y:S01]  /*3ab0*/  FSEL R28, R93, -INF , P4 ;  /* 0xff8000005d1c7808 */ /* 0x000fe20002000000 */
[----:B------:R-:W0:Y:S01]  /*3ac0*/  MUFU.TANH R89, R29 ;  /* 0x0000001d00597308 */ /* 0x000e220000002400 */
[----:B------:R-:W-:-:S02]  /*3ad0*/  FMNMX.FTZ R41, R44, R41, !PT ;  /* 0x000000292c297209 */ /* 0x000fc40007810000 */
[----:B------:R-:W-:Y:S02]  /*3ae0*/  ISETP.GT.AND P4, PT, R83, 0x70, PT ;  /* 0x000000705300780c */ /* 0x000fe40003f84270 */
[----:B--2---:R-:W-:Y:S02]  /*3af0*/  FSEL R40, R45, -INF , P3 ;  /* 0xff8000002d287808 */ /* 0x004fe40001800000 */
[----:B------:R-:W-:Y:S01]  /*3b00*/  FMNMX.FTZ R41, R28, R41, !PT ;  /* 0x000000291c297209 */ /* 0x000fe20007810000 */
[----:B------:R2:W4:Y:S01]  /*3b10*/  MUFU.TANH R93, R32 ;  /* 0x00000020005d7308 */ /* 0x0005220000002400 */
[----:B------:R-:W-:Y:S02]  /*3b20*/  ISETP.GT.AND P3, PT, R83, 0x71, PT ;  /* 0x000000715300780c */ /* 0x000fe40003f64270 */
[----:B------:R-:W-:Y:S02]  /*3b30*/  FSEL R48, R48, -INF , P4 ;  /* 0xff80000030307808 */ /* 0x000fe40002000000 */
[----:B------:R-:W-:-:S02]  /*3b40*/  FMNMX.FTZ R41, R40, R41, !PT ;  /* 0x0000002928297209 */ /* 0x000fc40007810000 */
[----:B------:R-:W-:Y:S01]  /*3b50*/  ISETP.GT.AND P4, PT, R83, 0x78, PT ;  /* 0x000000785300780c */ /* 0x000fe20003f84270 */
[----:B------:R-:W-:Y:S01]  /*3b60*/  MUFU.TANH R8, R8 ;  /* 0x0000000800087308 */ /* 0x000fe20000002400 */
[----:B-1----:R-:W-:Y:S01]  /*3b70*/  FSEL R43, R91, -INF , P3 ;  /* 0xff8000005b2b7808 */ /* 0x002fe20001800000 */
[----:B--2---:R-:W-:Y:S01]  /*3b80*/  FMUL.FTZ R32, R0, R37 ;  /* 0x0000002500207220 */ /* 0x004fe20000410000 */
[----:B------:R-:W-:Y:S02]  /*3b90*/  FMNMX.FTZ R24, R48, R41, !PT ;  /* 0x0000002930187209 */ /* 0x000fe40007810000 */
[----:B------:R-:W-:Y:S02]  /*3ba0*/  ISETP.GT.AND P3, PT, R83, 0x79, PT ;  /* 0x000000795300780c */ /* 0x000fe40003f64270 */
[----:B------:R-:W-:Y:S01]  /*3bb0*/  FSEL R42, R95, -INF , P4 ;  /* 0xff8000005f2a7808 */ /* 0x000fe20002000000 */
[----:B------:R1:W2:Y:S01]  /*3bc0*/  MUFU.TANH R91, R33 ;  /* 0x00000021005b7308 */ /* 0x0002a20000002400 */
[----:B------:R-:W-:Y:S01]  /*3bd0*/  FMNMX.FTZ R25, R43, R24, !PT ;  /* 0x000000182b197209 */ /* 0x000fe20007810000 */
[C---:B------:R-:W-:Y:S01]  /*3be0*/  FMUL.FTZ R24, R0.reuse, R36 ;  /* 0x0000002400187220 */ /* 0x040fe20000410000 */
[----:B------:R-:W-:Y:S01]  /*3bf0*/  ISETP.GT.AND P4, PT, R83, 0x80, PT ;  /* 0x000000805300780c */ /* 0x000fe20003f84270 */
[C---:B------:R-:W-:Y:S01]  /*3c00*/  FMUL.FTZ R95, R0.reuse, R27 ;  /* 0x0000001b005f7220 */ /* 0x040fe20000410000 */
[----:B---3--:R-:W-:Y:S01]  /*3c10*/  FSEL R29, R81, -INF , P3 ;  /* 0xff800000511d7808 */ /* 0x008fe20001800000 */
[----:B------:R-:W-:Y:S01]  /*3c20*/  FMUL.FTZ R81, R0, R46 ;  /* 0x0000002e00517220 */ /* 0x000fe20000410000 */
[----:B------:R-:W-:Y:S01]  /*3c30*/  FMNMX.FTZ R104, R42, R25, !PT ;  /* 0x000000192a687209 */ /* 0x000fe20007810000 */
[----:B------:R-:W-:Y:S01]  /*3c40*/  MUFU.TANH R10, R10 ;  /* 0x0000000a000a7308 */ /* 0x000fe20000002400 */
[----:B------:R-:W-:-:S02]  /*3c50*/  ISETP.GT.AND P3, PT, R83, 0x81, PT ;  /* 0x000000815300780c */ /* 0x000fc40003f64270 */
[----:B------:R-:W-:Y:S02]  /*3c60*/  FSEL R45, R85, -INF , P4 ;  /* 0xff800000552d7808 */ /* 0x000fe40002000000 */
[----:B------:R-:W-:Y:S02]  /*3c70*/  FMNMX.FTZ R104, R29, R104, !PT ;  /* 0x000000681d687209 */ /* 0x000fe40007810000 */
[----:B------:R-:W-:Y:S01]  /*3c80*/  ISETP.GT.AND P4, PT, R83, 0x88, PT ;  /* 0x000000885300780c */ /* 0x000fe20003f84270 */
[----:B------:R2:W3:Y:S01]  /*3c90*/  MUFU.TANH R85, R24 ;  /* 0x0000001800557308 */ /* 0x0004e20000002400 */
[----:B------:R-:W-:Y:S02]  /*3ca0*/  FSEL R41, R87, -INF , P3 ;  /* 0xff80000057297808 */ /* 0x000fe40001800000 */
[----:B------:R-:W-:Y:S02]  /*3cb0*/  FMNMX.FTZ R104, R45, R104, !PT ;  /* 0x000000682d687209 */ /* 0x000fe40007810000 */
[----:B------:R-:W-:-:S02]  /*3cc0*/  ISETP.GT.AND P3, PT, R83, 0x89, PT ;  /* 0x000000895300780c */ /* 0x000fc40003f64270 */
[----:B-----5:R-:W-:Y:S01]  /*3cd0*/  FSEL R36, R97, -INF , P4 ;  /* 0xff80000061247808 */ /* 0x020fe20002000000 */
[----:B------:R3:W5:Y:S01]  /*3ce0*/  MUFU.TANH R87, R32 ;  /* 0x0000002000577308 */ /* 0x0007620000002400 */
[----:B-1----:R-:W-:Y:S01]  /*3cf0*/  FMNMX.FTZ R33, R41, R104, !PT ;  /* 0x0000006829217209 */ /* 0x002fe20007810000 */
[----:B------:R-:W-:Y:S01]  /*3d00*/  FMUL.FTZ R97, R0, R30 ;  /* 0x0000001e00617220 */ /* 0x000fe20000410000 */
[----:B------:R-:W-:Y:S02]  /*3d10*/  ISETP.GT.AND P4, PT, R83, 0x90, PT ;  /* 0x000000905300780c */ /* 0x000fe40003f84270 */
[----:B0-----:R-:W-:Y:S02]  /*3d20*/  FSEL R25, R89, -INF , P3 ;  /* 0xff80000059197808 */ /* 0x001fe40001800000 */
[----:B------:R-:W-:Y:S01]  /*3d30*/  FMNMX.FTZ R104, R36, R33, !PT ;  /* 0x0000002124687209 */ /* 0x000fe20007810000 */
[----:B------:R-:W0:Y:S01]  /*3d40*/  MUFU.TANH R9, R9 ;  /* 0x0000000900097308 */ /* 0x000e220000002400 */
[----:B------:R-:W-:-:S02]  /*3d50*/  ISETP.GT.AND P3, PT, R83, 0x91, PT ;  /* 0x000000915300780c */ /* 0x000fc40003f64270 */
[----:B----4-:R-:W-:Y:S01]  /*3d60*/  FSEL R37, R93, -INF , P4 ;  /* 0xff8000005d257808 */ /* 0x010fe20002000000 */
[C---:B------:R-:W-:Y:S01]  /*3d70*/  FMUL.FTZ R93, R0.reuse, R38 ;  /* 0x00000026005d7220 */ /* 0x040fe20000410000 */
[----:B------:R-:W-:Y:S02]  /*3d80*/  FMNMX.FTZ R104, R25, R104, !PT ;  /* 0x0000006819687209 */ /* 0x000fe40007810000 */
[----:B------:R-:W-:Y:S01]  /*3d90*/  ISETP.GT.AND P4, PT, R83, 0x98, PT ;  /* 0x000000985300780c */ /* 0x000fe20003f84270 */
[----:B------:R-:W1:Y:S01]  /*3da0*/  MUFU.TANH R12, R12 ;  /* 0x0000000c000c7308 */ /* 0x000e620000002400 */
[----:B--2---:R-:W-:Y:S01]  /*3db0*/  FSEL R24, R91, -INF , P3 ;  /* 0xff8000005b187808 */ /* 0x004fe20001800000 */
[C---:B------:R-:W-:Y:S01]  /*3dc0*/  FMUL.FTZ R91, R0.reuse, R34 ;  /* 0x00000022005b7220 */ /* 0x040fe20000410000 */
[----:B------:R-:W-:Y:S01]  /*3dd0*/  FMNMX.FTZ R33, R37, R104, !PT ;  /* 0x0000006825217209 */ /* 0x000fe20007810000 */
[C---:B------:R-:W-:Y:S01]  /*3de0*/  FMUL.FTZ R104, R0.reuse, R50 ;  /* 0x0000003200687220 */ /* 0x040fe20000410000 */
[----:B------:R-:W-:Y:S01]  /*3df0*/  ISETP.GT.AND P3, PT, R83, 0x99, PT ;  /* 0x000000995300780c */ /* 0x000fe20003f64270 */
[C---:B------:R-:W-:Y:S01]  /*3e00*/  FMUL.FTZ R83, R0.reuse, R47 ;  /* 0x0000002f00537220 */ /* 0x040fe20000410000 */
[----:B---3--:R-:W-:Y:S01]  /*3e10*/  FSEL R32, R85, -INF , P4 ;  /* 0xff80000055207808 */ /* 0x008fe20002000000 */
[----:B------:R-:W-:Y:S01]  /*3e20*/  FMUL.FTZ R85, R0, R26 ;  /* 0x0000001a00557220 */ /* 0x000fe20000410000 */
[----:B------:R-:W-:Y:S01]  /*3e30*/  FMNMX.FTZ R47, R24, R33, !PT ;  /* 0x00000021182f7209 */ /* 0x000fe20007810000 */
[----:B------:R-:W2:Y:S01]  /*3e40*/  MUFU.TANH R11, R11 ;  /* 0x0000000b000b7308 */ /* 0x000ea20000002400 */
[----:B-----5:R-:W-:Y:S01]  /*3e50*/  FSEL R33, R87, -INF , P3 ;  /* 0xff80000057217808 */ /* 0x020fe20001800000 */
[----:B------:R-:W-:Y:S01]  /*3e60*/  FMUL.FTZ R87, R0, R55 ;  /* 0x0000003700577220 */ /* 0x000fe20000410000 */
[----:B------:R-:W-:Y:S01]  /*3e70*/  FMNMX.FTZ R46, R32, R47, !PT ;  /* 0x0000002f202e7209 */ /* 0x000fe20007810000 */
[----:B------:R-:W-:Y:S01]  /*3e80*/  FMUL.FTZ R55, R0, R31 ;  /* 0x0000001f00377220 */ /* 0x000fe20000410000 */
[----:B------:R-:W-:-:S02]  /*3e90*/  VIADDMNMX R82, R77, R79, R82, PT ;  /* 0x0000004f4d527246 */ /* 0x000fc40003800152 */
[----:B------:R-:W-:Y:S01]  /*3ea0*/  FMNMX.FTZ R46, R33, R46, !PT ;  /* 0x0000002e212e7209 */ /* 0x000fe20007810000 */
[----:B------:R-:W3:Y:S01]  /*3eb0*/  MUFU.TANH R13, R13 ;  /* 0x0000000d000d7308 */ /* 0x000ee20000002400 */
[C---:B------:R-:W-:Y:S02]  /*3ec0*/  ISETP.GT.AND P4, PT, R82.reuse, 0x1, PT ;  /* 0x000000015200780c */ /* 0x040fe40003f84270 */
[----:B------:R-:W-:Y:S01]  /*3ed0*/  ISETP.GT.AND P5, PT, R82, 0x8, PT ;  /* 0x000000085200780c */ /* 0x000fe20003fa4270 */
[----:B------:R-:W4:Y:S04]  /*3ee0*/  SHFL.BFLY PT, R47, R46, 0x2, 0x1f ;  /* 0x0c401f002e2f7f89 */ /* 0x000f2800000e0000 */
[----:B------:R-:W5:Y:S08]  /*3ef0*/  MUFU.TANH R14, R14 ;  /* 0x0000000e000e7308 */ /* 0x000f700000002400 */
[----:B------:R-:W5:Y:S08]  /*3f00*/  MUFU.TANH R20, R20 ;  /* 0x0000001400147308 */ /* 0x000f700000002400 */
[----:B------:R-:W5:Y:S01]  /*3f10*/  MUFU.TANH R15, R15 ;  /* 0x0000000f000f7308 */ /* 0x000f620000002400 */
[----:B----4-:R-:W-:-:S02]  /*3f20*/  FMNMX.FTZ R47, R46, R47, !PT ;  /* 0x0000002f2e2f7209 */ /* 0x010fc40007810000 */
[----:B------:R-:W-:-:S05]  /*3f30*/  FSEL R46, R5, -INF , P5 ;  /* 0xff800000052e7808 */ /* 0x000fca0002800000 */
[----:B------:R-:W4:Y:S01]  /*3f40*/  MUFU.TANH R21, R21 ;  /* 0x0000001500157308 */ /* 0x000f220000002400 */
[----:B------:R-:W0:Y:S07]  /*3f50*/  SHFL.BFLY PT, R26, R47, 0x1, 0x1f ;  /* 0x0c201f002f1a7f89 */ /* 0x000e2e00000e0000 */
[----:B------:R-:W4:Y:S08]  /*3f60*/  MUFU.TANH R72, R72 ;  /* 0x0000004800487308 */ /* 0x000f300000002400 */
[----:B------:R-:W4:Y:S08]  /*3f70*/  MUFU.TANH R57, R57 ;  /* 0x0000003900397308 */ /* 0x000f300000002400 */
[----:B------:R-:W4:Y:S01]  /*3f80*/  MUFU.TANH R56, R56 ;  /* 0x0000003800387308 */ /* 0x000f220000002400 */
[----:B0-----:R-:W-:Y:S01]  /*3f90*/  FMNMX.FTZ R89, R47, R26, !PT ;  /* 0x0000001a2f597209 */ /* 0x001fe20007810000 */
[----:B------:R-:W-:Y:S01]  /*3fa0*/  IMAD.U32 R26, RZ, RZ, UR10 ;  /* 0x0000000aff1a7e24 */ /* 0x000fe2000f8e00ff */
[----:B------:R-:W-:-:S02]  /*3fb0*/  FSEL R47, R4, -INF , P4 ;  /* 0xff800000042f7808 */ /* 0x000fc40002000000 */
[C---:B------:R-:W-:Y:S01]  /*3fc0*/  FSETP.NEU.FTZ.AND P3, PT, R89.reuse, -INF , PT ;  /* 0xff8000005900780b */ /* 0x040fe20003f7d000 */
[----:B------:R-:W-:-:S01]  /*3fd0*/  FFMA.FTZ R26, R89, R26, -8 ;  /* 0xc1000000591a7423 */ /* 0x000fc2000001001a */
[----:B------:R-:W-:Y:S01]  /*3fe0*/  ISETP.GT.AND P4, PT, R82, 0x10, PT ;  /* 0x000000105200780c */ /* 0x000fe20003f84270 */
[----:B------:R-:W0:Y:S03]  /*3ff0*/  MUFU.TANH R58, R58 ;  /* 0x0000003a003a7308 */ /* 0x000e260000002400 */
[----:B------:R-:W-:Y:S02]  /*4000*/  FSEL R39, R26, RZ, P3 ;  /* 0x000000ff1a277208 */ /* 0x000fe40001800000 */
[----:B------:R-:W-:Y:S02]  /*4010*/  ISETP.GT.AND P3, PT, R82, RZ, PT ;  /* 0x000000ff5200720c */ /* 0x000fe40003f64270 */
[----:B------:R-:W-:Y:S01]  /*4020*/  FSEL R7, R7, -INF , P4 ;  /* 0xff80000007077808 */ /* 0x000fe20002000000 */
[----:B------:R-:W0:Y:S01]  /*4030*/  MUFU.TANH R59, R59 ;  /* 0x0000003b003b7308 */ /* 0x000e220000002400 */
[----:B------:R-:W-:Y:S01]  /*4040*/  FSEL R38, R3, -INF , P3 ;  /* 0xff80000003267808 */ /* 0x000fe20001800000 */
[--C-:B------:R-:W-:Y:S01]  /*4050*/  FFMA.FTZ R4, R88, UR10, -R39.reuse ;  /* 0x0000000a58047c23 */ /* 0x100fe20008010827 */
[----:B------:R-:W-:Y:S01]  /*4060*/  ISETP.GT.AND P3, PT, R82, 0x9, PT ;  /* 0x000000095200780c */ /* 0x000fe20003f64270 */
[--C-:B------:R-:W-:Y:S01]  /*4070*/  FFMA.FTZ R26, R102, UR10, -R39.reuse ;  /* 0x0000000a661a7c23 */ /* 0x100fe20008010827 */
[----:B------:R-:W-:Y:S01]  /*4080*/  FMNMX.FTZ R5, R38, R47, !PT ;  /* 0x0000002f26057209 */ /* 0x000fe20007810000 */
[--C-:B------:R-:W-:Y:S01]  /*4090*/  FFMA.FTZ R27, R94, UR10, -R39.reuse ;  /* 0x0000000a5e1b7c23 */ /* 0x100fe20008010827 */
[----:B------:R-:W-:Y:S01]  /*40a0*/  FSEL R50, R6, -INF , P3 ;  /* 0xff80000006327808 */ /* 0x000fe20001800000 */
[----:B------:R-:W0:Y:S01]  /*40b0*/  MUFU.TANH R61, R61 ;  /* 0x0000003d003d7308 */ /* 0x000e220000002400 */
[----:B------:R-:W-:Y:S01]  /*40c0*/  FMNMX.FTZ R5, R46, R5, !PT ;  /* 0x000000052e057209 */ /* 0x000fe20007810000 */
[--C-:B------:R-:W-:Y:S01]  /*40d0*/  FFMA.FTZ R30, R92, UR10, -R39.reuse ;  /* 0x0000000a5c1e7c23 */ /* 0x100fe20008010827 */
[----:B------:R-:W-:Y:S01]  /*40e0*/  ISETP.GT.AND P3, PT, R82, 0x11, PT ;  /* 0x000000115200780c */ /* 0x000fe20003f64270 */
[--C-:B------:R-:W-:Y:S01]  /*40f0*/  FFMA.FTZ R35, R90, UR10, -R39.reuse ;  /* 0x0000000a5a237c23 */ /* 0x100fe20008010827 */
[----:B------:R-:W-:Y:S01]  /*4100*/  FMNMX.FTZ R6, R50, R5, !PT ;  /* 0x0000000532067209 */ /* 0x000fe20007810000 */
[--C-:B------:R-:W-:Y:S01]  /*4110*/  FFMA.FTZ R31, R100, UR10, -R39.reuse ;  /* 0x0000000a641f7c23 */ /* 0x100fe20008010827 */
[----:B------:R-:W-:Y:S01]  /*4120*/  ISETP.GT.AND P4, PT, R82, 0x18, PT ;  /* 0x000000185200780c */ /* 0x000fe20003f84270 */
[----:B------:R-:W0:Y:S01]  /*4130*/  MUFU.TANH R60, R60 ;  /* 0x0000003c003c7308 */ /* 0x000e220000002400 */
[----:B------:R-:W-:Y:S01]  /*4140*/  FSEL R51, R8, -INF , P3 ;  /* 0xff80000008337808 */ /* 0x000fe20001800000 */
[--C-:B------:R-:W-:Y:S01]  /*4150*/  FFMA.FTZ R34, R98, UR10, -R39.reuse ;  /* 0x0000000a62227c23 */ /* 0x100fe20008010827 */
[----:B------:R-:W-:Y:S01]  /*4160*/  FMNMX.FTZ R6, R7, R6, !PT ;  /* 0x0000000607067209 */ /* 0x000fe20007810000 */
[--C-:B------:R-:W-:Y:S01]  /*4170*/  FFMA.FTZ R3, R96, UR10, -R39.reuse ;  /* 0x0000000a60037c23 */ /* 0x100fe20008010827 */
[----:B------:R-:W-:Y:S01]  /*4180*/  ISETP.GT.AND P3, PT, R82, 0x19, PT ;  /* 0x000000195200780c */ /* 0x000fe20003f64270 */
[--C-:B------:R-:W-:Y:S01]  /*4190*/  FFMA.FTZ R5, R86, UR10, -R39.reuse ;  /* 0x0000000a56057c23 */ /* 0x100fe20008010827 */
[----:B------:R-:W-:Y:S01]  /*41a0*/  FSEL R10, R10, -INF , P4 ;  /* 0xff8000000a0a7808 */ /* 0x000fe20002000000 */
[----:B------:R-:W0:Y:S01]  /*41b0*/  MUFU.TANH R63, R63 ;  /* 0x0000003f003f7308 */ /* 0x000e220000002400 */
[----:B------:R-:W-:Y:S01]  /*41c0*/  FMNMX.FTZ R77, R51, R6, !PT ;  /* 0x00000006334d7209 */ /* 0x000fe20007810000 */
[--C-:B------:R-:W-:Y:S01]  /*41d0*/  FFMA.FTZ R6, R84, UR10, -R39.reuse ;  /* 0x0000000a54067c23 */ /* 0x100fe20008010827 */
[----:B------:R-:W-:Y:S01]  /*41e0*/  ISETP.GT.AND P4, PT, R82, 0x20, PT ;  /* 0x000000205200780c */ /* 0x000fe20003f84270 */
[--C-:B------:R-:W-:Y:S01]  /*41f0*/  FFMA.FTZ R84, R75, UR10, -R39.reuse ;  /* 0x0000000a4b547c23 */ /* 0x100fe20008010827 */
[----:B------:R-:W-:Y:S01]  /*4200*/  FSEL R9, R9, -INF , P3 ;  /* 0xff80000009097808 */ /* 0x000fe20001800000 */
[--C-:B------:R-:W-:Y:S01]  /*4210*/  FFMA.FTZ R67, R67, UR10, -R39.reuse ;  /* 0x0000000a43437c23 */ /* 0x100fe20008010827 */
[----:B------:R-:W-:Y:S01]  /*4220*/  FMNMX.FTZ R8, R10, R77, !PT ;  /* 0x0000004d0a087209 */ /* 0x000fe20007810000 */
[----:B------:R-:W0:Y:S01]  /*4230*/  MUFU.TANH R62, R62 ;  /* 0x0000003e003e7308 */ /* 0x000e220000002400 */
[----:B------:R-:W-:Y:S01]  /*4240*/  ISETP.GT.AND P3, PT, R82, 0x21, PT ;  /* 0x000000215200780c */ /* 0x000fe20003f64270 */
[--C-:B------:R-:W-:Y:S01]  /*4250*/  FFMA.FTZ R66, R66, UR10, -R39.reuse ;  /* 0x0000000a42427c23 */ /* 0x100fe20008010827 */
[----:B-1----:R-:W-:Y:S01]  /*4260*/  FSEL R12, R12, -INF , P4 ;  /* 0xff8000000c0c7808 */ /* 0x002fe20002000000 */
[--C-:B------:R-:W-:Y:S01]  /*4270*/  FFMA.FTZ R65, R65, UR10, -R39.reuse ;  /* 0x0000000a41417c23 */ /* 0x100fe20008010827 */
[----:B------:R-:W-:Y:S01]  /*4280*/  FMNMX.FTZ R79, R9, R8, !PT ;  /* 0x00000008094f7209 */ /* 0x000fe20007810000 */
[--C-:B------:R-:W-:Y:S01]  /*4290*/  FFMA.FTZ R8, R80, UR10, -R39.reuse ;  /* 0x0000000a50087c23 */ /* 0x100fe20008010827 */
[----:B------:R-:W-:Y:S01]  /*42a0*/  ISETP.GT.AND P4, PT, R82, 0x28, PT ;  /* 0x000000285200780c */ /* 0x000fe20003f84270 */
[----:B------:R-:W1:Y:S01]  /*42b0*/  MUFU.TANH R69, R69 ;  /* 0x0000004500457308 */ /* 0x000e620000002400 */
[----:B--2---:R-:W-:Y:S01]  /*42c0*/  FSEL R77, R11, -INF , P3 ;  /* 0xff8000000b4d7808 */ /* 0x004fe20001800000 */
[--C-:B------:R-:W-:Y:S01]  /*42d0*/  FFMA.FTZ R11, R78, UR10, -R39.reuse ;  /* 0x0000000a4e0b7c23 */ /* 0x100fe20008010827 */
[----:B------:R-:W-:Y:S01]  /*42e0*/  FMNMX.FTZ R80, R12, R79, !PT ;  /* 0x0000004f0c507209 */ /* 0x000fe20007810000 */
[--C-:B------:R-:W-:Y:S01]  /*42f0*/  FFMA.FTZ R64, R64, UR10, -R39.reuse ;  /* 0x0000000a40407c23 */ /* 0x100fe20008010827 */
[----:B------:R-:W-:Y:S01]  /*4300*/  ISETP.GT.AND P3, PT, R82, 0x29, PT ;  /* 0x000000295200780c */ /* 0x000fe20003f64270 */
[--C-:B------:R-:W-:Y:S01]  /*4310*/  FFMA.FTZ R53, R53, UR10, -R39.reuse ;  /* 0x0000000a35357c23 */ /* 0x100fe20008010827 */
[----:B---3--:R-:W-:Y:S01]  /*4320*/  FSEL R79, R13, -INF , P4 ;  /* 0xff8000000d4f7808 */ /* 0x008fe20002000000 */
[----:B------:R-:W2:Y:S01]  /*4330*/  MUFU.TANH R73, R73 ;  /* 0x0000004900497308 */ /* 0x000ea20000002400 */
[----:B------:R-:W-:Y:S01]  /*4340*/  FMNMX.FTZ R80, R77, R80, !PT ;  /* 0x000000504d507209 */ /* 0x000fe20007810000 */
[--C-:B------:R-:W-:Y:S01]  /*4350*/  FFMA.FTZ R52, R52, UR10, -R39.reuse ;  /* 0x0000000a34347c23 */ /* 0x100fe20008010827 */
[----:B------:R-:W-:Y:S01]  /*4360*/  ISETP.GT.AND P4, PT, R82, 0x30, PT ;  /* 0x000000305200780c */ /* 0x000fe20003f84270 */
[--C-:B------:R-:W-:Y:S01]  /*4370*/  FFMA.FTZ R49, R49, UR10, -R39.reuse ;  /* 0x0000000a31317c23 */ /* 0x100fe20008010827 */
[----:B-----5:R-:W-:Y:S01]  /*4380*/  FSEL R14, R14, -INF , P3 ;  /* 0xff8000000e0e7808 */ /* 0x020fe20001800000 */
[--C-:B------:R-:W-:Y:S01]  /*4390*/  FFMA.FTZ R44, R44, UR10, -R39.reuse ;  /* 0x0000000a2c2c7c23 */ /* 0x100fe20008010827 */
[----:B------:R-:W-:Y:S01]  /*43a0*/  FMNMX.FTZ R13, R79, R80, !PT ;  /* 0x000000504f0d7209 */ /* 0x000fe20007810000 */
[--C-:B------:R-:W-:Y:S01]  /*43b0*/  FFMA.FTZ R80, R76, UR10, -R39.reuse ;  /* 0x0000000a4c507c23 */ /* 0x100fe20008010827 */
[----:B------:R-:W-:Y:S01]  /*43c0*/  ISETP.GT.AND P3, PT, R82, 0x31, PT ;  /* 0x000000315200780c */ /* 0x000fe20003f64270 */
[----:B------:R-:W3:Y:S01]  /*43d0*/  MUFU.TANH R81, R81 ;  /* 0x0000005100517308 */ /* 0x000ee20000002400 */
[----:B------:R-:W-:Y:S01]  /*43e0*/  FSEL R78, R20, -INF , P4 ;  /* 0xff800000144e7808 */ /* 0x000fe20002000000 */
[--C-:B------:R-:W-:Y:S01]  /*43f0*/  FFMA.FTZ R28, R28, UR10, -R39.reuse ;  /* 0x0000000a1c1c7c23 */ /* 0x100fe20008010827 */
[----:B------:R-:W-:Y:S01]  /*4400*/  FMNMX.FTZ R13, R14, R13, !PT ;  /* 0x0000000d0e0d7209 */ /* 0x000fe20007810000 */
[--C-:B------:R-:W-:Y:S01]  /*4410*/  FFMA.FTZ R43, R43, UR10, -R39.reuse ;  /* 0x0000000a2b2b7c23 */ /* 0x100fe20008010827 */
[----:B------:R-:W-:Y:S01]  /*4420*/  ISETP.GT.AND P4, PT, R82, 0x38, PT ;  /* 0x000000385200780c */ /* 0x000fe20003f84270 */
[--C-:B------:R-:W-:Y:S01]  /*4430*/  FFMA.FTZ R42, R42, UR10, -R39.reuse ;  /* 0x0000000a2a2a7c23 */ /* 0x100fe20008010827 */
[----:B------:R-:W-:Y:S01]  /*4440*/  FSEL R15, R15, -INF , P3 ;  /* 0xff8000000f0f7808 */ /* 0x000fe20001800000 */
[----:B------:R-:W5:Y:S01]  /*4450*/  MUFU.TANH R83, R83 ;  /* 0x0000005300537308 */ /* 0x000f620000002400 */
[----:B------:R-:W-:Y:S01]  /*4460*/  FMNMX.FTZ R20, R78, R13, !PT ;  /* 0x0000000d4e147209 */ /* 0x000fe20007810000 */
[--C-:B------:R-:W-:Y:S01]  /*4470*/  FFMA.FTZ R36, R36, UR10, -R39.reuse ;  /* 0x0000000a24247c23 */ /* 0x100fe20008010827 */
[C---:B------:R-:W-:Y:S01]  /*4480*/  ISETP.GT.AND P3, PT, R82.reuse, 0x39, PT ;  /* 0x000000395200780c */ /* 0x040fe20003f64270 */
[--C-:B------:R-:W-:Y:S01]  /*4490*/  FFMA.FTZ R25, R25, UR10, -R39.reuse ;  /* 0x0000000a19197c23 */ /* 0x100fe20008010827 */
[----:B----4-:R-:W-:Y:S01]  /*44a0*/  FSEL R21, R21, -INF , P4 ;  /* 0xff80000015157808 */ /* 0x010fe20002000000 */
[--C-:B------:R-:W-:Y:S01]  /*44b0*/  FFMA.FTZ R37, R37, UR10, -R39.reuse ;  /* 0x0000000a25257c23 */ /* 0x100fe20008010827 */
[----:B------:R-:W-:Y:S01]  /*44c0*/  FMNMX.FTZ R20, R15, R20, !PT ;  /* 0x000000140f147209 */ /* 0x000fe20007810000 */
[----:B------:R4:W-:Y:S01]  /*44d0*/  MUFU.EX2 R13, R80 ;  /* 0x00000050000d7308 */ /* 0x0009e20000000800 */
[----:B------:R-:W-:Y:S01]  /*44e0*/  ISETP.GT.AND P4, PT, R82, 0x40, PT ;  /* 0x000000405200780c */ /* 0x000fe20003f84270 */
[--C-:B------:R-:W-:Y:S01]  /*44f0*/  FFMA.FTZ R24, R24, UR10, -R39.reuse ;  /* 0x0000000a18187c23 */ /* 0x100fe20008010827 */
[----:B------:R-:W-:Y:S01]  /*4500*/  FSEL R72, R72, -INF , P3 ;  /* 0xff80000048487808 */ /* 0x000fe20001800000 */
[--C-:B------:R-:W-:Y:S01]  /*4510*/  FFMA.FTZ R32, R32, UR10, -R39.reuse ;  /* 0x0000000a20207c23 */ /* 0x100fe20008010827 */
[----:B------:R-:W-:Y:S01]  /*4520*/  FMNMX.FTZ R75, R21, R20, !PT ;  /* 0x00000014154b7209 */ /* 0x000fe20007810000 */
[--C-:B------:R-:W-:Y:S01]  /*4530*/  FFMA.FTZ R33, R33, UR10, -R39.reuse ;  /* 0x0000000a21217c23 */ /* 0x100fe20008010827 */
[----:B------:R-:W-:Y:S01]  /*4540*/  ISETP.GT.AND P3, PT, R82, 0x41, PT ;  /* 0x000000415200780c */ /* 0x000fe20003f64270 */
[----:B------:R-:W5:Y:S01]  /*4550*/  MUFU.TANH R104, R104 ;  /* 0x0000006800687308 */ /* 0x000f620000002400 */
[----:B------:R-:W-:Y:S01]  /*4560*/  FSEL R57, R57, -INF , P4 ;  /* 0xff80000039397808 */ /* 0x000fe20002000000 */
[----:B----4-:R-:W-:Y:S01]  /*4570*/  FFMA.FTZ R80, R68, UR10, -R39 ;  /* 0x0000000a44507c23 */ /* 0x010fe20008010827 */
[----:B------:R-:W-:-:S02]  /*4580*/  FMNMX.FTZ R76, R72, R75, !PT ;  /* 0x0000004b484c7209 */ /* 0x000fc40007810000 */
[----:B------:R-:W-:Y:S02]  /*4590*/  ISETP.GT.AND P4, PT, R82, 0x48, PT ;  /* 0x000000485200780c */ /* 0x000fe40003f84270 */
[----:B------:R-:W-:Y:S01]  /*45a0*/  FSEL R75, R56, -INF , P3 ;  /* 0xff800000384b7808 */ /* 0x000fe20001800000 */
[----:B------:R-:W-:Y:S01]  /*45b0*/  FFMA.FTZ R56, R74, UR10, -R39 ;  /* 0x0000000a4a387c23 */ /* 0x000fe20008010827 */
[----:B------:R-:W-:Y:S01]  /*45c0*/  FMNMX.FTZ R76, R57, R76, !PT ;  /* 0x0000004c394c7209 */ /* 0x000fe20007810000 */
[----:B------:R-:W4:Y:S01]  /*45d0*/  MUFU.TANH R99, R99 ;  /* 0x0000006300637308 */ /* 0x000f220000002400 */
[----:B------:R-:W-:Y:S02]  /*45e0*/  ISETP.GT.AND P3, PT, R82, 0x49, PT ;  /* 0x000000495200780c */ /* 0x000fe40003f64270 */
[----:B0-----:R-:W-:Y:S02]  /*45f0*/  FSEL R58, R58, -INF , P4 ;  /* 0xff8000003a3a7808 */ /* 0x001fe40002000000 */
[----:B------:R-:W-:-:S02]  /*4600*/  FMNMX.FTZ R105, R75, R76, !PT ;  /* 0x0000004c4b697209 */ /* 0x000fc40007810000 */
[----:B------:R-:W-:Y:S01]  /*4610*/  ISETP.GT.AND P4, PT, R82, 0x50, PT ;  /* 0x000000505200780c */ /* 0x000fe20003f84270 */
[----:B------:R-:W0:Y:S01]  /*4620*/  MUFU.TANH R103, R103 ;  /* 0x0000006700677308 */ /* 0x000e220000002400 */
[----:B------:R-:W-:Y:S01]  /*4630*/  FSEL R74, R59, -INF , P3 ;  /* 0xff8000003b4a7808 */ /* 0x000fe20001800000 */
[----:B------:R-:W-:Y:S01]  /*4640*/  FFMA.FTZ R59, R71, UR10, -R39 ;  /* 0x0000000a473b7c23 */ /* 0x000fe20008010827 */
[----:B------:R-:W-:Y:S02]  /*4650*/  FMNMX.FTZ R105, R58, R105, !PT ;  /* 0x000000693a697209 */ /* 0x000fe40007810000 */
[----:B------:R-:W-:Y:S02]  /*4660*/  ISETP.GT.AND P3, PT, R82, 0x51, PT ;  /* 0x000000515200780c */ /* 0x000fe40003f64270 */
[----:B------:R-:W-:Y:S01]  /*4670*/  FSEL R61, R61, -INF , P4 ;  /* 0xff8000003d3d7808 */ /* 0x000fe20002000000 */
[----:B------:R-:W0:Y:S01]  /*4680*/  MUFU.TANH R87, R87 ;  /* 0x0000005700577308 */ /* 0x000e220000002400 */
[----:B------:R-:W-:-:S02]  /*4690*/  FMNMX.FTZ R76, R74, R105, !PT ;  /* 0x000000694a4c7209 */ /* 0x000fc40007810000 */
[----:B------:R-:W-:Y:S02]  /*46a0*/  ISETP.GT.AND P4, PT, R82, 0x58, PT ;  /* 0x000000585200780c */ /* 0x000fe40003f84270 */
[----:B------:R-:W-:Y:S01]  /*46b0*/  FSEL R71, R60, -INF , P3 ;  /* 0xff8000003c477808 */ /* 0x000fe20001800000 */
[----:B------:R-:W-:Y:S01]  /*46c0*/  FFMA.FTZ R60, R70, UR10, -R39 ;  /* 0x0000000a463c7c23 */ /* 0x000fe20008010827 */
[----:B------:R-:W-:Y:S01]  /*46d0*/  FMNMX.FTZ R76, R61, R76, !PT ;  /* 0x0000004c3d4c7209 */ /* 0x000fe20007810000 */
[----:B------:R-:W0:Y:S01]  /*46e0*/  MUFU.TANH R85, R85 ;  /* 0x0000005500557308 */ /* 0x000e220000002400 */
[----:B------:R-:W-:Y:S02]  /*46f0*/  ISETP.GT.AND P3, PT, R82, 0x59, PT ;  /* 0x000000595200780c */ /* 0x000fe40003f64270 */
[----:B------:R-:W-:Y:S02]  /*4700*/  FSEL R63, R63, -INF , P4 ;  /* 0xff8000003f3f7808 */ /* 0x000fe40002000000 */
[----:B------:R-:W-:-:S02]  /*4710*/  FMNMX.FTZ R76, R71, R76, !PT ;  /* 0x0000004c474c7209 */ /* 0x000fc40007810000 */
[----:B------:R-:W-:Y:S01]  /*4720*/  ISETP.GT.AND P4, PT, R82, 0x60, PT ;  /* 0x000000605200780c */ /* 0x000fe20003f84270 */
[----:B------:R-:W0:Y:S01]  /*4730*/  MUFU.TANH R95, R95 ;  /* 0x0000005f005f7308 */ /* 0x000e220000002400 */
[----:B------:R-:W-:Y:S02]  /*4740*/  FSEL R62, R62, -INF , P3 ;  /* 0xff8000003e3e7808 */ /* 0x000fe40001800000 */
[----:B------:R-:W-:Y:S02]  /*4750*/  FMNMX.FTZ R105, R63, R76, !PT ;  /* 0x0000004c3f697209 */ /* 0x000fe40007810000 */
[----:B------:R-:W-:Y:S02]  /*4760*/  ISETP.GT.AND P3, PT, R82, 0x61, PT ;  /* 0x000000615200780c */ /* 0x000fe40003f64270 */
[----:B-1----:R-:W-:Y:S01]  /*4770*/  FSEL R68, R69, -INF , P4 ;  /* 0xff80000045447808 */ /* 0x002fe20002000000 */
[----:B------:R-:W1:Y:S01]  /*4780*/  MUFU.TANH R97, R97 ;  /* 0x0000006100617308 */ /* 0x000e620000002400 */
[----:B------:R-:W-:-:S02]  /*4790*/  FMNMX.FTZ R105, R62, R105, !PT ;  /* 0x000000693e697209 */ /* 0x000fc40007810000 */
[----:B------:R-:W-:Y:S02]  /*47a0*/  ISETP.GT.AND P4, PT, R82, 0x68, PT ;  /* 0x000000685200780c */ /* 0x000fe40003f84270 */
[----:B--2---:R-:W-:Y:S02]  /*47b0*/  FSEL R73, R73, -INF , P3 ;  /* 0xff80000049497808 */ /* 0x004fe40001800000 */
[----:B------:R-:W-:Y:S01]  /*47c0*/  FMNMX.FTZ R70, R68, R105, !PT ;  /* 0x0000006944467209 */ /* 0x000fe20007810000 */
[----:B------:R-:W2:Y:S01]  /*47d0*/  MUFU.TANH R55, R55 ;  /* 0x0000003700377308 */ /* 0x000ea20000002400 */
[----:B------:R-:W-:Y:S02]  /*47e0*/  ISETP.GT.AND P3, PT, R82, 0x69, PT ;  /* 0x000000695200780c */ /* 0x000fe40003f64270 */
[----:B---3--:R-:W-:Y:S02]  /*47f0*/  FSEL R81, R81, -INF , P4 ;  /* 0xff80000051517808 */ /* 0x008fe40002000000 */
[----:B------:R-:W-:-:S02]  /*4800*/  FMNMX.FTZ R70, R73, R70, !PT ;  /* 0x0000004649467209 */ /* 0x000fc40007810000 */
[C---:B------:R-:W-:Y:S01]  /*4810*/  ISETP.GT.AND P4, PT, R82.reuse, 0x70, PT ;  /* 0x000000705200780c */ /* 0x040fe20003f84270 */
[----:B------:R-:W3:Y:S01]  /*4820*/  MUFU.TANH R91, R91 ;  /* 0x0000005b005b7308 */ /* 0x000ee20000002400 */
[----:B-----5:R-:W-:Y:S02]  /*4830*/  FSEL R83, R83, -INF , P3 ;  /* 0xff80000053537808 */ /* 0x020fe40001800000 */
[----:B------:R-:W-:Y:S02]  /*4840*/  FMNMX.FTZ R70, R81, R70, !PT ;  /* 0x0000004651467209 */ /* 0x000fe40007810000 */
[----:B------:R-:W-:Y:S02]  /*4850*/  ISETP.GT.AND P3, PT, R82, 0x71, PT ;  /* 0x000000715200780c */ /* 0x000fe40003f64270 */
[----:B------:R-:W-:Y:S01]  /*4860*/  FSEL R104, R104, -INF , P4 ;  /* 0xff80000068687808 */ /* 0x000fe20002000000 */
[----:B------:R-:W5:Y:S01]  /*4870*/  MUFU.TANH R54, R54 ;  /* 0x0000003600367308 */ /* 0x000f620000002400 */
[----:B------:R-:W-:-:S02]  /*4880*/  FMNMX.FTZ R105, R83, R70, !PT ;  /* 0x0000004653697209 */ /* 0x000fc40007810000 */
[----:B------:R-:W-:Y:S02]  /*4890*/  ISETP.GT.AND P4, PT, R82, 0x78, PT ;  /* 0x000000785200780c */ /* 0x000fe40003f84270 */
[----:B----4-:R-:W-:Y:S02]  /*48a0*/  FSEL R99, R99, -INF , P3 ;  /* 0xff80000063637808 */ /* 0x010fe40001800000 */
[----:B------:R-:W-:Y:S01]  /*48b0*/  FMNMX.FTZ R70, R104, R105, !PT ;  /* 0x0000006968467209 */ /* 0x000fe20007810000 */
[----:B------:R-:W4:Y:S01]  /*48c0*/  MUFU.TANH R93, R93 ;  /* 0x0000005d005d7308 */ /* 0x000f220000002400 */
[----:B------:R-:W-:Y:S02]  /*48d0*/  ISETP.GT.AND P3, PT, R82, 0x79, PT ;  /* 0x000000795200780c */ /* 0x000fe40003f64270 */
[----:B0-----:R-:W-:Y:S02]  /*48e0*/  FSEL R103, R103, -INF , P4 ;  /* 0xff80000067677808 */ /* 0x001fe40002000000 */
[----:B------:R-:W-:-:S02]  /*48f0*/  FMNMX.FTZ R70, R99, R70, !PT ;  /* 0x0000004663467209 */ /* 0x000fc40007810000 */
[C---:B------:R-:W-:Y:S01]  /*4900*/  ISETP.GT.AND P4, PT, R82.reuse, 0x80, PT ;  /* 0x000000805200780c */ /* 0x040fe20003f84270 */
[----:B------:R-:W0:Y:S01]  /*4910*/  MUFU.TANH R101, R101 ;  /* 0x0000006500657308 */ /* 0x000e220000002400 */
[----:B------:R-:W-:Y:S02]  /*4920*/  FSEL R87, R87, -INF , P3 ;  /* 0xff80000057577808 */ /* 0x000fe40001800000 */
[----:B------:R-:W-:Y:S02]  /*4930*/  FMNMX.FTZ R70, R103, R70, !PT ;  /* 0x0000004667467209 */ /* 0x000fe40007810000 */
[----:B------:R-:W-:Y:S02]  /*4940*/  ISETP.GT.AND P3, PT, R82, 0x81, PT ;  /* 0x000000815200780c */ /* 0x000fe40003f64270 */
[----:B------:R-:W-:Y:S01]  /*4950*/  FSEL R85, R85, -INF , P4 ;  /* 0xff80000055557808 */ /* 0x000fe20002000000 */
[----:B------:R-:W-:Y:S01]  /*4960*/  MUFU.EX2 R69, R80 ;  /* 0x0000005000457308 */ /* 0x000fe20000000800 */
[----:B------:R-:W-:-:S02]  /*4970*/  FMNMX.FTZ R70, R87, R70, !PT ;  /* 0x0000004657467209 */ /* 0x000fc40007810000 */
[C---:B------:R-:W-:Y:S02]  /*4980*/  ISETP.GT.AND P4, PT, R82.reuse, 0x88, PT ;  /* 0x000000885200780c */ /* 0x040fe40003f84270 */
[----:B------:R-:W-:Y:S02]  /*4990*/  FSEL R95, R95, -INF , P3 ;  /* 0xff8000005f5f7808 */ /* 0x000fe40001800000 */
[----:B------:R-:W-:Y:S01]  /*49a0*/  FMNMX.FTZ R70, R85, R70, !PT ;  /* 0x0000004655467209 */ /* 0x000fe20007810000 */
[----:B------:R-:W-:Y:S01]  /*49b0*/  MUFU.EX2 R26, R26 ;  /* 0x0000001a001a7308 */ /* 0x000fe20000000800 */
[----:B------:R-:W-:Y:S02]  /*49c0*/  ISETP.GT.AND P3, PT, R82, 0x89, PT ;  /* 0x000000895200780c */ /* 0x000fe40003f64270 */
[----:B-1----:R-:W-:Y:S02]  /*49d0*/  FSEL R97, R97, -INF , P4 ;  /* 0xff80000061617808 */ /* 0x002fe40002000000 */
[----:B------:R-:W-:-:S02]  /*49e0*/  FMNMX.FTZ R70, R95, R70, !PT ;  /* 0x000000465f467209 */ /* 0x000fc40007810000 */
[C---:B------:R-:W-:Y:S01]  /*49f0*/  ISETP.GT.AND P4, PT, R82.reuse, 0x90, PT ;  /* 0x000000905200780c */ /* 0x040fe20003f84270 */
[----:B------:R-:W-:Y:S01]  /*4a00*/  MUFU.EX2 R27, R27 ;  /* 0x0000001b001b7308 */ /* 0x000fe20000000800 */
[----:B--2---:R-:W-:Y:S02]  /*4a10*/  FSEL R55, R55, -INF , P3 ;  /* 0xff80000037377808 */ /* 0x004fe40001800000 */
[----:B------:R-:W-:Y:S02]  /*4a20*/  FMNMX.FTZ R70, R97, R70, !PT ;  /* 0x0000004661467209 */ /* 0x000fe40007810000 */
[----:B------:R-:W-:Y:S02]  /*4a30*/  ISETP.GT.AND P3, PT, R82, 0x91, PT ;  /* 0x000000915200780c */ /* 0x000fe40003f64270 */
[----:B---3--:R-:W-:Y:S01]  /*4a40*/  FSEL R91, R91, -INF , P4 ;  /* 0xff8000005b5b7808 */ /* 0x008fe20002000000 */
[----:B------:R-:W-:Y:S01]  /*4a50*/  MUFU.EX2 R30, R30 ;  /* 0x0000001e001e7308 */ /* 0x000fe20000000800 */
[----:B------:R-:W-:-:S02]  /*4a60*/  FMNMX.FTZ R70, R55, R70, !PT ;  /* 0x0000004637467209 */ /* 0x000fc40007810000 */
[----:B------:R-:W-:Y:S02]  /*4a70*/  ISETP.GT.AND P4, PT, R82, 0x98, PT ;  /* 0x000000985200780c */ /* 0x000fe40003f84270 */
[----:B-----5:R-:W-:Y:S02]  /*4a80*/  FSEL R54, R54, -INF , P3 ;  /* 0xff80000036367808 */ /* 0x020fe40001800000 */
[----:B------:R-:W-:Y:S01]  /*4a90*/  FMNMX.FTZ R105, R91, R70, !PT ;  /* 0x000000465b697209 */ /* 0x000fe20007810000 */
[----:B------:R-:W1:Y:S01]  /*4aa0*/  MUFU.EX2 R35, R35 ;  /* 0x0000002300237308 */ /* 0x000e620000000800 */
[----:B------:R-:W-:Y:S01]  /*4ab0*/  ISETP.GT.AND P3, PT, R82, 0x99, PT ;  /* 0x000000995200780c */ /* 0x000fe20003f64270 */
[--C-:B------:R-:W-:Y:S01]  /*4ac0*/  FFMA.FTZ R82, R29, UR10, -R39.reuse ;  /* 0x0000000a1d527c23 */ /* 0x100fe20008010827 */
[----:B----4-:R-:W-:Y:S01]  /*4ad0*/  FSEL R93, R93, -INF , P4 ;  /* 0xff8000005d5d7808 */ /* 0x010fe20002000000 */
[----:B------:R-:W-:Y:S01]  /*4ae0*/  FFMA.FTZ R29, R45, UR10, -R39 ;  /* 0x0000000a2d1d7c23 */ /* 0x000fe20008010827 */
[----:B------:R-:W-:-:S02]  /*4af0*/  FMNMX.FTZ R76, R54, R105, !PT ;  /* 0x00000069364c7209 */ /* 0x000fc40007810000 */
[----:B0-----:R-:W-:Y:S01]  /*4b00*/  FSEL R70, R101, -INF , P3 ;  /* 0xff80000065467808 */ /* 0x001fe20001800000 */
[----:B------:R-:W-:Y:S01]  /*4b10*/  MUFU.EX2 R31, R31 ;  /* 0x0000001f001f7308 */ /* 0x000fe20000000800 */
[----:B------:R-:W-:-:S04]  /*4b20*/  FMNMX.FTZ R101, R93, R76, !PT ;  /* 0x0000004c5d657209 */ /* 0x000fc80007810000 */
[----:B------:R-:W-:Y:S01]  /*4b30*/  FMNMX.FTZ R76, R70, R101, !PT ;  /* 0x00000065464c7209 */ /* 0x000fe20007810000 */
[----:B------:R-:W-:-:S01]  /*4b40*/  FFMA.FTZ R101, R40, UR10, -R39 ;  /* 0x0000000a28657c23 */ /* 0x000fc20008010827 */
[--C-:B------:R-:W-:Y:S01]  /*4b50*/  FFMA.FTZ R40, R48, UR10, -R39.reuse ;  /* 0x0000000a30287c23 */ /* 0x100fe20008010827 */
[----:B------:R-:W-:-:S01]  /*4b60*/  FFMA.FTZ R48, R41, UR10, -R39 ;  /* 0x0000000a29307c23 */ /* 0x000fc20008010827 */
[----:B------:R-:W-:Y:S01]  /*4b70*/  IMAD.U32 R41, RZ, RZ, UR10 ;  /* 0x0000000aff297e24 */ /* 0x000fe2000f8e00ff */
[----:B------:R-:W0:Y:S01]  /*4b80*/  SHFL.BFLY PT, R105, R76, 0x2, 0x1f ;  /* 0x0c401f004c697f89 */ /* 0x000e2200000e0000 */
[----:B------:R-:W-:Y:S01]  /*4b90*/  MUFU.EX2 R34, R34 ;  /* 0x0000002200227308 */ /* 0x000fe20000000800 */
[----:B-1----:R-:W-:-:S04]  /*4ba0*/  F2FP.SATFINITE.E4M3.F32.PACK_AB_MERGE_C R184, R35, R30, RZ ;  /* 0x0000001e23b8723e */ /* 0x002fc800048070ff */
[----:B------:R-:W-:-:S03]  /*4bb0*/  F2FP.SATFINITE.E4M3.F32.PACK_AB_MERGE_C R184, R27, R26, R184 ;  /* 0x0000001a1bb8723e */ /* 0x000fc600048070b8 */
[----:B------:R-:W-:Y:S08]  /*4bc0*/  MUFU.EX2 R3, R3 ;  /* 0x0000000300037308 */ /* 0x000ff00000000800 */
[----:B------:R-:W1:Y:S01]  /*4bd0*/  MUFU.EX2 R4, R4 ;  /* 0x0000000400047308 */ /* 0x000e620000000800 */
[----:B0-----:R-:W-:-:S07]  /*4be0*/  FMNMX.FTZ R80, R76, R105, !PT ;  /* 0x000000694c507209 */ /* 0x001fce0007810000 */
[----:B------:R-:W-:Y:S01]  /*4bf0*/  MUFU.EX2 R5, R5 ;  /* 0x0000000500057308 */ /* 0x000fe20000000800 */
[----:B------:R-:W0:Y:S07]  /*4c00*/  SHFL.BFLY PT, R45, R80, 0x1, 0x1f ;  /* 0x0c201f00502d7f89 */ /* 0x000e2e00000e0000 */
[----:B------:R2:W-:Y:S01]  /*4c10*/  MUFU.EX2 R105, R82 ;  /* 0x0000005200697308 */ /* 0x0005e20000000800 */
[----:B-1----:R-:W-:-:S04]  /*4c20*/  F2FP.SATFINITE.E4M3.F32.PACK_AB_MERGE_C R186, R4, R3, RZ ;  /* 0x0000000304ba723e */ /* 0x002fc800048070ff */
[----:B------:R-:W-:-:S03]  /*4c30*/  F2FP.SATFINITE.E4M3.F32.PACK_AB_MERGE_C R186, R34, R31, R186 ;  /* 0x0000001f22ba723e */ /* 0x000fc600048070ba */
[----:B------:R-:W-:Y:S08]  /*4c40*/  MUFU.EX2 R6, R6 ;  /* 0x0000000600067308 */ /* 0x000ff00000000800 */
[----:B------:R-:W-:Y:S01]  /*4c50*/  MUFU.EX2 R8, R8 ;  /* 0x0000000800087308 */ /* 0x000fe20000000800 */
[----:B0-----:R-:W-:-:S04]  /*4c60*/  FMNMX.FTZ R88, R80, R45, !PT ;  /* 0x0000002d50587209 */ /* 0x001fc80007810000 */
        /* <DEDUP_REMOVED lines=14> */
[----:B--2---:R-:W-:-:S01]  /*4d50*/  FFMA.FTZ R82, R9, UR10, -R76 ;  /* 0x0000000a09527c23 */ /* 0x004fc2000801084c */
        /* <DEDUP_REMOVED lines=14> */
[----:B------:R1:W-:Y:S01]  /*4e40*/  MUFU.EX2 R47, R41 ;  /* 0x00000029002f7308 */ /* 0x0003e20000000800 */
        /* <DEDUP_REMOVED lines=8> */
[----:B-1----:R-:W-:-:S01]  /*4ed0*/  FFMA.FTZ R41, R14, UR10, -R76 ;  /* 0x0000000a0e297c23 */ /* 0x002fc2000801084c */
[----:B0-----:R-:W-:Y:S01]  /*4ee0*/  FADD.FTZ R78, R38, R39 ;  /* 0x00000027264e7221 */ /* 0x001fe20000010000 */
[----:B------:R-:W-:-:S01]  /*4ef0*/  FFMA.FTZ R14, R57, UR10, -R76 ;  /* 0x0000000a390e7c23 */ /* 0x000fc2000801084c */
[--C-:B------:R-:W-:Y:S01]  /*4f00*/  FFMA.FTZ R97, R97, UR10, -R76.reuse ;  /* 0x0000000a61617c23 */ /* 0x100fe2000801084c */
[----:B------:R-:W-:-:S01]  /*4f10*/  FFMA.FTZ R55, R55, UR10, -R76 ;  /* 0x0000000a37377c23 */ /* 0x000fc2000801084c */
[--C-:B------:R-:W-:Y:S01]  /*4f20*/  FFMA.FTZ R91, R91, UR10, -R76.reuse ;  /* 0x0000000a5b5b7c23 */ /* 0x100fe2000801084c */
[----:B------:R-:W-:-:S01]  /*4f30*/  FFMA.FTZ R54, R54, UR10, -R76 ;  /* 0x0000000a36367c23 */ /* 0x000fc2000801084c */
[----:B------:R-:W0:Y:S01]  /*4f40*/  MUFU.EX2 R7, R7 ;  /* 0x0000000700077308 */ /* 0x000e220000000800 */
[----:B--2---:R-:W-:-:S01]  /*4f50*/  FFMA.FTZ R50, R71, UR10, -R76 ;  /* 0x0000000a47327c23 */ /* 0x004fc2000801084c */
[--C-:B------:R-:W-:Y:S01]  /*4f60*/  FFMA.FTZ R93, R93, UR10, -R76.reuse ;  /* 0x0000000a5d5d7c23 */ /* 0x100fe2000801084c */
[----:B------:R-:W-:-:S05]  /*4f70*/  FFMA.FTZ R70, R70, UR10, -R76 ;  /* 0x0000000a46467c23 */ /* 0x000fca000801084c */
[----:B------:R1:W-:Y:S01]  /*4f80*/  MUFU.EX2 R51, R45 ;  /* 0x0000002d00337308 */ /* 0x0003e20000000800 */
[----:B---3--:R-:W-:-:S04]  /*4f90*/  F2FP.SATFINITE.E4M3.F32.PACK_AB_MERGE_C R185, R80, R47, RZ ;  /* 0x0000002f50b9723e */ /* 0x008fc800048070ff */
[----:B------:R-:W-:Y:S02]  /*4fa0*/  F2FP.SATFINITE.E4M3.F32.PACK_AB_MERGE_C R185, R39, R38, R185 ;  /* 0x0000002627b9723e */ /* 0x000fe400048070b9 */
[----:B------:R-:W-:Y:S01]  /*4fb0*/  CS2R R38, SRZ ;  /* 0x0000000000267805 */ /* 0x000fe2000001ff00 */
[----:B------:R-:W2:Y:S01]  /*4fc0*/  MUFU.EX2 R46, R46 ;  /* 0x0000002e002e7308 */ /* 0x000ea20000000800 */
[----:B-1----:R-:W-:-:S07]  /*4fd0*/  FADD.FTZ R45, R26, R27 ;  /* 0x0000001b1a2d7221 */ /* 0x002fce0000010000 */
[----:B------:R1:W-:Y:S08]  /*4fe0*/  MUFU.EX2 R77, R21 ;  /* 0x00000015004d7308 */ /* 0x0003f00000000800 */
[----:B------:R3:W-:Y:S01]  /*4ff0*/  MUFU.EX2 R57, R74 ;  /* 0x0000004a00397308 */ /* 0x0007e20000000800 */
[----:B-1----:R-:W-:-:S01]  /*5000*/  FFMA.FTZ R21, R61, UR10, -R76 ;  /* 0x0000000a3d157c23 */ /* 0x002fc2000801084c */
[----:B------:R-:W-:-:S04]  /*5010*/  FADD.FTZ R61, R47, R78 ;  /* 0x0000004e2f3d7221 */ /* 0x000fc80000010000 */
[----:B------:R-:W-:Y:S02]  /*5020*/  FADD.FTZ R78, R80, R61 ;  /* 0x0000003d504e7221 */ /* 0x000fe40000010000 */
[----:B------:R-:W1:Y:S01]  /*5030*/  MUFU.EX2 R82, R82 ;  /* 0x0000005200527308 */ /* 0x000e620000000800 */
[----:B---3--:R-:W-:-:S01]  /*5040*/  FADD.FTZ R74, R30, R45 ;  /* 0x0000002d1e4a7221 */ /* 0x008fc20000010000 */
[----:B0-----:R-:W-:Y:S01]  /*5050*/  FADD.FTZ R71, R7, R78 ;  /* 0x0000004e07477221 */ /* 0x001fe20000010000 */
[----:B------:R-:W-:Y:S02]  /*5060*/  @!P0 PRMT R45, RZ, 0x654, R2 ;  /* 0x00000654ff2d8816 */ /* 0x000fe40000000002 */
[----:B------:R-:W-:Y:S01]  /*5070*/  FADD.FTZ R74, R35, R74 ;  /* 0x0000004a234a7221 */ /* 0x000fe20000010000 */
[----:B--2---:R-:W-:-:S01]  /*5080*/  FADD.FTZ R78, R46, R71 ;  /* 0x000000472e4e7221 */ /* 0x004fc20000010000 */
[----:B------:R0:W-:Y:S01]  /*5090*/  @!P0 SYNCS.ARRIVE.TRANS64.RED.A1T0 RZ, [R45+URZ], RZ ;  /* 0x000000ff2dff89a7 */ /* 0x0001e2000810043f */
[----:B------:R-:W2:Y:S01]  /*50a0*/  MUFU.EX2 R9, R9 ;  /* 0x0000000900097308 */ /* 0x000ea20000000800 */
[----:B------:R-:W-:-:S01]  /*50b0*/  FADD.FTZ R61, R31, R74 ;  /* 0x0000004a1f3d7221 */ /* 0x000fc20000010000 */
[----:B------:R-:W-:-:S03]  /*50c0*/  FADD.FTZ R71, R51, R78 ;  /* 0x0000004e33477221 */ /* 0x000fc60000010000 */
[----:B------:R-:W-:Y:S01]  /*50d0*/  FADD.FTZ R74, R34, R61 ;  /* 0x0000003d224a7221 */ /* 0x000fe20000010000 */
[----:B0-----:R-:W-:-:S02]  /*50e0*/  FFMA.FTZ R45, R73, UR10, -R76 ;  /* 0x0000000a492d7c23 */ /* 0x001fc4000801084c */
[----:B------:R-:W0:Y:S01]  /*50f0*/  MUFU.EX2 R10, R10 ;  /* 0x0000000a000a7308 */ /* 0x000e220000000800 */
[----:B------:R-:W-:-:S01]  /*5100*/  FADD.FTZ R61, R3, R74 ;  /* 0x0000004a033d7221 */ /* 0x000fc20000010000 */
[C---:B-1----:R-:W-:Y:S01]  /*5110*/  FADD.FTZ R74, R82.reuse, R71 ;  /* 0x00000047524a7221 */ /* 0x042fe20000010000 */
[----:B------:R-:W-:-:S04]  /*5120*/  F2FP.SATFINITE.E4M3.F32.PACK_AB_MERGE_C R51, R82, R51, RZ ;  /* 0x000000335233723e */ /* 0x000fc800048070ff */
[----:B------:R-:W-:Y:S01]  /*5130*/  F2FP.SATFINITE.E4M3.F32.PACK_AB_MERGE_C R187, R46, R7, R51 ;  /* 0x000000072ebb723e */ /* 0x000fe20004807033 */
[----:B------:R-:W1:Y:S01]  /*5140*/  MUFU.EX2 R79, R79 ;  /* 0x0000004f004f7308 */ /* 0x000e620000000800 */
[----:B--2---:R-:W-:-:S01]  /*5150*/  FADD.FTZ R71, R9, R74 ;  /* 0x0000004a09477221 */ /* 0x004fc20000010000 */
[----:B------:R-:W-:-:S06]  /*5160*/  CS2R R46, SRZ ;  /* 0x00000000002e7805 */ /* 0x000fcc000001ff00 */
[----:B------:R2:W-:Y:S01]  /*5170*/  MUFU.EX2 R2, R68 ;  /* 0x0000004400027308 */ /* 0x0005e20000000800 */
[----:B0-----:R-:W-:-:S07]  /*5180*/  FADD.FTZ R74, R10, R71 ;  /* 0x000000470a4a7221 */ /* 0x001fce0000010000 */
[----:B------:R0:W3:Y:S01]  /*5190*/  MUFU.EX2 R84, R41 ;  /* 0x0000002900547308 */ /* 0x0000e20000000800 */
[----:B--2---:R-:W-:-:S04]  /*51a0*/  FADD.FTZ R68, R4, R61 ;  /* 0x0000003d04447221 */ /* 0x004fc80000010000 */
[----:B------:R-:W-:-:S03]  /*51b0*/  FADD.FTZ R61, R5, R68 ;  /* 0x00000044053d7221 */ /* 0x000fc60000010000 */
[----:B------:R-:W2:Y:S01]  /*51c0*/  MUFU.EX2 R12, R12 ;  /* 0x0000000c000c7308 */ /* 0x000ea20000000800 */
[----:B------:R-:W-:-:S01]  /*51d0*/  FADD.FTZ R61, R6, R61 ;  /* 0x0000003d063d7221 */ /* 0x000fc20000010000 */
[----:B0-----:R-:W-:-:S03]  /*51e0*/  FFMA.FTZ R41, R75, UR10, -R76 ;  /* 0x0000000a4b297c23 */ /* 0x001fc6000801084c */
[----:B------:R-:W-:Y:S01]  /*51f0*/  FADD.FTZ R78, R8, R61 ;  /* 0x0000003d084e7221 */ /* 0x000fe20000010000 */
[----:B-1----:R-:W-:-:S02]  /*5200*/  FADD.FTZ R61, R79, R74 ;  /* 0x0000004a4f3d7221 */ /* 0x002fc40000010000 */
[----:B------:R-:W0:Y:S01]  /*5210*/  MUFU.EX2 R15, R15 ;  /* 0x0000000f000f7308 */ /* 0x000e220000000800 */
[----:B------:R-:W-:-:S01]  /*5220*/  FADD.FTZ R78, R11, R78 ;  /* 0x0000004e0b4e7221 */ /* 0x000fc20000010000 */
[C---:B---3--:R-:W-:Y:S01]  /*5230*/  FADD.FTZ R61, R84.reuse, R61 ;  /* 0x0000003d543d7221 */ /* 0x048fe20000010000 */
[----:B------:R-:W-:Y:S02]  /*5240*/  F2FP.SATFINITE.E4M3.F32.PACK_AB_MERGE_C R79, R84, R79, RZ ;  /* 0x0000004f544f723e */ /* 0x000fe400048070ff */
[----:B------:R-:W-:Y:S02]  /*5250*/  FADD.FTZ R71, R13, R78 ;  /* 0x0000004e0d477221 */ /* 0x000fe40000010000 */
[----:B------:R-:W-:Y:S01]  /*5260*/  F2FP.SATFINITE.E4M3.F32.PACK_AB_MERGE_C R181, R10, R9, R79 ;  /* 0x000000090ab5723e */ /* 0x000fe2000480704f */
[----:B------:R-:W1:Y:S01]  /*5270*/  MUFU.EX2 R56, R56 ;  /* 0x0000003800387308 */ /* 0x000e620000000800 */
[----:B--2---:R-:W-:-:S01]  /*5280*/  FADD.FTZ R74, R12, R61 ;  /* 0x0000003d0c4a7221 */ /* 0x004fc20000010000 */
[----:B------:R-:W-:-:S06]  /*5290*/  FADD.FTZ R71, R20, R71 ;  /* 0x0000004714477221 */ /* 0x000fcc0000010000 */
[----:B------:R-:W2:Y:S01]  /*52a0*/  MUFU.EX2 R59, R59 ;  /* 0x0000003b003b7308 */ /* 0x000ea20000000800 */
[----:B0-----:R-:W-:-:S04]  /*52b0*/  FADD.FTZ R74, R15, R74 ;  /* 0x0000004a0f4a7221 */ /* 0x001fc80000010000 */
[----:B------:R-:W-:Y:S01]  /*52c0*/  FADD.FTZ R61, R77, R74 ;  /* 0x0000004a4d3d7221 */ /* 0x000fe20000010000 */
[----:B------:R-:W-:Y:S02]  /*52d0*/  CS2R R74, SRZ ;  /* 0x00000000004a7805 */ /* 0x000fe4000001ff00 */
[----:B------:R-:W0:Y:S01]  /*52e0*/  MUFU.EX2 R72, R72 ;  /* 0x0000004800487308 */ /* 0x000e220000000800 */
[----:B-1----:R-:W-:-:S07]  /*52f0*/  FADD.FTZ R78, R56, R71 ;  /* 0x00000047384e7221 */ /* 0x002fce0000010000 */
[----:B------:R-:W1:Y:S01]  /*5300*/  MUFU.EX2 R60, R60 ;  /* 0x0000003c003c7308 */ /* 0x000e620000000800 */
[----:B--2---:R-:W-:-:S01]  /*5310*/  FADD.FTZ R35, R59, R78 ;  /* 0x0000004e3b237221 */ /* 0x004fc20000010000 */
[----:B------:R-:W-:Y:S02]  /*5320*/  F2FP.SATFINITE.E4M3.F32.PACK_AB_MERGE_C R56, R59, R56, RZ ;  /* 0x000000383b38723e */ /* 0x000fe400048070ff */
[----:B------:R-:W-:Y:S02]  /*5330*/  CS2R R78, SRZ ;  /* 0x00000000004e7805 */ /* 0x000fe4000001ff00 */
[----:B------:R-:W-:Y:S02]  /*5340*/  F2FP.SATFINITE.E4M3.F32.PACK_AB_MERGE_C R182, R20, R13, R56 ;  /* 0x0000000d14b6723e */ /* 0x000fe40004807038 */
[----:B------:R-:W2:Y:S01]  /*5350*/  MUFU.EX2 R14, R14 ;  /* 0x0000000e000e7308 */ /* 0x000ea20000000800 */
[----:B0-----:R-:W-:-:S01]  /*5360*/  FADD.FTZ R61, R72, R61 ;  /* 0x0000003d483d7221 */ /* 0x001fc20000010000 */
[----:B------:R-:W-:-:S02]  /*5370*/  F2FP.SATFINITE.E4M3.F32.PACK_AB_MERGE_C R72, R72, R77, RZ ;  /* 0x0000004d4848723e */ /* 0x000fc400048070ff */
[----:B------:R-:W-:Y:S02]  /*5380*/  CS2R R76, SRZ ;  /* 0x00000000004c7805 */ /* 0x000fe4000001ff00 */
[----:B------:R-:W-:Y:S02]  /*5390*/  F2FP.SATFINITE.E4M3.F32.PACK_AB_MERGE_C R183, R15, R12, R72 ;  /* 0x0000000c0fb7723e */ /* 0x000fe40004807048 */
[----:B------:R-:W-:Y:S01]  /*53a0*/  CS2R R72, SRZ ;  /* 0x0000000000487805 */ /* 0x000fe2000001ff00 */
[----:B------:R-:W0:Y:S01]  /*53b0*/  MUFU.EX2 R41, R41 ;  /* 0x0000002900297308 */ /* 0x000e220000000800 */
[----:B-1----:R-:W-:-:S01]  /*53c0*/  FADD.FTZ R30, R60, R35 ;  /* 0x000000233c1e7221 */ /* 0x002fc20000010000 */
[----:B------:R-:W-:-:S03]  /*53d0*/  F2FP.SATFINITE.E4M3.F32.PACK_AB_MERGE_C R35, R11, R8, RZ ;  /* 0x000000080b23723e */ /* 0x000fc600048070ff */
[----:B------:R-:W-:Y:S01]  /*53e0*/  FADD.FTZ R30, R69, R30 ;  /* 0x0000001e451e7221 */ /* 0x000fe20000010000 */
[----:B------:R-:W-:Y:S02]  /*53f0*/  F2FP.SATFINITE.E4M3.F32.PACK_AB_MERGE_C R180, R6, R5, R35 ;  /* 0x0000000506b4723e */ /* 0x000fe40004807023 */
[----:B------:R-:W-:Y:S01]  /*5400*/  CS2R R34, SRZ ;  /* 0x0000000000227805 */ /* 0x000fe2000001ff00 */
[----:B------:R-:W1:Y:S01]  /*5410*/  MUFU.EX2 R67, R67 ;  /* 0x0000004300437308 */ /* 0x000e620000000800 */
[----:B--2---:R-:W-:-:S07]  /*5420*/  FADD.FTZ R4, R14, R61 ;  /* 0x0000003d0e047221 */ /* 0x004fce0000010000 */
        /* <DEDUP_REMOVED lines=8> */
[----:B------:R-:W-:Y:S01]  /*54b0*/  CS2R R58, SRZ ;  /* 0x00000000003a7805 */ /* 0x000fe2000001ff00 */
[----:B------:R-:W2:Y:S01]  /*54c0*/  MUFU.EX2 R21, R21 ;  /* 0x0000001500157308 */ /* 0x000ea20000000800 */
[----:B0-----:R-:W-:-:S01]  /*54d0*/  FADD.FTZ R30, R66, R11 ;  /* 0x0000000b421e7221 */ /* 0x001fc20000010000 */
[----:B------:R-:W-:Y:S02]  /*54e0*/  F2FP.SATFINITE.E4M3.F32.PACK_AB_MERGE_C R66, R66, R67, RZ ;  /* 0x000000434242723e */ /* 0x000fe400048070ff */
[----:B------:R-:W-:Y:S02]  /*54f0*/  F2FP.SATFINITE.E4M3.F32.PACK_AB_MERGE_C R177, R41, R14, R57 ;  /* 0x0000000e29b1723e */ /* 0x000fe40004807039 */
[----:B------:R-:W-:-:S02]  /*5500*/  CS2R R56, SRZ ;  /* 0x0000000000387805 */ /* 0x000fc4000001ff00 */
[----:B------:R-:W-:Y:S02]  /*5510*/  F2FP.SATFINITE.E4M3.F32.PACK_AB_MERGE_C R176, R69, R60, R66 ;  /* 0x0000003c45b0723e */ /* 0x000fe40004807042 */
[----:B------:R-:W-:Y:S01]  /*5520*/  CS2R R60, SRZ ;  /* 0x00000000003c7805 */ /* 0x000fe2000001ff00 */
[----:B------:R-:W0:Y:S01]  /*5530*/  MUFU.EX2 R64, R64 ;  /* 0x0000004000407308 */ /* 0x000e220000000800 */
[----:B-1----:R-:W-:-:S01]  /*5540*/  FADD.FTZ R3, R65, R30 ;  /* 0x0000001e41037221 */ /* 0x002fc20000010000 */
[----:B------:R-:W-:-:S06]  /*5550*/  CS2R R66, SRZ ;  /* 0x0000000000427805 */ /* 0x000fcc000001ff00 */
        /* <DEDUP_REMOVED lines=11> */
[C---:B-1----:R-:W-:Y:S01]  /*5610*/  F2FP.SATFINITE.E4M3.F32.PACK_AB_MERGE_C R53, R52.reuse, R53, RZ ;  /* 0x000000353435723e */ /* 0x042fe200048070ff */
[----:B------:R-:W-:-:S03]  /*5620*/  FADD.FTZ R52, R52, R3 ;  /* 0x0000000334347221 */ /* 0x000fc60000010000 */
[----:B------:R-:W-:Y:S02]  /*5630*/  F2FP.SATFINITE.E4M3.F32.PACK_AB_MERGE_C R178, R64, R65, R53 ;  /* 0x0000004140b2723e */ /* 0x000fe40004807035 */
[----:B------:R-:W-:Y:S01]  /*5640*/  CS2R R64, SRZ ;  /* 0x0000000000407805 */ /* 0x000fe2000001ff00 */
[----:B------:R-:W1:Y:S01]  /*5650*/  MUFU.EX2 R44, R44 ;  /* 0x0000002c002c7308 */ /* 0x000e620000000800 */
[----:B--2---:R-:W-:-:S01]  /*5660*/  FADD.FTZ R11, R62, R11 ;  /* 0x0000000b3e0b7221 */ /* 0x004fc20000010000 */
[----:B------:R-:W-:-:S03]  /*5670*/  F2FP.SATFINITE.E4M3.F32.PACK_AB_MERGE_C R63, R62, R63, RZ ;  /* 0x0000003f3e3f723e */ /* 0x000fc600048070ff */
[----:B------:R-:W-:Y:S01]  /*5680*/  FADD.FTZ R26, R2, R11 ;  /* 0x0000000b021a7221 */ /* 0x000fe20000010000 */
[----:B------:R-:W-:Y:S02]  /*5690*/  F2FP.SATFINITE.E4M3.F32.PACK_AB_MERGE_C R179, R50, R21, R63 ;  /* 0x0000001532b3723e */ /* 0x000fe4000480703f */
[----:B------:R-:W-:Y:S01]  /*56a0*/  CS2R R50, SRZ ;  /* 0x0000000000327805 */ /* 0x000fe2000001ff00 */
[----:B------:R-:W2:Y:S01]  /*56b0*/  MUFU.EX2 R45, R45 ;  /* 0x0000002d002d7308 */ /* 0x000ea20000000800 */
[----:B0-----:R-:W-:-:S01]  /*56c0*/  FADD.FTZ R3, R49, R52 ;  /* 0x0000003431037221 */ /* 0x001fc20000010000 */
[----:B------:R-:W-:Y:S02]  /*56d0*/  CS2R R52, SRZ ;  /* 0x0000000000347805 */ /* 0x000fe4000001ff00 */
[----:B------:R-:W-:-:S04]  /*56e0*/  CS2R R62, SRZ ;  /* 0x00000000003e7805 */ /* 0x000fc8000001ff00 */
[----:B------:R-:W0:Y:S01]  /*56f0*/  MUFU.EX2 R28, R28 ;  /* 0x0000001c001c7308 */ /* 0x000e220000000800 */
[----:B-1----:R-:W-:-:S07]  /*5700*/  FADD.FTZ R3, R44, R3 ;  /* 0x000000032c037221 */ /* 0x002fce0000010000 */
[----:B------:R-:W1:Y:S01]  /*5710*/  MUFU.EX2 R81, R81 ;  /* 0x0000005100517308 */ /* 0x000e620000000800 */
[----:B--2---:R-:W-:-:S07]  /*5720*/  FADD.FTZ R26, R45, R26 ;  /* 0x0000001a2d1a7221 */ /* 0x004fce0000010000 */
[----:B------:R-:W2:Y:S01]  /*5730*/  MUFU.EX2 R101, R101 ;  /* 0x0000006500657308 */ /* 0x000ea20000000800 */
[----:B0-----:R-:W-:-:S07]  /*5740*/  FADD.FTZ R30, R28, R3 ;  /* 0x000000031c1e7221 */ /* 0x001fce0000010000 */
[----:B------:R0:W3:Y:S01]  /*5750*/  MUFU.EX2 R68, R83 ;  /* 0x0000005300447308 */ /* 0x0000e20000000800 */
[----:B-1----:R-:W-:-:S01]  /*5760*/  FADD.FTZ R3, R81, R26 ;  /* 0x0000001a51037221 */ /* 0x002fc20000010000 */
[----:B------:R-:W-:-:S06]  /*5770*/  CS2R R26, SRZ ;  /* 0x00000000001a7805 */ /* 0x000fcc000001ff00 */
[----:B------:R-:W1:Y:S01]  /*5780*/  MUFU.EX2 R40, R40 ;  /* 0x0000002800287308 */ /* 0x000e620000000800 */
[C---:B--2---:R-:W-:Y:S01]  /*5790*/  F2FP.SATFINITE.E4M3.F32.PACK_AB_MERGE_C R28, R101.reuse, R28, RZ ;  /* 0x0000001c651c723e */ /* 0x044fe200048070ff */
[----:B------:R-:W-:Y:S01]  /*57a0*/  FADD.FTZ R101, R101, R30 ;  /* 0x0000001e65657221 */ /* 0x000fe20000010000 */
[----:B------:R-:W-:Y:S02]  /*57b0*/  CS2R R30, SRZ ;  /* 0x00000000001e7805 */ /* 0x000fe4000001ff00 */
[----:B0-----:R-:W-:Y:S02]  /*57c0*/  CS2R R82, SRZ ;  /* 0x0000000000527805 */ /* 0x001fe4000001ff00 */
[----:B------:R-:W-:Y:S01]  /*57d0*/  F2FP.SATFINITE.E4M3.F32.PACK_AB_MERGE_C R172, R44, R49, R28 ;  /* 0x000000312cac723e */ /* 0x000fe2000480701c */
[----:B------:R-:W0:Y:S01]  /*57e0*/  MUFU.EX2 R104, R104 ;  /* 0x0000006800687308 */ /* 0x000e220000000800 */
[----:B---3--:R-:W-:-:S01]  /*57f0*/  FADD.FTZ R3, R68, R3 ;  /* 0x0000000344037221 */ /* 0x008fc20000010000 */
[----:B------:R-:W-:-:S02]  /*5800*/  F2FP.SATFINITE.E4M3.F32.PACK_AB_MERGE_C R81, R68, R81, RZ ;  /* 0x000000514451723e */ /* 0x000fc400048070ff */
[----:B------:R-:W-:Y:S02]  /*5810*/  CS2R R68, SRZ ;  /* 0x0000000000447805 */ /* 0x000fe4000001ff00 */
[----:B------:R-:W-:Y:S02]  /*5820*/  F2FP.SATFINITE.E4M3.F32.PACK_AB_MERGE_C R173, R45, R2, R81 ;  /* 0x000000022dad723e */ /* 0x000fe40004807051 */
[----:B------:R-:W-:Y:S01]  /*5830*/  CS2R R44, SRZ ;  /* 0x00000000002c7805 */ /* 0x000fe2000001ff00 */
[----:B------:R-:W2:Y:S01]  /*5840*/  MUFU.EX2 R43, R43 ;  /* 0x0000002b002b7308 */ /* 0x000ea20000000800 */
[----:B-1----:R-:W-:-:S01]  /*5850*/  FADD.FTZ R10, R40, R101 ;  /* 0x00000065280a7221 */ /* 0x002fc20000010000 */
[----:B------:R-:W-:-:S06]  /*5860*/  CS2R R80, SRZ ;  /* 0x0000000000507805 */ /* 0x000fcc000001ff00 */
[----:B------:R-:W1:Y:S01]  /*5870*/  MUFU.EX2 R99, R99 ;  /* 0x0000006300637308 */ /* 0x000e620000000800 */
[----:B0-----:R-:W-:-:S07]  /*5880*/  FADD.FTZ R20, R104, R3 ;  /* 0x0000000368147221 */ /* 0x001fce0000010000 */
[----:B------:R-:W0:Y:S01]  /*5890*/  MUFU.EX2 R42, R42 ;  /* 0x0000002a002a7308 */ /* 0x000e220000000800 */
[----:B--2---:R-:W-:-:S07]  /*58a0*/  FADD.FTZ R3, R43, R10 ;  /* 0x0000000a2b037221 */ /* 0x004fce0000010000 */
[----:B------:R-:W2:Y:S01]  /*58b0*/  MUFU.EX2 R103, R103 ;  /* 0x0000006700677308 */ /* 0x000ea20000000800 */
[----:B-1----:R-:W-:-:S07]  /*58c0*/  FADD.FTZ R20, R99, R20 ;  /* 0x0000001463147221 */ /* 0x002fce0000010000 */
[----:B------:R1:W3:Y:S01]  /*58d0*/  MUFU.EX2 R4, R87 ;  /* 0x0000005700047308 */ /* 0x0002e20000000800 */
[----:B0-----:R-:W-:-:S01]  /*58e0*/  FADD.FTZ R10, R42, R3 ;  /* 0x000000032a0a7221 */ /* 0x001fc20000010000 */
[----:B------:R-:W-:-:S03]  /*58f0*/  F2FP.SATFINITE.E4M3.F32.PACK_AB_MERGE_C R42, R105, R42, RZ ;  /* 0x0000002a692a723e */ /* 0x000fc600048070ff */
[----:B------:R-:W-:Y:S01]  /*5900*/  FADD.FTZ R10, R105, R10 ;  /* 0x0000000a690a7221 */ /* 0x000fe20000010000 */
[----:B------:R-:W-:Y:S02]  /*5910*/  F2FP.SATFINITE.E4M3.F32.PACK_AB_MERGE_C R174, R43, R40, R42 ;  /* 0x000000282bae723e */ /* 0x000fe4000480702a */
[----:B------:R-:W-:Y:S01]  /*5920*/  CS2R R40, SRZ ;  /* 0x0000000000287805 */ /* 0x000fe2000001ff00 */
[----:B------:R-:W0:Y:S01]  /*5930*/  MUFU.EX2 R29, R29 ;  /* 0x0000001d001d7308 */ /* 0x000e220000000800 */
[----:B--2---:R-:W-:-:S01]  /*5940*/  FADD.FTZ R3, R103, R20 ;  /* 0x0000001467037221 */ /* 0x004fc20000010000 */
[----:B------:R-:W-:Y:S02]  /*5950*/  CS2R R42, SRZ ;  /* 0x00000000002a7805 */ /* 0x000fe4000001ff00 */
[----:B-1----:R-:W-:-:S04]  /*5960*/  CS2R R86, SRZ ;  /* 0x0000000000567805 */ /* 0x002fc8000001ff00 */
[----:B------:R-:W1:Y:S01]  /*5970*/  MUFU.EX2 R85, R85 ;  /* 0x0000005500557308 */ /* 0x000e620000000800 */
[C---:B---3--:R-:W-:Y:S01]  /*5980*/  F2FP.SATFINITE.E4M3.F32.PACK_AB_MERGE_C R103, R4.reuse, R103, RZ ;  /* 0x000000670467723e */ /* 0x048fe200048070ff */
[----:B------:R-:W-:-:S03]  /*5990*/  FADD.FTZ R4, R4, R3 ;  /* 0x0000000304047221 */ /* 0x000fc60000010000 */
[----:B------:R-:W-:-:S03]  /*59a0*/  F2FP.SATFINITE.E4M3.F32.PACK_AB_MERGE_C R175, R99, R104, R103 ;  /* 0x0000006863af723e */ /* 0x000fc60004807067 */
        /* <DEDUP_REMOVED lines=13> */
[C---:B0-----:R-:W-:Y:S01]  /*5a80*/  F2FP.SATFINITE.E4M3.F32.PACK_AB_MERGE_C R97, R6.reuse, R97, RZ ;  /* 0x000000610661723e */ /* 0x041fe200048070ff */
[----:B------:R-:W-:-:S03]  /*5a90*/  FADD.FTZ R6, R6, R3 ;  /* 0x0000000306067221 */ /* 0x000fc60000010000 */
[----:B------:R-:W-:Y:S02]  /*5aa0*/  F2FP.SATFINITE.E4M3.F32.PACK_AB_MERGE_C R169, R8, R85, R97 ;  /* 0x0000005508a9723e */ /* 0x000fe40004807061 */
[----:B------:R-:W-:Y:S01]  /*5ab0*/  CS2R R84, SRZ ;  /* 0x0000000000547805 */ /* 0x000fe2000001ff00 */
[----:B------:R-:W0:Y:S01]  /*5ac0*/  MUFU.EX2 R91, R91 ;  /* 0x0000005b005b7308 */ /* 0x000e220000000800 */
[----:B-1----:R-:W-:-:S01]  /*5ad0*/  FADD.FTZ R10, R25, R10 ;  /* 0x0000000a190a7221 */ /* 0x002fc20000010000 */
[----:B------:R-:W-:-:S04]  /*5ae0*/  F2FP.SATFINITE.E4M3.F32.PACK_AB_MERGE_C R36, R25, R36, RZ ;  /* 0x000000241924723e */ /* 0x000fc800048070ff */
[----:B------:R-:W-:Y:S02]  /*5af0*/  F2FP.SATFINITE.E4M3.F32.PACK_AB_MERGE_C R168, R48, R29, R36 ;  /* 0x0000001d30a8723e */ /* 0x000fe40004807024 */
[----:B------:R-:W-:Y:S01]  /*5b00*/  CS2R R28, SRZ ;  /* 0x00000000001c7805 */ /* 0x000fe2000001ff00 */
[----:B------:R-:W1:Y:S01]  /*5b10*/  MUFU.EX2 R24, R24 ;  /* 0x0000001800187308 */ /* 0x000e620000000800 */
[----:B--2---:R-:W-:-:S01]  /*5b20*/  FADD.FTZ R3, R37, R10 ;  /* 0x0000000a25037221 */ /* 0x004fc20000010000 */
[----:B------:R-:W-:-:S06]  /*5b30*/  CS2R R48, SRZ ;  /* 0x0000000000307805 */ /* 0x000fcc000001ff00 */
[----:B------:R-:W2:Y:S01]  /*5b40*/  MUFU.EX2 R54, R54 ;  /* 0x0000003600367308 */ /* 0x000ea20000000800 */
[----:B0-----:R-:W-:-:S07]  /*5b50*/  FADD.FTZ R5, R91, R6 ;  /* 0x000000065b057221 */ /* 0x001fce0000010000 */
[----:B------:R-:W-:Y:S01]  /*5b60*/  MUFU.EX2 R32, R32 ;  /* 0x0000002000207308 */ /* 0x000fe20000000800 */
[----:B-1----:R-:W-:-:S07]  /*5b70*/  FADD.FTZ R3, R24, R3 ;  /* 0x0000000318037221 */ /* 0x002fce0000010000 */
[----:B------:R-:W0:Y:S01]  /*5b80*/  MUFU.EX2 R33, R33 ;  /* 0x0000002100217308 */ /* 0x000e220000000800 */
[----:B--2---:R-:W-:-:S07]  /*5b90*/  FADD.FTZ R2, R54, R5 ;  /* 0x0000000536027221 */ /* 0x004fce0000010000 */
[----:B------:R-:W-:Y:S08]  /*5ba0*/  MUFU.EX2 R93, R93 ;  /* 0x0000005d005d7308 */ /* 0x000ff00000000800 */
[----:B------:R-:W1:Y:S01]  /*5bb0*/  MUFU.EX2 R70, R70 ;  /* 0x0000004600467308 */ /* 0x000e620000000800 */
[----:B0-----:R-:W-:Y:S01]  /*5bc0*/  F2FP.SATFINITE.E4M3.F32.PACK_AB_MERGE_C R4, R33, R32, RZ ;  /* 0x000000202104723e */ /* 0x001fe200048070ff */
[----:B------:R-:W-:-:S03]  /*5bd0*/  FADD.FTZ R32, R32, R3 ;  /* 0x0000000320207221 */ /* 0x000fc60000010000 */
[----:B------:R-:W-:Y:S01]  /*5be0*/  F2FP.SATFINITE.E4M3.F32.PACK_AB_MERGE_C R170, R24, R37, R4 ;  /* 0x0000002518aa723e */ /* 0x000fe20004807004 */
[----:B------:R-:W-:-:S01]  /*5bf0*/  FADD.FTZ R3, R33, R32 ;  /* 0x0000002021037221 */ /* 0x000fc20000010000 */
[----:B------:R-:W-:Y:S02]  /*5c00*/  CS2R R24, SRZ ;  /* 0x0000000000187805 */ /* 0x000fe4000001ff00 */
[----:B------:R-:W-:Y:S02]  /*5c10*/  CS2R R32, SRZ ;  /* 0x0000000000207805 */ /* 0x000fe4000001ff00 */
[----:B------:R-:W-:Y:S02]  /*5c20*/  CS2R R36, SRZ ;  /* 0x0000000000247805 */ /* 0x000fe4000001ff00 */
[----:B-1----:R-:W-:Y:S01]  /*5c30*/  F2FP.SATFINITE.E4M3.F32.PACK_AB_MERGE_C R5, R70, R93, RZ ;  /* 0x0000005d4605723e */ /* 0x002fe200048070ff */
[----:B------:R-:W-:-:S03]  /*5c40*/  FADD.FTZ R93, R93, R2 ;  /* 0x000000025d5d7221 */ /* 0x000fc60000010000 */
[----:B------:R-:W-:Y:S01]  /*5c50*/  F2FP.SATFINITE.E4M3.F32.PACK_AB_MERGE_C R171, R54, R91, R5 ;  /* 0x0000005b36ab723e */ /* 0x000fe20004807005 */
[----:B------:R-:W-:-:S01]  /*5c60*/  FADD.FTZ R2, R70, R93 ;  /* 0x0000005d46027221 */ /* 0x000fc20000010000 */
[----:B------:R-:W-:Y:S02]  /*5c70*/  CS2R R54, SRZ ;  /* 0x0000000000367805 */ /* 0x000fe4000001ff00 */
[----:B------:R-:W-:Y:S01]  /*5c80*/  CS2R R70, SRZ ;  /* 0x0000000000467805 */ /* 0x000fe2000001ff00 */
        /* <DEDUP_REMOVED lines=38> */
.L_x_2066:
[----:B------:R-:W-:Y:S01]  /*5ef0*/  ISETP.NE.AND P4, PT, RZ, UR45, PT ;  /* 0x0000002dff007c0c */ /* 0x000fe2000bf85270 */
[----:B------:R-:W-:-:S04]  /*5f00*/  UISETP.NE.AND UP1, UPT, UR59, 0x1, UPT ;  /* 0x000000013b00788c */ /* 0x000fc8000bf25270 */
[----:B------:R-:W-:-:S04]  /*5f10*/  USEL UR47, URZ, 0x1, UP1 ;  /* 0x000000013f2f7887 */ /* 0x000fc80008800000 */
[----:B------:R-:W-:-:S04]  /*5f20*/  ULOP3.LUT UR47, UR60, UR47, URZ, 0x3c, !UPT ;  /* 0x0000002f3c2f7292 */ /* 0x000fc8000f8e3c3f */
[----:B------:R-:W-:Y:S08]  /*5f30*/  @P4 BRA `(.L_x_2057) ;  /* 0x0000000000384947 */ /* 0x000ff00003800000 */
[----:B------:R-:W-:Y:S05]  /*5f40*/  @!P1 BRA `(.L_x_2058) ;  /* 0x0000000000049947 */ /* 0x000fea0003800000 */
[----:B------:R-:W-:Y:S01]  /*5f50*/  BPT.TRAP 0x1 ;  /* 0x000000040000795c */ /* 0x000fe20000300000 */
.L_x_2058:
        /* <DEDUP_REMOVED lines=9> */
.L_x_2059:
[----:B-1----:R-:W-:Y:S05]  /*5ff0*/  @P3 BRA `(.L_x_2057) ;  /* 0x0000000000083947 */ /* 0x002fea0003800000 */
[----:B------:R-:W1:Y:S02]  /*6000*/  SYNCS.PHASECHK.TRANS64.TRYWAIT P3, [UR6+0x29830], R6 ;  /* 0x02983006ff0075a7 */ /* 0x000e640008060146 */
[----:B-1----:R-:W-:Y:S05]  /*6010*/  @!P3 BRA `(.L_x_2060) ;  /* 0x00000120002cb947 */ /* 0x002fea0003800000 */
.L_x_2057:
        /* <DEDUP_REMOVED lines=191> */
.L_x_2062:
[----:B------:R-:W-:Y:S01]  /*6c10*/  ULEA UR6, UR59, UR41, 0x3 ;  /* 0x000000293b067291 */ /* 0x000fe2000f8e183f */
[----:B------:R-:W-:-:S05]  /*6c20*/  IMAD.U32 R6, RZ, RZ, UR60 ;  /* 0x0000003cff067e24 */ /* 0x000fca000f8e00ff */
[----:B------:R-:W-:-:S04]  /*6c30*/  SHF.L.U32 R6, R6, 0x1f, RZ ;  /* 0x0000001f06067819 */ /* 0x000fc800000006ff */
[----:B------:R0:W1:Y:S01]  /*6c40*/  SYNCS.PHASECHK.TRANS64.TRYWAIT P3, [UR6+0x29850], R6 ;  /* 0x02985006ff0075a7 */ /* 0x0000620008060146 */
[----:B------:R-:W-:Y:S05]  /*6c50*/  @!P1 BRA `(.L_x_2063) ;  /* 0x0000000000049947 */ /* 0x000fea0003800000 */
[----:B------:R-:W-:Y:S01]  /*6c60*/  BPT.TRAP 0x1 ;  /* 0x000000040000795c */ /* 0x000fe20000300000 */
.L_x_2063:
[----:B-1----:R-:W-:Y:S05]  /*6c70*/  @P3 BRA `(.L_x_2061) ;  /* 0x0000000000083947 */ /* 0x002fea0003800000 */
[----:B------:R-:W1:Y:S02]  /*6c80*/  SYNCS.PHASECHK.TRANS64.TRYWAIT P3, [UR6+0x29850], R6 ;  /* 0x02985006ff0075a7 */ /* 0x000e640008060146 */
[----:B-1----:R-:W-:Y:S05]  /*6c90*/  @!P3 BRA `(.L_x_2064) ;  /* 0x000001140024b947 */ /* 0x002fea0003800000 */
.L_x_2061:
[----:B------:R-:W-:Y:S01]  /*6ca0*/  FMUL.FTZ R11, R0, R157 ;  /* 0x0000009d000b7220 */ /* 0x000fe20000410000 */
[----:B------:R-:W-:Y:S01]  /*6cb0*/  VIADD R157, R18, UR36 ;  /* 0x00000024129d7c36 */ /* 0x000fe20008000000 */
[----:B------:R-:W-:Y:S01]  /*6cc0*/  @UP0 ULDC UR6, c[0x0][0x44c] ;  /* 0x0001130000060ab9 */ /* 0x000fe20000000800 */
[C---:B------:R-:W-:Y:S01]  /*6cd0*/  FMUL.FTZ R12, R0.reuse, R158 ;  /* 0x0000009e000c7220 */ /* 0x040fe20000410000 */
[----:B------:R-:W-:Y:S01]  /*6ce0*/  FMUL.FTZ R10, R0, R156 ;  /* 0x0000009c000a7220 */ /* 0x000fe20000410000 */
[----:B------:R-:W-:-:S04]  /*6cf0*/  @P2 IMAD.HI.U32 R158, R157, UR6, RZ ;  /* 0x000000069d9e2c27 */ /* 0x000fc8000f8e00ff */
[C---:B------:R-:W-:Y:S01]  /*6d00*/  FMUL.FTZ R156, R0.reuse, R130 ;  /* 0x00000082009c7220 */ /* 0x040fe20000410000 */
[----:B------:R-:W-:Y:S01]  /*6d10*/  @UP0 ULDC UR6, c[0x0][0x450] ;  /* 0x0001140000060ab9 */ /* 0x000fe20000000800 */
[C---:B------:R-:W-:Y:S01]  /*6d20*/  FMUL.FTZ R13, R0.reuse, R159 ;  /* 0x0000009f000d7220 */ /* 0x040fe20000410000 */
[----:B------:R-:W-:Y:S01]  /*6d30*/  IMAD.MOV.U32 R130, RZ, RZ, R157 ;  /* 0x000000ffff827224 */ /* 0x000fe200078e009d */
[----:B------:R-:W-:Y:S01]  /*6d40*/  @P2 SHF.R.U32.HI R130, RZ, UR6, R158 ;  /* 0x00000006ff822c19 */ /* 0x000fe2000801169e */
[----:B------:R-:W-:Y:S01]  /*6d50*/  UIMAD UR6, UR57, -0xa0, URZ ;  /* 0xffffff60390678a4 */ /* 0x000fe2000f8e023f */
[C---:B01----:R-:W-:Y:S01]  /*6d60*/  FMUL.FTZ R6, R0.reuse, R152 ;  /* 0x0000009800067220 */ /* 0x043fe20000410000 */
[C---:B------:R-:W-:Y:S01]  /*6d70*/  FMUL.FTZ R15, R0.reuse, R161 ;  /* 0x000000a1000f7220 */ /* 0x040fe20000410000 */
[C---:B------:R-:W-:Y:S01]  /*6d80*/  FMUL.FTZ R7, R0.reuse, R153 ;  /* 0x0000009900077220 */ /* 0x040fe20000410000 */
[----:B------:R-:W0:Y:S01]  /*6d90*/  SHFL.IDX PT, R159, R130, RZ, 0x1c1f ;  /* 0x001c1fff829f7589 */ /* 0x000e2200000e0000 */
[----:B------:R-:W-:Y:S01]  /*6da0*/  FMUL.FTZ R157, R0, R134 ;  /* 0x00000086009d7220 */ /* 0x000fe20000410000 */
[----:B------:R-:W-:Y:S01]  /*6db0*/  IMAD.U32 R158, RZ, RZ, UR6 ;  /* 0x00000006ff9e7e24 */ /* 0x000fe2000f8e00ff */
[----:B------:R-:W1:Y:S01]  /*6dc0*/  MUFU.TANH R6, R6 ;  /* 0x0000000600067308 */ /* 0x000e620000002400 */
[----:B------:R-:W-:-:S02]  /*6dd0*/  IMAD.U32 R161, RZ, RZ, UR52 ;  /* 0x00000034ffa17e24 */ /* 0x000fc4000f8e00ff */
[C---:B------:R-:W-:Y:S01]  /*6de0*/  FMUL.FTZ R14, R0.reuse, R160 ;  /* 0x000000a0000e7220 */ /* 0x040fe20000410000 */
[C---:B------:R-:W-:Y:S01]  /*6df0*/  FMUL.FTZ R152, R0.reuse, R164 ;  /* 0x000000a400987220 */ /* 0x040fe20000410000 */
[----:B------:R-:W-:Y:S01]  /*6e00*/  IADD3 R134, -R17, 0x1, R158 ;  /* 0x0000000111867810 */ /* 0x000fe20007ffe19e */
[C---:B------:R-:W-:Y:S01]  /*6e10*/  FMUL.FTZ R153, R0.reuse, R165 ;  /* 0x000000a500997220 */ /* 0x040fe20000410000 */
[C---:B------:R-:W-:Y:S01]  /*6e20*/  FMUL.FTZ R136, R0.reuse, R136 ;  /* 0x0000008800887220 */ /* 0x040fe20000410000 */
[C---:B------:R-:W-:Y:S01]  /*6e30*/  FMUL.FTZ R137, R0.reuse, R137 ;  /* 0x0000008900897220 */ /* 0x040fe20000410000 */
[----:B------:R-:W-:Y:S01]  /*6e40*/  IADD3 R134, -R161, UR51, R134 ;  /* 0x00000033a1867c10 */ /* 0x000fe2000fffe186 */
        /* <DEDUP_REMOVED lines=11> */
[----:B------:R-:W-:Y:S01]  /*6f00*/  FMUL.FTZ R125, R0, R125 ;  /* 0x0000007d007d7220 */ /* 0x000fe20000410000 */
[----:B0-----:R-:W-:-:S02]  /*6f10*/  IMAD.IADD R158, R134, 0x1, R159 ;  /* 0x00000001869e7824 */ /* 0x001fc400078e029f */
[C---:B------:R-:W-:Y:S01]  /*6f20*/  FMUL.FTZ R159, R0.reuse, R104 ;  /* 0x00000068009f7220 */ /* 0x040fe20000410000 */
[C---:B------:R-:W-:Y:S01]  /*6f30*/  FMUL.FTZ R104, R0.reuse, R105 ;  /* 0x0000006900687220 */ /* 0x040fe20000410000 */
[----:B------:R-:W-:Y:S01]  /*6f40*/  FMUL.FTZ R128, R0, R128 ;  /* 0x0000008000807220 */ /* 0x000fe20000410000 */
[----:B------:R-:W0:Y:S01]  /*6f50*/  MUFU.TANH R11, R11 ;  /* 0x0000000b000b7308 */ /* 0x000e220000002400 */
[----:B------:R-:W-:Y:S01]  /*6f60*/  ISETP.GT.AND P3, PT, R158, RZ, PT ;  /* 0x000000ff9e00720c */ /* 0x000fe20003f64270 */
[----:B------:R-:W-:Y:S01]  /*6f70*/  FMUL.FTZ R129, R0, R129 ;  /* 0x0000008100817220 */ /* 0x000fe20000410000 */
[----:B------:R-:W-:Y:S01]  /*6f80*/  ISETP.GT.AND P4, PT, R158, 0x1, PT ;  /* 0x000000019e00780c */ /* 0x000fe20003f84270 */
[----:B------:R-:W-:Y:S01]  /*6f90*/  FMUL.FTZ R132, R0, R132 ;  /* 0x0000008400847220 */ /* 0x000fe20000410000 */
[----:B-1----:R-:W-:Y:S01]  /*6fa0*/  FSEL R105, R6, -INF , P3 ;  /* 0xff80000006697808 */ /* 0x002fe20001800000 */
[----:B------:R-:W-:Y:S01]  /*6fb0*/  FMUL.FTZ R133, R0, R133 ;  /* 0x0000008500857220 */ /* 0x000fe20000410000 */
[----:B------:R-:W-:Y:S01]  /*6fc0*/  ISETP.GT.AND P3, PT, R158, 0x8, PT ;  /* 0x000000089e00780c */ /* 0x000fe20003f64270 */
[----:B------:R-:W1:Y:S01]  /*6fd0*/  MUFU.TANH R14, R14 ;  /* 0x0000000e000e7308 */ /* 0x000e620000002400 */
[----:B--2---:R-:W-:Y:S01]  /*6fe0*/  FSEL R7, R7, -INF , P4 ;  /* 0xff80000007077808 */ /* 0x004fe20002000000 */
[C---:B------:R-:W-:Y:S01]  /*6ff0*/  FMUL.FTZ R108, R0.reuse, R108 ;  /* 0x0000006c006c7220 */ /* 0x040fe20000410000 */
[----:B------:R-:W-:Y:S01]  /*7000*/  FMNMX.FTZ R160, R105, R4, !PT ;  /* 0x0000000469a07209 */ /* 0x000fe20007810000 */
[----:B------:R-:W-:Y:S01]  /*7010*/  FMUL.FTZ R109, R0, R109 ;  /* 0x0000006d006d7220 */ /* 0x000fe20000410000 */
[----:B------:R-:W-:Y:S01]  /*7020*/  ISETP.GT.AND P4, PT, R158, 0x9, PT ;  /* 0x000000099e00780c */ /* 0x000fe20003f84270 */
[----:B------:R-:W-:Y:S01]  /*7030*/  FMUL.FTZ R112, R0, R112 ;  /* 0x0000007000707220 */ /* 0x000fe20000410000 */
[----:B---3--:R-:W-:Y:S01]  /*7040*/  FSEL R10, R10, -INF , P3 ;  /* 0xff8000000a0a7808 */ /* 0x008fe20001800000 */
        /* <DEDUP_REMOVED lines=10> */
[----:B------:R-:W-:Y:S01]  /*70f0*/  FMUL.FTZ R117, R0, R117 ;  /* 0x0000007500757220 */ /* 0x000fe20000410000 */
[----:B-1----:R-:W-:Y:S01]  /*7100*/  FSEL R14, R14, -INF , P3 ;  /* 0xff8000000e0e7808 */ /* 0x002fe20001800000 */
[----:B------:R-:W-:Y:S01]  /*7110*/  FMUL.FTZ R89, R0, R89 ;  /* 0x0000005900597220 */ /* 0x000fe20000410000 */
[----:B------:R-:W-:Y:S01]  /*7120*/  ISETP.GT.AND P3, PT, R158, 0x18, PT ;  /* 0x000000189e00780c */ /* 0x000fe20003f64270 */
[C---:B------:R-:W-:Y:S01]  /*7130*/  FMUL.FTZ R20, R0.reuse, R162 ;  /* 0x000000a200147220 */ /* 0x040fe20000410000 */
[----:B------:R-:W-:Y:S01]  /*7140*/  FMUL.FTZ R162, R0, R96 ;  /* 0x0000006000a27220 */ /* 0x000fe20000410000 */
[----:B------:R-:W1:Y:S01]  /*7150*/  MUFU.TANH R153, R153 ;  /* 0x0000009900997308 */ /* 0x000e620000002400 */
[----:B--2---:R-:W-:Y:S01]  /*7160*/  FSEL R15, R15, -INF , P4 ;  /* 0xff8000000f0f7808 */ /* 0x004fe20002000000 */
[----:B------:R-:W-:Y:S01]  /*7170*/  UIADD3 UR6, UR41, 0x400, URZ ;  /* 0x0000040029067890 */ /* 0x000fe2000fffe03f */
[C---:B------:R-:W-:Y:S01]  /*7180*/  ISETP.GT.AND P4, PT, R158.reuse, 0x19, PT ;  /* 0x000000199e00780c */ /* 0x040fe20003f84270 */
[----:B------:R-:W-:Y:S01]  /*7190*/  WARPGROUP.ARRIVE ;  /* 0x00000000000079c5 */ /* 0x000fe20000000000 */
[----:B------:R-:W-:Y:S01]  /*71a0*/  UMOV UR7, 0xc0000010 ;  /* 0xc000001000077882 */ /* 0x000fe20000000000 */
[----:B------:R-:W-:Y:S01]  /*71b0*/  USHF.R.U32.HI UR6, URZ, 0x4, UR6 ;  /* 0x000000043f067899 */ /* 0x000fe20008011606 */
[----:B------:R-:W-:Y:S01]  /*71c0*/  ISETP.GT.AND P5, PT, R158, 0x98, PT ;  /* 0x000000989e00780c */ /* 0x000fe20003fa4270 */
[----:B------:R-:W2:Y:S01]  /*71d0*/  MUFU.TANH R136, R136 ;  /* 0x0000008800887308 */ /* 0x000ea20000002400 */
[----:B0-----:R-:W-:Y:S01]  /*71e0*/  FSEL R152, R152, -INF , P3 ;  /* 0xff80000098987808 */ /* 0x001fe20001800000 */
[----:B------:R-:W-:Y:S01]  /*71f0*/  ULOP3.LUT UR6, UR6, 0x3fff, URZ, 0xc0, !UPT ;  /* 0x00003fff06067892 */ /* 0x000fe2000f8ec03f */
[----:B------:R-:W-:Y:S01]  /*7200*/  ISETP.GT.AND P3, PT, R158, 0x20, PT ;  /* 0x000000209e00780c */ /* 0x000fe20003f64270 */
[----:B------:R-:W-:Y:S01]  /*7210*/  UMOV UR10, UR53 ;  /* 0x00000035000a7c82 */ /* 0x000fe20008000000 */
[C---:B------:R-:W-:Y:S01]  /*7220*/  FMUL.FTZ R8, R0.reuse, R154 ;  /* 0x0000009a00087220 */ /* 0x040fe20000410000 */
[----:B------:R-:W-:Y:S01]  /*7230*/  ULOP3.LUT UR6, UR6, 0x10000, URZ, 0xfc, !UPT ;  /* 0x0001000006067892 */ /* 0x000fe2000f8efc3f */
[----:B------:R-:W-:Y:S01]  /*7240*/  FMUL.FTZ R9, R0, R155 ;  /* 0x0000009b00097220 */ /* 0x000fe20000410000 */
[----:B------:R0:W-:Y:S01]  /*7250*/  MUFU.TANH R6, R159 ;  /* 0x0000009f00067308 */ /* 0x0001e20000002400 */
[----:B-1----:R-:W-:Y:S01]  /*7260*/  FSEL R153, R153, -INF , P4 ;  /* 0xff80000099997808 */ /* 0x002fe20002000000 */
[----:B------:R-:W-:Y:S01]  /*7270*/  UIMAD UR11, UR59, 0x500, UR6 ;  /* 0x000005003b0b78a4 */ /* 0x000fe2000f8e0206 */
[----:B------:R-:W-:Y:S01]  /*7280*/  ISETP.GT.AND P4, PT, R158, 0x21, PT ;  /* 0x000000219e00780c */ /* 0x000fe20003f84270 */
[C---:B------:R-:W-:Y:S01]  /*7290*/  FMUL.FTZ R154, R0.reuse, R166 ;  /* 0x000000a6009a7220 */ /* 0x040fe20000410000 */
[C---:B------:R-:W-:Y:S01]  /*72a0*/  FMUL.FTZ R155, R0.reuse, R167 ;  /* 0x000000a7009b7220 */ /* 0x040fe20000410000 */
[C---:B------:R-:W-:Y:S01]  /*72b0*/  FMUL.FTZ R138, R0.reuse, R138 ;  /* 0x0000008a008a7220 */ /* 0x040fe20000410000 */
[----:B------:R-:W-:Y:S01]  /*72c0*/  FMUL.FTZ R139, R0, R139 ;  /* 0x0000008b008b7220 */ /* 0x000fe20000410000 */
[----:B------:R-:W1:Y:S01]  /*72d0*/  MUFU.TANH R137, R137 ;  /* 0x0000008900897308 */ /* 0x000e620000002400 */
[----:B0-----:R-:W-:Y:S01]  /*72e0*/  FMNMX.FTZ R159, R11, R160, !PT ;  /* 0x000000a00b9f7209 */ /* 0x001fe20007810000 */
[----:B------:R-:W-:Y:S01]  /*72f0*/  UMOV UR6, UR11 ;  /* 0x0000000b00067c82 */ /* 0x000fe20008000000 */
[----:B--2---:R-:W-:Y:S01]  /*7300*/  FSEL R136, R136, -INF , P3 ;  /* 0xff80000088887808 */ /* 0x004fe20001800000 */
[----:B------:R-:W-:Y:S01]  /*7310*/  QGMMA.64x128x32.F32.E4M3.E4M3 R24, R184, gdesc[UR4], R24, gsb0 ;  /* 0x01e00004b8187df3 */ /* 0x000fe20008000818 */
[----:B------:R-:W-:Y:S01]  /*7320*/  FMNMX.FTZ R160, R14, R159, !PT ;  /* 0x0000009f0ea07209 */ /* 0x000fe20007810000 */
[----:B------:R-:W-:Y:S01]  /*7330*/  UIADD3 UR6, UR11, 0x100, URZ ;  /* 0x000001000b067890 */ /* 0x000fe2000fffe03f */
[----:B------:R-:W-:Y:S01]  /*7340*/  ISETP.GT.AND P3, PT, R158, 0x28, PT ;  /* 0x000000289e00780c */ /* 0x000fe20003f64270 */
[----:B------:R-:W0:Y:S01]  /*7350*/  MUFU.TANH R140, R140 ;  /* 0x0000008c008c7308 */ /* 0x000e220000002400 */
[----:B------:R-:W-:Y:S01]  /*7360*/  FMNMX.FTZ R159, R15, R160, !PT ;  /* 0x000000a00f9f7209 */ /* 0x000fe20007810000 */
[----:B------:R-:W-:Y:S01]  /*7370*/  UMOV UR7, 0xc0000010 ;  /* 0xc000001000077882 */ /* 0x000fe20000000000 */
[C---:B------:R-:W-:Y:S01]  /*7380*/  FMUL.FTZ R142, R0.reuse, R142 ;  /* 0x0000008e008e7220 */ /* 0x040fe20000410000 */
[----:B------:R-:W-:Y:S01]  /*7390*/  FMUL.FTZ R143, R0, R143 ;  /* 0x0000008f008f7220 */ /* 0x000fe20000410000 */
[----:B------:R-:W-:Y:S01]  /*73a0*/  FMNMX.FTZ R160, R152, R159, !PT ;  /* 0x0000009f98a07209 */ /* 0x000fe20007810000 */
[C---:B------:R-:W-:Y:S01]  /*73b0*/  FMUL.FTZ R146, R0.reuse, R146 ;  /* 0x0000009200927220 */ /* 0x040fe20000410000 */
[C---:B------:R-:W-:Y:S01]  /*73c0*/  FMUL.FTZ R147, R0.reuse, R147 ;  /* 0x0000009300937220 */ /* 0x040fe20000410000 */
[----:B------:R-:W2:Y:S01]  /*73d0*/  MUFU.TANH R141, R141 ;  /* 0x0000008d008d7308 */ /* 0x000ea20000002400 */
[----:B------:R-:W-:Y:S01]  /*73e0*/  FMNMX.FTZ R159, R153, R160, !PT ;  /* 0x000000a0999f7209 */ /* 0x000fe20007810000 */
[C---:B------:R-:W-:Y:S01]  /*73f0*/  FMUL.FTZ R150, R0.reuse, R150 ;  /* 0x0000009600967220 */ /* 0x040fe20000410000 */
[----:B-1----:R-:W-:Y:S01]  /*7400*/  FSEL R137, R137, -INF , P4 ;  /* 0xff80000089897808 */ /* 0x002fe20002000000 */
[----:B------:R-:W-:Y:S01]  /*7410*/  FMUL.FTZ R151, R0, R151 ;  /* 0x0000009700977220 */ /* 0x000fe20000410000 */
[----:B------:R-:W-:Y:S01]  /*7420*/  FMNMX.FTZ R160, R136, R159, !PT ;  /* 0x0000009f88a07209 */ /* 0x000fe20007810000 */
[----:B------:R-:W-:Y:S01]  /*7430*/  FMUL.FTZ R122, R0, R122 ;  /* 0x0000007a007a7220 */ /* 0x000fe20000410000 */
[----:B------:R-:W-:Y:S01]  /*7440*/  ISETP.GT.AND P4, PT, R158, 0x29, PT ;  /* 0x000000299e00780c */ /* 0x000fe20003f84270 */
[----:B------:R-:W1:Y:S01]  /*7450*/  MUFU.TANH R144, R144 ;  /* 0x0000009000907308 */ /* 0x000e620000002400 */
[----:B0-----:R-:W-:Y:S01]  /*7460*/  FSEL R140, R140, -INF , P3 ;  /* 0xff8000008c8c7808 */ /* 0x001fe20001800000 */
[C---:B------:R-:W-:Y:S01]  /*7470*/  FMUL.FTZ R123, R0.reuse, R123 ;  /* 0x0000007b007b7220 */ /* 0x040fe20000410000 */
[----:B------:R-:W-:Y:S01]  /*7480*/  FMNMX.FTZ R159, R137, R160, !PT ;  /* 0x000000a0899f7209 */ /* 0x000fe20007810000 */
[----:B------:R-:W-:Y:S01]  /*7490*/  FMUL.FTZ R126, R0, R126 ;  /* 0x0000007e007e7220 */ /* 0x000fe20000410000 */
[----:B------:R-:W-:Y:S01]  /*74a0*/  ISETP.GT.AND P3, PT, R158, 0x30, PT ;  /* 0x000000309e00780c */ /* 0x000fe20003f64270 */
[----:B------:R-:W-:Y:S01]  /*74b0*/  FMUL.FTZ R127, R0, R127 ;  /* 0x0000007f007f7220 */ /* 0x000fe20000410000 */
[----:B------:R-:W-:Y:S01]  /*74c0*/  FMNMX.FTZ R160, R140, R159, !PT ;  /* 0x0000009f8ca07209 */ /* 0x000fe20007810000 */
[----:B------:R-:W0:Y:S01]  /*74d0*/  MUFU.TANH R145, R145 ;  /* 0x0000009100917308 */ /* 0x000e220000002400 */
[----:B--2---:R-:W-:Y:S01]  /*74e0*/  FSEL R141, R141, -INF , P4 ;  /* 0xff8000008d8d7808 */ /* 0x004fe20002000000 */
[----:B------:R-:W-:Y:S01]  /*74f0*/  FMUL.FTZ R131, R0, R131 ;  /* 0x0000008300837220 */ /* 0x000fe20000410000 */
[----:B------:R-:W-:Y:S01]  /*7500*/  ISETP.GT.AND P4, PT, R158, 0x31, PT ;  /* 0x000000319e00780c */ /* 0x000fe20003f84270 */
[C---:B------:R-:W-:Y:S01]  /*7510*/  FMUL.FTZ R135, R0.reuse, R135 ;  /* 0x0000008700877220 */ /* 0x040fe20000410000 */
[----:B------:R-:W-:Y:S01]  /*7520*/  FMNMX.FTZ R159, R141, R160, !PT ;  /* 0x000000a08d9f7209 */ /* 0x000fe20007810000 */
[C---:B------:R-:W-:Y:S01]  /*7530*/  FMUL.FTZ R106, R0.reuse, R106 ;  /* 0x0000006a006a7220 */ /* 0x040fe20000410000 */
[----:B------:R-:W-:Y:S01]  /*7540*/  FMUL.FTZ R107, R0, R107 ;  /* 0x0000006b006b7220 */ /* 0x000fe20000410000 */
[----:B------:R-:W2:Y:S01]  /*7550*/  MUFU.TANH R148, R148 ;  /* 0x0000009400947308 */ /* 0x000ea20000002400 */
[----:B-1----:R-:W-:Y:S01]  /*7560*/  FSEL R144, R144, -INF , P3 ;  /* 0xff80000090907808 */ /* 0x002fe20001800000 */
[----:B------:R-:W-:Y:S01]  /*7570*/  FMUL.FTZ R110, R0, R110 ;  /* 0x0000006e006e7220 */ /* 0x000fe20000410000 */
[----:B------:R-:W-:Y:S01]  /*7580*/  ISETP.GT.AND P3, PT, R158, 0x38, PT ;  /* 0x000000389e00780c */ /* 0x000fe20003f64270 */
[----:B------:R-:W-:Y:S01]  /*7590*/  FMUL.FTZ R114, R0, R114 ;  /* 0x0000007200727220 */ /* 0x000fe20000410000 */
[----:B------:R-:W-:Y:S01]  /*75a0*/  FMNMX.FTZ R160, R144, R159, !PT ;  /* 0x0000009f90a07209 */ /* 0x000fe20007810000 */
[C---:B------:R-:W-:Y:S01]  /*75b0*/  FMUL.FTZ R115, R0.reuse, R115 ;  /* 0x0000007300737220 */ /* 0x040fe20000410000 */
[C---:B------:R-:W-:Y:S01]  /*75c0*/  FMUL.FTZ R118, R0.reuse, R118 ;  /* 0x0000007600767220 */ /* 0x040fe20000410000 */
[----:B------:R-:W1:Y:S01]  /*75d0*/  MUFU.TANH R149, R149 ;  /* 0x0000009500957308 */ /* 0x000e620000002400 */
[----:B0-----:R-:W-:Y:S01]  /*75e0*/  FSEL R145, R145, -INF , P4 ;  /* 0xff80000091917808 */ /* 0x001fe20002000000 */
[----:B------:R-:W-:Y:S01]  /*75f0*/  FMUL.FTZ R119, R0, R119 ;  /* 0x0000007700777220 */ /* 0x000fe20000410000 */
[----:B------:R-:W-:Y:S01]  /*7600*/  ISETP.GT.AND P4, PT, R158, 0x39, PT ;  /* 0x000000399e00780c */ /* 0x000fe20003f84270 */
[C---:B------:R-:W-:Y:S01]  /*7610*/  FMUL.FTZ R90, R0.reuse, R90 ;  /* 0x0000005a005a7220 */ /* 0x040fe20000410000 */
[----:B------:R-:W-:Y:S01]  /*7620*/  FMNMX.FTZ R159, R145, R160, !PT ;  /* 0x000000a0919f7209 */ /* 0x000fe20007810000 */
[C---:B------:R-:W-:Y:S01]  /*7630*/  FMUL.FTZ R91, R0.reuse, R91 ;  /* 0x0000005b005b7220 */ /* 0x040fe20000410000 */
[----:B------:R-:W-:Y:S01]  /*7640*/  FMUL.FTZ R94, R0, R94 ;  /* 0x0000005e005e7220 */ /* 0x000fe20000410000 */
[----:B------:R-:W0:Y:S01]  /*7650*/  MUFU.TANH R120, R120 ;  /* 0x0000007800787308 */ /* 0x000e220000002400 */
[----:B--2---:R-:W-:Y:S01]  /*7660*/  FSEL R148, R148, -INF , P3 ;  /* 0xff80000094947808 */ /* 0x004fe20001800000 */
[----:B------:R-:W-:Y:S01]  /*7670*/  FMUL.FTZ R95, R0, R95 ;  /* 0x0000005f005f7220 */ /* 0x000fe20000410000 */
[----:B------:R-:W-:Y:S01]  /*7680*/  ISETP.GT.AND P3, PT, R158, 0x40, PT ;  /* 0x000000409e00780c */ /* 0x000fe20003f64270 */
[----:B------:R-:W-:Y:S01]  /*7690*/  FMUL.FTZ R98, R0, R98 ;  /* 0x0000006200627220 */ /* 0x000fe20000410000 */
[----:B------:R-:W-:Y:S01]  /*76a0*/  FMNMX.FTZ R160, R148, R159, !PT ;  /* 0x0000009f94a07209 */ /* 0x000fe20007810000 */
[C---:B------:R-:W-:Y:S01]  /*76b0*/  FMUL.FTZ R99, R0.reuse, R99 ;  /* 0x0000006300637220 */ /* 0x040fe20000410000 */
[----:B------:R-:W-:Y:S01]  /*76c0*/  FMUL.FTZ R103, R0, R103 ;  /* 0x0000006700677220 */ /* 0x000fe20000410000 */
[----:B------:R-:W2:Y:S01]  /*76d0*/  MUFU.TANH R121, R121 ;  /* 0x0000007900797308 */ /* 0x000ea20000002400 */
[----:B-1----:R-:W-:Y:S01]  /*76e0*/  FSEL R149, R149, -INF , P4 ;  /* 0xff80000095957808 */ /* 0x002fe20002000000 */
[----:B------:R-:W1:Y:S01]  /*76f0*/  S2R R225, SR_TID.X ;  /* 0x0000000000e17919 */ /* 0x000e620000002100 */
[----:B------:R-:W-:-:S02]  /*7700*/  ISETP.GT.AND P4, PT, R158, 0x41, PT ;  /* 0x000000419e00780c */ /* 0x000fc40003f84270 */
[----:B------:R-:W-:-:S03]  /*7710*/  FMNMX.FTZ R159, R149, R160, !PT ;  /* 0x000000a0959f7209 */ /* 0x000fc60007810000 */
[----:B------:R-:W3:Y:S01]  /*7720*/  MUFU.TANH R124, R124 ;  /* 0x0000007c007c7308 */ /* 0x000ee20000002400 */
[----:B0-----:R-:W-:Y:S02]  /*7730*/  FSEL R120, R120, -INF , P3 ;  /* 0xff80000078787808 */ /* 0x001fe40001800000 */
[----:B------:R-:W-:Y:S02]  /*7740*/  ISETP.GT.AND P3, PT, R158, 0x48, PT ;  /* 0x000000489e00780c */ /* 0x000fe40003f64270 */
[----:B------:R-:W-:-:S03]  /*7750*/  FMNMX.FTZ R160, R120, R159, !PT ;  /* 0x0000009f78a07209 */ /* 0x000fc60007810000 */
[----:B------:R-:W0:Y:S01]  /*7760*/  MUFU.TANH R125, R125 ;  /* 0x0000007d007d7308 */ /* 0x000e220000002400 */
[----:B--2---:R-:W-:Y:S02]  /*7770*/  FSEL R121, R121, -INF , P4 ;  /* 0xff80000079797808 */ /* 0x004fe40002000000 */
[----:B------:R-:W-:Y:S02]  /*7780*/  ISETP.GT.AND P4, PT, R158, 0x49, PT ;  /* 0x000000499e00780c */ /* 0x000fe40003f84270 */
[----:B------:R-:W-:-:S03]  /*7790*/  FMNMX.FTZ R159, R121, R160, !PT ;  /* 0x000000a0799f7209 */ /* 0x000fc60007810000 */
[----:B------:R-:W2:Y:S01]  /*77a0*/  MUFU.TANH R128, R128 ;  /* 0x0000008000807308 */ /* 0x000ea20000002400 */
[----:B---3--:R-:W-:Y:S02]  /*77b0*/  FSEL R124, R124, -INF , P3 ;  /* 0xff8000007c7c7808 */ /* 0x008fe40001800000 */
[----:B------:R-:W-:Y:S02]  /*77c0*/  ISETP.GT.AND P3, PT, R158, 0x50, PT ;  /* 0x000000509e00780c */ /* 0x000fe40003f64270 */
[----:B------:R-:W-:Y:S01]  /*77d0*/  FMNMX.FTZ R160, R124, R159, !PT ;  /* 0x0000009f7ca07209 */ /* 0x000fe20007810000 */
[----:B------:R-:W-:Y:S02]  /*77e0*/  FMUL.FTZ R159, R0, R88 ;  /* 0x00000058009f7220 */ /* 0x000fe40000410000 */
[----:B------:R-:W3:Y:S01]  /*77f0*/  MUFU.TANH R129, R129 ;  /* 0x0000008100817308 */ /* 0x000ee20000002400 */
[----:B0-----:R-:W-:Y:S02]  /*7800*/  FSEL R125, R125, -INF , P4 ;  /* 0xff8000007d7d7808 */ /* 0x001fe40002000000 */
[----:B------:R-:W-:-:S02]  /*7810*/  ISETP.GT.AND P4, PT, R158, 0x51, PT ;  /* 0x000000519e00780c */ /* 0x000fc40003f84270 */
[----:B------:R-:W-:Y:S01]  /*7820*/  FMNMX.FTZ R161, R125, R160, !PT ;  /* 0x000000a07da17209 */ /* 0x000fe20007810000 */
[----:B------:R-:W-:Y:S01]  /*7830*/  FMUL.FTZ R160, R0, R92 ;  /* 0x0000005c00a07220 */ /* 0x000fe20000410000 */
[----:B-1----:R-:W-:Y:S01]  /*7840*/  SHF.R.U32.HI R225, RZ, 0x7, R225 ;  /* 0x00000007ffe17819 */ /* 0x002fe200000116e1 */
[----:B------:R-:W0:Y:S01]  /*7850*/  MUFU.TANH R132, R132 ;  /* 0x0000008400847308 */ /* 0x000e220000002400 */
[----:B--2---:R-:W-:Y:S02]  /*7860*/  FSEL R128, R128, -INF , P3 ;  /* 0xff80000080807808 */ /* 0x004fe40001800000 */
[----:B------:R-:W-:Y:S02]  /*7870*/  ISETP.GT.AND P3, PT, R158, 0x58, PT ;  /* 0x000000589e00780c */ /* 0x000fe40003f64270 */
[----:B------:R-:W-:-:S03]  /*7880*/  FMNMX.FTZ R88, R128, R161, !PT ;  /* 0x000000a180587209 */ /* 0x000fc60007810000 */
[----:B------:R-:W1:Y:S01]  /*7890*/  MUFU.TANH R133, R133 ;  /* 0x0000008500857308 */ /* 0x000e620000002400 */
[----:B---3--:R-:W-:Y:S02]  /*78a0*/  FSEL R129, R129, -INF , P4 ;  /* 0xff80000081817808 */ /* 0x008fe40002000000 */
[----:B------:R-:W-:Y:S02]  /*78b0*/  ISETP.GT.AND P4, PT, R158, 0x59, PT ;  /* 0x000000599e00780c */ /* 0x000fe40003f84270 */
[----:B------:R-:W-:-:S03]  /*78c0*/  FMNMX.FTZ R161, R129, R88, !PT ;  /* 0x0000005881a17209 */ /* 0x000fc60007810000 */
[----:B------:R-:W2:Y:S01]  /*78d0*/  MUFU.TANH R104, R104 ;  /* 0x0000006800687308 */ /* 0x000ea20000002400 */
[----:B0-----:R-:W-:Y:S02]  /*78e0*/  FSEL R132, R132, -INF , P3 ;  /* 0xff80000084847808 */ /* 0x001fe40001800000 */
[----:B------:R-:W-:Y:S02]  /*78f0*/  ISETP.GT.AND P3, PT, R158, 0x60, PT ;  /* 0x000000609e00780c */ /* 0x000fe40003f64270 */
[----:B------:R-:W-:Y:S02]  /*7900*/  FMNMX.FTZ R88, R132, R161, !PT ;  /* 0x000000a184587209 */ /* 0x000fe40007810000 */
[----:B------:R-:W-:Y:S01]  /*7910*/  FSEL R6, R6, -INF , P3 ;  /* 0xff80000006067808 */ /* 0x000fe20001800000 */
[----:B------:R-:W0:Y:S01]  /*7920*/  MUFU.TANH R108, R108 ;  /* 0x0000006c006c7308 */ /* 0x000e220000002400 */
[----:B-1----:R-:W-:Y:S02]  /*7930*/  FSEL R133, R133, -INF , P4 ;  /* 0xff80000085857808 */ /* 0x002fe40002000000 */
[----:B------:R-:W-:-:S02]  /*7940*/  ISETP.GT.AND P4, PT, R158, 0x61, PT ;  /* 0x000000619e00780c */ /* 0x000fc40003f84270 */
[----:B------:R-:W-:Y:S02]  /*7950*/  FMNMX.FTZ R161, R133, R88, !PT ;  /* 0x0000005885a17209 */ /* 0x000fe40007810000 */
[----:B------:R-:W-:Y:S01]  /*7960*/  ISETP.GT.AND P3, PT, R158, 0x68, PT ;  /* 0x000000689e00780c */ /* 0x000fe20003f64270 */
[----:B------:R-:W1:Y:S01]  /*7970*/  MUFU.TANH R109, R109 ;  /* 0x0000006d006d7308 */ /* 0x000e620000002400 */
[----:B--2---:R-:W-:Y:S02]  /*7980*/  FSEL R104, R104, -INF , P4 ;  /* 0xff80000068687808 */ /* 0x004fe40002000000 */
[----:B------:R-:W-:Y:S01]  /*7990*/  FMNMX.FTZ R163, R6, R161, !PT ;  /* 0x000000a106a37209 */ /* 0x000fe20007810000 */
[----:B------:R-:W-:Y:S01]  /*79a0*/  FMUL.FTZ R161, R0, R93 ;  /* 0x0000005d00a17220 */ /* 0x000fe20000410000 */
[----:B------:R-:W-:Y:S02]  /*79b0*/  ISETP.GT.AND P4, PT, R158, 0x69, PT ;  /* 0x000000699e00780c */ /* 0x000fe40003f84270 */
[----:B------:R-:W-:Y:S01]  /*79c0*/  FMNMX.FTZ R163, R104, R163, !PT ;  /* 0x000000a368a37209 */ /* 0x000fe20007810000 */
[----:B------:R-:W2:Y:S01]  /*79d0*/  MUFU.TANH R112, R112 ;  /* 0x0000007000707308 */ /* 0x000ea20000002400 */
[----:B0-----:R-:W-:Y:S01]  /*79e0*/  FSEL R88, R108, -INF , P3 ;  /* 0xff8000006c587808 */ /* 0x001fe20001800000 */
[----:B------:R-:W-:-:S02]  /*79f0*/  WARPGROUP.DEPBAR.LE gsb0, 0x0 ;  /* 0x00008000000079c5 */ /* 0x000fc40000010000 */
[----:B------:R-:W-:Y:S01]  /*7a00*/  ISETP.GT.AND P3, PT, R158, 0x70, PT ;  /* 0x000000709e00780c */ /* 0x000fe20003f64270 */
[----:B------:R-:W-:Y:S01]  /*7a10*/  WARPGROUP.ARRIVE ;  /* 0x00000000000079c5 */ /* 0x000fe20000000000 */
[----:B------:R-:W-:Y:S02]  /*7a20*/  FMNMX.FTZ R163, R88, R163, !PT ;  /* 0x000000a358a37209 */ /* 0x000fe40007810000 */
[----:B------:R-:W0:Y:S01]  /*7a30*/  MUFU.TANH R113, R113 ;  /* 0x0000007100717308 */ /* 0x000e220000002400 */
[----:B-1----:R-:W-:Y:S02]  /*7a40*/  FSEL R92, R109, -INF , P4 ;  /* 0xff8000006d5c7808 */ /* 0x002fe40002000000 */
[----:B------:R-:W-:Y:S01]  /*7a50*/  ISETP.GT.AND P4, PT, R158, 0x71, PT ;  /* 0x000000719e00780c */ /* 0x000fe20003f84270 */
[----:B------:R-:W-:Y:S01]  /*7a60*/  QGMMA.64x128x32.F32.E4M3.E4M3 R24, R180, gdesc[UR4], R24, gsb0 ;  /* 0x01e00004b4187df3 */ /* 0x000fe20008000818 */
[----:B------:R-:W-:Y:S01]  /*7a70*/  FMNMX.FTZ R108, R92, R163, !PT ;  /* 0x000000a35c6c7209 */ /* 0x000fe20007810000 */
[----:B------:R-:W-:-:S02]  /*7a80*/  UIADD3 UR6, UR11, 0x200, URZ ;  /* 0x000002000b067890 */ /* 0x000fc4000fffe03f */
[----:B------:R-:W1:Y:S01]  /*7a90*/  MUFU.TANH R116, R116 ;  /* 0x0000007400747308 */ /* 0x000e620000002400 */
[----:B--2---:R-:W-:Y:S01]  /*7aa0*/  FSEL R93, R112, -INF , P3 ;  /* 0xff800000705d7808 */ /* 0x004fe20001800000 */
[----:B------:R-:W-:Y:S01]  /*7ab0*/  FMUL.FTZ R112, R0, R97 ;  /* 0x0000006100707220 */ /* 0x000fe20000410000 */
[----:B------:R-:W-:Y:S01]  /*7ac0*/  ISETP.GT.AND P3, PT, R158, 0x78, PT ;  /* 0x000000789e00780c */ /* 0x000fe20003f64270 */
[----:B------:R-:W-:Y:S01]  /*7ad0*/  UMOV UR7, 0xc0000010 ;  /* 0xc000001000077882 */ /* 0x000fe20000000000 */
[----:B------:R-:W-:-:S03]  /*7ae0*/  FMNMX.FTZ R109, R93, R108, !PT ;  /* 0x0000006c5d6d7209 */ /* 0x000fc60007810000 */
[----:B------:R-:W2:Y:S01]  /*7af0*/  MUFU.TANH R117, R117 ;  /* 0x0000007500757308 */ /* 0x000ea20000002400 */
[----:B0-----:R-:W-:Y:S01]  /*7b00*/  FSEL R96, R113, -INF , P4 ;  /* 0xff80000071607808 */ /* 0x001fe20002000000 */
[----:B------:R-:W-:Y:S01]  /*7b10*/  FMUL.FTZ R113, R0, R100 ;  /* 0x0000006400717220 */ /* 0x000fe20000410000 */
[----:B------:R-:W-:-:S05]  /*7b20*/  ISETP.GT.AND P4, PT, R158, 0x79, PT ;  /* 0x000000799e00780c */ /* 0x000fca0003f84270 */
[----:B------:R-:W0:Y:S01]  /*7b30*/  MUFU.TANH R159, R159 ;  /* 0x0000009f009f7308 */ /* 0x000e220000002400 */
[----:B-1----:R-:W-:Y:S02]  /*7b40*/  FSEL R97, R116, -INF , P3 ;  /* 0xff80000074617808 */ /* 0x002fe40001800000 */
[----:B------:R-:W-:Y:S02]  /*7b50*/  FMNMX.FTZ R116, R96, R109, !PT ;  /* 0x0000006d60747209 */ /* 0x000fe40007810000 */
[C---:B------:R-:W-:Y:S02]  /*7b60*/  ISETP.GT.AND P3, PT, R158.reuse, 0x80, PT ;  /* 0x000000809e00780c */ /* 0x040fe40003f64270 */
[----:B------:R-:W-:Y:S01]  /*7b70*/  FMNMX.FTZ R109, R97, R116, !PT ;  /* 0x00000074616d7209 */ /* 0x000fe20007810000 */
[----:B------:R-:W1:Y:S01]  /*7b80*/  MUFU.TANH R89, R89 ;  /* 0x0000005900597308 */ /* 0x000e620000002400 */
[----:B--2---:R-:W-:Y:S02]  /*7b90*/  FSEL R108, R117, -INF , P4 ;  /* 0xff800000756c7808 */ /* 0x004fe40002000000 */
[----:B------:R-:W-:-:S02]  /*7ba0*/  ISETP.GT.AND P4, PT, R158, 0x81, PT ;  /* 0x000000819e00780c */ /* 0x000fc40003f84270 */
[----:B------:R-:W-:-:S03]  /*7bb0*/  FMNMX.FTZ R117, R108, R109, !PT ;  /* 0x0000006d6c757209 */ /* 0x000fc60007810000 */
[----:B------:R-:W2:Y:S01]  /*7bc0*/  MUFU.TANH R160, R160 ;  /* 0x000000a000a07308 */ /* 0x000ea20000002400 */
[----:B0-----:R-:W-:Y:S02]  /*7bd0*/  FSEL R100, R159, -INF , P3 ;  /* 0xff8000009f647808 */ /* 0x001fe40001800000 */
[----:B------:R-:W-:-:S05]  /*7be0*/  ISETP.GT.AND P3, PT, R158, 0x88, PT ;  /* 0x000000889e00780c */ /* 0x000fca0003f64270 */
[----:B------:R-:W0:Y:S01]  /*7bf0*/  MUFU.TANH R161, R161 ;  /* 0x000000a100a17308 */ /* 0x000e220000002400 */
[----:B-1----:R-:W-:Y:S01]  /*7c00*/  FSEL R109, R89, -INF , P4 ;  /* 0xff800000596d7808 */ /* 0x002fe20002000000 */
[----:B------:R-:W-:Y:S01]  /*7c10*/  FMUL.FTZ R89, R0, R101 ;  /* 0x0000006500597220 */ /* 0x000fe20000410000 */
[----:B------:R-:W-:-:S05]  /*7c20*/  ISETP.GT.AND P4, PT, R158, 0x89, PT ;  /* 0x000000899e00780c */ /* 0x000fca0003f84270 */
[----:B------:R-:W1:Y:S01]  /*7c30*/  MUFU.TANH R162, R162 ;  /* 0x000000a200a27308 */ /* 0x000e620000002400 */
[----:B--2---:R-:W-:Y:S02]  /*7c40*/  FSEL R101, R160, -INF , P3 ;  /* 0xff800000a0657808 */ /* 0x004fe40001800000 */
[----:B------:R-:W-:-:S05]  /*7c50*/  ISETP.GT.AND P3, PT, R158, 0x90, PT ;  /* 0x000000909e00780c */ /* 0x000fca0003f64270 */
[----:B------:R2:W3:Y:S08]  /*7c60*/  MUFU.TANH R163, R112 ;  /* 0x0000007000a37308 */ /* 0x0004f00000002400 */
[----:B------:R1:W4:Y:S01]  /*7c70*/  MUFU.TANH R159, R113 ;  /* 0x00000071009f7308 */ /* 0x0003220000002400 */
[----:B--2---:R-:W-:-:S04]  /*7c80*/  FMNMX.FTZ R112, R100, R117, !PT ;  /* 0x0000007564707209 */ /* 0x004fc80007810000 */
[----:B------:R-:W-:Y:S02]  /*7c90*/  FMNMX.FTZ R116, R109, R112, !PT ;  /* 0x000000706d747209 */ /* 0x000fe40007810000 */
[----:B0-----:R-:W-:Y:S01]  /*7ca0*/  FSEL R112, R161, -INF , P4 ;  /* 0xff800000a1707808 */ /* 0x001fe20002000000 */
[----:B------:R0:W2:Y:S01]  /*7cb0*/  MUFU.TANH R164, R89 ;  /* 0x0000005900a47308 */ /* 0x0000a20000002400 */
[----:B------:R-:W-:Y:S02]  /*7cc0*/  FMNMX.FTZ R117, R101, R116, !PT ;  /* 0x0000007465757209 */ /* 0x000fe40007810000 */
[----:B------:R-:W-:Y:S02]  /*7cd0*/  ISETP.GT.AND P4, PT, R158, 0x91, PT ;  /* 0x000000919e00780c */ /* 0x000fe40003f84270 */
[----:B-1----:R-:W-:Y:S02]  /*7ce0*/  FSEL R113, R162, -INF , P3 ;  /* 0xff800000a2717808 */ /* 0x002fe40001800000 */
[----:B------:R-:W-:Y:S01]  /*7cf0*/  FMNMX.FTZ R160, R112, R117, !PT ;  /* 0x0000007570a07209 */ /* 0x000fe20007810000 */
[----:B------:R-:W1:Y:S01]  /*7d00*/  MUFU.TANH R8, R8 ;  /* 0x0000000800087308 */ /* 0x000e620000002400 */
[----:B---3--:R-:W-:-:S02]  /*7d10*/  FSEL R116, R163, -INF , P4 ;  /* 0xff800000a3747808 */ /* 0x008fc40002000000 */
[----:B0-----:R-:W-:Y:S02]  /*7d20*/  FMNMX.FTZ R89, R113, R160, !PT ;  /* 0x000000a071597209 */ /* 0x001fe40007810000 */
[----:B------:R-:W-:Y:S01]  /*7d30*/  ISETP.GT.AND P3, PT, R158, 0x99, PT ;  /* 0x000000999e00780c */ /* 0x000fe20003f64270 */
[C---:B------:R-:W-:Y:S01]  /*7d40*/  FMUL.FTZ R158, R0.reuse, R111 ;  /* 0x0000006f009e7220 */ /* 0x040fe20000410000 */
[----:B----4-:R-:W-:Y:S01]  /*7d50*/  FSEL R111, R159, -INF , P5 ;  /* 0xff8000009f6f7808 */ /* 0x010fe20002800000 */
[----:B------:R-:W-:Y:S01]  /*7d60*/  FMUL.FTZ R159, R0, R102 ;  /* 0x00000066009f7220 */ /* 0x000fe20000410000 */
[----:B------:R-:W-:Y:S01]  /*7d70*/  FMNMX.FTZ R160, R116, R89, !PT ;  /* 0x0000005974a07209 */ /* 0x000fe20007810000 */
[----:B------:R-:W-:Y:S01]  /*7d80*/  IMAD.U32 R102, RZ, RZ, UR10 ;  /* 0x0000000aff667e24 */ /* 0x000fe2000f8e00ff */
[----:B--2---:R-:W-:Y:S01]  /*7d90*/  FSEL R117, R164, -INF , P3 ;  /* 0xff800000a4757808 */ /* 0x004fe20001800000 */
[----:B------:R-:W0:Y:S01]  /*7da0*/  MUFU.TANH R9, R9 ;  /* 0x0000000900097308 */ /* 0x000e220000002400 */
[----:B------:R-:W-:-:S04]  /*7db0*/  FMNMX.FTZ R160, R111, R160, !PT ;  /* 0x000000a06fa07209 */ /* 0x000fc80007810000 */
[----:B------:R-:W-:-:S03]  /*7dc0*/  FMNMX.FTZ R160, R117, R160, !PT ;  /* 0x000000a075a07209 */ /* 0x000fc60007810000 */
[----:B------:R-:W2:Y:S02]  /*7dd0*/  MUFU.TANH R12, R12 ;  /* 0x0000000c000c7308 */ /* 0x000ea40000002400 */
[----:B------:R-:W3:Y:S06]  /*7de0*/  SHFL.BFLY PT, R89, R160, 0x2, 0x1f ;  /* 0x0c401f00a0597f89 */ /* 0x000eec00000e0000 */
[----:B------:R-:W4:Y:S08]  /*7df0*/  MUFU.TANH R13, R13 ;  /* 0x0000000d000d7308 */ /* 0x000f300000002400 */
[----:B------:R-:W5:Y:S08]  /*7e00*/  MUFU.TANH R20, R20 ;  /* 0x0000001400147308 */ /* 0x000f700000002400 */
[----:B------:R-:W5:Y:S01]  /*7e10*/  MUFU.TANH R21, R21 ;  /* 0x0000001500157308 */ /* 0x000f620000002400 */
[----:B---3--:R-:W-:-:S05]  /*7e20*/  FMNMX.FTZ R160, R160, R89, !PT ;  /* 0x00000059a0a07209 */ /* 0x008fca0007810000 */
[----:B------:R-:W3:Y:S02]  /*7e30*/  SHFL.BFLY PT, R89, R160, 0x1, 0x1f ;  /* 0x0c201f00a0597f89 */ /* 0x000ee400000e0000 */
[----:B------:R-:W5:Y:S01]  /*7e40*/  MUFU.TANH R154, R154 ;  /* 0x0000009a009a7308 */ /* 0x000f620000002400 */
[----:B------:R-:W-:-:S07]  /*7e50*/  WARPGROUP.DEPBAR.LE gsb0, 0x0 ;  /* 0x00008000000079c5 */ /* 0x000fce0000010000 */
[----:B------:R-:W5:Y:S01]  /*7e60*/  MUFU.TANH R155, R155 ;  /* 0x0000009b009b7308 */ /* 0x000f620000002400 */
[----:B------:R-:W-:-:S06]  /*7e70*/  WARPGROUP.ARRIVE ;  /* 0x00000000000079c5 */ /* 0x000fcc0000000000 */
[----:B------:R-:W-:Y:S01]  /*7e80*/  QGMMA.64x128x32.F32.E4M3.E4M3 R24, R176, gdesc[UR4], R24, gsb0 ;  /* 0x01e00004b0187df3 */ /* 0x000fe20008000818 */
[----:B------:R-:W5:Y:S01]  /*7e90*/  MUFU.TANH R138, R138 ;  /* 0x0000008a008a7308 */ /* 0x000f620000002400 */
[----:B------:R-:W-:Y:S01]  /*7ea0*/  UIADD3 UR6, UR11, 0x300, URZ ;  /* 0x000003000b067890 */ /* 0x000fe2000fffe03f */
[----:B------:R-:W-:Y:S01]  /*7eb0*/  UMOV UR7, 0xc0000010 ;  /* 0xc000001000077882 */ /* 0x000fe20000000000 */
[----:B---3--:R-:W-:-:S05]  /*7ec0*/  FMNMX.FTZ R89, R160, R89, !PT ;  /* 0x00000059a0597209 */ /* 0x008fca0007810000 */
[----:B------:R-:W3:Y:S01]  /*7ed0*/  MUFU.TANH R139, R139 ;  /* 0x0000008b008b7308 */ /* 0x000ee20000002400 */
[C---:B------:R-:W-:Y:S01]  /*7ee0*/  FSETP.NEU.FTZ.AND P3, PT, R89.reuse, -INF , PT ;  /* 0xff8000005900780b */ /* 0x040fe20003f7d000 */
[----:B------:R-:W-:-:S06]  /*7ef0*/  FFMA.FTZ R102, R89, R102, -8 ;  /* 0xc100000059667423 */ /* 0x000fcc0000010066 */
[----:B------:R-:W3:Y:S01]  /*7f00*/  MUFU.TANH R142, R142 ;  /* 0x0000008e008e7308 */ /* 0x000ee20000002400 */
[----:B------:R-:W-:-:S05]  /*7f10*/  FSEL R102, R102, RZ, P3 ;  /* 0x000000ff66667208 */ /* 0x000fca0001800000 */
[--C-:B------:R-:W-:Y:S01]  /*7f20*/  FFMA.FTZ R160, R105, UR10, -R102.reuse ;  /* 0x0000000a69a07c23 */ /* 0x100fe20008010866 */
[----:B------:R-:W-:-:S01]  /*7f30*/  FFMA.FTZ R161, R124, UR10, -R102 ;  /* 0x0000000a7ca17c23 */ /* 0x000fc20008010866 */
[----:B------:R1:W0:Y:S01]  /*7f40*/  SHFL.IDX PT, R105, R130, 0x1, 0x1c1f ;  /* 0x003c1f0082697f89 */ /* 0x00022200000e0000 */
[----:B------:R-:W3:Y:S01]  /*7f50*/  MUFU.TANH R143, R143 ;  /* 0x0000008f008f7308 */ /* 0x000ee20000002400 */
[----:B------:R-:W-:-:S01]  /*7f60*/  FFMA.FTZ R7, R7, UR10, -R102 ;  /* 0x0000000a07077c23 */ /* 0x000fc20008010866 */
[--C-:B------:R-:W-:Y:S01]  /*7f70*/  FFMA.FTZ R10, R10, UR10, -R102.reuse ;  /* 0x0000000a0a0a7c23 */ /* 0x100fe20008010866 */
[----:B------:R-:W-:-:S01]  /*7f80*/  FFMA.FTZ R11, R11, UR10, -R102 ;  /* 0x0000000a0b0b7c23 */ /* 0x000fc20008010866 */
[--C-:B------:R-:W-:Y:S01]  /*7f90*/  FFMA.FTZ R14, R14, UR10, -R102.reuse ;  /* 0x0000000a0e0e7c23 */ /* 0x100fe20008010866 */
[----:B------:R-:W-:-:S01]  /*7fa0*/  FFMA.FTZ R15, R15, UR10, -R102 ;  /* 0x0000000a0f0f7c23 */ /* 0x000fc20008010866 */
[--C-:B------:R-:W-:Y:S01]  /*7fb0*/  FFMA.FTZ R136, R136, UR10, -R102.reuse ;  /* 0x0000000a88887c23 */ /* 0x100fe20008010866 */
[----:B-1----:R-:W-:-:S01]  /*7fc0*/  FFMA.FTZ R130, R153, UR10, -R102 ;  /* 0x0000000a99827c23 */ /* 0x002fc20008010866 */
[----:B------:R-:W1:Y:S01]  /*7fd0*/  MUFU.TANH R146, R146 ;  /* 0x0000009200927308 */ /* 0x000e620000002400 */
[----:B------:R-:W-:-:S01]  /*7fe0*/  FFMA.FTZ R137, R137, UR10, -R102 ;  /* 0x0000000a89897c23 */ /* 0x000fc20008010866 */
[--C-:B------:R-:W-:Y:S01]  /*7ff0*/  FFMA.FTZ R140, R140, UR10, -R102.reuse ;  /* 0x0000000a8c8c7c23 */ /* 0x100fe20008010866 */
[----:B------:R-:W-:-:S01]  /*8000*/  FFMA.FTZ R141, R141, UR10, -R102 ;  /* 0x0000000a8d8d7c23 */ /* 0x000fc20008010866 */
[--C-:B------:R-:W-:Y:S01]  /*8010*/  FFMA.FTZ R144, R144, UR10, -R102.reuse ;  /* 0x0000000a90907c23 */ /* 0x100fe20008010866 */
[----:B------:R-:W-:-:S01]  /*8020*/  FFMA.FTZ R145, R145, UR10, -R102 ;  /* 0x0000000a91917c23 */ /* 0x000fc20008010866 */
[--C-:B------:R-:W-:Y:S01]  /*8030*/  FFMA.FTZ R148, R148, UR10, -R102.reuse ;  /* 0x0000000a94947c23 */ /* 0x100fe20008010866 */
[----:B------:R-:W-:-:S01]  /*8040*/  FFMA.FTZ R149, R149, UR10, -R102 ;  /* 0x0000000a95957c23 */ /* 0x000fc20008010866 */
[----:B------:R-:W1:Y:S01]  /*8050*/  MUFU.TANH R147, R147 ;  /* 0x0000009300937308 */ /* 0x000e620000002400 */
[----:B------:R-:W-:-:S01]  /*8060*/  FFMA.FTZ R120, R120, UR10, -R102 ;  /* 0x0000000a78787c23 */ /* 0x000fc20008010866 */
[--C-:B------:R-:W-:Y:S01]  /*8070*/  FFMA.FTZ R121, R121, UR10, -R102.reuse ;  /* 0x0000000a79797c23 */ /* 0x100fe20008010866 */
[----:B------:R-:W-:-:S01]  /*8080*/  FFMA.FTZ R125, R125, UR10, -R102 ;  /* 0x0000000a7d7d7c23 */ /* 0x000fc20008010866 */
[--C-:B------:R-:W-:Y:S01]  /*8090*/  FFMA.FTZ R129, R129, UR10, -R102.reuse ;  /* 0x0000000a81817c23 */ /* 0x100fe20008010866 */
[----:B------:R-:W-:-:S01]  /*80a0*/  FFMA.FTZ R133, R133, UR10, -R102 ;  /* 0x0000000a85857c23 */ /* 0x000fc20008010866 */
[----:B------:R-:W-:Y:S01]  /*80b0*/  FFMA.FTZ R6, R6, UR10, -R102 ;  /* 0x0000000a06067c23 */ /* 0x000fe20008010866 */
[----:B0-----:R-:W-:-:S02]  /*80c0*/  IMAD.IADD R134, R134, 0x1, R105 ;  /* 0x0000000186867824 */ /* 0x001fc400078e0269 */
[--C-:B------:R-:W-:Y:S01]  /*80d0*/  FFMA.FTZ R105, R152, UR10, -R102.reuse ;  /* 0x0000000a98697c23 */ /* 0x100fe20008010866 */
[----:B------:R-:W0:Y:S01]  /*80e0*/  MUFU.TANH R150, R150 ;  /* 0x0000009600967308 */ /* 0x000e220000002400 */
[----:B------:R-:W-:-:S01]  /*80f0*/  FFMA.FTZ R100, R100, UR10, -R102 ;  /* 0x0000000a64647c23 */ /* 0x000fc20008010866 */
[--C-:B------:R-:W-:Y:S01]  /*8100*/  FFMA.FTZ R109, R109, UR10, -R102.reuse ;  /* 0x0000000a6d6d7c23 */ /* 0x100fe20008010866 */
[C---:B------:R-:W-:Y:S01]  /*8110*/  ISETP.GT.AND P4, PT, R134.reuse, RZ, PT ;  /* 0x000000ff8600720c */ /* 0x040fe20003f84270 */
[--C-:B------:R-:W-:Y:S01]  /*8120*/  FFMA.FTZ R101, R101, UR10, -R102.reuse ;  /* 0x0000000a65657c23 */ /* 0x100fe20008010866 */
[----:B------:R-:W-:Y:S01]  /*8130*/  ISETP.GT.AND P5, PT, R134, 0x1, PT ;  /* 0x000000018600780c */ /* 0x000fe20003fa4270 */
[----:B------:R-:W-:Y:S01]  /*8140*/  FFMA.FTZ R111, R111, UR10, -R102 ;  /* 0x0000000a6f6f7c23 */ /* 0x000fe20008010866 */
[----:B------:R-:W-:Y:S01]  /*8150*/  FSEL R8, R8, -INF , P4 ;  /* 0xff80000008087808 */ /* 0x000fe20002000000 */
[----:B------:R-:W0:Y:S01]  /*8160*/  MUFU.TANH R151, R151 ;  /* 0x0000009700977308 */ /* 0x000e220000002400 */
[----:B------:R-:W-:-:S02]  /*8170*/  ISETP.GT.AND P4, PT, R134, 0x8, PT ;  /* 0x000000088600780c */ /* 0x000fc40003f84270 */
[----:B------:R-:W-:Y:S02]  /*8180*/  FSEL R9, R9, -INF , P5 ;  /* 0xff80000009097808 */ /* 0x000fe40002800000 */
[----:B------:R-:W-:Y:S02]  /*8190*/  FMNMX.FTZ R152, R8, R5, !PT ;  /* 0x0000000508987209 */ /* 0x000fe40007810000 */
[----:B------:R-:W-:Y:S01]  /*81a0*/  ISETP.GT.AND P5, PT, R134, 0x9, PT ;  /* 0x000000098600780c */ /* 0x000fe20003fa4270 */
[----:B------:R-:W0:Y:S01]  /*81b0*/  MUFU.TANH R122, R122 ;  /* 0x0000007a007a7308 */ /* 0x000e220000002400 */
[----:B--2---:R-:W-:Y:S02]  /*81c0*/  FSEL R12, R12, -INF , P4 ;  /* 0xff8000000c0c7808 */ /* 0x004fe40002000000 */
[----:B------:R-:W-:Y:S02]  /*81d0*/  FMNMX.FTZ R153, R9, R152, !PT ;  /* 0x0000009809997209 */ /* 0x000fe40007810000 */
[----:B------:R-:W-:-:S02]  /*81e0*/  ISETP.GT.AND P4, PT, R134, 0x10, PT ;  /* 0x000000108600780c */ /* 0x000fc40003f84270 */
[----:B----4-:R-:W-:Y:S01]  /*81f0*/  FSEL R13, R13, -INF , P5 ;  /* 0xff8000000d0d7808 */ /* 0x010fe20002800000 */
[----:B------:R-:W2:Y:S01]  /*8200*/  MUFU.TANH R123, R123 ;  /* 0x0000007b007b7308 */ /* 0x000ea20000002400 */
[----:B------:R-:W-:Y:S02]  /*8210*/  FMNMX.FTZ R152, R12, R153, !PT ;  /* 0x000000990c987209 */ /* 0x000fe40007810000 */
[----:B------:R-:W-:Y:S02]  /*8220*/  ISETP.GT.AND P5, PT, R134, 0x11, PT ;  /* 0x000000118600780c */ /* 0x000fe40003fa4270 */
[----:B-----5:R-:W-:Y:S02]  /*8230*/  FSEL R20, R20, -INF , P4 ;  /* 0xff80000014147808 */ /* 0x020fe40002000000 */
[----:B------:R-:W-:Y:S01]  /*8240*/  FMNMX.FTZ R153, R13, R152, !PT ;  /* 0x000000980d997209 */ /* 0x000fe20007810000 */
[----:B------:R-:W4:Y:S01]  /*8250*/  MUFU.TANH R126, R126 ;  /* 0x0000007e007e7308 */ /* 0x000f220000002400 */
[----:B------:R-:W-:-:S02]  /*8260*/  ISETP.GT.AND P4, PT, R134, 0x18, PT ;  /* 0x000000188600780c */ /* 0x000fc40003f84270 */
[----:B------:R-:W-:Y:S02]  /*8270*/  FSEL R21, R21, -INF , P5 ;  /* 0xff80000015157808 */ /* 0x000fe40002800000 */
[----:B------:R-:W-:Y:S02]  /*8280*/  FMNMX.FTZ R152, R20, R153, !PT ;  /* 0x0000009914987209 */ /* 0x000fe40007810000 */
[----:B------:R-:W-:Y:S01]  /*8290*/  ISETP.GT.AND P5, PT, R134, 0x19, PT ;  /* 0x000000198600780c */ /* 0x000fe20003fa4270 */
[----:B------:R-:W5:Y:S01]  /*82a0*/  MUFU.TANH R127, R127 ;  /* 0x0000007f007f7308 */ /* 0x000f620000002400 */
[----:B------:R-:W-:Y:S02]  /*82b0*/  FSEL R154, R154, -INF , P4 ;  /* 0xff8000009a9a7808 */ /* 0x000fe40002000000 */
[----:B------:R-:W-:Y:S02]  /*82c0*/  FMNMX.FTZ R153, R21, R152, !PT ;  /* 0x0000009815997209 */ /* 0x000fe40007810000 */
[----:B------:R-:W-:-:S02]  /*82d0*/  ISETP.GT.AND P4, PT, R134, 0x20, PT ;  /* 0x000000208600780c */ /* 0x000fc40003f84270 */
[----:B------:R-:W-:Y:S01]  /*82e0*/  FSEL R155, R155, -INF , P5 ;  /* 0xff8000009b9b7808 */ /* 0x000fe20002800000 */
[----:B------:R-:W5:Y:S01]  /*82f0*/  MUFU.TANH R156, R156 ;  /* 0x0000009c009c7308 */ /* 0x000f620000002400 */
[----:B------:R-:W-:Y:S02]  /*8300*/  FMNMX.FTZ R152, R154, R153, !PT ;  /* 0x000000999a987209 */ /* 0x000fe40007810000 */
[----:B------:R-:W-:Y:S02]  /*8310*/  ISETP.GT.AND P5, PT, R134, 0x21, PT ;  /* 0x000000218600780c */ /* 0x000fe40003fa4270 */
[----:B------:R-:W-:Y:S02]  /*8320*/  FSEL R138, R138, -INF , P4 ;  /* 0xff8000008a8a7808 */ /* 0x000fe40002000000 */
[----:B------:R-:W-:Y:S01]  /*8330*/  FMNMX.FTZ R153, R155, R152, !PT ;  /* 0x000000989b997209 */ /* 0x000fe20007810000 */
[----:B------:R-:W5:Y:S01]  /*8340*/  MUFU.TANH R131, R131 ;  /* 0x0000008300837308 */ /* 0x000f620000002400 */
[----:B------:R-:W-:-:S02]  /*8350*/  ISETP.GT.AND P4, PT, R134, 0x28, PT ;  /* 0x000000288600780c */ /* 0x000fc40003f84270 */
[----:B---3--:R-:W-:Y:S02]  /*8360*/  FSEL R139, R139, -INF , P5 ;  /* 0xff8000008b8b7808 */ /* 0x008fe40002800000 */
[----:B------:R-:W-:Y:S02]  /*8370*/  FMNMX.FTZ R152, R138, R153, !PT ;  /* 0x000000998a987209 */ /* 0x000fe40007810000 */
[----:B------:R-:W-:Y:S01]  /*8380*/  ISETP.GT.AND P5, PT, R134, 0x29, PT ;  /* 0x000000298600780c */ /* 0x000fe20003fa4270 */
[----:B------:R-:W3:Y:S01]  /*8390*/  MUFU.TANH R157, R157 ;  /* 0x0000009d009d7308 */ /* 0x000ee20000002400 */
[----:B------:R-:W-:Y:S02]  /*83a0*/  FSEL R142, R142, -INF , P4 ;  /* 0xff8000008e8e7808 */ /* 0x000fe40002000000 */
[----:B------:R-:W-:Y:S02]  /*83b0*/  FMNMX.FTZ R153, R139, R152, !PT ;  /* 0x000000988b997209 */ /* 0x000fe40007810000 */
[----:B------:R-:W-:-:S02]  /*83c0*/  ISETP.GT.AND P4, PT, R134, 0x30, PT ;  /* 0x000000308600780c */ /* 0x000fc40003f84270 */
[----:B------:R-:W-:Y:S01]  /*83d0*/  FSEL R143, R143, -INF , P5 ;  /* 0xff8000008f8f7808 */ /* 0x000fe20002800000 */
[----:B------:R-:W3:Y:S01]  /*83e0*/  MUFU.TANH R135, R135 ;  /* 0x0000008700877308 */ /* 0x000ee20000002400 */
[----:B------:R-:W-:Y:S02]  /*83f0*/  FMNMX.FTZ R152, R142, R153, !PT ;  /* 0x000000998e987209 */ /* 0x000fe40007810000 */
[----:B------:R-:W-:Y:S02]  /*8400*/  ISETP.GT.AND P5, PT, R134, 0x31, PT ;  /* 0x000000318600780c */ /* 0x000fe40003fa4270 */
[----:B-1----:R-:W-:Y:S02]  /*8410*/  FSEL R146, R146, -INF , P4 ;  /* 0xff80000092927808 */ /* 0x002fe40002000000 */
[----:B------:R-:W-:Y:S01]  /*8420*/  FMNMX.FTZ R153, R143, R152, !PT ;  /* 0x000000988f997209 */ /* 0x000fe20007810000 */
[----:B------:R-:W1:Y:S01]  /*8430*/  MUFU.TANH R106, R106 ;  /* 0x0000006a006a7308 */ /* 0x000e620000002400 */
[----:B------:R-:W-:-:S02]  /*8440*/  ISETP.GT.AND P4, PT, R134, 0x38, PT ;  /* 0x000000388600780c */ /* 0x000fc40003f84270 */
[----:B------:R-:W-:Y:S02]  /*8450*/  FSEL R147, R147, -INF , P5 ;  /* 0xff80000093937808 */ /* 0x000fe40002800000 */
[----:B------:R-:W-:Y:S02]  /*8460*/  FMNMX.FTZ R152, R146, R153, !PT ;  /* 0x0000009992987209 */ /* 0x000fe40007810000 */
[----:B------:R-:W-:Y:S01]  /*8470*/  ISETP.GT.AND P5, PT, R134, 0x39, PT ;  /* 0x000000398600780c */ /* 0x000fe20003fa4270 */
[----:B------:R-:W1:Y:S01]  /*8480*/  MUFU.TANH R107, R107 ;  /* 0x0000006b006b7308 */ /* 0x000e620000002400 */
[----:B0-----:R-:W-:Y:S02]  /*8490*/  FSEL R150, R150, -INF , P4 ;  /* 0xff80000096967808 */ /* 0x001fe40002000000 */
[----:B------:R-:W-:Y:S01]  /*84a0*/  FMNMX.FTZ R153, R147, R152, !PT ;  /* 0x0000009893997209 */ /* 0x000fe20007810000 */
[----:B------:R-:W-:Y:S02]  /*84b0*/  WARPGROUP.DEPBAR.LE gsb0, 0x0 ;  /* 0x00008000000079c5 */ /* 0x000fe40000010000 */
[----:B------:R-:W-:Y:S01]  /*84c0*/  ISETP.GT.AND P4, PT, R134, 0x40, PT ;  /* 0x000000408600780c */ /* 0x000fe20003f84270 */
[----:B------:R-:W-:Y:S01]  /*84d0*/  WARPGROUP.ARRIVE ;  /* 0x00000000000079c5 */ /* 0x000fe20000000000 */
[----:B------:R-:W-:Y:S01]  /*84e0*/  FSEL R151, R151, -INF , P5 ;  /* 0xff80000097977808 */ /* 0x000fe20002800000 */
[----:B------:R-:W0:Y:S01]  /*84f0*/  MUFU.TANH R110, R110 ;  /* 0x0000006e006e7308 */ /* 0x000e220000002400 */
[----:B------:R-:W-:-:S02]  /*8500*/  FMNMX.FTZ R152, R150, R153, !PT ;  /* 0x0000009996987209 */ /* 0x000fc40007810000 */
[----:B------:R-:W-:Y:S01]  /*8510*/  ISETP.GT.AND P5, PT, R134, 0x41, PT ;  /* 0x000000418600780c */ /* 0x000fe20003fa4270 */
[----:B------:R-:W-:Y:S01]  /*8520*/  QGMMA.64x128x32.F32.E4M3.E4M3 R24, R172, gdesc[UR4], R24, gsb0 ;  /* 0x01e00004ac187df3 */ /* 0x000fe20008000818 */
[----:B------:R-:W-:Y:S01]  /*8530*/  FSEL R122, R122, -INF , P4 ;  /* 0xff8000007a7a7808 */ /* 0x000fe20002000000 */
[----:B------:R-:W-:Y:S01]  /*8540*/  UIADD3 UR6, UR11, 0x400, URZ ;  /* 0x000004000b067890 */ /* 0x000fe2000fffe03f */
[----:B------:R-:W-:Y:S01]  /*8550*/  FMNMX.FTZ R153, R151, R152, !PT ;  /* 0x0000009897997209 */ /* 0x000fe20007810000 */
[----:B------:R-:W0:Y:S01]  /*8560*/  MUFU.TANH R158, R158 ;  /* 0x0000009e009e7308 */ /* 0x000e220000002400 */
[----:B------:R-:W-:Y:S01]  /*8570*/  ISETP.GT.AND P4, PT, R134, 0x48, PT ;  /* 0x000000488600780c */ /* 0x000fe20003f84270 */
[----:B------:R-:W-:Y:S01]  /*8580*/  UMOV UR7, 0xc0000010 ;  /* 0xc000001000077882 */ /* 0x000fe20000000000 */
[----:B--2---:R-:W-:Y:S02]  /*8590*/  FSEL R123, R123, -INF , P5 ;  /* 0xff8000007b7b7808 */ /* 0x004fe40002800000 */
[----:B------:R-:W-:-:S02]  /*85a0*/  FMNMX.FTZ R152, R122, R153, !PT ;  /* 0x000000997a987209 */ /* 0x000fc40007810000 */
[----:B------:R-:W-:Y:S01]  /*85b0*/  ISETP.GT.AND P5, PT, R134, 0x49, PT ;  /* 0x000000498600780c */ /* 0x000fe20003fa4270 */
[----:B------:R-:W2:Y:S01]  /*85c0*/  MUFU.TANH R114, R114 ;  /* 0x0000007200727308 */ /* 0x000ea20000002400 */
[----:B----4-:R-:W-:Y:S02]  /*85d0*/  FSEL R126, R126, -INF , P4 ;  /* 0xff8000007e7e7808 */ /* 0x010fe40002000000 */
[----:B------:R-:W-:Y:S02]  /*85e0*/  FMNMX.FTZ R153, R123, R152, !PT ;  /* 0x000000987b997209 */ /* 0x000fe40007810000 */
[----:B------:R-:W-:Y:S02]  /*85f0*/  ISETP.GT.AND P4, PT, R134, 0x50, PT ;  /* 0x000000508600780c */ /* 0x000fe40003f84270 */
[----:B-----5:R-:W-:Y:S01]  /*8600*/  FSEL R127, R127, -INF , P5 ;  /* 0xff8000007f7f7808 */ /* 0x020fe20002800000 */
[----:B------:R-:W4:Y:S01]  /*8610*/  MUFU.TANH R115, R115 ;  /* 0x0000007300737308 */ /* 0x000f220000002400 */
[----:B------:R-:W-:-:S02]  /*8620*/  FMNMX.FTZ R152, R126, R153, !PT ;  /* 0x000000997e987209 */ /* 0x000fc40007810000 */
[----:B------:R-:W-:Y:S02]  /*8630*/  ISETP.GT.AND P5, PT, R134, 0x51, PT ;  /* 0x000000518600780c */ /* 0x000fe40003fa4270 */
[----:B------:R-:W-:Y:S02]  /*8640*/  FSEL R156, R156, -INF , P4 ;  /* 0xff8000009c9c7808 */ /* 0x000fe40002000000 */
[----:B------:R-:W-:Y:S01]  /*8650*/  FMNMX.FTZ R153, R127, R152, !PT ;  /* 0x000000987f997209 */ /* 0x000fe20007810000 */
[----:B------:R-:W5:Y:S01]  /*8660*/  MUFU.TANH R118, R118 ;  /* 0x0000007600767308 */ /* 0x000f620000002400 */
[----:B------:R-:W-:Y:S02]  /*8670*/  ISETP.GT.AND P4, PT, R134, 0x58, PT ;  /* 0x000000588600780c */ /* 0x000fe40003f84270 */
[----:B------:R-:W-:Y:S02]  /*8680*/  FSEL R131, R131, -INF , P5 ;  /* 0xff80000083837808 */ /* 0x000fe40002800000 */
[----:B------:R-:W-:-:S02]  /*8690*/  FMNMX.FTZ R152, R156, R153, !PT ;  /* 0x000000999c987209 */ /* 0x000fc40007810000 */
[C---:B------:R-:W-:Y:S01]  /*86a0*/  ISETP.GT.AND P5, PT, R134.reuse, 0x59, PT ;  /* 0x000000598600780c */ /* 0x040fe20003fa4270 */
[----:B------:R-:W5:Y:S01]  /*86b0*/  MUFU.TANH R119, R119 ;  /* 0x0000007700777308 */ /* 0x000f620000002400 */
[----:B---3--:R-:W-:Y:S02]  /*86c0*/  FSEL R157, R157, -INF , P4 ;  /* 0xff8000009d9d7808 */ /* 0x008fe40002000000 */
[----:B------:R-:W-:Y:S02]  /*86d0*/  FMNMX.FTZ R152, R131, R152, !PT ;  /* 0x0000009883987209 */ /* 0x000fe40007810000 */
[----:B------:R-:W-:Y:S02]  /*86e0*/  ISETP.GT.AND P4, PT, R134, 0x60, PT ;  /* 0x000000608600780c */ /* 0x000fe40003f84270 */
[----:B------:R-:W-:Y:S01]  /*86f0*/  FSEL R135, R135, -INF , P5 ;  /* 0xff80000087877808 */ /* 0x000fe20002800000 */
[----:B------:R-:W3:Y:S01]  /*8700*/  MUFU.TANH R90, R90 ;  /* 0x0000005a005a7308 */ /* 0x000ee20000002400 */
[----:B------:R-:W-:-:S02]  /*8710*/  FMNMX.FTZ R152, R157, R152, !PT ;  /* 0x000000989d987209 */ /* 0x000fc40007810000 */
[----:B------:R-:W-:Y:S02]  /*8720*/  ISETP.GT.AND P5, PT, R134, 0x61, PT ;  /* 0x000000618600780c */ /* 0x000fe40003fa4270 */
[----:B-1----:R-:W-:Y:S02]  /*8730*/  FSEL R124, R106, -INF , P4 ;  /* 0xff8000006a7c7808 */ /* 0x002fe40002000000 */
[----:B------:R-:W-:Y:S01]  /*8740*/  FMNMX.FTZ R153, R135, R152, !PT ;  /* 0x0000009887997209 */ /* 0x000fe20007810000 */
[----:B------:R1:W-:Y:S01]  /*8750*/  MUFU.EX2 R106, R161 ;  /* 0x000000a1006a7308 */ /* 0x0003e20000000800 */
[----:B------:R-:W-:Y:S02]  /*8760*/  ISETP.GT.AND P4, PT, R134, 0x68, PT ;  /* 0x000000688600780c */ /* 0x000fe40003f84270 */
[----:B------:R-:W-:Y:S02]  /*8770*/  FSEL R107, R107, -INF , P5 ;  /* 0xff8000006b6b7808 */ /* 0x000fe40002800000 */
[----:B------:R-:W-:-:S02]  /*8780*/  FMNMX.FTZ R152, R124, R153, !PT ;  /* 0x000000997c987209 */ /* 0x000fc40007810000 */
[----:B------:R-:W-:Y:S01]  /*8790*/  ISETP.GT.AND P5, PT, R134, 0x69, PT ;  /* 0x000000698600780c */ /* 0x000fe20003fa4270 */
[----:B------:R-:W3:Y:S01]  /*87a0*/  MUFU.TANH R91, R91 ;  /* 0x0000005b005b7308 */ /* 0x000ee20000002400 */
[----:B0-----:R-:W-:Y:S01]  /*87b0*/  FSEL R110, R110, -INF , P4 ;  /* 0xff8000006e6e7808 */ /* 0x001fe20002000000 */
[----:B-1----:R-:W-:Y:S01]  /*87c0*/  FFMA.FTZ R161, R128, UR10, -R102 ;  /* 0x0000000a80a17c23 */ /* 0x002fe20008010866 */
        /* <DEDUP_REMOVED lines=8> */
[----:B------:R-:W1:Y:S01]  /*8850*/  MUFU.TANH R95, R95 ;  /* 0x0000005f005f7308 */ /* 0x000e620000002400 */
[----:B------:R-:W-:Y:S02]  /*8860*/  ISETP.GT.AND P4, PT, R134, 0x78, PT ;  /* 0x000000788600780c */ /* 0x000fe40003f84270 */
[----:B----4-:R-:W-:Y:S02]  /*8870*/  FSEL R115, R115, -INF , P5 ;  /* 0xff80000073737808 */ /* 0x010fe40002800000 */
[----:B------:R-:W-:-:S02]  /*8880*/  FMNMX.FTZ R152, R128, R153, !PT ;  /* 0x0000009980987209 */ /* 0x000fc40007810000 */
[----:B------:R-:W-:Y:S01]  /*8890*/  ISETP.GT.AND P5, PT, R134, 0x79, PT ;  /* 0x000000798600780c */ /* 0x000fe20003fa4270 */
[----:B------:R2:W-:Y:S01]  /*88a0*/  MUFU.EX2 R114, R161 ;  /* 0x000000a100727308 */ /* 0x0005e20000000800 */
[----:B-----5:R-:W-:Y:S02]  /*88b0*/  FSEL R118, R118, -INF , P4 ;  /* 0xff80000076767808 */ /* 0x020fe40002000000 */
[----:B------:R-:W-:Y:S02]  /*88c0*/  FMNMX.FTZ R153, R115, R152, !PT ;  /* 0x0000009873997209 */ /* 0x000fe40007810000 */
[----:B------:R-:W-:Y:S02]  /*88d0*/  ISETP.GT.AND P4, PT, R134, 0x80, PT ;  /* 0x000000808600780c */ /* 0x000fe40003f84270 */
[----:B------:R-:W-:Y:S01]  /*88e0*/  FSEL R119, R119, -INF , P5 ;  /* 0xff80000077777808 */ /* 0x000fe20002800000 */
[----:B------:R-:W4:Y:S01]  /*88f0*/  MUFU.TANH R98, R98 ;  /* 0x0000006200627308 */ /* 0x000f220000002400 */
[----:B------:R-:W-:Y:S01]  /*8900*/  FMNMX.FTZ R152, R118, R153, !PT ;  /* 0x0000009976987209 */ /* 0x000fe20007810000 */
[----:B--2---:R-:W-:Y:S01]  /*8910*/  FFMA.FTZ R161, R132, UR10, -R102 ;  /* 0x0000000a84a17c23 */ /* 0x004fe20008010866 */
[----:B------:R-:W-:-:S02]  /*8920*/  ISETP.GT.AND P5, PT, R134, 0x81, PT ;  /* 0x000000818600780c */ /* 0x000fc40003fa4270 */
[----:B---3--:R-:W-:Y:S02]  /*8930*/  FSEL R132, R90, -INF , P4 ;  /* 0xff8000005a847808 */ /* 0x008fe40002000000 */
[----:B------:R-:W-:Y:S01]  /*8940*/  FMNMX.FTZ R153, R119, R152, !PT ;  /* 0x0000009877997209 */ /* 0x000fe20007810000 */
[----:B------:R-:W2:Y:S01]  /*8950*/  MUFU.TANH R99, R99 ;  /* 0x0000006300637308 */ /* 0x000ea20000002400 */
[----:B------:R-:W-:Y:S02]  /*8960*/  ISETP.GT.AND P4, PT, R134, 0x88, PT ;  /* 0x000000888600780c */ /* 0x000fe40003f84270 */
[----:B------:R-:W-:Y:S02]  /*8970*/  FSEL R91, R91, -INF , P5 ;  /* 0xff8000005b5b7808 */ /* 0x000fe40002800000 */
[----:B------:R-:W-:Y:S02]  /*8980*/  FMNMX.FTZ R152, R132, R153, !PT ;  /* 0x0000009984987209 */ /* 0x000fe40007810000 */
[----:B------:R-:W-:Y:S01]  /*8990*/  ISETP.GT.AND P5, PT, R134, 0x89, PT ;  /* 0x000000898600780c */ /* 0x000fe20003fa4270 */
[----:B------:R-:W3:Y:S01]  /*89a0*/  MUFU.TANH R159, R159 ;  /* 0x0000009f009f7308 */ /* 0x000ee20000002400 */
[----:B0-----:R-:W-:-:S02]  /*89b0*/  FSEL R94, R94, -INF , P4 ;  /* 0xff8000005e5e7808 */ /* 0x001fc40002000000 */
[----:B------:R-:W-:Y:S02]  /*89c0*/  FMNMX.FTZ R153, R91, R152, !PT ;  /* 0x000000985b997209 */ /* 0x000fe40007810000 */
[----:B------:R-:W-:Y:S02]  /*89d0*/  ISETP.GT.AND P4, PT, R134, 0x90, PT ;  /* 0x000000908600780c */ /* 0x000fe40003f84270 */
[----:B-1----:R-:W-:Y:S01]  /*89e0*/  FSEL R95, R95, -INF , P5 ;  /* 0xff8000005f5f7808 */ /* 0x002fe20002800000 */
[----:B------:R-:W0:Y:S01]  /*89f0*/  MUFU.TANH R103, R103 ;  /* 0x0000006700677308 */ /* 0x000e220000002400 */
[----:B------:R-:W-:Y:S02]  /*8a00*/  FMNMX.FTZ R152, R94, R153, !PT ;  /* 0x000000995e987209 */ /* 0x000fe40007810000 */
[----:B------:R-:W-:Y:S02]  /*8a10*/  ISETP.GT.AND P5, PT, R134, 0x91, PT ;  /* 0x000000918600780c */ /* 0x000fe40003fa4270 */
[----:B----4-:R-:W-:-:S02]  /*8a20*/  FSEL R98, R98, -INF , P4 ;  /* 0xff80000062627808 */ /* 0x010fc40002000000 */
[----:B------:R-:W-:Y:S01]  /*8a30*/  FMNMX.FTZ R153, R95, R152, !PT ;  /* 0x000000985f997209 */ /* 0x000fe20007810000 */
[----:B------:R-:W-:-:S01]  /*8a40*/  FFMA.FTZ R152, R104, UR10, -R102 ;  /* 0x0000000a68987c23 */ /* 0x000fc20008010866 */
[----:B------:R-:W-:Y:S01]  /*8a50*/  ISETP.GT.AND P4, PT, R134, 0x98, PT ;  /* 0x000000988600780c */ /* 0x000fe20003f84270 */
[----:B------:R1:W-:Y:S01]  /*8a60*/  MUFU.EX2 R90, R161 ;  /* 0x000000a1005a7308 */ /* 0x0003e20000000800 */
[----:B--2---:R-:W-:Y:S02]  /*8a70*/  FSEL R99, R99, -INF , P5 ;  /* 0xff80000063637808 */ /* 0x004fe40002800000 */
[----:B------:R-:W-:Y:S02]  /*8a80*/  FMNMX.FTZ R104, R98, R153, !PT ;  /* 0x0000009962687209 */ /* 0x000fe40007810000 */
[----:B------:R-:W-:Y:S01]  /*8a90*/  ISETP.GT.AND P5, PT, R134, 0x99, PT ;  /* 0x000000998600780c */ /* 0x000fe20003fa4270 */
[--C-:B------:R-:W-:Y:S01]  /*8aa0*/  FFMA.FTZ R134, R88, UR10, -R102.reuse ;  /* 0x0000000a58867c23 */ /* 0x100fe20008010866 */
[----:B---3--:R-:W-:Y:S01]  /*8ab0*/  FSEL R159, R159, -INF , P4 ;  /* 0xff8000009f9f7808 */ /* 0x008fe20002000000 */
[----:B------:R2:W-:Y:S01]  /*8ac0*/  MUFU.EX2 R153, R152 ;  /* 0x0000009800997308 */ /* 0x0005e20000000800 */
[----:B------:R-:W-:Y:S01]  /*8ad0*/  FMNMX.FTZ R104, R99, R104, !PT ;  /* 0x0000006863687209 */ /* 0x000fe20007810000 */
[--C-:B-1----:R-:W-:Y:S01]  /*8ae0*/  FFMA.FTZ R161, R92, UR10, -R102.reuse ;  /* 0x0000000a5ca17c23 */ /* 0x102fe20008010866 */
[----:B0-----:R-:W-:Y:S01]  /*8af0*/  FSEL R103, R103, -INF , P5 ;  /* 0xff80000067677808 */ /* 0x001fe20002800000 */
        /* <DEDUP_REMOVED lines=9> */
[----:B------:R0:W-:Y:S01]  /*8b90*/  MUFU.EX2 R104, R134 ;  /* 0x0000008600687308 */ /* 0x0001e20000000800 */
[----:B------:R-:W1:Y:S01]  /*8ba0*/  SHFL.BFLY PT, R163, R88, 0x2, 0x1f ;  /* 0x0c401f0058a37f89 */ /* 0x000e6200000e0000 */
[----:B------:R-:W-:-:S01]  /*8bb0*/  FFMA.FTZ R102, R117, UR10, -R102 ;  /* 0x0000000a75667c23 */ /* 0x000fc20008010866 */
[----:B------:R-:W-:-:S02]  /*8bc0*/  WARPGROUP.DEPBAR.LE gsb0, 0x0 ;  /* 0x00008000000079c5 */ /* 0x000fc40000010000 */
[----:B------:R-:W-:-:S03]  /*8bd0*/  WARPGROUP.ARRIVE ;  /* 0x00000000000079c5 */ /* 0x000fc60000000000 */
[----:B------:R-:W-:Y:S03]  /*8be0*/  MUFU.EX2 R160, R160 ;  /* 0x000000a000a07308 */ /* 0x000fe60000000800 */
[----:B------:R-:W-:Y:S05]  /*8bf0*/  QGMMA.64x128x32.F32.E4M3.E4M3 R24, R168, gdesc[UR4], R24, gsb0 ;  /* 0x01e00004a8187df3 */ /* 0x000fea0008000818 */
[----:B------:R-:W-:Y:S08]  /*8c00*/  MUFU.EX2 R7, R7 ;  /* 0x0000000700077308 */ /* 0x000ff00000000800 */
[----:B------:R-:W-:Y:S01]  /*8c10*/  MUFU.EX2 R10, R10 ;  /* 0x0000000a000a7308 */ /* 0x000fe20000000800 */
[----:B-1----:R-:W-:-:S05]  /*8c20*/  FMNMX.FTZ R163, R88, R163, !PT ;  /* 0x000000a358a37209 */ /* 0x002fca0007810000 */
[----:B------:R-:W1:Y:S02]  /*8c30*/  SHFL.BFLY PT, R88, R163, 0x1, 0x1f ;  /* 0x0c201f00a3587f89 */ /* 0x000e6400000e0000 */
[----:B------:R-:W-:Y:S08]  /*8c40*/  MUFU.EX2 R11, R11 ;  /* 0x0000000b000b7308 */ /* 0x000ff00000000800 */
[----:B------:R-:W-:Y:S08]  /*8c50*/  MUFU.EX2 R14, R14 ;  /* 0x0000000e000e7308 */ /* 0x000ff00000000800 */
[----:B------:R-:W-:Y:S01]  /*8c60*/  MUFU.EX2 R15, R15 ;  /* 0x0000000f000f7308 */ /* 0x000fe20000000800 */
[----:B-1----:R-:W-:Y:S01]  /*8c70*/  FMNMX.FTZ R88, R163, R88, !PT ;  /* 0x00000058a3587209 */ /* 0x002fe20007810000 */
[----:B------:R-:W-:-:S06]  /*8c80*/  IMAD.U32 R163, RZ, RZ, UR10 ;  /* 0x0000000affa37e24 */ /* 0x000fcc000f8e00ff */
[----:B------:R-:W-:Y:S01]  /*8c90*/  MUFU.EX2 R105, R105 ;  /* 0x0000006900697308 */ /* 0x000fe20000000800 */
[C---:B------:R-:W-:Y:S01]  /*8ca0*/  FSETP.NEU.FTZ.AND P4, PT, R88.reuse, -INF , PT ;  /* 0xff8000005800780b */ /* 0x040fe20003f9d000 */
[----:B------:R-:W-:-:S05]  /*8cb0*/  FFMA.FTZ R116, R88, R163, -8 ;  /* 0xc100000058747423 */ /* 0x000fca00000100a3 */
[----:B------:R-:W-:Y:S01]  /*8cc0*/  FSEL R116, R116, RZ, P4 ;  /* 0x000000ff74747208 */ /* 0x000fe20002000000 */
[----:B------:R-:W-:Y:S04]  /*8cd0*/  MUFU.EX2 R130, R130 ;  /* 0x0000008200827308 */ /* 0x000fe80000000800 */
[----:B--2---:R-:W-:-:S01]  /*8ce0*/  FFMA.FTZ R152, R126, UR10, -R116 ;  /* 0x0000000a7e987c23 */ /* 0x004fc20008010874 */
[--C-:B0-----:R-:W-:Y:S01]  /*8cf0*/  FFMA.FTZ R134, R155, UR10, -R116.reuse ;  /* 0x0000000a9b867c23 */ /* 0x101fe20008010874 */
[----:B------:R-:W-:Y:S01]  /*8d00*/  FSEL R126, R88, RZ, P4 ;  /* 0x000000ff587e7208 */ /* 0x000fe20002000000 */
[--C-:B------:R-:W-:Y:S01]  /*8d10*/  FFMA.FTZ R117, R8, UR10, -R116.reuse ;  /* 0x0000000a08757c23 */ /* 0x100fe20008010874 */
[----:B------:R-:W-:Y:S01]  /*8d20*/  FSEL R155, R89, RZ, P3 ;  /* 0x000000ff599b7208 */ /* 0x000fe20001800000 */
[--C-:B------:R-:W-:Y:S01]  /*8d30*/  FFMA.FTZ R8, R9, UR10, -R116.reuse ;  /* 0x0000000a09087c23 */ /* 0x100fe20008010874 */
[----:B------:R-:W-:-:S01]  /*8d40*/  FFMA.FTZ R9, R12, UR10, -R116 ;  /* 0x0000000a0c097c23 */ /* 0x000fc20008010874 */
[----:B------:R-:W-:Y:S01]  /*8d50*/  FADD.FTZ R126, -R126, R5 ;  /* 0x000000057e7e7221 */ /* 0x000fe20000010100 */
[----:B------:R-:W-:-:S01]  /*8d60*/  FFMA.FTZ R12, R13, UR10, -R116 ;  /* 0x0000000a0d0c7c23 */ /* 0x000fc20008010874 */
[----:B------:R-:W-:Y:S01]  /*8d70*/  FADD.FTZ R155, -R155, R4 ;  /* 0x000000049b9b7221 */ /* 0x000fe20000010100 */
[----:B------:R-:W-:Y:S01]  /*8d80*/  MUFU.EX2 R117, R117 ;  /* 0x0000007500757308 */ /* 0x000fe20000000800 */
[----:B------:R-:W-:Y:S01]  /*8d90*/  FMUL.FTZ R126, R126, UR10 ;  /* 0x0000000a7e7e7c20 */ /* 0x000fe20008410000 */
[--C-:B------:R-:W-:Y:S01]  /*8da0*/  FFMA.FTZ R13, R20, UR10, -R116.reuse ;  /* 0x0000000a140d7c23 */ /* 0x100fe20008010874 */
[----:B------:R-:W-:Y:S01]  /*8db0*/  FMUL.FTZ R155, R155, UR10 ;  /* 0x0000000a9b9b7c20 */ /* 0x000fe20008410000 */
        /* <DEDUP_REMOVED lines=21> */
[----:B0-----:R-:W-:-:S01]  /*8f10*/  FFMA.FTZ R162, R5, R3, R160 ;  /* 0x0000000305a27223 */ /* 0x001fc200000100a0 */
[--C-:B------:R-:W-:Y:S01]  /*8f20*/  FFMA.FTZ R107, R107, UR10, -R116.reuse ;  /* 0x0000000a6b6b7c23 */ /* 0x100fe20008010874 */
[----:B------:R-:W-:-:S01]  /*8f30*/  FFMA.FTZ R110, R110, UR10, -R116 ;  /* 0x0000000a6e6e7c23 */ /* 0x000fc20008010874 */
[----:B------:R-:W-:Y:S01]  /*8f40*/  FFMA.FTZ R128, R128, UR10, -R116 ;  /* 0x0000000a80807c23 */ /* 0x000fe20008010874 */
[----:B------:R-:W-:-:S01]  /*8f50*/  FADD.FTZ R155, R7, R162 ;  /* 0x000000a2079b7221 */ /* 0x000fc20000010000 */
[--C-:B------:R-:W-:Y:S01]  /*8f60*/  FFMA.FTZ R115, R115, UR10, -R116.reuse ;  /* 0x0000000a73737c23 */ /* 0x100fe20008010874 */
[----:B------:R-:W-:-:S01]  /*8f70*/  FFMA.FTZ R118, R118, UR10, -R116 ;  /* 0x0000000a76767c23 */ /* 0x000fc20008010874 */
[----:B------:R-:W0:Y:S01]  /*8f80*/  MUFU.EX2 R9, R9 ;  /* 0x0000000900097308 */ /* 0x000e220000000800 */
[----:B-1----:R-:W-:-:S01]  /*8f90*/  FFMA.FTZ R3, R126, R2, R117 ;  /* 0x000000027e037223 */ /* 0x002fc20000010075 */
[----:B------:R-:W-:Y:S01]  /*8fa0*/  FADD.FTZ R162, R10, R155 ;  /* 0x0000009b0aa27221 */ /* 0x000fe20000010000 */
[----:B------:R-:W-:-:S01]  /*8fb0*/  FFMA.FTZ R119, R119, UR10, -R116 ;  /* 0x0000000a77777c23 */ /* 0x000fc20008010874 */
[--C-:B------:R-:W-:Y:S01]  /*8fc0*/  FFMA.FTZ R132, R132, UR10, -R116.reuse ;  /* 0x0000000a84847c23 */ /* 0x100fe20008010874 */
[----:B------:R-:W-:-:S01]  /*8fd0*/  FFMA.FTZ R91, R91, UR10, -R116 ;  /* 0x0000000a5b5b7c23 */ /* 0x000fc20008010874 */
[----:B------:R-:W-:Y:S01]  /*8fe0*/  FADD.FTZ R155, R11, R162 ;  /* 0x000000a20b9b7221 */ /* 0x000fe20000010000 */
[----:B------:R-:W-:-:S01]  /*8ff0*/  FFMA.FTZ R94, R94, UR10, -R116 ;  /* 0x0000000a5e5e7c23 */ /* 0x000fc20008010874 */
[----:B------:R-:W1:Y:S01]  /*9000*/  MUFU.EX2 R12, R12 ;  /* 0x0000000c000c7308 */ /* 0x000e620000000800 */
[----:B--2---:R-:W-:-:S01]  /*9010*/  FADD.FTZ R2, R8, R3 ;  /* 0x0000000308027221 */ /* 0x004fc20000010000 */
[--C-:B------:R-:W-:Y:S01]  /*9020*/  FFMA.FTZ R95, R95, UR10, -R116.reuse ;  /* 0x0000000a5f5f7c23 */ /* 0x100fe20008010874 */
[----:B------:R-:W-:-:S01]  /*9030*/  FFMA.FTZ R98, R98, UR10, -R116 ;  /* 0x0000000a62627c23 */ /* 0x000fc20008010874 */
[----:B------:R-:W-:-:S02]  /*9040*/  IMAD.U32 R162, RZ, RZ, UR58 ;  /* 0x0000003affa27e24 */ /* 0x000fc4000f8e00ff */
[----:B------:R-:W-:-:S01]  /*9050*/  FFMA.FTZ R99, R99, UR10, -R116 ;  /* 0x0000000a63637c23 */ /* 0x000fc20008010874 */
[--C-:B------:R-:W-:Y:S01]  /*9060*/  FFMA.FTZ R159, R159, UR10, -R116.reuse ;  /* 0x0000000a9f9f7c23 */ /* 0x100fe20008010874 */
[----:B------:R-:W-:-:S01]  /*9070*/  FFMA.FTZ R103, R103, UR10, -R116 ;  /* 0x0000000a67677c23 */ /* 0x000fc20008010874 */
[----:B------:R-:W2:Y:S01]  /*9080*/  MUFU.EX2 R13, R13 ;  /* 0x0000000d000d7308 */ /* 0x000ea20000000800 */
[----:B0-----:R-:W-:-:S01]  /*9090*/  FADD.FTZ R3, R9, R2 ;  /* 0x0000000209037221 */ /* 0x001fc20000010000 */
[----:B------:R-:W-:-:S06]  /*90a0*/  @!P0 LEA R162, R162, UR41, 0x3 ;  /* 0x00000029a2a28c11 */ /* 0x000fcc000f8e18ff */
[----:B------:R-:W0:Y:S01]  /*90b0*/  MUFU.EX2 R20, R20 ;  /* 0x0000001400147308 */ /* 0x000e220000000800 */
[----:B-1----:R-:W-:-:S07]  /*90c0*/  FADD.FTZ R2, R12, R3 ;  /* 0x000000030c027221 */ /* 0x002fce0000010000 */
[----:B------:R-:W1:Y:S01]  /*90d0*/  MUFU.EX2 R21, R21 ;  /* 0x0000001500157308 */ /* 0x000e620000000800 */
[----:B--2---:R-:W-:-:S07]  /*90e0*/  FADD.FTZ R3, R13, R2 ;  /* 0x000000020d037221 */ /* 0x004fce0000010000 */
[----:B------:R-:W2:Y:S01]  /*90f0*/  MUFU.EX2 R134, R134 ;  /* 0x0000008600867308 */ /* 0x000ea20000000800 */
[----:B0-----:R-:W-:-:S01]  /*9100*/  FADD.FTZ R2, R20, R3 ;  /* 0x0000000314027221 */ /* 0x001fc20000010000 */
[----:B------:R-:W-:-:S06]  /*9110*/  WARPGROUP.DEPBAR.LE gsb0, 0x0 ;  /* 0x00008000000079c5 */ /* 0x000fcc0000010000 */
[----:B------:R-:W-:Y:S08]  /*9120*/  MUFU.EX2 R4, R152 ;  /* 0x0000009800047308 */ /* 0x000ff00000000800 */
[----:B------:R-:W-:Y:S08]  /*9130*/  MUFU.EX2 R136, R136 ;  /* 0x0000008800887308 */ /* 0x000ff00000000800 */
[----:B------:R-:W0:Y:S08]  /*9140*/  MUFU.EX2 R138, R138 ;  /* 0x0000008a008a7308 */ /* 0x000e300000000800 */
[----:B------:R3:W-:Y:S08]  /*9150*/  MUFU.EX2 R152, R156 ;  /* 0x0000009c00987308 */ /* 0x0007f00000000800 */
[----:B------:R-:W4:Y:S01]  /*9160*/  MUFU.EX2 R137, R137 ;  /* 0x0000008900897308 */ /* 0x000f220000000800 */
[----:B---3--:R-:W-:-:S01]  /*9170*/  FADD.FTZ R156, R14, R155 ;  /* 0x0000009b0e9c7221 */ /* 0x008fc20000010000 */
[----:B-1----:R-:W-:-:S03]  /*9180*/  FADD.FTZ R155, R21, R2 ;  /* 0x00000002159b7221 */ /* 0x002fc60000010000 */
[----:B------:R-:W-:Y:S01]  /*9190*/  FADD.FTZ R156, R15, R156 ;  /* 0x0000009c0f9c7221 */ /* 0x000fe20000010000 */
[----:B--2---:R-:W-:-:S02]  /*91a0*/  FADD.FTZ R155, R134, R155 ;  /* 0x0000009b869b7221 */ /* 0x004fc40000010000 */
[----:B------:R-:W1:Y:S01]  /*91b0*/  MUFU.EX2 R139, R139 ;  /* 0x0000008b008b7308 */ /* 0x000e620000000800 */
[----:B------:R-:W-:-:S01]  /*91c0*/  FADD.FTZ R3, R105, R156 ;  /* 0x0000009c69037221 */ /* 0x000fc20000010000 */
[----:B0-----:R-:W-:Y:S01]  /*91d0*/  FADD.FTZ R156, R138, R155 ;  /* 0x0000009b8a9c7221 */ /* 0x001fe20000010000 */
[----:B------:R-:W-:-:S02]  /*91e0*/  FFMA.FTZ R155, R158, UR10, -R116 ;  /* 0x0000000a9e9b7c23 */ /* 0x000fc40008010874 */
[----:B------:R-:W-:-:S03]  /*91f0*/  FADD.FTZ R3, R130, R3 ;  /* 0x0000000382037221 */ /* 0x000fc60000010000 */
[----:B------:R-:W0:Y:S01]  /*9200*/  MUFU.EX2 R140, R140 ;  /* 0x0000008c008c7308 */ /* 0x000e220000000800 */
[----:B------:R-:W-:-:S04]  /*9210*/  FADD.FTZ R2, R136, R3 ;  /* 0x0000000388027221 */ /* 0x000fc80000010000 */
[----:B----4-:R-:W-:-:S03]  /*9220*/  FADD.FTZ R3, R137, R2 ;  /* 0x0000000289037221 */ /* 0x010fc60000010000 */
        /* <DEDUP_REMOVED lines=34> */
[----:B0-----:R-:W-:-:S04]  /*9450*/  FADD.FTZ R157, R123, R156 ;  /* 0x0000009c7b9d7221 */ /* 0x001fc80000010000 */
[----:B------:R-:W-:-:S03]  /*9460*/  FADD.FTZ R156, R4, R157 ;  /* 0x0000009d049c7221 */ /* 0x000fc60000010000 */
[----:B------:R-:W0:Y:S01]  /*9470*/  MUFU.EX2 R129, R129 ;  /* 0x0000008100817308 */ /* 0x000e220000000800 */
[----:B--2---:R-:W-:-:S04]  /*9480*/  FADD.FTZ R3, R125, R2 ;  /* 0x000000027d037221 */ /* 0x004fc80000010000 */
[----:B------:R-:W-:-:S03]  /*9490*/  FADD.FTZ R2, R114, R3 ;  /* 0x0000000372027221 */ /* 0x000fc60000010000 */
[----:B------:R-:W2:Y:S01]  /*94a0*/  MUFU.EX2 R131, R131 ;  /* 0x0000008300837308 */ /* 0x000ea20000000800 */
[----:B-1----:R-:W-:-:S04]  /*94b0*/  FADD.FTZ R157, R127, R156 ;  /* 0x0000009c7f9d7221 */ /* 0x002fc80000010000 */
[----:B------:R-:W-:-:S03]  /*94c0*/  FADD.FTZ R156, R152, R157 ;  /* 0x0000009d989c7221 */ /* 0x000fc60000010000 */
[----:B------:R-:W1:Y:S01]  /*94d0*/  MUFU.EX2 R154, R154 ;  /* 0x0000009a009a7308 */ /* 0x000e620000000800 */
[----:B0-----:R-:W-:-:S04]  /*94e0*/  FADD.FTZ R3, R129, R2 ;  /* 0x0000000281037221 */ /* 0x001fc80000010000 */
[----:B------:R-:W-:-:S03]  /*94f0*/  FADD.FTZ R2, R90, R3 ;  /* 0x000000035a027221 */ /* 0x000fc60000010000 */
        /* <DEDUP_REMOVED lines=19> */
[----:B0-----:R-:W-:-:S01]  /*9630*/  FADD.FTZ R3, R161, R2 ;  /* 0x00000002a1037221 */ /* 0x001fc20000010000 */
[----:B------:R-:W-:-:S05]  /*9640*/  IADD3 R2, -R225, 0xb, RZ ;  /* 0x0000000be1027810 */ /* 0x000fca0007ffe1ff */
[----:B------:R0:W-:Y:S06]  /*9650*/  BAR.ARV R2, 0x100 ;  /* 0x000400020000751d */ /* 0x0001ec0000002000 */
[----:B------:R-:W3:Y:S01]  /*9660*/  MUFU.EX2 R128, R128 ;  /* 0x0000008000807308 */ /* 0x000ee20000000800 */
[----:B--2---:R-:W-:-:S01]  /*9670*/  FADD.FTZ R157, R155, R156 ;  /* 0x0000009c9b9d7221 */ /* 0x004fc20000010000 */
[----:B0-----:R-:W-:Y:S02]  /*9680*/  @!P0 VIADD R2, R162, 0x29840 ;  /* 0x00029840a2028836 */ /* 0x001fe40000000000 */
[----:B-1----:R-:W-:-:S03]  /*9690*/  FADD.FTZ R156, R92, R3 ;  /* 0x000000035c9c7221 */ /* 0x002fc60000010000 */
[----:B------:R-:W-:Y:S01]  /*96a0*/  @!P0 PRMT R2, RZ, 0x654, R2 ;  /* 0x00000654ff028816 */ /* 0x000fe20000000002 */
[----:B------:R-:W0:Y:S03]  /*96b0*/  MUFU.EX2 R93, R93 ;  /* 0x0000005d005d7308 */ /* 0x000e260000000800 */
[----:B------:R1:W-:Y:S05]  /*96c0*/  @!P0 SYNCS.ARRIVE.TRANS64.RED.A1T0 RZ, [R2+URZ], RZ ;  /* 0x000000ff02ff89a7 */ /* 0x0003ea000810043f */
[----:B------:R-:W2:Y:S01]  /*96d0*/  MUFU.EX2 R115, R115 ;  /* 0x0000007300737308 */ /* 0x000ea20000000800 */
[----:B---3--:R-:W-:-:S07]  /*96e0*/  FADD.FTZ R158, R128, R157 ;  /* 0x0000009d809e7221 */ /* 0x008fce0000010000 */
[----:B------:R-:W3:Y:S01]  /*96f0*/  MUFU.EX2 R96, R96 ;  /* 0x0000006000607308 */ /* 0x000ee20000000800 */
[----:B0-----:R-:W-:-:S07]  /*9700*/  FADD.FTZ R3, R93, R156 ;  /* 0x0000009c5d037221 */ /* 0x001fce0000010000 */
[----:B------:R-:W0:Y:S01]  /*9710*/  MUFU.EX2 R118, R118 ;  /* 0x0000007600767308 */ /* 0x000e220000000800 */
[----:B--2---:R-:W-:-:S07]  /*9720*/  FADD.FTZ R157, R115, R158 ;  /* 0x0000009e739d7221 */ /* 0x004fce0000010000 */
        /* <DEDUP_REMOVED lines=40> */
.L_x_2065:
[----:B------:R-:W-:Y:S01]  /*99b0*/  UISETP.GT.AND UP1, UPT, UR57, UR56, UPT ;  /* 0x000000383900728c */ /* 0x000fe2000bf24270 */
[----:B------:R-:W-:Y:S01]  /*99c0*/  F2FP.SATFINITE.E4M3.F32.PACK_AB_MERGE_C R10, R11, R10, RZ ;  /* 0x0000000a0b0a723e */ /* 0x000fe200048070ff */
[----:B------:R-:W-:Y:S01]  /*99d0*/  ULEA UR6, UR59, UR41, 0x3 ;  /* 0x000000293b067291 */ /* 0x000fe2000f8e183f */
[----:B------:R-:W-:Y:S01]  /*99e0*/  F2FP.SATFINITE.E4M3.F32.PACK_AB_MERGE_C R4, R127, R4, RZ ;  /* 0x000000047f04723e */ /* 0x000fe200048070ff */
[----:B------:R-:W-:Y:S01]  /*99f0*/  UIADD3 UR57, UR57, -0x1, URZ ;  /* 0xffffffff39397890 */ /* 0x000fe2000fffe03f */
[----:B------:R-:W-:Y:S01]  /*9a00*/  F2FP.SATFINITE.E4M3.F32.PACK_AB_MERGE_C R9, R12, R9, RZ ;  /* 0x000000090c09723e */ /* 0x000fe200048070ff */
[----:B------:R-:W-:Y:S01]  /*9a10*/  UIADD3 UR6, UR6, 0x29860, URZ ;  /* 0x0002986006067890 */ /* 0x000fe2000fffe03f */
[----:B------:R-:W-:Y:S01]  /*9a20*/  PLOP3.LUT P3, PT, PT, PT, UP1, 0x80, 0x0 ;  /* 0x000000000000781c */ /* 0x000fe20003f6f018 */
[----:B------:R-:W-:Y:S01]  /*9a30*/  UMOV UR60, UR47 ;  /* 0x0000002f003c7c82 */ /* 0x000fe20008000000 */
[----:B------:R-:W-:Y:S01]  /*9a40*/  F2FP.SATFINITE.E4M3.F32.PACK_AB_MERGE_C R105, R130, R105, RZ ;  /* 0x000000698269723e */ /* 0x000fe200048070ff */
[----:B------:R-:W-:Y:S01]  /*9a50*/  UPRMT UR6, UR40, 0x654, UR6 ;  /* 0x0000065428067896 */ /* 0x000fe20008000006 */
[----:B------:R-:W-:Y:S01]  /*9a60*/  F2FP.SATFINITE.E4M3.F32.PACK_AB_MERGE_C R21, R134, R21, RZ ;  /* 0x000000158615723e */ /* 0x000fe200048070ff */
[----:B------:R-:W-:Y:S01]  /*9a70*/  UMOV UR59, UR58 ;  /* 0x0000003a003b7c82 */ /* 0x000fe20008000000 */
        /* <DEDUP_REMOVED lines=100> */
[----:B------:R-:W-:-:S02]  /*a0c0*/  IMAD.MOV.U32 R5, RZ, RZ, R88 ;  /* 0x000000ffff057224 */ /* 0x000fc400078e0058 */
[----:B------:R-:W-:Y:S01]  /*a0d0*/  IMAD.MOV.U32 R4, RZ, RZ, R89 ;  /* 0x000000ffff047224 */ /* 0x000fe200078e0059 */
[----:B------:R-:W-:Y:S06]  /*a0e0*/  @P3 BRA `(.L_x_2066) ;  /* 0xffffffbc00803947 */ /* 0x000fec000383ffff */
[----:B------:R-:W-:-:S05]  /*a0f0*/  UMOV UR53, UR58 ;  /* 0x0000003a00357c82 */ /* 0x000fca0008000000 */
.L_x_2056:
[----:B------:R-:W-:-:S06]  /*a100*/  UISETP.GE.AND UP0, UPT, UR57, UR39, UPT ;  /* 0x000000273900728c */ /* 0x000fcc000bf06270 */
[----:B------:R-:W-:-:S13]  /*a110*/  PLOP3.LUT P2, PT, PT, PT, UP0, 0x80, 0x0 ;  /* 0x000000000000781c */ /* 0x000fda0003f4f008 */
[----:B------:R-:W-:Y:S05]  /*a120*/  @!P2 BRA `(.L_x_2067) ;  /* 0x0000003400b0a947 */ /* 0x000fea0003800000 */
[----:B------:R-:W-:Y:S01]  /*a130*/  IMAD.MOV.U32 R5, RZ, RZ, R88 ;  /* 0x000000ffff057224 */ /* 0x000fe200078e0058 */
[----:B------:R-:W-:Y:S01]  /*a140*/  UMOV UR56, UR47 ;  /* 0x0000002f00387c82 */ /* 0x000fe20008000000 */
[----:B------:R-:W-:Y:S01]  /*a150*/  IMAD.MOV.U32 R4, RZ, RZ, R89 ;  /* 0x000000ffff047224 */ /* 0x000fe200078e0059 */
[----:B------:R-:W-:Y:S01]  /*a160*/  UMOV UR52, UR53 ;  /* 0x0000003500347c82 */ /* 0x000fe20008000000 */
[----:B------:R-:W-:-:S05]  /*a170*/  ULDC UR51, c[0x0][0x988] ;  /* 0x0002620000337ab9 */ /* 0x000fca0000000800 */
.L_x_2077:
        /* <DEDUP_REMOVED lines=9> */
.L_x_2069:
[----:B------:R-:W-:Y:S01]  /*a210*/  ULEA UR6, UR53, UR41, 0x3 ;  /* 0x0000002935067291 */ /* 0x000fe2000f8e183f */
[----:B------:R-:W-:-:S05]  /*a220*/  IMAD.U32 R6, RZ, RZ, UR47 ;  /* 0x0000002fff067e24 */ /* 0x000fca000f8e00ff */
[----:B------:R-:W-:-:S04]  /*a230*/  SHF.L.U32 R6, R6, 0x1f, RZ ;  /* 0x0000001f06067819 */ /* 0x000fc800000006ff */
[----:B------:R0:W1:Y:S01]  /*a240*/  SYNCS.PHASECHK.TRANS64.TRYWAIT P2, [UR6+0x29830], R6 ;  /* 0x02983006ff0075a7 */ /* 0x0000620008040146 */
[----:B------:R-:W-:Y:S05]  /*a250*/  @!P1 BRA `(.L_x_2070) ;  /* 0x0000000000049947 */ /* 0x000fea0003800000 */
[----:B------:R-:W-:Y:S01]  /*a260*/  BPT.TRAP 0x1 ;  /* 0x000000040000795c */ /* 0x000fe20000300000 */
.L_x_2070:
[----:B-1----:R-:W-:Y:S05]  /*a270*/  @P2 BRA `(.L_x_2068) ;  /* 0x0000000000082947 */ /* 0x002fea0003800000 */
[----:B------:R-:W1:Y:S02]  /*a280*/  SYNCS.PHASECHK.TRANS64.TRYWAIT P2, [UR6+0x29830], R6 ;  /* 0x02983006ff0075a7 */ /* 0x000e640008040146 */
[----:B-1----:R-:W-:Y:S05]  /*a290*/  @!P2 BRA `(.L_x_2071) ;  /* 0x000000dc00bca947 */ /* 0x002fea0003800000 */
.L_x_2068:
[----:B-1----:R-:W1:Y:S01]  /*a2a0*/  S2R R7, SR_TID.X ;  /* 0x0000000000077919 */ /* 0x002e620000002100 */
[----:B------:R-:W-:Y:S01]  /*a2b0*/  UIMAD UR58, UR53, 0x780, UR50 ;  /* 0x00000780353a78a4 */ /* 0x000fe2000f8e0232 */
[----:B------:R-:W-:Y:S01]  /*a2c0*/  UMOV UR27, 0x80000020 ;  /* 0x80000020001b7882 */ /* 0x000fe20000000000 */
[----:B------:R-:W-:Y:S02]  /*a2d0*/  UMOV UR28, UR24 ;  /* 0x00000018001c7c82 */ /* 0x000fe40008000000 */
[----:B------:R-:W-:Y:S01]  /*a2e0*/  UIADD3 UR30, UR58, 0x80, URZ ;  /* 0x000000803a1e7890 */ /* 0x000fe2000fffe03f */
[----:B------:R-:W-:Y:S02]  /*a2f0*/  UMOV UR29, UR25 ;  /* 0x00000019001d7c82 */ /* 0x000fe40008000000 */
[----:B------:R-:W-:Y:S01]  /*a300*/  UMOV UR26, UR58 ;  /* 0x0000003a001a7c82 */ /* 0x000fe20008000000 */
[----:B------:R-:W-:Y:S01]  /*a310*/  UMOV UR31, 0x80000020 ;  /* 0x80000020001f7882 */ /* 0x000fe20000000000 */
[----:B------:R-:W-:Y:S01]  /*a320*/  UIADD3 UR34, UR58, 0x100, URZ ;  /* 0x000001003a227890 */ /* 0x000fe2000fffe03f */
[----:B------:R-:W-:Y:S01]  /*a330*/  UMOV UR32, UR24 ;  /* 0x0000001800207c82 */ /* 0x000fe20008000000 */
[----:B------:R-:W-:Y:S01]  /*a340*/  UMOV UR33, UR25 ;  /* 0x0000001900217c82 */ /* 0x000fe20008000000 */
        /* <DEDUP_REMOVED lines=177> */
.L_x_2073:
[----:B------:R-:W-:Y:S01]  /*ae60*/  ULEA UR6, UR52, UR41, 0x3 ;  /* 0x0000002934067291 */ /* 0x000fe2000f8e183f */
[----:B------:R-:W-:-:S05]  /*ae70*/  IMAD.U32 R6, RZ, RZ, UR56 ;  /* 0x00000038ff067e24 */ /* 0x000fca000f8e00ff */
[----:B------:R-:W-:-:S04]  /*ae80*/  SHF.L.U32 R6, R6, 0x1f, RZ ;  /* 0x0000001f06067819 */ /* 0x000fc800000006ff */
[----:B------:R0:W1:Y:S01]  /*ae90*/  SYNCS.PHASECHK.TRANS64.TRYWAIT P2, [UR6+0x29850], R6 ;  /* 0x02985006ff0075a7 */ /* 0x0000620008040146 */
[----:B------:R-:W-:Y:S05]  /*aea0*/  @!P1 BRA `(.L_x_2074) ;  /* 0x0000000000049947 */ /* 0x000fea0003800000 */
[----:B------:R-:W-:Y:S01]  /*aeb0*/  BPT.TRAP 0x1 ;  /* 0x000000040000795c */ /* 0x000fe20000300000 */
.L_x_2074:
[----:B-1----:R-:W-:Y:S05]  /*aec0*/  @P2 BRA `(.L_x_2072) ;  /* 0x0000000000082947 */ /* 0x002fea0003800000 */
[----:B------:R-:W1:Y:S02]  /*aed0*/  SYNCS.PHASECHK.TRANS64.TRYWAIT P2, [UR6+0x29850], R6 ;  /* 0x02985006ff0075a7 */ /* 0x000e640008040146 */
[----:B-1----:R-:W-:Y:S05]  /*aee0*/  @!P2 BRA `(.L_x_2075) ;  /* 0x000000d000c0a947 */ /* 0x002fea0003800000 */
.L_x_2072:
[----:B------:R-:W-:Y:S01]  /*aef0*/  UIADD3 UR6, UR41, 0x400, URZ ;  /* 0x0000040029067890 */ /* 0x000fe2000fffe03f */
[----:B------:R-:W-:Y:S01]  /*af00*/  WARPGROUP.ARRIVE ;  /* 0x00000000000079c5 */ /* 0x000fe20000000000 */
[----:B------:R-:W-:Y:S01]  /*af10*/  UMOV UR7, 0xc0000010 ;  /* 0xc000001000077882 */ /* 0x000fe20000000000 */
[C---:B-1----:R-:W-:Y:S01]  /*af20*/  FMUL.FTZ R7, R0.reuse, R152 ;  /* 0x0000009800077220 */ /* 0x042fe20000410000 */
[----:B------:R-:W-:Y:S01]  /*af30*/  USHF.R.U32.HI UR6, URZ, 0x4, UR6 ;  /* 0x000000043f067899 */ /* 0x000fe20008011606 */
[C---:B0-----:R-:W-:Y:S01]  /*af40*/  FMUL.FTZ R6, R0.reuse, R153 ;  /* 0x0000009900067220 */ /* 0x041fe20000410000 */
[C---:B------:R-:W-:Y:S01]  /*af50*/  FMUL.FTZ R8, R0.reuse, R154 ;  /* 0x0000009a00087220 */ /* 0x040fe20000410000 */
        /* <DEDUP_REMOVED lines=26> */
[----:B------:R-:W-:Y:S01]  /*b100*/  FMUL.FTZ R138, R0, R138 ;  /* 0x0000008a008a7220 */ /* 0x000fe20000410000 */
        /* <DEDUP_REMOVED lines=83> */
[----:B------:R-:W-:Y:S01]  /*b640*/  UMOV UR10, UR51 ;  /* 0x00000033000a7c82 */ /* 0x000fe20008000000 */
[----:B------:R-:W2:Y:S05]  /*b650*/  S2R R225, SR_TID.X ;  /* 0x0000000000e17919 */ /* 0x000eaa0000002100 */
[----:B------:R-:W3:Y:S01]  /*b660*/  MUFU.TANH R154, R154 ;  /* 0x0000009a009a7308 */ /* 0x000ee20000002400 */
[----:B0-----:R-:W-:-:S07]  /*b670*/  FMNMX.FTZ R159, R21, R88, !PT ;  /* 0x00000058159f7209 */ /* 0x001fce0007810000 */
[----:B------:R-:W0:Y:S01]  /*b680*/  MUFU.TANH R136, R136 ;  /* 0x0000008800887308 */ /* 0x000e220000002400 */
[----:B-1----:R-:W-:-:S07]  /*b690*/  FMNMX.FTZ R161, R153, R158, !PT ;  /* 0x0000009e99a17209 */ /* 0x002fce0007810000 */
[----:B------:R-:W1:Y:S01]  /*b6a0*/  MUFU.TANH R155, R155 ;  /* 0x0000009b009b7308 */ /* 0x000e620000002400 */
[----:B---3--:R-:W-:-:S07]  /*b6b0*/  FMNMX.FTZ R88, R154, R159, !PT ;  /* 0x0000009f9a587209 */ /* 0x008fce0007810000 */
[----:B------:R-:W3:Y:S01]  /*b6c0*/  MUFU.TANH R137, R137 ;  /* 0x0000008900897308 */ /* 0x000ee20000002400 */
[----:B0-----:R-:W-:Y:S02]  /*b6d0*/  FMNMX.FTZ R158, R136, R161, !PT ;  /* 0x000000a1889e7209 */ /* 0x001fe40007810000 */
[----:B--2---:R-:W-:-:S04]  /*b6e0*/  SHF.R.U32.HI R225, RZ, 0x7, R225 ;  /* 0x00000007ffe17819 */ /* 0x004fc800000116e1 */
[----:B------:R-:W-:Y:S01]  /*b6f0*/  IADD3 R162, -R225, 0xb, RZ ;  /* 0x0000000be1a27810 */ /* 0x000fe20007ffe1ff */
[----:B------:R-:W0:Y:S01]  /*b700*/  MUFU.TANH R138, R138 ;  /* 0x0000008a008a7308 */ /* 0x000e220000002400 */
[----:B-1----:R-:W-:-:S07]  /*b710*/  FMNMX.FTZ R89, R155, R88, !PT ;  /* 0x000000589b597209 */ /* 0x002fce0007810000 */
[----:B------:R-:W1:Y:S01]  /*b720*/  MUFU.TANH R140, R140 ;  /* 0x0000008c008c7308 */ /* 0x000e620000002400 */
[----:B---3--:R-:W-:Y:S01]  /*b730*/  FMNMX.FTZ R159, R137, R158, !PT ;  /* 0x0000009e899f7209 */ /* 0x008fe20007810000 */
        /* <DEDUP_REMOVED lines=49> */
[----:B------:R-:W-:-:S04]  /*ba50*/  UMOV UR7, 0xc0000010 ;  /* 0xc000001000077882 */ /* 0x000fc80000000000 */
        /* <DEDUP_REMOVED lines=83> */
[----:B------:R-:W-:Y:S06]  /*bf90*/  QGMMA.64x128x32.F32.E4M3.E4M3 R24, R168, gdesc[UR4], R24, gsb0 ;  /* 0x01e00004a8187df3 */ /* 0x000fec0008000818 */
[----:B------:R-:W0:Y:S01]  /*bfa0*/  MUFU.TANH R102, R102 ;  /* 0x0000006600667308 */ /* 0x000e220000002400 */
[----:B-1----:R-:W-:-:S07]  /*bfb0*/  FMNMX.FTZ R89, R99, R88, !PT ;  /* 0x0000005863597209 */ /* 0x002fce0007810000 */
[----:B------:R-:W1:Y:S01]  /*bfc0*/  MUFU.TANH R103, R103 ;  /* 0x0000006700677308 */ /* 0x000e620000002400 */
[----:B--2---:R-:W-:Y:S02]  /*bfd0*/  FMNMX.FTZ R158, R101, R158, !PT ;  /* 0x0000009e659e7209 */ /* 0x004fe40007810000 */
[----:B0-----:R-:W-:-:S03]  /*bfe0*/  FMNMX.FTZ R88, R102, R89, !PT ;  /* 0x0000005966587209 */ /* 0x001fc60007810000 */
[----:B------:R-:W0:Y:S01]  /*bff0*/  SHFL.BFLY PT, R89, R158, 0x2, 0x1f ;  /* 0x0c401f009e597f89 */ /* 0x000e2200000e0000 */
[----:B-1----:R-:W-:-:S05]  /*c000*/  FMNMX.FTZ R159, R103, R88, !PT ;  /* 0x00000058679f7209 */ /* 0x002fca0007810000 */
[----:B------:R-:W1:Y:S01]  /*c010*/  SHFL.BFLY PT, R88, R159, 0x2, 0x1f ;  /* 0x0c401f009f587f89 */ /* 0x000e6200000e0000 */
[----:B0-----:R-:W-:Y:S01]  /*c020*/  FMNMX.FTZ R160, R158, R89, !PT ;  /* 0x000000599ea07209 */ /* 0x001fe20007810000 */
[----:B------:R-:W-:-:S04]  /*c030*/  IMAD.U32 R158, RZ, RZ, UR10 ;  /* 0x0000000aff9e7e24 */ /* 0x000fc8000f8e00ff */
[----:B------:R-:W0:Y:S01]  /*c040*/  SHFL.BFLY PT, R89, R160, 0x1, 0x1f ;  /* 0x0c201f00a0597f89 */ /* 0x000e2200000e0000 */
[----:B-1----:R-:W-:Y:S01]  /*c050*/  FMNMX.FTZ R161, R159, R88, !PT ;  /* 0x000000589fa17209 */ /* 0x002fe20007810000 */
[----:B------:R-:W-:-:S04]  /*c060*/  IMAD.U32 R159, RZ, RZ, UR10 ;  /* 0x0000000aff9f7e24 */ /* 0x000fc8000f8e00ff */
[----:B------:R-:W1:Y:S01]  /*c070*/  SHFL.BFLY PT, R88, R161, 0x1, 0x1f ;  /* 0x0c201f00a1587f89 */ /* 0x000e6200000e0000 */
[----:B0-----:R-:W-:-:S05]  /*c080*/  FMNMX.FTZ R89, R160, R89, !PT ;  /* 0x00000059a0597209 */ /* 0x001fca0007810000 */
[C---:B------:R-:W-:Y:S01]  /*c090*/  FFMA.FTZ R158, R89.reuse, R158, -8 ;  /* 0xc1000000599e7423 */ /* 0x040fe2000001009e */
[----:B------:R-:W-:-:S03]  /*c0a0*/  FADD.FTZ R4, -R89, R4 ;  /* 0x0000000459047221 */ /* 0x000fc60000010100 */
[--C-:B------:R-:W-:Y:S01]  /*c0b0*/  FFMA.FTZ R7, R7, UR10, -R158.reuse ;  /* 0x0000000a07077c23 */ /* 0x100fe2000801089e */
[----:B------:R-:W-:-:S01]  /*c0c0*/  FFMA.FTZ R6, R6, UR10, -R158 ;  /* 0x0000000a06067c23 */ /* 0x000fc2000801089e */
[----:B-1----:R-:W-:Y:S01]  /*c0d0*/  FMNMX.FTZ R88, R161, R88, !PT ;  /* 0x00000058a1587209 */ /* 0x002fe20007810000 */
        /* <DEDUP_REMOVED lines=39> */
[----:B------:R-:W-:Y:S01]  /*c350*/  FFMA.FTZ R158, R88, R159, -8 ;  /* 0xc1000000589e7423 */ /* 0x000fe2000001009f */
[----:B------:R-:W-:Y:S01]  /*c360*/  FMUL.FTZ R4, R4, UR10 ;  /* 0x0000000a04047c20 */ /* 0x000fe20008410000 */
[----:B------:R-:W-:Y:S01]  /*c370*/  MUFU.EX2 R7, R7 ;  /* 0x0000000700077308 */ /* 0x000fe20000000800 */
[----:B------:R-:W-:Y:S01]  /*c380*/  FMUL.FTZ R5, R5, UR10 ;  /* 0x0000000a05057c20 */ /* 0x000fe20008410000 */
        /* <DEDUP_REMOVED lines=42> */
[----:B------:R-:W-:-:S02]  /*c630*/  WARPGROUP.DEPBAR.LE gsb0, 0x0 ;  /* 0x00008000000079c5 */ /* 0x000fc40000010000 */
[----:B------:R-:W-:-:S01]  /*c640*/  FFMA.FTZ R102, R102, UR10, -R158 ;  /* 0x0000000a66667c23 */ /* 0x000fc2000801089e */
[----:B------:R-:W-:Y:S01]  /*c650*/  FFMA.FTZ R103, R103, UR10, -R158 ;  /* 0x0000000a67677c23 */ /* 0x000fe2000801089e */
        /* <DEDUP_REMOVED lines=122> */
[----:B-1----:R-:W-:-:S01]  /*ce00*/  FADD.FTZ R160, R118, R161 ;  /* 0x000000a176a07221 */ /* 0x002fc20000010000 */
[----:B------:R-:W-:-:S06]  /*ce10*/  IMAD.U32 R161, RZ, RZ, UR53 ;  /* 0x00000035ffa17e24 */ /* 0x000fcc000f8e00ff */
[----:B------:R-:W1:Y:S01]  /*ce20*/  MUFU.EX2 R156, R156 ;  /* 0x0000009c009c7308 */ /* 0x000e620000000800 */
[----:B0-----:R-:W-:-:S01]  /*ce30*/  FADD.FTZ R3, R117, R2 ;  /* 0x0000000275037221 */ /* 0x001fc20000010000 */
[----:B------:R-:W-:-:S05]  /*ce40*/  @!P0 LEA R2, R161, UR41, 0x3 ;  /* 0x00000029a1028c11 */ /* 0x000fca000f8e18ff */
[----:B------:R-:W-:Y:S01]  /*ce50*/  @!P0 VIADD R2, R2, 0x29840 ;  /* 0x0002984002028836 */ /* 0x000fe20000000000 */
[----:B------:R-:W0:Y:S01]  /*ce60*/  MUFU.EX2 R90, R90 ;  /* 0x0000005a005a7308 */ /* 0x000e220000000800 */
[----:B--2---:R-:W-:-:S01]  /*ce70*/  FADD.FTZ R99, R119, R160 ;  /* 0x000000a077637221 */ /* 0x004fc20000010000 */
[----:B------:R0:W-:Y:S06]  /*ce80*/  BAR.ARV R162, 0x100 ;  /* 0x000400a20000751d */ /* 0x0001ec0000002000 */
[----:B------:R-:W2:Y:S01]  /*ce90*/  MUFU.EX2 R157, R157 ;  /* 0x0000009d009d7308 */ /* 0x000ea20000000800 */
[----:B-1----:R-:W-:-:S01]  /*cea0*/  FADD.FTZ R160, R156, R3 ;  /* 0x000000039ca07221 */ /* 0x002fc20000010000 */
[----:B------:R-:W-:-:S04]  /*ceb0*/  @!P0 PRMT R2, RZ, 0x654, R2 ;  /* 0x00000654ff028816 */ /* 0x000fc80000000002 */
[----:B------:R1:W-:Y:S02]  /*cec0*/  @!P0 SYNCS.ARRIVE.TRANS64.RED.A1T0 RZ, [R2+URZ], RZ ;  /* 0x000000ff02ff89a7 */ /* 0x0003e4000810043f */
        /* <DEDUP_REMOVED lines=26> */
[----:B-1----:R-:W-:-:S03]  /*d070*/  FADD.FTZ R3, R101, R2 ;  /* 0x0000000265037221 */ /* 0x002fc60000010000 */
[----:B--2---:R-:W-:Y:S01]  /*d080*/  FADD.FTZ R2, R103, R99 ;  /* 0x0000006367027221 */ /* 0x004fe20000010000 */
[----:B------:R-:W-:Y:S06]  /*d090*/  @!P1 BRA `(.L_x_2076) ;  /* 0x0000000000049947 */ /* 0x000fec0003800000 */
[----:B------:R-:W-:Y:S01]  /*d0a0*/  BPT.TRAP 0x1 ;  /* 0x000000040000795c */ /* 0x000fe20000300000 */
.L_x_2076:
        /* <DEDUP_REMOVED lines=114> */
[----:B------:R-:W-:Y:S01]  /*d7d0*/  F2FP.SATFINITE.E4M3.F32.PACK_AB_MERGE_C R171, R98, R95, R11 ;  /* 0x0000005f62ab723e */ /* 0x000fe2000480700b */
[----:B------:R-:W-:Y:S06]  /*d7e0*/  @P2 BRA `(.L_x_2077) ;  /* 0xffffffc800642947 */ /* 0x000fec000383ffff */
.L_x_2067:
[----:B------:R-:W-:Y:S06]  /*d7f0*/  BAR.ARV 0x8, 0x180 ;  /* 0x0206000000007b1d */ /* 0x000fec0000002000 */
[----:B------:R-:W-:Y:S05]  /*d800*/  @!P1 BRA `(.L_x_2078) ;  /* 0x0000000000049947 */ /* 0x000fea0003800000 */
[----:B------:R-:W-:Y:S01]  /*d810*/  BPT.TRAP 0x1 ;  /* 0x000000040000795c */ /* 0x000fe20000300000 */
.L_x_2078:
[----:B------:R-:W-:Y:S01]  /*d820*/  ULEA UR5, UR53, UR41, 0x3 ;  /* 0x0000002935057291 */ /* 0x000fe2000f8e183f */
[----:B------:R-:W-:-:S05]  /*d830*/  IMAD.U32 R0, RZ, RZ, UR47 ;  /* 0x0000002fff007e24 */ /* 0x000fca000f8e00ff */
[----:B------:R-:W-:-:S04]  /*d840*/  SHF.L.U32 R0, R0, 0x1f, RZ ;  /* 0x0000001f00007819 */ /* 0x000fc800000006ff */
[----:B------:R0:W1:Y:S01]  /*d850*/  SYNCS.PHASECHK.TRANS64.TRYWAIT P0, [UR5+0x29850], R0 ;  /* 0x02985000ff0075a7 */ /* 0x0000620008000145 */
[----:B------:R-:W-:Y:S05]  /*d860*/  @!P1 BRA `(.L_x_2079) ;  /* 0x0000000000049947 */ /* 0x000fea0003800000 */
[----:B------:R-:W-:Y:S01]  /*d870*/  BPT.TRAP 0x1 ;  /* 0x000000040000795c */ /* 0x000fe20000300000 */
.L_x_2079:
[----:B-1----:R-:W-:Y:S05]  /*d880*/  @P0 BRA `(.L_x_2080) ;  /* 0x0000000000080947 */ /* 0x002fea0003800000 */
[----:B------:R-:W1:Y:S02]  /*d890*/  SYNCS.PHASECHK.TRANS64.TRYWAIT P0, [UR5+0x29850], R0 ;  /* 0x02985000ff0075a7 */ /* 0x000e640008000145 */
[----:B-1----:R-:W-:Y:S05]  /*d8a0*/  @!P0 BRA `(.L_x_2081) ;  /* 0x000000a800688947 */ /* 0x002fea0003800000 */
.L_x_2080:
[----:B------:R-:W-:Y:S01]  /*d8b0*/  UIADD3 UR41, UR41, 0x400, URZ ;  /* 0x0000040029297890 */ /* 0x000fe2000fffe03f */
[----:B------:R-:W-:Y:S01]  /*d8c0*/  WARPGROUP.ARRIVE ;  /* 0x00000000000079c5 */ /* 0x000fe20000000000 */
[----:B------:R-:W-:Y:S02]  /*d8d0*/  UMOV UR7, 0xc0000010 ;  /* 0xc000001000077882 */ /* 0x000fe40000000000 */
[----:B------:R-:W-:-:S04]  /*d8e0*/  USHF.R.U32.HI UR41, URZ, 0x4, UR41 ;  /* 0x000000043f297899 */ /* 0x000fc80008011629 */
[----:B------:R-:W-:-:S04]  /*d8f0*/  ULOP3.LUT UR41, UR41, 0x3fff, URZ, 0xc0, !UPT ;  /* 0x00003fff29297892 */ /* 0x000fc8000f8ec03f */
[----:B------:R-:W-:-:S04]  /*d900*/  ULOP3.LUT UR4, UR41, 0x10000, URZ, 0xfc, !UPT ;  /* 0x0001000029047892 */ /* 0x000fc8000f8efc3f */
[----:B------:R-:W-:-:S07]  /*d910*/  UIMAD UR4, UR53, 0x500, UR4 ;  /* 0x00000500350478a4 */ /* 0x000fce000f8e0204 */
[----:B------:R-:W-:Y:S02]  /*d920*/  UMOV UR6, UR4 ;  /* 0x0000000400067c82 */ /* 0x000fe40008000000 */
[----:B------:R-:W-:Y:S01]  /*d930*/  QGMMA.64x128x32.F32.E4M3.E4M3 R24, R184, gdesc[UR4], R24, gsb0 ;  /* 0x01e00004b8187df3 */ /* 0x000fe20008000818 */
[----:B------:R-:W-:Y:S01]  /*d940*/  UIADD3 UR6, UR4, 0x100, URZ ;  /* 0x0000010004067890 */ /* 0x000fe2000fffe03f */
[----:B------:R-:W-:Y:S01]  /*d950*/  UMOV UR7, 0xc0000010 ;  /* 0xc000001000077882 */ /* 0x000fe20000000000 */
[----:B------:R-:W-:Y:S02]  /*d960*/  WARPGROUP.DEPBAR.LE gsb0, 0x0 ;  /* 0x00008000000079c5 */ /* 0x000fe40000010000 */
[----:B------:R-:W-:-:S07]  /*d970*/  WARPGROUP.ARRIVE ;  /* 0x00000000000079c5 */ /* 0x000fce0000000000 */
[----:B------:R-:W-:Y:S01]  /*d980*/  QGMMA.64x128x32.F32.E4M3.E4M3 R24, R180, gdesc[UR4], R24, gsb0 ;  /* 0x01e00004b4187df3 */ /* 0x000fe20008000818 */
[----:B------:R-:W-:Y:S02]  /*d990*/  ULDC.64 UR6, c[0x0][0x9a0] ;  /* 0x0002680000067ab9 */ /* 0x000fe40000000a00 */
[----:B------:R-:W-:-:S04]  /*d9a0*/  ISETP.NE.U32.AND P0, PT, RZ, UR6, PT ;  /* 0x00000006ff007c0c */ /* 0x000fc8000bf05070 */
[----:B------:R-:W-:-:S13]  /*d9b0*/  ISETP.NE.AND.EX P0, PT, RZ, UR7, PT, P0 ;  /* 0x00000007ff007c0c */ /* 0x000fda000bf05300 */
[----:B------:R-:W0:Y:S08]  /*d9c0*/  @P0 LDC.64 R6, c[0x0][0x9c8] ;  /* 0x00027200ff060b82 */ /* 0x000e300000000a00 */
[----:B------:R-:W2:Y:S01]  /*d9d0*/  @P0 LDC.64 R8, c[0x0][0x9d0] ;  /* 0x00027400ff080b82 */ /* 0x000ea20000000a00 */
[C---:B01----:R-:W-:Y:S02]  /*d9e0*/  @P0 IMAD R0, R6.reuse, UR42, RZ ;  /* 0x0000002a06000c24 */ /* 0x043fe4000f8e02ff */
[----:B------:R-:W-:-:S04]  /*d9f0*/  @P0 IMAD.WIDE.U32 R4, R6, UR43, RZ ;  /* 0x0000002b06040c25 */ /* 0x000fc8000f8e00ff */
[----:B------:R-:W-:-:S04]  /*da00*/  @P0 IMAD R7, R7, UR43, R0 ;  /* 0x0000002b07070c24 */ /* 0x000fc8000f8e0200 */
[----:B------:R-:W-:Y:S02]  /*da10*/  @P0 IMAD.IADD R5, R5, 0x1, R7 ;  /* 0x0000000105050824 */ /* 0x000fe400078e0207 */
[----:B--2---:R-:W-:-:S04]  /*da20*/  @P0 IMAD.WIDE.U32 R4, R8, UR44, R4 ;  /* 0x0000002c08040c25 */ /* 0x004fc8000f8e0004 */
[----:B------:R-:W-:Y:S01]  /*da30*/  @P0 IMAD R5, R9, UR44, R5 ;  /* 0x0000002c09050c24 */ /* 0x000fe2000f8e0205 */
[----:B------:R-:W-:Y:S01]  /*da40*/  @P0 LEA R6, P2, R4, UR6, 0x2 ;  /* 0x0000000604060c11 */ /* 0x000fe2000f8410ff */
[----:B------:R-:W-:-:S03]  /*da50*/  UIADD3 UR6, UR4, 0x200, URZ ;  /* 0x0000020004067890 */ /* 0x000fc6000fffe03f */
[----:B------:R-:W-:Y:S01]  /*da60*/  @P0 LEA.HI.X R7, R4, UR7, R5, 0x2, P2 ;  /* 0x0000000704070c11 */ /* 0x000fe200090f1405 */
[----:B------:R-:W-:Y:S01]  /*da70*/  UMOV UR7, 0xc0000010 ;  /* 0xc000001000077882 */ /* 0x000fe20000000000 */
[----:B------:R-:W-:-:S06]  /*da80*/  IMAD.MOV.U32 R4, RZ, RZ, 0x3f800000 ;  /* 0x3f800000ff047424 */ /* 0x000fcc00078e00ff */
[----:B------:R0:W2:Y:S01]  /*da90*/  @P0 LDG.E R4, desc[UR54][R6.64] ;  /* 0x0000003606040981 */ /* 0x0000a2000c1e1900 */
[----:B------:R-:W-:Y:S02]  /*daa0*/  WARPGROUP.DEPBAR.LE gsb0, 0x0 ;  /* 0x00008000000079c5 */ /* 0x000fe40000010000 */
[----:B------:R-:W-:-:S06]  /*dab0*/  WARPGROUP.ARRIVE ;  /* 0x00000000000079c5 */ /* 0x000fcc0000000000 */
[----:B------:R-:W-:Y:S01]  /*dac0*/  QGMMA.64x128x32.F32.E4M3.E4M3 R24, R176, gdesc[UR4], R24, gsb0 ;  /* 0x01e00004b0187df3 */ /* 0x000fe20008000818 */
[----:B------:R-:W-:Y:S01]  /*dad0*/  UIADD3 UR6, UR4, 0x300, URZ ;  /* 0x0000030004067890 */ /* 0x000fe2000fffe03f */
[----:B------:R-:W-:Y:S01]  /*dae0*/  UMOV UR7, 0xc0000010 ;  /* 0xc000001000077882 */ /* 0x000fe20000000000 */
[----:B------:R-:W1:Y:S04]  /*daf0*/  SHFL.BFLY PT, R0, R3, 0x2, 0x1f ;  /* 0x0c401f0003007f89 */ /* 0x000e6800000e0000 */
[----:B------:R-:W3:Y:S01]  /*db00*/  SHFL.BFLY PT, R9, R2, 0x2, 0x1f ;  /* 0x0c401f0002097f89 */ /* 0x000ee200000e0000 */
[----:B------:R-:W-:Y:S02]  /*db10*/  WARPGROUP.DEPBAR.LE gsb0, 0x0 ;  /* 0x00008000000079c5 */ /* 0x000fe40000010000 */
[----:B------:R-:W-:-:S06]  /*db20*/  WARPGROUP.ARRIVE ;  /* 0x00000000000079c5 */ /* 0x000fcc0000000000 */
[----:B------:R-:W-:Y:S01]  /*db30*/  QGMMA.64x128x32.F32.E4M3.E4M3 R24, R172, gdesc[UR4], R24, gsb0 ;  /* 0x01e00004ac187df3 */ /* 0x000fe20008000818 */
[----:B------:R-:W-:Y:S01]  /*db40*/  UIADD3 UR6, UR4, 0x400, URZ ;  /* 0x0000040004067890 */ /* 0x000fe2000fffe03f */
[----:B------:R-:W-:Y:S01]  /*db50*/  UMOV UR7, 0xc0000010 ;  /* 0xc000001000077882 */ /* 0x000fe20000000000 */
[----:B-1----:R-:W-:-:S01]  /*db60*/  FADD.FTZ R0, R0, R3 ;  /* 0x0000000300007221 */ /* 0x002fc20000010000 */
[----:B---3--:R-:W-:-:S04]  /*db70*/  FADD.FTZ R9, R9, R2 ;  /* 0x0000000209097221 */ /* 0x008fc80000010000 */
[----:B------:R-:W1:Y:S04]  /*db80*/  SHFL.BFLY PT, R5, R0, 0x1, 0x1f ;  /* 0x0c201f0000057f89 */ /* 0x000e6800000e0000 */
[----:B0-----:R-:W0:Y:S01]  /*db90*/  SHFL.BFLY PT, R6, R9, 0x1, 0x1f ;  /* 0x0c201f0009067f89 */ /* 0x001e2200000e0000 */
        /* <DEDUP_REMOVED lines=24> */
[----:B--2---:R-:W-:Y:S01]  /*dd20*/  FMUL.FTZ R3, R3, R4 ;  /* 0x0000000403037220 */ /* 0x004fe20000410000 */
[----:B------:R-:W-:Y:S02]  /*dd30*/  IMAD.MOV.U32 R0, RZ, RZ, -0x800000 ;  /* 0xff800000ff007424 */ /* 0x000fe400078e00ff */
[----:B------:R-:W-:Y:S01]  /*dd40*/  @P2 FFMA.FTZ R2, R6, R89, R5 ;  /* 0x0000005906022223 */ /* 0x000fe20000010005 */
[----:B------:R-:W-:-:S01]  /*dd50*/  @P3 FFMA.FTZ R0, R10, R88, R9 ;  /* 0x000000580a003223 */ /* 0x000fc20000010009 */
[----:B---3--:R-:W-:Y:S01]  /*dd60*/  FMUL.FTZ R4, R7, R4 ;  /* 0x0000000407047220 */ /* 0x008fe20000410000 */
[----:B------:R-:W-:-:S02]  /*dd70*/  WARPGROUP.DEPBAR.LE gsb0, 0x0 ;  /* 0x00008000000079c5 */ /* 0x000fc40000010000 */
[----:B------:R-:W-:Y:S05]  /*dd80*/  @!P1 BRA `(.L_x_2082) ;  /* 0x0000000000049947 */ /* 0x000fea0003800000 */
[----:B------:R-:W-:Y:S01]  /*dd90*/  BPT.TRAP 0x1 ;  /* 0x000000040000795c */ /* 0x000fe20000300000 */
.L_x_2082:
        /* <DEDUP_REMOVED lines=74> */
.L_x_2049:
        /* <DEDUP_REMOVED lines=51> */
[----:B------:R-:W-:Y:S02]  /*e570*/  SEL R73, R58, R59, P0 ;  /* 0x0000003b3a497207 */ /* 0x000fe40000000000 */
[----:B------:R-:W-:Y:S02]  /*e580*/  SEL R50, R59, R58, P0 ;  /* 0x0000003a3b327207 */ /* 0x000fe40000000000 */
[C---:B------:R-:W-:Y:S02]  /*e590*/  IADD3 R55, P6, R10.reuse, 0x20, RZ ;  /* 0x000000200a377810 */ /* 0x040fe40007fde0ff */
[----:B------:R-:W-:Y:S02]  /*e5a0*/  IADD3 R59, P1, R10, 0x40, RZ ;  /* 0x000000400a3b7810 */ /* 0x000fe40007f3e0ff */
[----:B------:R-:W-:Y:S01]  /*e5b0*/  SEL R153, R6, R9, P0 ;  /* 0x0000000906997207 */ /* 0x000fe20000000000 */
[----:B------:R-:W-:Y:S01]  /*e5c0*/  IMAD.X R101, RZ, RZ, R11, P6 ;  /* 0x000000ffff657224 */ /* 0x000fe200030e060b */
[----:B------:R-:W-:-:S02]  /*e5d0*/  SEL R27, R9, R6, P0 ;  /* 0x00000006091b7207 */ /* 0x000fc40000000000 */
[----:B------:R-:W-:Y:S02]  /*e5e0*/  LOP3.LUT R4, R55, 0x380, RZ, 0xc0, !PT ;  /* 0x0000038037047812 */ /* 0x000fe400078ec0ff */
[----:B------:R-:W-:Y:S02]  /*e5f0*/  LOP3.LUT R6, R59, 0x380, RZ, 0xc0, !PT ;  /* 0x000003803b067812 */ /* 0x000fe400078ec0ff */
        /* <DEDUP_REMOVED lines=18> */
[----:B------:R-:W-:Y:S02]  /*e720*/  IADD3 R63, P2, R10, 0x60, RZ ;  /* 0x000000600a3f7810 */ /* 0x000fe40007f5e0ff */
[----:B------:R-:W-:Y:S02]  /*e730*/  SHF.R.U64 R4, R4, 0x3, RZ ;  /* 0x0000000304047819 */ /* 0x000fe400000012ff */
[----:B------:R-:W-:Y:S02]  /*e740*/  SHF.R.U64 R6, R6, 0x3, RZ ;  /* 0x0000000306067819 */ /* 0x000fe400000012ff */
[----:B------:R-:W-:-:S02]  /*e750*/  SEL R105, R78, R79, P0 ;  /* 0x0000004f4e697207 */ /* 0x000fc40000000000 */
[----:B------:R-:W-:Y:S02]  /*e760*/  SEL R85, R79, R78, P0 ;  /* 0x0000004e4f557207 */ /* 0x000fe40000000000 */
[C---:B------:R-:W-:Y:S02]  /*e770*/  IADD3 R71, P3, R10.reuse, 0x4000, RZ ;  /* 0x000040000a477810 */ /* 0x040fe40007f7e0ff */
[C---:B------:R-:W-:Y:S02]  /*e780*/  IADD3 R75, P4, R10.reuse, 0x4020, RZ ;  /* 0x000040200a4b7810 */ /* 0x040fe40007f9e0ff */
[----:B------:R-:W-:Y:S01]  /*e790*/  SEL R119, R47, R14, P0 ;  /* 0x0000000e2f777207 */ /* 0x000fe20000000000 */
[--C-:B------:R-:W-:Y:S01]  /*e7a0*/  IMAD.X R95, RZ, RZ, R11.reuse, P3 ;  /* 0x000000ffff5f7224 */ /* 0x100fe200018e060b */
[----:B------:R-:W-:Y:S01]  /*e7b0*/  IADD3 R79, P5, R10, 0x4040, RZ ;  /* 0x000040400a4f7810 */ /* 0x000fe20007fbe0ff */
[----:B------:R-:W-:Y:S01]  /*e7c0*/  IMAD.X R9, RZ, RZ, R11, P4 ;  /* 0x000000ffff097224 */ /* 0x000fe200020e060b */
[----:B------:R-:W-:-:S02]  /*e7d0*/  SEL R151, R7, R8, P0 ;  /* 0x0000000807977207 */ /* 0x000fc40000000000 */
[----:B------:R-:W-:Y:S01]  /*e7e0*/  SEL R25, R8, R7, P0 ;  /* 0x0000000708197207 */ /* 0x000fe20000000000 */
[----:B------:R-:W-:Y:S01]  /*e7f0*/  IMAD.X R7, RZ, RZ, R11, P5 ;  /* 0x000000ffff077224 */ /* 0x000fe200028e060b */
[----:B------:R-:W-:Y:S02]  /*e800*/  SEL R47, R14, R47, P0 ;  /* 0x0000002f0e2f7207 */ /* 0x000fe40000000000 */
[----:B------:R-:W-:Y:S02]  /*e810*/  LOP3.LUT R8, R63, 0x380, RZ, 0xc0, !PT ;  /* 0x000003803f087812 */ /* 0x000fe400078ec0ff */
[----:B------:R-:W-:Y:S02]  /*e820*/  LOP3.LUT R100, R4, R55, RZ, 0x3c, !PT ;  /* 0x0000003704647212 */ /* 0x000fe400078e3cff */
[----:B------:R-:W-:Y:S02]  /*e830*/  LOP3.LUT R14, R6, R59, RZ, 0x3c, !PT ;  /* 0x0000003b060e7212 */ /* 0x000fe400078e3cff */
[----:B------:R-:W-:-:S02]  /*e840*/  SEL R123, R80, R81, P0 ;  /* 0x00000051507b7207 */ /* 0x000fc40000000000 */
[----:B------:R-:W-:Y:S02]  /*e850*/  SEL R39, R81, R80, P0 ;  /* 0x0000005051277207 */ /* 0x000fe40000000000 */
[----:B------:R-:W-:Y:S02]  /*e860*/  LOP3.LUT R4, R71, 0x380, RZ, 0xc0, !PT ;  /* 0x0000038047047812 */ /* 0x000fe400078ec0ff */
[----:B------:R-:W-:Y:S02]  /*e870*/  LOP3.LUT R6, R75, 0x380, RZ, 0xc0, !PT ;  /* 0x000003804b067812 */ /* 0x000fe400078ec0ff */
[----:B------:R-:W-:Y:S02]  /*e880*/  SEL R109, R82, R83, P0 ;  /* 0x00000053526d7207 */ /* 0x000fe40000000000 */
[----:B------:R-:W-:Y:S02]  /*e890*/  SEL R81, R83, R82, P0 ;  /* 0x0000005253517207 */ /* 0x000fe40000000000 */
[----:B------:R-:W-:-:S02]  /*e8a0*/  LOP3.LUT R30, R79, 0x380, RZ, 0xc0, !PT ;  /* 0x000003804f1e7812 */ /* 0x000fc400078ec0ff */
[----:B------:R-:W-:Y:S02]  /*e8b0*/  IADD3 R83, P6, R10, 0x4060, RZ ;  /* 0x000040600a537810 */ /* 0x000fe40007fde0ff */
[----:B------:R-:W-:Y:S02]  /*e8c0*/  SHF.R.U64 R8, R8, 0x3, RZ ;  /* 0x0000000308087819 */ /* 0x000fe400000012ff */
[----:B------:R-:W-:Y:S02]  /*e8d0*/  SHF.R.U64 R4, R4, 0x3, RZ ;  /* 0x0000000304047819 */ /* 0x000fe400000012ff */
[----:B------:R-:W-:Y:S02]  /*e8e0*/  SHF.R.U64 R6, R6, 0x3, RZ ;  /* 0x0000000306067819 */ /* 0x000fe400000012ff */
[----:B------:R-:W-:Y:S02]  /*e8f0*/  LOP3.LUT R5, R10, 0x380, RZ, 0xc0, !PT ;  /* 0x000003800a057812 */ /* 0x000fe400078ec0ff */
[----:B------:R-:W-:-:S02]  /*e900*/  SHF.R.U64 R30, R30, 0x3, RZ ;  /* 0x000000031e1e7819 */ /* 0x000fc400000012ff */
[----:B------:R-:W-:Y:S02]  /*e910*/  SEL R117, R12, R13, P0 ;  /* 0x0000000d0c757207 */ /* 0x000fe40000000000 */
[----:B------:R-:W-:Y:S01]  /*e920*/  SEL R43, R13, R12, P0 ;  /* 0x0000000c0d2b7207 */ /* 0x000fe20000000000 */
[----:B------:R-:W-:Y:S01]  /*e930*/  IMAD.X R13, RZ, RZ, R11, P2 ;  /* 0x000000ffff0d7224 */ /* 0x000fe200010e060b */
[----:B------:R-:W-:Y:S02]  /*e940*/  LOP3.LUT R52, R83, 0x380, RZ, 0xc0, !PT ;  /* 0x0000038053347812 */ /* 0x000fe400078ec0ff */
[----:B------:R-:W-:Y:S02]  /*e950*/  LOP3.LUT R12, R8, R63, RZ, 0x3c, !PT ;  /* 0x0000003f080c7212 */ /* 0x000fe400078e3cff */
[----:B------:R-:W-:Y:S02]  /*e960*/  LOP3.LUT R94, R4, R71, RZ, 0x3c, !PT ;  /* 0x00000047045e7212 */ /* 0x000fe400078e3cff */
[----:B------:R-:W-:-:S02]  /*e970*/  LOP3.LUT R8, R6, R75, RZ, 0x3c, !PT ;  /* 0x0000004b06087212 */ /* 0x000fc400078e3cff */
[----:B------:R-:W-:Y:S02]  /*e980*/  SHF.R.U64 R5, R5, 0x3, RZ ;  /* 0x0000000305057819 */ /* 0x000fe400000012ff */
[----:B------:R-:W-:Y:S02]  /*e990*/  LOP3.LUT R6, R30, R79, RZ, 0x3c, !PT ;  /* 0x0000004f1e067212 */ /* 0x000fe400078e3cff */
[----:B------:R-:W-:Y:S02]  /*e9a0*/  SHF.R.U64 R52, R52, 0x3, RZ ;  /* 0x0000000334347819 */ /* 0x000fe400000012ff */
[----:B------:R-:W-:Y:S02]  /*e9b0*/  MOV R94, R94 ;  /* 0x0000005e005e7202 */ /* 0x000fe40000000f00 */
[----:B------:R-:W-:Y:S01]  /*e9c0*/  LOP3.LUT R10, R5, R10, RZ, 0x3c, !PT ;  /* 0x0000000a050a7212 */ /* 0x000fe200078e3cff */
[----:B------:R-:W-:Y:S01]  /*e9d0*/  IMAD.X R5, RZ, RZ, R11, P6 ;  /* 0x000000ffff057224 */ /* 0x000fe200030e060b */
[----:B------:R-:W-:-:S02]  /*e9e0*/  MOV R95, R6 ;  /* 0x00000006005f7202 */ /* 0x000fc40000000f00 */
[----:B------:R-:W-:Y:S02]  /*e9f0*/  LOP3.LUT R4, R52, R83, RZ, 0x3c, !PT ;  /* 0x0000005334047212 */ /* 0x000fe400078e3cff */
[----:B------:R-:W-:Y:S02]  /*ea00*/  SEL R129, R76, R77, P0 ;  /* 0x0000004d4c817207 */ /* 0x000fe40000000000 */
[----:B------:R-:W-:Y:S02]  /*ea10*/  SEL R41, R77, R76, P0 ;  /* 0x0000004c4d297207 */ /* 0x000fe40000000000 */
[----:B------:R-:W-:Y:S02]  /*ea20*/  SEL R137, R60, R61, P0 ;  /* 0x0000003d3c897207 */ /* 0x000fe40000000000 */
[----:B------:R-:W-:Y:S02]  /*ea30*/  SEL R37, R61, R60, P0 ;  /* 0x0000003c3d257207 */ /* 0x000fe40000000000 */
[----:B------:R-:W-:-:S02]  /*ea40*/  SEL R77, R87, R86, P0 ;  /* 0x00000056574d7207 */ /* 0x000fc40000000000 */
[----:B------:R-:W-:Y:S02]  /*ea50*/  SEL R145, R15, R88, P0 ;  /* 0x000000580f917207 */ /* 0x000fe40000000000 */
[----:B------:R-:W-:Y:S01]  /*ea60*/  SEL R34, R88, R15, P0 ;  /* 0x0000000f58227207 */ /* 0x000fe20000000000 */
[----:B------:R-:W-:Y:S01]  /*ea70*/  IMAD.X R15, RZ, RZ, R11, P1 ;  /* 0x000000ffff0f7224 */ /* 0x000fe200008e060b */
[----:B------:R-:W-:Y:S02]  /*ea80*/  SEL R61, R86, R87, P0 ;  /* 0x00000057563d7207 */ /* 0x000fe40000000000 */
        /* <DEDUP_REMOVED lines=25> */
[----:B------:R-:W-:Y:S04]  /*ec20*/  SHFL.IDX PT, R55, R117, R24, 0x1c1f ;  /* 0x001c1f1875377589 */ /* 0x000fe800000e0000 */
[----:B------:R-:W-:Y:S01]  /*ec30*/  SHFL.IDX PT, R54, R119, R24, 0x1c1f ;  /* 0x001c1f1877367589 */ /* 0x000fe200000e0000 */
[----:B0-----:R-:W-:-:S02]  /*ec40*/  SEL R84, R82, R83, P0 ;  /* 0x0000005352547207 */ /* 0x001fc40000000000 */
[----:B------:R-:W-:Y:S01]  /*ec50*/  SEL R82, R83, R82, P0 ;  /* 0x0000005253527207 */ /* 0x000fe20000000000 */
        /* <DEDUP_REMOVED lines=13> */
[----:B------:R0:W-:Y:S04]  /*ed30*/  SHFL.IDX PT, R64, R91, R24, 0x1c1f ;  /* 0x001c1f185b407589 */ /* 0x0001e800000e0000 */
[----:B------:R-:W-:Y:S04]  /*ed40*/  SHFL.IDX PT, R102, R69, R24, 0x1c1f ;  /* 0x001c1f1845667589 */ /* 0x000fe800000e0000 */
[----:B------:R-:W-:Y:S01]  /*ed50*/  SHFL.IDX PT, R106, R65, R24, 0x1c1f ;  /* 0x001c1f18416a7589 */ /* 0x000fe200000e0000 */
[----:B0-----:R-:W-:-:S03]  /*ed60*/  SEL R91, R27, R4, P0 ;  /* 0x000000041b5b7207 */ /* 0x001fc60000000000 */
        /* <DEDUP_REMOVED lines=13> */
[----:B------:R-:W-:Y:S01]  /*ee40*/  SHFL.IDX PT, R70, R131, R24, 0x1c1f ;  /* 0x001c1f1883467589 */ /* 0x000fe200000e0000 */
[----:B----4-:R-:W-:Y:S02]  /*ee50*/  SEL R76, R74, R75, P0 ;  /* 0x0000004b4a4c7207 */ /* 0x010fe40000000000 */
[----:B------:R-:W-:Y:S01]  /*ee60*/  SEL R74, R75, R74, P0 ;  /* 0x0000004a4b4a7207 */ /* 0x000fe20000000000 */
[----:B------:R-:W-:Y:S01]  /*ee70*/  SHFL.IDX PT, R68, R127, R24, 0x1c1f ;  /* 0x001c1f187f447589 */ /* 0x000fe200000e0000 */
[----:B0-----:R-:W-:-:S03]  /*ee80*/  SEL R43, R56, R49, P0 ;  /* 0x00000031382b7207 */ /* 0x001fc60000000000 */
[----:B------:R-:W-:Y:S04]  /*ee90*/  SHFL.IDX PT, R62, R123, R24, 0x1c1f ;  /* 0x001c1f187b3e7589 */ /* 0x000fe800000e0000 */
[----:B------:R0:W-:Y:S04]  /*eea0*/  SHFL.IDX PT, R60, R93, R24, 0x1c1f ;  /* 0x001c1f185d3c7589 */ /* 0x0001e800000e0000 */
[----:B------:R-:W-:Y:S01]  /*eeb0*/  SHFL.IDX PT, R59, R113, R24, 0x1c1f ;  /* 0x001c1f18713b7589 */ /* 0x000fe200000e0000 */
[----:B------:R-:W-:-:S03]  /*eec0*/  SEL R50, R66, R73, P0 ;  /* 0x0000004942327207 */ /* 0x000fc60000000000 */
[----:B------:R1:W2:Y:S01]  /*eed0*/  SHFL.IDX PT, R12, R36, R6, 0x1c1f ;  /* 0x001c1f06240c7589 */ /* 0x0002a200000e0000 */
[----:B0-----:R-:W-:-:S03]  /*eee0*/  SEL R93, R4, R27, P0 ;  /* 0x0000001b045d7207 */ /* 0x001fc60000000000 */
[----:B------:R0:W3:Y:S01]  /*eef0*/  SHFL.IDX PT, R71, R35, R6, 0x1c1f ;  /* 0x001c1f0623477589 */ /* 0x0000e200000e0000 */
[----:B------:R-:W-:-:S03]  /*ef00*/  F2FP.BF16.F32.PACK_AB R4, R93, R92 ;  /* 0x0000005c5d04723e */ /* 0x000fc600000010ff */
[----:B------:R4:W-:Y:S01]  /*ef10*/  SHFL.IDX PT, R69, R38, R6, 0x1c1f ;  /* 0x001c1f0626457589 */ /* 0x0009e200000e0000 */
[----:B-1----:R-:W-:-:S03]  /*ef20*/  SEL R36, R44, R53, P0 ;  /* 0x000000352c247207 */ /* 0x002fc60000000000 */
[----:B------:R1:W3:Y:S01]  /*ef30*/  SHFL.IDX PT, R65, R39, R6, 0x1c1f ;  /* 0x001c1f0627417589 */ /* 0x0002e200000e0000 */
[----:B------:R-:W-:Y:S02]  /*ef40*/  SEL R44, R46, R57, P0 ;  /* 0x000000392e2c7207 */ /* 0x000fe40000000000 */
[----:B0-----:R-:W-:Y:S01]  /*ef50*/  SEL R35, R52, R45, P0 ;  /* 0x0000002d34237207 */ /* 0x001fe20000000000 */
[----:B------:R0:W-:Y:S01]  /*ef60*/  SHFL.IDX PT, R32, R51, R6, 0x1c1f ;  /* 0x001c1f0633207589 */ /* 0x0001e200000e0000 */
[----:B------:R-:W-:Y:S02]  /*ef70*/  SEL R53, R67, R64, P0 ;  /* 0x0000004043357207 */ /* 0x000fe40000000000 */
[----:B----4-:R-:W-:Y:S01]  /*ef80*/  SEL R38, R55, R28, P0 ;  /* 0x0000001c37267207 */ /* 0x010fe20000000000 */
[----:B------:R-:W4:Y:S01]  /*ef90*/  SHFL.IDX PT, R61, R48, R6, 0x1c1f ;  /* 0x001c1f06303d7589 */ /* 0x000f2200000e0000 */
[----:B-1----:R-:W-:-:S03]  /*efa0*/  SEL R39, R54, R47, P0 ;  /* 0x0000002f36277207 */ /* 0x002fc60000000000 */
[----:B------:R-:W-:Y:S01]  /*efb0*/  SHFL.IDX PT, R11, R137, R24, 0x1c1f ;  /* 0x001c1f18890b7589 */ /* 0x000fe200000e0000 */
[----:B--2---:R-:W-:Y:S02]  /*efc0*/  SEL R79, R12, R9, P0 ;  /* 0x000000090c4f7207 */ /* 0x004fe40000000000 */
[----:B0-----:R-:W-:Y:S01]  /*efd0*/  SEL R51, R64, R67, P0 ;  /* 0x0000004340337207 */ /* 0x001fe20000000000 */
[----:B------:R-:W-:Y:S01]  /*efe0*/  SHFL.IDX PT, R13, R133, R24, 0x1c1f ;  /* 0x001c1f18850d7589 */ /* 0x000fe200000e0000 */
[----:B---3--:R-:W-:Y:S02]  /*eff0*/  SEL R72, R70, R71, P0 ;  /* 0x0000004746487207 */ /* 0x008fe40000000000 */
[----:B------:R-:W-:Y:S01]  /*f000*/  SEL R70, R71, R70, P0 ;  /* 0x0000004647467207 */ /* 0x000fe20000000000 */
[----:B------:R-:W-:Y:S04]  /*f010*/  SHFL.IDX PT, R15, R129, R24, 0x1c1f ;  /* 0x001c1f18810f7589 */ /* 0x000fe800000e0000 */
[----:B------:R-:W-:Y:S01]  /*f020*/  SHFL.IDX PT, R63, R125, R24, 0x1c1f ;  /* 0x001c1f187d3f7589 */ /* 0x000fe200000e0000 */
[----:B------:R-:W-:-:S02]  /*f030*/  SEL R64, R62, R65, P0 ;  /* 0x000000413e407207 */ /* 0x000fc40000000000 */
[----:B------:R-:W-:Y:S01]  /*f040*/  SEL R62, R65, R62, P0 ;  /* 0x0000003e413e7207 */ /* 0x000fe20000000000 */
[----:B------:R-:W-:Y:S04]  /*f050*/  SHFL.IDX PT, R105, R105, R24, 0x1c1f ;  /* 0x001c1f1869697589 */ /* 0x000fe800000e0000 */
[----:B------:R-:W-:Y:S01]  /*f060*/  SHFL.IDX PT, R109, R109, R24, 0x1c1f ;  /* 0x001c1f186d6d7589 */ /* 0x000fe200000e0000 */
[----:B----4-:R-:W-:-:S03]  /*f070*/  SEL R48, R61, R60, P0 ;  /* 0x0000003c3d307207 */ /* 0x010fc60000000000 */
[----:B------:R0:W1:Y:S04]  /*f080*/  SHFL.IDX PT, R14, R37, R6, 0x1c1f ;  /* 0x001c1f06250e7589 */ /* 0x00006800000e0000 */
[----:B------:R2:W3:Y:S04]  /*f090*/  SHFL.IDX PT, R24, R40, R6, 0x1c1f ;  /* 0x001c1f0628187589 */ /* 0x0004e800000e0000 */
[----:B------:R4:W3:Y:S01]  /*f0a0*/  SHFL.IDX PT, R58, R41, R6, 0x1c1f ;  /* 0x001c1f06293a7589 */ /* 0x0008e200000e0000 */
[----:B0-----:R-:W-:-:S03]  /*f0b0*/  SEL R37, R45, R52, P0 ;  /* 0x000000342d257207 */ /* 0x001fc60000000000 */
[----:B------:R0:W3:Y:S01]  /*f0c0*/  SHFL.IDX PT, R26, R42, R6, 0x1c1f ;  /* 0x001c1f062a1a7589 */ /* 0x0000e200000e0000 */
[----:B------:R-:W-:Y:S02]  /*f0d0*/  SEL R45, R49, R56, P0 ;  /* 0x00000038312d7207 */ /* 0x000fe40000000000 */
[----:B--2---:R-:W-:Y:S01]  /*f0e0*/  SEL R40, R28, R55, P0 ;  /* 0x000000371c287207 */ /* 0x004fe20000000000 */
[----:B------:R2:W-:Y:S01]  /*f0f0*/  SHFL.IDX PT, R104, R89, R6, 0x1c1f ;  /* 0x001c1f0659687589 */ /* 0x0005e200000e0000 */
[----:B------:R-:W-:Y:S02]  /*f100*/  SEL R52, R73, R66, P0 ;  /* 0x0000004249347207 */ /* 0x000fe40000000000 */
[----:B----4-:R-:W-:Y:S01]  /*f110*/  SEL R41, R47, R54, P0 ;  /* 0x000000362f297207 */ /* 0x010fe20000000000 */
[----:B------:R-:W4:Y:S01]  /*f120*/  SHFL.IDX PT, R103, R103, R6, 0x1c1f ;  /* 0x001c1f0667677589 */ /* 0x000f2200000e0000 */
[----:B------:R-:W-:Y:S02]  /*f130*/  SEL R47, R59, R32, P0 ;  /* 0x000000203b2f7207 */ /* 0x000fe40000000000 */
[----:B0-----:R-:W-:Y:S01]  /*f140*/  SEL R42, R57, R46, P0 ;  /* 0x0000002e392a7207 */ /* 0x001fe20000000000 */
[----:B------:R0:W-:Y:S01]  /*f150*/  SHFL.IDX PT, R108, R85, R6, 0x1c1f ;  /* 0x001c1f06556c7589 */ /* 0x0001e200000e0000 */
[----:B------:R-:W-:-:S02]  /*f160*/  SEL R46, R60, R61, P0 ;  /* 0x0000003d3c2e7207 */ /* 0x000fc40000000000 */
[----:B--2---:R-:W-:Y:S01]  /*f170*/  SEL R89, R5, R8, P0 ;  /* 0x0000000805597207 */ /* 0x004fe20000000000 */
[----:B------:R-:W2:Y:S01]  /*f180*/  SHFL.IDX PT, R107, R107, R6, 0x1c1f ;  /* 0x001c1f066b6b7589 */ /* 0x000ea200000e0000 */
[----:B------:R-:W-:Y:S02]  /*f190*/  SEL R49, R32, R59, P0 ;  /* 0x0000003b20317207 */ /* 0x000fe40000000000 */
[----:B------:R-:W-:Y:S01]  /*f1a0*/  SEL R66, R68, R69, P0 ;  /* 0x0000004544427207 */ /* 0x000fe20000000000 */
[----:B------:R3:W2:Y:S01]  /*f1b0*/  SHFL.IDX PT, R110, R81, R6, 0x1c1f ;  /* 0x001c1f06516e7589 */ /* 0x0006a200000e0000 */
[----:B-1----:R-:W-:Y:S02]  /*f1c0*/  SEL R77, R11, R14, P0 ;  /* 0x0000000e0b4d7207 */ /* 0x002fe40000000000 */
[----:B0-----:R-:W-:Y:S02]  /*f1d0*/  SEL R85, R7, R10, P0 ;  /* 0x0000000a07557207 */ /* 0x001fe40000000000 */
[----:B------:R-:W-:-:S02]  /*f1e0*/  SEL R75, R14, R11, P0 ;  /* 0x0000000b0e4b7207 */ /* 0x000fc40000000000 */
[----:B------:R-:W-:Y:S02]  /*f1f0*/  SEL R68, R69, R68, P0 ;  /* 0x0000004445447207 */ /* 0x000fe40000000000 */
[----:B------:R-:W-:Y:S02]  /*f200*/  F2FP.BF16.F32.PACK_AB R5, R35, R34 ;  /* 0x000000222305723e */ /* 0x000fe400000010ff */
[----:B---3--:R-:W-:Y:S02]  /*f210*/  SEL R81, R9, R12, P0 ;  /* 0x0000000c09517207 */ /* 0x008fe40000000000 */
[----:B------:R-:W-:Y:S02]  /*f220*/  F2FP.BF16.F32.PACK_AB R6, R91, R90 ;  /* 0x0000005a5b06723e */ /* 0x000fe400000010ff */
[----:B------:R-:W-:Y:S02]  /*f230*/  F2FP.BF16.F32.PACK_AB R7, R37, R36 ;  /* 0x000000242507723e */ /* 0x000fe400000010ff */
[----:B------:R-:W-:-:S02]  /*f240*/  SEL R73, R13, R24, P0 ;  /* 0x000000180d497207 */ /* 0x000fc40000000000 */
[----:B------:R-:W-:Y:S01]  /*f250*/  SEL R71, R24, R13, P0 ;  /* 0x0000000d18477207 */ /* 0x000fe20000000000 */
[----:B------:R0:W-:Y:S01]  /*f260*/  STSM.16.M88.4 [R99], R4 ;  /* 0x0000000463007844 */ /* 0x0001e20000000200 */
[----:B------:R-:W-:Y:S02]  /*f270*/  SEL R67, R15, R58, P0 ;  /* 0x0000003a0f437207 */ /* 0x000fe40000000000 */
[----:B------:R-:W-:Y:S02]  /*f280*/  SEL R69, R58, R15, P0 ;  /* 0x0000000f3a457207 */ /* 0x000fe40000000000 */
[----:B------:R-:W-:Y:S02]  /*f290*/  SEL R65, R63, R26, P0 ;  /* 0x0000001a3f417207 */ /* 0x000fe40000000000 */
[----:B------:R-:W-:Y:S02]  /*f2a0*/  F2FP.BF16.F32.PACK_AB R8, R89, R88 ;  /* 0x000000585908723e */ /* 0x000fe400000010ff */
[----:B------:R-:W-:-:S02]  /*f2b0*/  F2FP.BF16.F32.PACK_AB R9, R39, R38 ;  /* 0x000000262709723e */ /* 0x000fc400000010ff */
[----:B------:R-:W-:Y:S02]  /*f2c0*/  F2FP.BF16.F32.PACK_AB R10, R87, R86 ;  /* 0x00000056570a723e */ /* 0x000fe400000010ff */
[----:B------:R-:W-:Y:S02]  /*f2d0*/  F2FP.BF16.F32.PACK_AB R11, R41, R40 ;  /* 0x00000028290b723e */ /* 0x000fe400000010ff */
[----:B------:R-:W-:Y:S01]  /*f2e0*/  SEL R63, R26, R63, P0 ;  /* 0x0000003f1a3f7207 */ /* 0x000fe20000000000 */
[----:B0-----:R-:W-:Y:S01]  /*f2f0*/  IMAD.U32 R99, RZ, RZ, UR9 ;  /* 0x00000009ff637e24 */ /* 0x001fe2000f8e00ff */
[----:B------:R-:W-:Y:S01]  /*f300*/  F2FP.BF16.F32.PACK_AB R12, R85, R84 ;  /* 0x00000054550c723e */ /* 0x000fe200000010ff */
[----:B------:R-:W-:Y:S01]  /*f310*/  STSM.16.M88.4 [R100], R8 ;  /* 0x0000000864007844 */ /* 0x000fe20000000200 */
[----:B------:R-:W-:Y:S02]  /*f320*/  F2FP.BF16.F32.PACK_AB R13, R43, R42 ;  /* 0x0000002a2b0d723e */ /* 0x000fe400000010ff */
[----:B------:R-:W-:-:S02]  /*f330*/  F2FP.BF16.F32.PACK_AB R14, R83, R82 ;  /* 0x00000052530e723e */ /* 0x000fc400000010ff */
[----:B------:R-:W-:Y:S02]  /*f340*/  F2FP.BF16.F32.PACK_AB R15, R45, R44 ;  /* 0x0000002c2d0f723e */ /* 0x000fe400000010ff */
[----:B----4-:R-:W-:Y:S02]  /*f350*/  SEL R54, R102, R103, P0 ;  /* 0x0000006766367207 */ /* 0x010fe40000000000 */
[----:B------:R-:W-:Y:S01]  /*f360*/  SEL R56, R103, R102, P0 ;  /* 0x0000006667387207 */ /* 0x000fe20000000000 */
[----:B------:R-:W-:Y:S01]  /*f370*/  STSM.16.M88.4 [R97], R12 ;  /* 0x0000000c61007844 */ /* 0x000fe20000000200 */
[----:B------:R-:W-:Y:S02]  /*f380*/  SEL R55, R101, R104, P0 ;  /* 0x0000006865377207 */ /* 0x000fe40000000000 */
[----:B------:R-:W-:Y:S02]  /*f390*/  SEL R57, R104, R101, P0 ;  /* 0x0000006568397207 */ /* 0x000fe40000000000 */
[----:B------:R-:W-:-:S02]  /*f3a0*/  F2FP.BF16.F32.PACK_AB R24, R81, R80 ;  /* 0x000000505118723e */ /* 0x000fc400000010ff */
[----:B------:R-:W-:Y:S02]  /*f3b0*/  F2FP.BF16.F32.PACK_AB R25, R47, R46 ;  /* 0x0000002e2f19723e */ /* 0x000fe400000010ff */
[----:B------:R-:W-:Y:S02]  /*f3c0*/  F2FP.BF16.F32.PACK_AB R26, R79, R78 ;  /* 0x0000004e4f1a723e */ /* 0x000fe400000010ff */
[----:B------:R-:W-:Y:S02]  /*f3d0*/  F2FP.BF16.F32.PACK_AB R27, R49, R48 ;  /* 0x00000030311b723e */ /* 0x000fe400000010ff */
[----:B--2---:R-:W-:Y:S02]  /*f3e0*/  SEL R58, R106, R107, P0 ;  /* 0x0000006b6a3a7207 */ /* 0x004fe40000000000 */
[----:B------:R-:W-:Y:S01]  /*f3f0*/  SEL R60, R107, R106, P0 ;  /* 0x0000006a6b3c7207 */ /* 0x000fe20000000000 */
[----:B------:R0:W-:Y:S01]  /*f400*/  STSM.16.M88.4 [R98], R24 ;  /* 0x0000001862007844 */ /* 0x0001e20000000200 */
[----:B------:R-:W-:-:S02]  /*f410*/  SEL R59, R105, R108, P0 ;  /* 0x0000006c693b7207 */ /* 0x000fc40000000000 */
[----:B------:R-:W-:Y:S02]  /*f420*/  SEL R61, R108, R105, P0 ;  /* 0x000000696c3d7207 */ /* 0x000fe40000000000 */
[----:B------:R-:W-:Y:S02]  /*f430*/  SEL R28, R109, R110, P0 ;  /* 0x0000006e6d1c7207 */ /* 0x000fe40000000000 */
[----:B------:R-:W-:Y:S02]  /*f440*/  SEL R32, R110, R109, P0 ;  /* 0x0000006d6e207207 */ /* 0x000fe40000000000 */
[----:B------:R-:W-:Y:S02]  /*f450*/  F2FP.BF16.F32.PACK_AB R4, R77, R76 ;  /* 0x0000004c4d04723e */ /* 0x000fe400000010ff */
[----:B------:R-:W-:Y:S02]  /*f460*/  F2FP.BF16.F32.PACK_AB R5, R51, R50 ;  /* 0x000000323305723e */ /* 0x000fe400000010ff */
[----:B------:R-:W-:-:S02]  /*f470*/  F2FP.BF16.F32.PACK_AB R6, R75, R74 ;  /* 0x0000004a4b06723e */ /* 0x000fc400000010ff */
[----:B------:R-:W-:Y:S01]  /*f480*/  F2FP.BF16.F32.PACK_AB R7, R53, R52 ;  /* 0x000000343507723e */ /* 0x000fe200000010ff */
[----:B0-----:R-:W-:Y:S01]  /*f490*/  IMAD.U32 R98, RZ, RZ, UR8 ;  /* 0x00000008ff627e24 */ /* 0x001fe2000f8e00ff */
[----:B------:R-:W-:Y:S01]  /*f4a0*/  F2FP.BF16.F32.PACK_AB R8, R73, R72 ;  /* 0x000000484908723e */ /* 0x000fe200000010ff */
[----:B------:R-:W-:Y:S01]  /*f4b0*/  ULDC.64 UR8, c[0x0][0xc08] ;  /* 0x0003020000087ab9 */ /* 0x000fe20000000a00 */
[----:B------:R-:W-:Y:S01]  /*f4c0*/  F2FP.BF16.F32.PACK_AB R9, R55, R54 ;  /* 0x000000363709723e */ /* 0x000fe200000010ff */
[----:B------:R0:W-:Y:S01]  /*f4d0*/  STSM.16.M88.4 [R94], R4 ;  /* 0x000000045e007844 */ /* 0x0001e20000000200 */
        /* <DEDUP_REMOVED lines=10> */
[----:B------:R-:W-:Y:S01]  /*f580*/  F2FP.BF16.F32.PACK_AB R26, R63, R62 ;  /* 0x0000003e3f1a723e */ /* 0x000fe200000010ff */
[----:B0-----:R-:W0:Y:S01]  /*f590*/  LDC R94, c[0x0][0xbe8] ;  /* 0x0002fa00ff5e7b82 */ /* 0x001e220000000800 */
[----:B------:R-:W-:-:S02]  /*f5a0*/  F2FP.BF16.F32.PACK_AB R27, R33, R32 ;  /* 0x00000020211b723e */ /* 0x000fc400000010ff */
[----:B------:R-:W-:-:S03]  /*f5b0*/  ISETP.NE.U32.AND P0, PT, RZ, UR10, PT ;  /* 0x0000000aff007c0c */ /* 0x000fc6000bf05070 */
[----:B------:R3:W-:Y:S02]  /*f5c0*/  STSM.16.M88.4 [R96], R24 ;  /* 0x0000001860007844 */ /* 0x0007e40000000200 */
[----:B------:R-:W-:Y:S01]  /*f5d0*/  BAR.SYNC.DEFER_BLOCKING 0x1, 0x100 ;  /* 0x0044000000007b1d */ /* 0x000fe20000010000 */
[----:B------:R-:W-:-:S13]  /*f5e0*/  ISETP.NE.AND.EX P0, PT, RZ, UR11, PT, P0 ;  /* 0x0000000bff007c0c */ /* 0x000fda000bf05300 */
[----:B------:R-:W4:Y:S01]  /*f5f0*/  @P0 LDG.E R97, desc[UR54][R98.64] ;  /* 0x0000003662610981 */ /* 0x000f22000c1e1900 */
[----:B------:R-:W-:Y:S01]  /*f600*/  UISETP.NE.U32.AND UP0, UPT, UR8, URZ, UPT ;  /* 0x0000003f0800728c */ /* 0x000fe2000bf05070 */
[----:B0-----:R-:W-:Y:S01]  /*f610*/  ISETP.NE.AND P1, PT, R94, 0x1, PT ;  /* 0x000000015e00780c */ /* 0x001fe20003f25270 */
[----:B------:R-:W-:Y:S02]  /*f620*/  ULDC UR4, c[0x0][0xa88] ;  /* 0x0002a20000047ab9 */ /* 0x000fe40000000800 */
[----:B------:R-:W-:Y:S01]  /*f630*/  UISETP.NE.AND.EX UP0, UPT, UR9, URZ, UPT, UP0 ;  /* 0x0000003f0900728c */ /* 0x000fe2000bf05300 */
[----:B-1----:R-:W-:Y:S01]  /*f640*/  IMAD.U32 R9, RZ, RZ, UR4 ;  /* 0x00000004ff097e24 */ /* 0x002fe2000f8e00ff */
[----:B------:R-:W-:-:S04]  /*f650*/  UMOV UR16, 0x9b8 ;  /* 0x000009b800107882 */ /* 0x000fc80000000000 */
[----:B------:R-:W-:-:S04]  /*f660*/  PLOP3.LUT P4, PT, PT, PT, UP0, 0x80, 0x0 ;  /* 0x000000000000781c */ /* 0x000fc80003f8f008 */
[----:B------:R-:W0:Y:S01]  /*f670*/  @P1 LDC R6, c[0x0][0xbec] ;  /* 0x0002fb00ff061b82 */ /* 0x000e220000000800 */
[----:B------:R-:W-:-:S04]  /*f680*/  @UP0 ULEA UR8, UP1, UR43, UR8, 0x2 ;  /* 0x000000082b080291 */ /* 0x000fc8000f82103f */
[----:B------:R-:W-:Y:S02]  /*f690*/  @UP0 ULEA.HI.X UR9, UR43, UR9, UR42, 0x2, UP1 ;  /* 0x000000092b090291 */ /* 0x000fe400088f142a */
[----:B------:R-:W-:Y:S01]  /*f6a0*/  UISETP.GT.AND UP1, UPT, UR46, 0x1, UPT ;  /* 0x000000012e00788c */ /* 0x000fe2000bf24270 */
[----:B------:R-:W1:Y:S01]  /*f6b0*/  @P1 LDC R11, c[0x0][0xbf0] ;  /* 0x0002fc00ff0b1b82 */ /* 0x000e620000000800 */
[----:B------:R-:W-:Y:S02]  /*f6c0*/  IMAD.U32 R4, RZ, RZ, UR8 ;  /* 0x00000008ff047e24 */ /* 0x000fe4000f8e00ff */
[----:B------:R-:W-:Y:S01]  /*f6d0*/  USEL UR16, UR16, 0x978, UP1 ;  /* 0x0000097810107887 */ /* 0x000fe20008800000 */
[----:B------:R-:W-:Y:S01]  /*f6e0*/  IMAD.U32 R5, RZ, RZ, UR9 ;  /* 0x00000009ff057e24 */ /* 0x000fe2000f8e00ff */
[----:B------:R-:W-:Y:S01]  /*f6f0*/  UISETP.NE.U32.AND UP0, UPT, UR10, URZ, UPT ;  /* 0x0000003f0a00728c */ /* 0x000fe2000bf05070 */
[----:B--2---:R-:W-:Y:S01]  /*f700*/  VIADD R15, R18, UR36 ;  /* 0x00000024120f7c36 */ /* 0x004fe20008000000 */
[----:B------:R-:W-:-:S02]  /*f710*/  UMOV UR4, URZ ;  /* 0x0000003f00047c82 */ /* 0x000fc40008000000 */
[----:B------:R-:W-:Y:S01]  /*f720*/  UISETP.NE.AND.EX UP0, UPT, UR11, URZ, UPT, UP0 ;  /* 0x0000003f0b00728c */ /* 0x000fe2000bf05300 */
[----:B------:R0:W5:Y:S01]  /*f730*/  @P4 LDG.E R9, desc[UR54][R4.64] ;  /* 0x0000003604094981 */ /* 0x000162000c1e1900 */
[----:B------:R-:W-:Y:S01]  /*f740*/  USEL UR7, UR37, URZ, UP1 ;  /* 0x0000003f25077287 */ /* 0x000fe20008800000 */
[----:B------:R-:W-:Y:S01]  /*f750*/  IMAD.MOV.U32 R7, RZ, RZ, R15 ;  /* 0x000000ffff077224 */ /* 0x000fe200078e000f */
[----:B------:R-:W-:Y:S02]  /*f760*/  USEL UR43, UR43, URZ, !UP0 ;  /* 0x0000003f2b2b7287 */ /* 0x000fe4000c000000 */
[----:B------:R-:W-:Y:S01]  /*f770*/  ULDC.64 UR10, c[0x0][UR16+0x218] ;  /* 0x00008600100a7abb */ /* 0x000fe20008000a00 */
[----:B------:R-:W-:Y:S01]  /*f780*/  ULDC.64 UR14, c[0x0][UR16+0x228] ;  /* 0x00008a00100e7abb */ /* 0x000fe20008000a00 */
[----:B------:R-:W-:Y:S01]  /*f790*/  ULDC.64 UR12, c[0x0][UR16+0x220] ;  /* 0x00008800100c7abb */ /* 0x000fe20008000a00 */
[----:B------:R-:W-:Y:S02]  /*f7a0*/  UIMAD.WIDE.U32 UR8, UR10, UR44, URZ ;  /* 0x0000002c0a0872a5 */ /* 0x000fe4000f8e003f */
[----:B------:R-:W-:Y:S01]  /*f7b0*/  UIMAD.WIDE.U32 UR18, UR14, UR7, URZ ;  /* 0x000000070e1272a5 */ /* 0x000fe2000f8e003f */
[----:B0-----:R-:W-:Y:S01]  /*f7c0*/  @P1 IMAD.HI.U32 R4, R15, R6, RZ ;  /* 0x000000060f041227 */ /* 0x001fe200078e00ff */
[----:B------:R-:W-:-:S02]  /*f7d0*/  UIMAD UR10, UR11, UR44, URZ ;  /* 0x0000002c0b0a72a4 */ /* 0x000fc4000f8e023f */
[----:B------:R-:W-:Y:S02]  /*f7e0*/  UIMAD UR14, UR15, UR7, URZ ;  /* 0x000000070f0e72a4 */ /* 0x000fe4000f8e023f */
[----:B------:R-:W-:Y:S01]  /*f7f0*/  USEL UR42, UR42, URZ, !UP0 ;  /* 0x0000003f2a2a7287 */ /* 0x000fe2000c000000 */
[----:B-1----:R-:W-:Y:S01]  /*f800*/  @P1 SHF.R.U32.HI R7, RZ, R11, R4 ;  /* 0x0000000bff071219 */ /* 0x002fe20000011604 */
[----:B------:R-:W-:Y:S01]  /*f810*/  UIMAD UR7, UR13, UR43, URZ ;  /* 0x0000002b0d0772a4 */ /* 0x000fe2000f8e023f */
[----:B------:R-:W-:Y:S01]  /*f820*/  IMAD.U32 R4, RZ, RZ, UR18 ;  /* 0x00000012ff047e24 */ /* 0x000fe2000f8e00ff */
[----:B------:R-:W-:Y:S01]  /*f830*/  UIADD3 UR9, UR9, UR10, URZ ;  /* 0x0000000a09097290 */ /* 0x000fe2000fffe03f */
[----:B------:R-:W-:Y:S01]  /*f840*/  IMAD.U32 R5, RZ, RZ, UR19 ;  /* 0x00000013ff057e24 */ /* 0x000fe2000f8e00ff */
[----:B------:R-:W-:Y:S01]  /*f850*/  UIMAD.WIDE.U32 UR10, UR12, UR43, URZ ;  /* 0x0000002b0c0a72a5 */ /* 0x000fe2000f8e003f */
[--C-:B------:R-:W-:Y:S01]  /*f860*/  IMAD.MOV R11, RZ, RZ, -R7.reuse ;  /* 0x000000ffff0b7224 */ /* 0x100fe200078e0a07 */
[----:B------:R-:W-:Y:S01]  /*f870*/  UIMAD UR7, UR12, UR42, UR7 ;  /* 0x0000002a0c0772a4 */ /* 0x000fe2000f8e0207 */
[----:B------:R-:W-:Y:S01]  /*f880*/  SHF.R.S32.HI R5, RZ, 0x1f, R7 ;  /* 0x0000001fff057819 */ /* 0x000fe20000011407 */
[----:B------:R-:W-:Y:S01]  /*f890*/  UIADD3 UR14, UR19, UR14, URZ ;  /* 0x0000000e130e7290 */ /* 0x000fe2000fffe03f */
[----:B------:R-:W-:Y:S01]  /*f8a0*/  IMAD R11, R94, R11, R15 ;  /* 0x0000000b5e0b7224 */ /* 0x000fe200078e020f */
[----:B------:R-:W-:-:S04]  /*f8b0*/  UIADD3 UR7, UR11, UR7, URZ ;  /* 0x000000070b077290 */ /* 0x000fc8000fffe03f */
[----:B------:R-:W-:Y:S01]  /*f8c0*/  IMAD.U32 R8, RZ, RZ, UR14 ;  /* 0x0000000eff087e24 */ /* 0x000fe2000f8e00ff */
        /* <DEDUP_REMOVED lines=22> */
.L_x_2085:
        /* <DEDUP_REMOVED lines=61> */
[----:B------:R-:W-:Y:S01]  /*fe00*/  IMAD R0, R22, 0x20, R202 ;  /* 0x0000002016007824 */ /* 0x000fe200078e02ca */
[----:B------:R-:W-:-:S02]  /*fe10*/  ULDC.64 UR10, c[0x0][0xae8] ;  /* 0x0002ba00000a7ab9 */ /* 0x000fc40000000a00 */
[----:B------:R-:W5:Y:S04]  /*fe20*/  LD.E.128 R12, desc[UR54][R12.64] ;  /* 0x000000360c0c7980 */ /* 0x000f68000c101d00 */
[----:B------:R-:W5:Y:S01]  /*fe30*/  LD.E.128 R24, desc[UR54][R24.64] ;  /* 0x0000003618187980 */ /* 0x000f62000c101d00 */
[----:B-1----:R-:W1:Y:S01]  /*fe40*/  @P1 LDC R21, c[0x0][0xbec] ;  /* 0x0002fb00ff151b82 */ /* 0x002e620000000800 */
[----:B------:R-:W-:Y:S01]  /*fe50*/  UIADD3 UR9, UR9, UR7, URZ ;  /* 0x0000000709097290 */ /* 0x000fe2000fffe03f */
[----:B------:R-:W-:Y:S01]  /*fe60*/  VIADD R2, R0, UR36 ;  /* 0x0000002400027c36 */ /* 0x000fe20008000000 */
[----:B------:R-:W5:Y:S02]  /*fe70*/  LD.E.128 R32, desc[UR54][R32.64] ;  /* 0x0000003620207980 */ /* 0x000f64000c101d00 */
[----:B------:R-:W-:-:S02]  /*fe80*/  UIMAD.WIDE.U32 UR8, UR44, UR10, UR8 ;  /* 0x0000000a2c0872a5 */ /* 0x000fc4000f8e0008 */
[----:B------:R-:W-:Y:S01]  /*fe90*/  USHF.R.S32.HI UR4, URZ, 0x1f, UR43 ;  /* 0x0000001f3f047899 */ /* 0x000fe2000801142b */
[----:B------:R-:W5:Y:S01]  /*fea0*/  LD.E.128 R36, desc[UR54][R36.64] ;  /* 0x0000003624247980 */ /* 0x000f62000c101d00 */
[----:B------:R-:W-:-:S03]  /*feb0*/  UIMAD UR9, UR44, UR11, UR9 ;  /* 0x0000000b2c0972a4 */ /* 0x000fc6000f8e0209 */
[----:B------:R-:W-:Y:S01]  /*fec0*/  ULDC.64 UR10, c[0x0][0xaf0] ;  /* 0x0002bc00000a7ab9 */ /* 0x000fe20000000a00 */
[----:B------:R-:W5:Y:S01]  /*fed0*/  LD.E.128 R40, desc[UR54][R40.64] ;  /* 0x0000003628287980 */ /* 0x000f62000c101d00 */
[----:B------:R-:W-:Y:S01]  /*fee0*/  UIMAD UR4, UR4, UR10, URZ ;  /* 0x0000000a040472a4 */ /* 0x000fe2000f8e023f */
[----:B------:R-:W-:Y:S01]  /*fef0*/  IMAD.MOV.U32 R29, RZ, RZ, R2 ;  /* 0x000000ffff1d7224 */ /* 0x000fe200078e0002 */
[----:B------:R-:W-:Y:S01]  /*ff00*/  UIMAD.WIDE.U32 UR8, UR43, UR10, UR8 ;  /* 0x0000000a2b0872a5 */ /* 0x000fe2000f8e0008 */
[----:B------:R-:W5:Y:S01]  /*ff10*/  LD.E.128 R44, desc[UR54][R44.64] ;  /* 0x000000362c2c7980 */ /* 0x000f62000c101d00 */
[----:B------:R-:W-:-:S03]  /*ff20*/  UIMAD UR4, UR43, UR11, UR4 ;  /* 0x0000000b2b0472a4 */ /* 0x000fc6000f8e0204 */
[----:B------:R-:W-:Y:S01]  /*ff30*/  ULDC.64 UR10, c[0x0][0xae0] ;  /* 0x0002b800000a7ab9 */ /* 0x000fe20000000a00 */
[----:B-1----:R-:W-:Y:S01]  /*ff40*/  @P1 IMAD.HI.U32 R0, R2, R21, RZ ;  /* 0x0000001502001227 */ /* 0x002fe200078e00ff */
[----:B------:R-:W-:Y:S01]  /*ff50*/  @!PT LDS RZ, [RZ] ;  /* 0x00000000fffff984 */ /* 0x000fe20000000800 */
[----:B------:R-:W-:Y:S01]  /*ff60*/  @!PT LDS RZ, [RZ] ;  /* 0x00000000fffff984 */ /* 0x000fe20000000800 */
[----:B------:R-:W-:Y:S01]  /*ff70*/  @!PT LDS RZ, [RZ] ;  /* 0x00000000fffff984 */ /* 0x000fe20000000800 */
[----:B------:R-:W-:Y:S01]  /*ff80*/  @!PT LDS RZ, [RZ] ;  /* 0x00000000fffff984 */ /* 0x000fe20000000800 */
[----:B------:R1:W-:Y:S06]  /*ff90*/  MEMBAR.ALL.CTA ;  /* 0x0000000000007992 */ /* 0x0003ec0000008000 */
[----:B-1----:R-:W1:Y:S01]  /*ffa0*/  FENCE.VIEW.ASYNC.S ;  /* 0x00000000000073c6 */ /* 0x002e620000000000 */
        /* <DEDUP_REMOVED lines=43> */
.L_x_2088:
[----:B------:R-:W-:Y:S05]  /*10260*/  BSYNC B1 ;  /* 0x0000000000017941 */ /* 0x000fea0003800000 */
.L_x_2087:
        /* <DEDUP_REMOVED lines=13> */
.L_x_2090:
[----:B------:R-:W-:Y:S05]  /*10340*/  BSYNC B1 ;  /* 0x0000000000017941 */ /* 0x000fea0003800000 */
.L_x_2089:
        /* <DEDUP_REMOVED lines=13> */
.L_x_2092:
[----:B------:R-:W-:Y:S05]  /*10420*/  BSYNC B1 ;  /* 0x0000000000017941 */ /* 0x000fea0003800000 */
.L_x_2091:
        /* <DEDUP_REMOVED lines=16> */
.L_x_2086:
        /* <DEDUP_REMOVED lines=18> */
[----:B------:R-:W-:Y:S02]  /*10650*/  UIMAD UR4, UR4, UR10, URZ ;  /* 0x0000000a040472a4 */ /* 0x000fe4000f8e023f */
[----:B------:R-:W-:Y:S01]  /*10660*/  UIMAD.WIDE.U32 UR8, UR43, UR10, UR8 ;  /* 0x0000000a2b0872a5 */ /* 0x000fe2000f8e0008 */
[----:B0-----:R-:W-:Y:S01]  /*10670*/  @P1 IMAD.HI.U32 R0, R15, R0, RZ ;  /* 0x000000000f001227 */ /* 0x001fe200078e00ff */
        /* <DEDUP_REMOVED lines=8> */
[----:B------:R-:W-:Y:S01]  /*10700*/  IMAD.U32 R5, RZ, RZ, UR9 ;  /* 0x00000009ff057e24 */ /* 0x000fe2000f8e00ff */
[----:B------:R-:W-:Y:S01]  /*10710*/  ULDC.64 UR10, c[0x0][0xb30] ;  /* 0x0002cc00000a7ab9 */ /* 0x000fe20000000a00 */
[----:B------:R-:W-:Y:S02]  /*10720*/  IMAD R9, R94, R9, R15 ;  /* 0x000000095e097224 */ /* 0x000fe400078e020f */
        /* <DEDUP_REMOVED lines=14> */
[----:B------:R-:W-:Y:S02]  /*10810*/  LEA.HI.X R20, R4, UR9, R3, 0x2, P1 ;  /* 0x0000000904147c11 */ /* 0x000fe400088f1403 */
        /* <DEDUP_REMOVED lines=9> */
[-C--:B0-----:R-:W-:Y:S02]  /*108b0*/  @!P3 LEA R6, P5, R201, R4.reuse, 0x2 ;  /* 0x00000004c906b211 */ /* 0x081fe400078a10ff */
[----:B-12---:R-:W-:Y:S02]  /*108c0*/  @!P2 IMAD.WIDE R2, R17, 0x4, R4 ;  /* 0x000000041102a825 */ /* 0x006fe400078e0204 */
        /* <DEDUP_REMOVED lines=56> */
.L_x_2095:
[----:B------:R-:W-:Y:S05]  /*10c50*/  BSYNC B1 ;  /* 0x0000000000017941 */ /* 0x000fea0003800000 */
.L_x_2094:
[----:B------:R-:W-:Y:S01]  /*10c60*/  ISETP.GE.AND P0, PT, R25, R30, PT ;  /* 0x0000001e1900720c */ /* 0x000fe20003f06270 */
[----:B-1-3--:R1:W3:Y:S04]  /*10c70*/  SHFL.IDX PT, R5, R20, 0x1, 0x1c1f ;  /* 0x003c1f0014057f89 */ /* 0x00a2e800000e0000 */
        /* <DEDUP_REMOVED lines=8> */
[-C--:B0-----:R-:W-:Y:S02]  /*10d00*/  @!P1 LEA R6, P4, R201, R4.reuse, 0x2 ;  /* 0x00000004c9069211 */ /* 0x081fe400078810ff */
[----:B--23--:R-:W-:Y:S02]  /*10d10*/  @!P6 IMAD.WIDE R2, R17, 0x4, R4 ;  /* 0x000000041102e825 */ /* 0x00cfe400078e0204 */
        /* <DEDUP_REMOVED lines=24> */
[CC--:B--2---:R-:W-:Y:S01]  /*10ea0*/  @!P2 LEA R8, P6, R194.reuse, R4.reuse, 0x2 ;  /* 0x00000004c208a211 */ /* 0x0c4fe200078c10ff */
[----:B------:R0:W-:Y:S01]  /*10eb0*/  @!P0 ST.E.64 desc[UR54][R2.64], R46 ;  /* 0x0000002e02008985 */ /* 0x0001e2000c101b36 */
[-C--:B------:R-:W-:Y:S02]  /*10ec0*/  @!P1 LEA.HI.X R7, R195, R5.reuse, R212, 0x2, P5 ;  /* 0x00000005c3079211 */ /* 0x080fe400028f14d4 */
[----:B------:R-:W-:Y:S02]  /*10ed0*/  @!P2 LEA.HI.X R9, R194, R5, R211, 0x2, P6 ;  /* 0x00000005c209a211 */ /* 0x000fe400030f14d3 */
[----:B------:R-:W-:Y:S01]  /*10ee0*/  ISETP.GE.AND P0, PT, R191, UR4, PT ;  /* 0x00000004bf007c0c */ /* 0x000fe2000bf06270 */
[----:B------:R1:W-:Y:S01]  /*10ef0*/  @!P1 ST.E.64 desc[UR54][R6.64], R48 ;  /* 0x0000003006009985 */ /* 0x0003e2000c101b36 */
[----:B---3--:R-:W-:-:S02]  /*10f00*/  @!P4 LEA R10, P1, R193, R4, 0x2 ;  /* 0x00000004c10ac211 */ /* 0x008fc400078210ff */
[----:B------:R-:W-:Y:S01]  /*10f10*/  ISETP.GE.AND P5, PT, R190, UR4, PT ;  /* 0x00000004be007c0c */ /* 0x000fe2000bfa6270 */
[----:B------:R2:W-:Y:S01]  /*10f20*/  @!P2 ST.E.64 desc[UR54][R8.64], R50 ;  /* 0x000000320800a985 */ /* 0x0005e2000c101b36 */
[----:B------:R-:W-:Y:S02]  /*10f30*/  @!P4 LEA.HI.X R11, R193, R5, R210, 0x2, P1 ;  /* 0x00000005c10bc211 */ /* 0x000fe400008f14d2 */
[----:B------:R-:W-:Y:S02]  /*10f40*/  ISETP.GE.AND P2, PT, R189, UR4, PT ;  /* 0x00000004bd007c0c */ /* 0x000fe4000bf46270 */
[----:B------:R-:W-:Y:S01]  /*10f50*/  ISETP.GE.AND P1, PT, R188, UR4, PT ;  /* 0x00000004bc007c0c */ /* 0x000fe2000bf26270 */
[----:B------:R3:W-:Y:S01]  /*10f60*/  @!P4 ST.E.64 desc[UR54][R10.64], R52 ;  /* 0x000000340a00c985 */ /* 0x0007e2000c101b36 */
[-C--:B----4-:R-:W-:Y:S02]  /*10f70*/  @!P3 LEA R12, P6, R192, R4.reuse, 0x2 ;  /* 0x00000004c00cb211 */ /* 0x090fe400078c10ff */
[----:B0-----:R-:W-:-:S02]  /*10f80*/  @!P0 LEA R2, P4, R191, R4, 0x2 ;  /* 0x00000004bf028211 */ /* 0x001fc400078810ff */
        /* <DEDUP_REMOVED lines=15> */
[----:B---3--:R-:W-:-:S04]  /*11080*/  LEA R2, P0, R23, R4, 0x2 ;  /* 0x0000000417027211 */ /* 0x008fc800078010ff */
[----:B------:R-:W-:-:S05]  /*11090*/  LEA.HI.X R3, R23, R5, R204, 0x2, P0 ;  /* 0x0000000517037211 */ /* 0x000fca00000f14cc */
[----:B------:R0:W-:Y:S01]  /*110a0*/  ST.E.64 desc[UR54][R2.64], R32 ;  /* 0x0000002002007985 */ /* 0x0001e2000c101b36 */
[----:B------:R-:W-:Y:S05]  /*110b0*/  BRA `(.L_x_2093) ;  /* 0x0000000c000c7947 */ /* 0x000fea0003800000 */
.L_x_2084:
        /* <DEDUP_REMOVED lines=29> */
.L_x_2096:
[----:B------:R-:W-:Y:S01]  /*11290*/  USEL UR43, UR43, URZ, !UP0 ;  /* 0x0000003f2b2b7287 */ /* 0x000fe2000c000000 */
[----:B------:R-:W-:Y:S01]  /*112a0*/  BSSY B1, `(.L_x_2097) ;  /* 0x0000038000017945 */ /* 0x000fe20003800000 */
[----:B------:R-:W-:-:S03]  /*112b0*/  USEL UR42, UR42, URZ, !UP0 ;  /* 0x0000003f2a2a7287 */ /* 0x000fc6000c000000 */
[----:B------:R-:W-:Y:S09]  /*112c0*/  @P0 BRA `(.L_x_2098) ;  /* 0x0000000000d40947 */ /* 0x000ff20003800000 */
        /* <DEDUP_REMOVED lines=32> */
[----:B------:R-:W-:Y:S01]  /*114d0*/  UIADD3.X UR7, UR7, UR11, UR16, UP0, UP1 ;  /* 0x0000000b07077290 */ /* 0x000fe200087e2410 */
[----:B-1----:R-:W-:Y:S01]  /*114e0*/  @P0 SHF.R.U32.HI R5, RZ, R7, R2 ;  /* 0x00000007ff050219 */ /* 0x002fe20000011602 */
[----:B------:R-:W-:Y:S01]  /*114f0*/  IMAD.U32 R2, RZ, RZ, UR20 ;  /* 0x00000014ff027e24 */ /* 0x000fe2000f8e00ff */
[----:B------:R-:W-:Y:S01]  /*11500*/  ULDC.64 UR8, c[0x0][UR17+0x210] ;  /* 0x0000840011087abb */ /* 0x000fe20008000a00 */
[----:B------:R-:W-:Y:S01]  /*11510*/  ULDC.64 UR10, c[0x0][0xba8] ;  /* 0x0002ea00000a7ab9 */ /* 0x000fe20000000a00 */
[----:B------:R-:W-:Y:S01]  /*11520*/  @!UP2 ULDC UR10, c[0x0][0xb50] ;  /* 0x0002d400000aaab9 */ /* 0x000fe20000000800 */
[--C-:B------:R-:W-:Y:S01]  /*11530*/  IMAD.MOV R7, RZ, RZ, -R5.reuse ;  /* 0x000000ffff077224 */ /* 0x100fe200078e0a05 */
[----:B------:R-:W-:Y:S01]  /*11540*/  IADD3 R2, P0, P1, R5, UR14, R2 ;  /* 0x0000000e05027c10 */ /* 0x000fe2000f91e002 */
[----:B------:R-:W-:Y:S01]  /*11550*/  @!UP2 ULDC UR11, c[0x0][0xb54] ;  /* 0x0002d500000baab9 */ /* 0x000fe20000000800 */
[----:B------:R-:W-:Y:S01]  /*11560*/  SHF.R.S32.HI R5, RZ, 0x1f, R5 ;  /* 0x0000001fff057819 */ /* 0x000fe20000011405 */
[----:B------:R-:W-:-:S03]  /*11570*/  IMAD R7, R9, R7, R4 ;  /* 0x0000000709077224 */ /* 0x000fc600078e0204 */
[----:B------:R-:W-:Y:S01]  /*11580*/  IADD3.X R3, R5, UR7, R6, P0, P1 ;  /* 0x0000000705037c10 */ /* 0x000fe200087e2406 */
        /* <DEDUP_REMOVED lines=9> */
.L_x_2098:
[----:B------:R-:W-:Y:S05]  /*11620*/  BSYNC B1 ;  /* 0x0000000000017941 */ /* 0x000fea0003800000 */
.L_x_2097:
        /* <DEDUP_REMOVED lines=11> */
[----:B------:R-:W-:Y:S01]  /*116e0*/  ULDC.64 UR10, c[0x0][0xae8] ;  /* 0x0002ba00000a7ab9 */ /* 0x000fe20000000a00 */
[----:B------:R-:W-:Y:S01]  /*116f0*/  UIADD3 UR9, UR9, UR7, URZ ;  /* 0x0000000709097290 */ /* 0x000fe2000fffe03f */
[----:B0-----:R-:W-:-:S03]  /*11700*/  IMAD.MOV.U32 R5, RZ, RZ, R6 ;  /* 0x000000ffff057224 */ /* 0x001fc600078e0006 */
        /* <DEDUP_REMOVED lines=51> */
.L_x_2100:
[----:B------:R-:W-:Y:S05]  /*11a40*/  BSYNC B1 ;  /* 0x0000000000017941 */ /* 0x000fea0003800000 */
.L_x_2099:
        /* <DEDUP_REMOVED lines=13> */
.L_x_2102:
[----:B------:R-:W-:Y:S05]  /*11b20*/  BSYNC B1 ;  /* 0x0000000000017941 */ /* 0x000fea0003800000 */
.L_x_2101:
        /* <DEDUP_REMOVED lines=13> */
.L_x_2104:
[----:B------:R-:W-:Y:S05]  /*11c00*/  BSYNC B1 ;  /* 0x0000000000017941 */ /* 0x000fea0003800000 */
.L_x_2103:
        /* <DEDUP_REMOVED lines=14> */
.L_x_2093:
[----:B------:R-:W-:Y:S05]  /*11cf0*/  BSYNC B0 ;  /* 0x0000000000007941 */ /* 0x000fea0003800000 */
.L_x_2083:
[----:B------:R-:W-:Y:S02]  /*11d00*/  ULDC UR4, c[0x0][0xc3c] ;  /* 0x00030f0000047ab9 */ /* 0x000fe40000000800 */
[----:B------:R-:W-:-:S13]  /*11d10*/  ISETP.GE.AND P0, PT, R31, UR4, PT ;  /* 0x000000041f007c0c */ /* 0x000fda000bf06270 */
[----:B------:R-:W-:Y:S05]  /*11d20*/  @!P0 BRA `(.L_x_2105) ;  /* 0xfffffef000b08947 */ /* 0x000fea000383ffff */
[----:B------:R-:W-:Y:S05]  /*11d30*/  EXIT ;  /* 0x000000000000794d */ /* 0x000fea0003800000 */
.L_x_2043:
[----:B------:R-:W-:-:S08]  /*11d40*/  NOP ;  /* 0x0000000000007918 */ /* 0x000fd00000000000 */
[----:B------:R-:W0:-:S00]  /*11d50*/  USETMAXREG.DEALLOC.CTAPOOL 0x18 ;  /* 0x00000018000079c8 */ /* 0x000e0000080e0500 */
[----:B0-----:R-:W-:Y:S01]  /*11d60*/  LOP3.LUT R0, R0, 0x3, RZ, 0xc0, !PT ;  /* 0x0000000300007812 */ /* 0x001fe200078ec0ff */
[----:B------:R-:W-:-:S05]  /*11d70*/  IMAD.MOV.U32 R6, RZ, RZ, RZ ;  /* 0x000000ffff067224 */ /* 0x000fca00078e00ff */
[----:B------:R-:W0:Y:S02]  /*11d80*/  SHFL.IDX PT, R0, R0, RZ, 0x1f ;  /* 0x00001fff00007589 */ /* 0x000e2400000e0000 */
[----:B0-----:R-:W-:-:S04]  /*11d90*/  ISETP.NE.AND P0, PT, R0, RZ, PT ;  /* 0x000000ff0000720c */ /* 0x001fc80003f05270 */
[----:B------:R-:W-:-:S05]  /*11da0*/  P2R R0, PR, RZ, 0x1 ;  /* 0x00000001ff007803 */ /* 0x000fca0000000000 */
[----:B------:R0:W-:Y:S04]  /*11db0*/  STL [R1+0x34], R0 ;  /* 0x0000340001007387 */ /* 0x0001e80000100800 */
[----:B------:R-:W-:Y:S05]  /*11dc0*/  @!P0 BRA `(.L_x_2106) ;  /* 0x00000000002c8947 */ /* 0x000fea0003800000 */
[----:B------:R-:W1:Y:S08]  /*11dd0*/  S2UR UR5, SR_CgaCtaId ;  /* 0x00000000000579c3 */ /* 0x000e700000008800 */
[----:B------:R-:W-:Y:S06]  /*11de0*/  BAR.SYNC.DEFER_BLOCKING 0x5, 0x180 ;  /* 0x0146000000007b1d */ /* 0x000fec0000010000 */
[----:B------:R-:W-:-:S02]  /*11df0*/  UMOV UR4, 0x400 ;  /* 0x0000040000047882 */ /* 0x000fc40000000000 */
[----:B-1----:R-:W-:-:S09]  /*11e00*/  ULEA UR4, UR5, UR4, 0x18 ;  /* 0x0000000405047291 */ /* 0x002fd2000f8ec03f */
[----:B------:R-:W1:Y:S04]  /*11e10*/  LDS.128 R4, [UR4+0x298d0] ;  /* 0x0298d004ff047984 */ /* 0x000e680008000c00 */
[----:B-1----:R1:W-:Y:S01]  /*11e20*/  STL.64 [R1+0x10], R4 ;  /* 0x0000100401007387 */ /* 0x0023e20000100a00 */
[----:B0-----:R-:W-:-:S03]  /*11e30*/  IMAD.MOV.U32 R0, RZ, RZ, R7 ;  /* 0x000000ffff007224 */ /* 0x001fc600078e0007 */
[----:B------:R1:W-:Y:S02]  /*11e40*/  STL [R1+0x18], R6 ;  /* 0x0000180601007387 */ /* 0x0003e40000100800 */
[----:B------:R-:W-:Y:S01]  /*11e50*/  R2UR UR42, R0 ;  /* 0x00000000002a72ca */ /* 0x000fe200000e0000 */
[----:B------:R-:W-:Y:S06]  /*11e60*/  BAR.ARV 0x4, 0x180 ;  /* 0x0106000000007b1d */ /* 0x000fec0000002000 */
[----:B------:R-:W-:Y:S08]  /*11e70*/  BRA `(.L_x_2107) ;  /* 0x0000000c00c47947 */ /* 0x000ff00003800000 */
.L_x_2106:
[----:B0-----:R-:W0:Y:S01]  /*11e80*/  S2R R0, SR_TID.X ;  /* 0x0000000000007919 */ /* 0x001e220000002100 */
[----:B------:R-:W-:Y:S01]  /*11e90*/  ULDC UR4, c[0x0][0xc3c] ;  /* 0x00030f0000047ab9 */ /* 0x000fe20000000800 */
[----:B0-----:R-:W-:-:S04]  /*11ea0*/  LOP3.LUT R0, R0, 0x1f, RZ, 0xc0, !PT ;  /* 0x0000001f00007812 */ /* 0x001fc800078ec0ff */
[----:B------:R-:W-:-:S04]  /*11eb0*/  ISETP.NE.AND P0, PT, R0, 0x1f, PT ;  /* 0x0000001f0000780c */ /* 0x000fc80003f05270 */
[----:B------:R-:W-:-:S13]  /*11ec0*/  ISETP.GE.OR P1, PT, R0, UR4, !P0 ;  /* 0x0000000400007c0c */ /* 0x000fda000c726670 */
[----:B------:R-:W0:Y:S08]  /*11ed0*/  @!P1 LDC.64 R2, c[0x0][0xc80] ;  /* 0x00032000ff029b82 */ /* 0x000e300000000a00 */
        /* <DEDUP_REMOVED lines=38> */
.L_x_2110:
        /* <DEDUP_REMOVED lines=39> */
.L_x_2108:
        /* <DEDUP_REMOVED lines=15> */
.L_x_2111:
        /* <DEDUP_REMOVED lines=62> */
.L_x_2112:
        /* <DEDUP_REMOVED lines=63> */
.L_x_2113:
[----:B01----:R-:W-:-:S05]  /*12c70*/  LOP3.LUT R3, RZ, R2, RZ, 0x33, !PT ;  /* 0x00000002ff037212 */ /* 0x003fca00078e33ff */
[----:B------:R-:W-:-:S05]  /*12c80*/  IMAD.IADD R2, R6, 0x1, R3 ;  /* 0x0000000106027824 */ /* 0x000fca00078e0203 */
[----:B------:R1:W-:Y:S01]  /*12c90*/  STL [R1+0x14], R2 ;  /* 0x0000140201007387 */ /* 0x0003e20000100800 */
[----:B------:R-:W-:Y:S05]  /*12ca0*/  BRA `(.L_x_2114) ;  /* 0x00000000000c7947 */ /* 0x000fea0003800000 */
.L_x_2109:
[----:B------:R0:W-:Y:S04]  /*12cb0*/  STL [R1+0x10], R7 ;  /* 0x0000100701007387 */ /* 0x0001e80000100800 */
[----:B------:R0:W-:Y:S04]  /*12cc0*/  STL [R1+0x14], RZ ;  /* 0x000014ff01007387 */ /* 0x0001e80000100800 */
[----:B------:R0:W-:Y:S02]  /*12cd0*/  STL [R1+0x18], RZ ;  /* 0x000018ff01007387 */ /* 0x0001e40000100800 */
.L_x_2114:
        /* <DEDUP_REMOVED lines=11> */
.L_x_2107:
        /* <DEDUP_REMOVED lines=49> */
[----:B------:R-:W-:-:S03]  /*130a0*/  IMAD.MOV.U32 R0, RZ, RZ, 0x1 ;  /* 0x00000001ff007424 */ /* 0x000fc600078e00ff */
[----:B------:R0:W-:Y:S04]  /*130b0*/  STL [R1+0x28], R2 ;  /* 0x0000280201007387 */ /* 0x0001e80000100800 */
[----:B------:R-:W-:Y:S04]  /*130c0*/  STL [R1+0x30], RZ ;  /* 0x000030ff01007387 */ /* 0x000fe80000100800 */
[----:B------:R1:W-:Y:S01]  /*130d0*/  STL [R1], R0 ;  /* 0x0000000001007387 */ /* 0x0003e20000100800 */
[C---:B0-----:R-:W-:Y:S02]  /*130e0*/  LOP3.LUT R2, R4.reuse, 0x40, RZ, 0xfc, !PT ;  /* 0x0000004004027812 */ /* 0x041fe400078efcff */
[----:B-1----:R-:W-:-:S07]  /*130f0*/  LOP3.LUT R0, R4, 0x80, RZ, 0xfc, !PT ;  /* 0x0000008004007812 */ /* 0x002fce00078efcff */
.L_x_2187:
[----:B------:R-:W-:Y:S01]  /*13100*/  ULDC.64 UR4, c[0x0][0xc88] ;  /* 0x0003220000047ab9 */ /* 0x000fe20000000a00 */
[----:B------:R-:W-:Y:S01]  /*13110*/  IMAD.MOV.U32 R0, RZ, RZ, RZ ;  /* 0x000000ffff007224 */ /* 0x000fe200078e00ff */
[----:B------:R-:W-:Y:S01]  /*13120*/  UIMAD.WIDE UR4, UR42, 0x4, UR4 ;  /* 0x000000042a0478a5 */ /* 0x000fe2000f8e0204 */
[----:B------:R-:W2:Y:S01]  /*13130*/  LDL.LU R12, [R1+0x18] ;  /* 0x00001800010c7983 */ /* 0x000ea20000300800 */
[----:B------:R-:W-:Y:S01]  /*13140*/  ULDC.64 UR6, c[0x0][0xa08] ;  /* 0x0002820000067ab9 */ /* 0x000fe20000000a00 */
[----:B------:R-:W-:Y:S01]  /*13150*/  IMAD.MOV.U32 R9, RZ, RZ, RZ ;  /* 0x000000ffff097224 */ /* 0x000fe200078e00ff */
[----:B------:R-:W-:Y:S01]  /*13160*/  ULDC.64 UR8, c[0x0][0xa18] ;  /* 0x0002860000087ab9 */ /* 0x000fe20000000a00 */
[----:B0-----:R-:W0:Y:S01]  /*13170*/  LDC R19, c[0x0][0x288] ;  /* 0x0000a200ff137b82 */ /* 0x001e220000000800 */
[----:B------:R-:W-:Y:S02]  /*13180*/  IMAD.U32 R2, RZ, RZ, UR4 ;  /* 0x00000004ff027e24 */ /* 0x000fe4000f8e00ff */
[----:B------:R-:W-:Y:S01]  /*13190*/  IMAD.U32 R3, RZ, RZ, UR5 ;  /* 0x00000005ff037e24 */ /* 0x000fe2000f8e00ff */
[----:B------:R-:W-:-:S04]  /*131a0*/  ULDC.64 UR4, c[0x0][0xa28] ;  /* 0x00028a0000047ab9 */ /* 0x000fc80000000a00 */
[----:B------:R-:W3:Y:S01]  /*131b0*/  LDG.E R2, desc[UR54][R2.64] ;  /* 0x0000003602027981 */ /* 0x000ee2000c1e1900 */
[----:B------:R-:W-:Y:S01]  /*131c0*/  UISETP.NE.U32.AND UP0, UPT, UR4, URZ, UPT ;  /* 0x0000003f0400728c */ /* 0x000fe2000bf05070 */
[----:B-1----:R-:W1:Y:S03]  /*131d0*/  LDC R10, c[0x0][0x424] ;  /* 0x00010900ff0a7b82 */ /* 0x002e660000000800 */
[----:B------:R-:W-:-:S05]  /*131e0*/  UISETP.NE.AND.EX UP0, UPT, UR5, URZ, UPT, UP0 ;  /* 0x0000003f0500728c */ /* 0x000fca000bf05300 */
[----:B------:R-:W4:Y:S01]  /*131f0*/  LDC R11, c[0x0][0x2f0] ;  /* 0x0000bc00ff0b7b82 */ /* 0x000f220000000800 */
[----:B------:R-:W-:Y:S02]  /*13200*/  PLOP3.LUT P0, PT, PT, PT, UP0, 0x80, 0x0 ;  /* 0x000000000000781c */ /* 0x000fe40003f0f008 */
[----:B---3--:R-:W-:-:S13]  /*13210*/  R2UR UR46, R2 ;  /* 0x00000000022e72ca */ /* 0x008fda00000e0000 */
[----:B------:R-:W-:Y:S02]  /*13220*/  USHF.R.S32.HI UR45, URZ, 0x1f, UR46 ;  /* 0x0000001f3f2d7899 */ /* 0x000fe4000801142e */
[----:B------:R-:W-:-:S04]  /*13230*/  @UP0 ULEA UR4, UP1, UR46, UR4, 0x2 ;  /* 0x000000042e040291 */ /* 0x000fc8000f82103f */
[----:B------:R-:W-:Y:S02]  /*13240*/  @UP0 ULEA.HI.X UR5, UR46, UR5, UR45, 0x2, UP1 ;  /* 0x000000052e050291 */ /* 0x000fe400088f142d */
[----:B------:R-:W-:-:S04]  /*13250*/  IMAD.U32 R2, RZ, RZ, UR4 ;  /* 0x00000004ff027e24 */ /* 0x000fc8000f8e00ff */
[----:B------:R-:W-:Y:S01]  /*13260*/  IMAD.U32 R3, RZ, RZ, UR5 ;  /* 0x00000005ff037e24 */ /* 0x000fe2000f8e00ff */
[----:B------:R-:W-:Y:S01]  /*13270*/  ULDC.64 UR4, c[0x0][0xa00] ;  /* 0x0002800000047ab9 */ /* 0x000fe20000000a00 */
[----:B------:R-:W-:-:S03]  /*13280*/  USHF.L.U32 UR43, UR46, 0x2, URZ ;  /* 0x000000022e2b7899 */ /* 0x000fc6000800063f */
[----:B------:R3:W5:Y:S01]  /*13290*/  @P0 LDG.E R0, desc[UR54][R2.64] ;  /* 0x0000003602000981 */ /* 0x000762000c1e1900 */
[----:B------:R-:W-:Y:S01]  /*132a0*/  ISETP.NE.U32.AND P0, PT, RZ, UR4, PT ;  /* 0x00000004ff007c0c */ /* 0x000fe2000bf05070 */
[----:B------:R-:W-:Y:S02]  /*132b0*/  USHF.L.U64.HI UR44, UR46, 0x2, UR45 ;  /* 0x000000022e2c7899 */ /* 0x000fe4000801022d */
[----:B------:R-:W-:Y:S01]  /*132c0*/  UIADD3 UR4, UP0, UR43, UR4, URZ ;  /* 0x000000042b047290 */ /* 0x000fe2000ff1e03f */
[----:B------:R-:W-:Y:S02]  /*132d0*/  ISETP.NE.AND.EX P2, PT, RZ, UR5, PT, P0 ;  /* 0x00000005ff007c0c */ /* 0x000fe4000bf45300 */
[----:B------:R-:W-:Y:S01]  /*132e0*/  ISETP.NE.U32.AND P0, PT, RZ, UR6, PT ;  /* 0x00000006ff007c0c */ /* 0x000fe2000bf05070 */
[----:B------:R-:W-:Y:S02]  /*132f0*/  UIADD3.X UR5, UR44, UR5, URZ, UP0, !UPT ;  /* 0x000000052c057290 */ /* 0x000fe400087fe43f */
[----:B------:R-:W-:Y:S01]  /*13300*/  IMAD.U32 R4, RZ, RZ, UR4 ;  /* 0x00000004ff047e24 */ /* 0x000fe2000f8e00ff */
[----:B------:R-:W-:Y:S01]  /*13310*/  UIADD3 UR4, UP0, UR43, UR6, URZ ;  /* 0x000000062b047290 */ /* 0x000fe2000ff1e03f */
[----:B------:R-:W-:-:S02]  /*13320*/  ISETP.NE.AND.EX P0, PT, RZ, UR7, PT, P0 ;  /* 0x00000007ff007c0c */ /* 0x000fc4000bf05300 */
[----:B------:R-:W-:Y:S01]  /*13330*/  IMAD.U32 R5, RZ, RZ, UR5 ;  /* 0x00000005ff057e24 */ /* 0x000fe2000f8e00ff */
[----:B------:R-:W-:-:S04]  /*13340*/  UIADD3.X UR5, UR44, UR7, URZ, UP0, !UPT ;  /* 0x000000072c057290 */ /* 0x000fc800087fe43f */
[----:B------:R-:W4:Y:S01]  /*13350*/  @P2 LDG.E R8, desc[UR54][R4.64] ;  /* 0x0000003604082981 */ /* 0x000f22000c1e1900 */
[----:B------:R-:W-:Y:S01]  /*13360*/  IMAD.U32 R6, RZ, RZ, UR4 ;  /* 0x00000004ff067e24 */ /* 0x000fe2000f8e00ff */
[----:B------:R-:W-:Y:S01]  /*13370*/  UISETP.NE.U32.AND UP0, UPT, UR8, URZ, UPT ;  /* 0x0000003f0800728c */ /* 0x000fe2000bf05070 */
[----:B------:R-:W-:-:S03]  /*13380*/  IMAD.U32 R7, RZ, RZ, UR5 ;  /* 0x00000005ff077e24 */ /* 0x000fc6000f8e00ff */
[----:B------:R-:W-:Y:S02]  /*13390*/  UISETP.NE.AND.EX UP0, UPT, UR9, URZ, UPT, UP0 ;  /* 0x0000003f0900728c */ /* 0x000fe4000bf05300 */
[----:B------:R-:W5:Y:S04]  /*133a0*/  @P0 LDG.E R9, desc[UR54][R6.64] ;  /* 0x0000003606090981 */ /* 0x000f68000c1e1900 */
[----:B------:R-:W-:-:S05]  /*133b0*/  PLOP3.LUT P3, PT, PT, PT, UP0, 0x80, 0x0 ;  /* 0x000000000000781c */ /* 0x000fca0003f6f008 */
[----:B------:R-:W-:-:S04]  /*133c0*/  @UP0 UIADD3 UR4, UP1, UR43, UR8, URZ ;  /* 0x000000082b040290 */ /* 0x000fc8000ff3e03f */
[----:B------:R-:W-:Y:S02]  /*133d0*/  @UP0 UIADD3.X UR5, UR44, UR9, URZ, UP1, !UPT ;  /* 0x000000092c050290 */ /* 0x000fe40008ffe43f */
[----:B---3--:R-:W-:-:S04]  /*133e0*/  IMAD.U32 R2, RZ, RZ, UR4 ;  /* 0x00000004ff027e24 */ /* 0x008fc8000f8e00ff */
[----:B------:R-:W-:-:S05]  /*133f0*/  IMAD.U32 R3, RZ, RZ, UR5 ;  /* 0x00000005ff037e24 */ /* 0x000fca000f8e00ff */
[----:B0-----:R0:W5:Y:S01]  /*13400*/  @P3 LDG.E R19, desc[UR54][R2.64] ;  /* 0x0000003602133981 */ /* 0x001162000c1e1900 */
[----:B------:R-:W-:Y:S01]  /*13410*/  UMOV UR47, URZ ;  /* 0x0000003f002f7c82 */ /* 0x000fe20008000000 */
[----:B--2---:R-:W-:Y:S01]  /*13420*/  R2UR UR36, R12 ;  /* 0x000000000c2472ca */ /* 0x004fe200000e0000 */
[----:B0-----:R-:W0:Y:S02]  /*13430*/  LDC.64 R2, c[0x0][0x418] ;  /* 0x00010600ff027b82 */ /* 0x001e240000000a00 */
[----:B0-----:R-:W-:Y:S02]  /*13440*/  ISETP.NE.U32.AND P1, PT, R2, RZ, PT ;  /* 0x000000ff0200720c */ /* 0x001fe40003f25070 */
[----:B------:R-:W-:Y:S02]  /*13450*/  LOP3.LUT R2, R12, 0xff000000, RZ, 0xc0, !PT ;  /* 0xff0000000c027812 */ /* 0x000fe400078ec0ff */
[----:B------:R-:W-:Y:S02]  /*13460*/  ISETP.NE.AND.EX P1, PT, R3, RZ, PT, P1 ;  /* 0x000000ff0300720c */ /* 0x000fe40003f25310 */
[----:B------:R-:W-:-:S02]  /*13470*/  SHF.R.U32.HI R2, RZ, 0x8, R2 ;  /* 0x00000008ff027819 */ /* 0x000fc40000011602 */
[----:B----4-:R-:W-:Y:S02]  /*13480*/  @P2 R2UR UR47, R8 ;  /* 0x00000000082f22ca */ /* 0x010fe400000e0000 */
[----:B------:R-:W-:-:S04]  /*13490*/  LOP3.LUT R8, R12, 0xff0000, RZ, 0xc0, !PT ;  /* 0x00ff00000c087812 */ /* 0x000fc800078ec0ff */
[----:B------:R-:W-:Y:S01]  /*134a0*/  LEA.HI R8, R8, R2, RZ, 0x10 ;  /* 0x0000000208087211 */ /* 0x000fe200078f80ff */
[----:B-1----:R-:W-:Y:S08]  /*134b0*/  @P3 BRA `(.L_x_2116) ;  /* 0x0000000000103947 */ /* 0x002ff00003800000 */
[----:B------:R-:W-:Y:S05]  /*134c0*/  @!P2 BRA `(.L_x_2116) ;  /* 0x00000000000ca947 */ /* 0x000fea0003800000 */
[----:B-----5:R-:W2:Y:S04]  /*134d0*/  LDG.E R19, desc[UR54][R4.64] ;  /* 0x0000003604137981 */ /* 0x020ea8000c1e1900 */
[----:B------:R-:W2:Y:S02]  /*134e0*/  LDG.E R4, desc[UR54][R4.64+0x4] ;  /* 0x0000043604047981 */ /* 0x000ea4000c1e1900 */
[----:B--2---:R-:W-:-:S07]  /*134f0*/  IMAD.IADD R19, R4, 0x1, -R19 ;  /* 0x0000000104137824 */ /* 0x004fce00078e0a13 */
.L_x_2116:
[----:B------:R-:W-:Y:S01]  /*13500*/  IMAD.U32 R3, RZ, RZ, UR46 ;  /* 0x0000002eff037e24 */ /* 0x000fe2000f8e00ff */
[----:B------:R-:W-:Y:S01]  /*13510*/  ULDC.64 UR4, c[0x0][0xa20] ;  /* 0x0002880000047ab9 */ /* 0x000fe20000000a00 */
[----:B-----5:R-:W-:Y:S01]  /*13520*/  IMAD.IADD R4, R9, 0x1, R0 ;  /* 0x0000000109047824 */ /* 0x020fe200078e0200 */
[----:B------:R-:W-:Y:S01]  /*13530*/  ISETP.NE.U32.AND P2, PT, RZ, UR4, PT ;  /* 0x00000004ff007c0c */ /* 0x000fe2000bf45070 */
[----:B------:R-:W-:Y:S01]  /*13540*/  ULOP3.LUT UR36, UR36, 0xffff, URZ, 0xc0, !UPT ;  /* 0x0000ffff24247892 */ /* 0x000fe2000f8ec03f */
[----:B------:R0:W-:Y:S01]  /*13550*/  STL [R1+0x4], R3 ;  /* 0x0000040301007387 */ /* 0x0001e20000100800 */
[----:B------:R-:W-:Y:S02]  /*13560*/  SEL R2, R10, 0x1, P1 ;  /* 0x000000010a027807 */ /* 0x000fe40000800000 */
[----:B------:R-:W-:Y:S01]  /*13570*/  ISETP.NE.AND.EX P2, PT, RZ, UR5, PT, P2 ;  /* 0x00000005ff007c0c */ /* 0x000fe2000bf45320 */
[----:B------:R0:W-:Y:S02]  /*13580*/  STL [R1+0x1c], R4 ;  /* 0x00001c0401007387 */ /* 0x0001e40000100800 */
[----:B------:R-:W-:-:S10]  /*13590*/  IMAD R2, R2, R11, RZ ;  /* 0x0000000b02027224 */ /* 0x000fd400078e02ff */
[----:B0-----:R-:W-:Y:S05]  /*135a0*/  @!P2 BRA `(.L_x_2117) ;  /* 0x000000000018a947 */ /* 0x001fea0003800000 */
[----:B------:R-:W-:-:S04]  /*135b0*/  UIADD3 UR4, UP0, UR43, UR4, URZ ;  /* 0x000000042b047290 */ /* 0x000fc8000ff1e03f */
[----:B------:R-:W-:Y:S02]  /*135c0*/  UIADD3.X UR5, UR44, UR5, URZ, UP0, !UPT ;  /* 0x000000052c057290 */ /* 0x000fe400087fe43f */
[----:B------:R-:W-:-:S04]  /*135d0*/  IMAD.U32 R2, RZ, RZ, UR4 ;  /* 0x00000004ff027e24 */ /* 0x000fc8000f8e00ff */
[----:B------:R-:W-:-:S05]  /*135e0*/  IMAD.U32 R3, RZ, RZ, UR5 ;  /* 0x00000005ff037e24 */ /* 0x000fca000f8e00ff */
[----:B------:R0:W5:Y:S01]  /*135f0*/  LDG.E R2, desc[UR54][R2.64] ;  /* 0x0000003602027981 */ /* 0x000162000c1e1900 */
[----:B------:R-:W-:Y:S05]  /*13600*/  BRA `(.L_x_2118) ;  /* 0x0000000000107947 */ /* 0x000fea0003800000 */
.L_x_2117:
[----:B------:R-:W-:Y:S05]  /*13610*/  @!P0 BRA `(.L_x_2118) ;  /* 0x00000000000c8947 */ /* 0x000fea0003800000 */
[----:B------:R-:W2:Y:S04]  /*13620*/  LDG.E R2, desc[UR54][R6.64] ;  /* 0x0000003606027981 */ /* 0x000ea8000c1e1900 */
[----:B------:R-:W2:Y:S02]  /*13630*/  LDG.E R6, desc[UR54][R6.64+0x4] ;  /* 0x0000043606067981 */ /* 0x000ea4000c1e1900 */
[----:B--2---:R-:W-:-:S07]  /*13640*/  IMAD.IADD R2, R6, 0x1, -R2 ;  /* 0x0000000106027824 */ /* 0x004fce00078e0a02 */
.L_x_2118:
[----:B0-----:R-:W2:Y:S01]  /*13650*/  LDL R3, [R1+0x14] ;  /* 0x0000140001037983 */ /* 0x001ea20000100800 */
[----:B-----5:R-:W-:Y:S02]  /*13660*/  IMAD.IADD R2, R2, 0x1, -R0 ;  /* 0x0000000102027824 */ /* 0x020fe400078e0a00 */
[----:B------:R-:W0:Y:S02]  /*13670*/  LDC R0, c[0x0][0x448] ;  /* 0x00011200ff007b82 */ /* 0x000e240000000800 */
[----:B0-----:R-:W-:-:S13]  /*13680*/  ISETP.NE.AND P0, PT, R0, 0x1, PT ;  /* 0x000000010000780c */ /* 0x001fda0003f05270 */
[----:B------:R-:W0:Y:S08]  /*13690*/  @P0 LDC R4, c[0x0][0x44c] ;  /* 0x00011300ff040b82 */ /* 0x000e300000000800 */
[----:B------:R-:W1:Y:S01]  /*136a0*/  @P0 LDC R0, c[0x0][0x450] ;  /* 0x00011400ff000b82 */ /* 0x000e620000000800 */
[----:B--2---:R-:W-:-:S04]  /*136b0*/  IMAD.SHL.U32 R3, R3, 0x80, RZ ;  /* 0x0000008003037824 */ /* 0x004fc800078e00ff */
[----:B------:R-:W-:-:S04]  /*136c0*/  VIADD R3, R3, 0x7f ;  /* 0x0000007f03037836 */ /* 0x000fc80000000000 */
[----:B0-----:R-:W-:-:S05]  /*136d0*/  @P0 IMAD.HI.U32 R4, R3, R4, RZ ;  /* 0x0000000403040227 */ /* 0x001fca00078e00ff */
[----:B-1----:R-:W-:Y:S01]  /*136e0*/  @P0 SHF.R.U32.HI R3, RZ, R0, R4 ;  /* 0x00000000ff030219 */ /* 0x002fe20000011604 */
[C---:B------:R-:W-:Y:S01]  /*136f0*/  VIADD R0, R2.reuse, 0x9f ;  /* 0x0000009f02007836 */ /* 0x040fe20000000000 */
[----:B------:R-:W-:Y:S02]  /*13700*/  IADD3 R2, R2, 0xa0, -R19 ;  /* 0x000000a002027810 */ /* 0x000fe40007ffe813 */
[----:B------:R-:W-:Y:S01]  /*13710*/  SHF.R.U32.HI R4, RZ, 0x10, R8 ;  /* 0x00000010ff047819 */ /* 0x000fe20000011608 */
[----:B------:R-:W-:-:S03]  /*13720*/  IMAD.HI R0, R0, 0x66666667, RZ ;  /* 0x6666666700007827 */ /* 0x000fc600078e02ff */
[----:B------:R-:W-:Y:S01]  /*13730*/  ISETP.NE.AND P0, PT, R4, RZ, PT ;  /* 0x000000ff0400720c */ /* 0x000fe20003f05270 */
[----:B------:R-:W-:Y:S01]  /*13740*/  IMAD.IADD R2, R2, 0x1, R3 ;  /* 0x0000000102027824 */ /* 0x000fe200078e0203 */
[----:B------:R-:W-:-:S03]  /*13750*/  SHF.R.U32.HI R3, RZ, 0x1f, R0 ;  /* 0x0000001fff037819 */ /* 0x000fc60000011600 */
[----:B------:R-:W-:Y:S01]  /*13760*/  IMAD.HI R2, R2, 0x66666667, RZ ;  /* 0x6666666702027827 */ /* 0x000fe200078e02ff */
[----:B------:R-:W-:-:S04]  /*13770*/  LEA.HI.SX32 R0, R0, R3, 0x1a ;  /* 0x0000000300007211 */ /* 0x000fc800078fd2ff */
[----:B------:R-:W-:-:S03]  /*13780*/  SHF.R.U32.HI R3, RZ, 0x1f, R2 ;  /* 0x0000001fff037819 */ /* 0x000fc60000011602 */
[----:B------:R-:W0:Y:S01]  /*13790*/  @!P0 LDC R4, c[0x0][0x9f0] ;  /* 0x00027c00ff048b82 */ /* 0x000e220000000800 */
[----:B------:R-:W-:Y:S01]  /*137a0*/  LEA.HI.SX32 R3, R2, R3, 0x1a ;  /* 0x0000000302037211 */ /* 0x000fe200078fd2ff */
[----:B------:R-:W-:-:S03]  /*137b0*/  IMAD.MOV.U32 R2, RZ, RZ, RZ ;  /* 0x000000ffff027224 */ /* 0x000fc600078e00ff */
[----:B------:R-:W-:-:S04]  /*137c0*/  VIMNMX R0, R0, R3, PT ;  /* 0x0000000300007248 */ /* 0x000fc80003fe0100 */
[----:B------:R-:W-:-:S13]  /*137d0*/  ISETP.GE.AND P1, PT, R0, 0x1, PT ;  /* 0x000000010000780c */ /* 0x000fda0003f26270 */
[----:B------:R-:W-:Y:S05]  /*137e0*/  @!P1 BRA `(.L_x_2119) ;  /* 0x0000000000689947 */ /* 0x000fea0003800000 */
[-C--:B0-----:R-:W-:Y:S02]  /*137f0*/  IABS R5, R4.reuse ;  /* 0x0000000400057213 */ /* 0x081fe40000000000 */
        /* <DEDUP_REMOVED lines=10> */
[----:B------:R-:W-:-:S04]  /*138a0*/  IADD3 R3, R4, -0x1, R0 ;  /* 0xffffffff04037810 */ /* 0x000fc80007ffe000 */
        /* <DEDUP_REMOVED lines=14> */
.L_x_2119:
[----:B------:R-:W-:Y:S01]  /*13990*/  LOP3.LUT R8, R8, 0xff, RZ, 0xc0, !PT ;  /* 0x000000ff08087812 */ /* 0x000fe200078ec0ff */
[----:B------:R-:W-:Y:S04]  /*139a0*/  BSSY B7, `(.L_x_2120) ;  /* 0x0000319000077945 */ /* 0x000fe80003800000 */
[----:B------:R-:W-:-:S05]  /*139b0*/  IMAD R3, R8, R2, RZ ;  /* 0x0000000208037224 */ /* 0x000fca00078e02ff */
[----:B------:R-:W-:Y:S01]  /*139c0*/  VIADDMNMX R0, R3, R2, R0, PT ;  /* 0x0000000203007246 */ /* 0x000fe20003800100 */
[----:B------:R1:W-:Y:S03]  /*139d0*/  STL [R1+0x8], R3 ;  /* 0x0000080301007387 */ /* 0x0003e60000100800 */
[----:B------:R-:W-:Y:S01]  /*139e0*/  ISETP.GT.AND P0, PT, R0, R3, PT ;  /* 0x000000030000720c */ /* 0x000fe20003f04270 */
[----:B------:R1:W-:-:S12]  /*139f0*/  STL [R1+0x2c], R0 ;  /* 0x00002c0001007387 */ /* 0x0003d80000100800 */
[----:B-1----:R-:W-:Y:S05]  /*13a00*/  @P0 BRA `(.L_x_2121) ;  /* 0x0000000000480947 */ /* 0x002fea0003800000 */
[----:B------:R-:W1:Y:S02]  /*13a10*/  S2R R3, SR_TID.X ;  /* 0x0000000000037919 */ /* 0x000e640000002100 */
[----:B-1----:R-:W-:-:S04]  /*13a20*/  LOP3.LUT R3, R3, 0x7f, RZ, 0xc0, !PT ;  /* 0x0000007f03037812 */ /* 0x002fc800078ec0ff */
[----:B------:R-:W-:-:S13]  /*13a30*/  ISETP.NE.AND P0, PT, R3, RZ, PT ;  /* 0x000000ff0300720c */ /* 0x000fda0003f05270 */
[----:B------:R-:W-:Y:S05]  /*13a40*/  @P0 BRA `(.L_x_2122) ;  /* 0x0000003000380947 */ /* 0x000fea0003800000 */
[----:B------:R-:W1:Y:S01]  /*13a50*/  S2R R3, SR_LANEID ;  /* 0x0000000000037919 */ /* 0x000e620000000000 */
[----:B------:R-:W-:Y:S02]  /*13a60*/  VOTEU.ANY UR4, UPT, PT ;  /* 0x0000000000047886 */ /* 0x000fe400038e0100 */
[----:B------:R-:W1:Y:S08]  /*13a70*/  FLO.U32 R0, UR4 ;  /* 0x0000000400007d00 */ /* 0x000e7000080e0000 */
[----:B------:R-:W2:Y:S01]  /*13a80*/  POPC R5, UR4 ;  /* 0x0000000400057d09 */ /* 0x000ea20008000000 */
[----:B-1----:R-:W-:-:S02]  /*13a90*/  ISETP.EQ.U32.AND P0, PT, R0, R3, PT ;  /* 0x000000030000720c */ /* 0x002fc40003f02070 */
[----:B------:R-:W2:Y:S11]  /*13aa0*/  LDC.64 R2, c[0x0][0xc60] ;  /* 0x00031800ff027b82 */ /* 0x000eb60000000a00 */
[----:B--2---:R-:W2:Y:S01]  /*13ab0*/  @P0 ATOMG.E.ADD.STRONG.GPU PT, R3, desc[UR54][R2.64], R5 ;  /* 0x00000005020309a8 */ /* 0x004ea200081ee1f6 */
[----:B0-----:R-:W0:Y:S02]  /*13ac0*/  S2R R4, SR_LTMASK ;  /* 0x0000000000047919 */ /* 0x001e240000003900 */
[----:B0-----:R-:W-:-:S04]  /*13ad0*/  LOP3.LUT R4, R4, UR4, RZ, 0xc0, !PT ;  /* 0x0000000404047c12 */ /* 0x001fc8000f8ec0ff */
[----:B------:R-:W0:Y:S01]  /*13ae0*/  POPC R7, R4 ;  /* 0x0000000400077309 */ /* 0x000e220000000000 */
[----:B--2---:R-:W0:Y:S02]  /*13af0*/  SHFL.IDX PT, R0, R3, R0, 0x1f ;  /* 0x00001f0003007589 */ /* 0x004e2400000e0000 */
[----:B0-----:R-:W-:-:S05]  /*13b00*/  IADD3 R0, R0, UR40, R7 ;  /* 0x0000002800007c10 */ /* 0x001fca000fffe007 */
[----:B------:R1:W-:Y:S01]  /*13b10*/  STL [R1+0x10], R0 ;  /* 0x0000100001007387 */ /* 0x0003e20000100800 */
[----:B------:R-:W-:Y:S05]  /*13b20*/  BRA `(.L_x_2122) ;  /* 0x0000003000007947 */ /* 0x000fea0003800000 */
.L_x_2121:
        /* <DEDUP_REMOVED lines=8> */
[----:B0-----:R-:W-:Y:S02]  /*13bb0*/  IMAD.U32 R4, RZ, RZ, UR6 ;  /* 0x00000006ff047e24 */ /* 0x001fe4000f8e00ff */
        /* <DEDUP_REMOVED lines=11> */
.L_x_2124:
[----:B------:R-:W-:Y:S05]  /*13c70*/  BSYNC B6 ;  /* 0x0000000000067941 */ /* 0x000fea0003800000 */
.L_x_2123:
[----:B------:R-:W-:Y:S01]  /*13c80*/  VIADD R0, R17, 0xa400 ;  /* 0x0000a40011007836 */ /* 0x000fe20000000000 */
[----:B------:R-:W-:Y:S04]  /*13c90*/  BSSY B6, `(.L_x_2125) ;  /* 0x0000014000067945 */ /* 0x000fe80003800000 */
[----:B------:R-:W-:-:S04]  /*13ca0*/  LOP3.LUT P0, RZ, R0, 0x3ff, RZ, 0xc0, !PT ;  /* 0x000003ff00ff7812 */ /* 0x000fc8000780c0ff */
[----:B------:R-:W-:-:S09]  /*13cb0*/  P2R R16, PR, RZ, 0x1 ;  /* 0x00000001ff107803 */ /* 0x000fd20000000000 */
        /* <DEDUP_REMOVED lines=17> */
.L_x_2126:
[----:B------:R-:W-:Y:S05]  /*13dd0*/  BSYNC B6 ;  /* 0x0000000000067941 */ /* 0x000fea0003800000 */
.L_x_2125:
        /* <DEDUP_REMOVED lines=20> */
.L_x_2128:
[----:B------:R-:W-:Y:S05]  /*13f20*/  BSYNC B6 ;  /* 0x0000000000067941 */ /* 0x000fea0003800000 */
.L_x_2127:
[----:B------:R-:W-:Y:S01]  /*13f30*/  ISETP.NE.AND P6, PT, R16, RZ, PT ;  /* 0x000000ff1000720c */ /* 0x000fe20003fc5270 */
[----:B------:R-:W-:-:S12]  /*13f40*/  BSSY B6, `(.L_x_2129) ;  /* 0x0000012000067945 */ /* 0x000fd80003800000 */
        /* <DEDUP_REMOVED lines=17> */
.L_x_2130:
[----:B------:R-:W-:Y:S05]  /*14060*/  BSYNC B6 ;  /* 0x0000000000067941 */ /* 0x000fea0003800000 */
.L_x_2129:
        /* <DEDUP_REMOVED lines=21> */
[----:B------:R-:W-:Y:S01]  /*141c0*/  SEL R16, R8, RZ, !P0 ;  /* 0x000000ff08107207 */ /* 0x000fe20004000000 */
[----:B------:R-:W-:Y:S08]  /*141d0*/  BRA.DIV UR4, `(.L_x_2131) ;  /* 0x0000004204347947 */ /* 0x000ff0000b800000 */
[----:B------:R1:W3:Y:S02]  /*141e0*/  SHFL.IDX PT, R14, R0, RZ, 0x1f ;  /* 0x00001fff000e7589 */ /* 0x0002e400000e0000 */
.L_x_2206:
[----:B------:R-:W-:Y:S02]  /*141f0*/  PLOP3.LUT P1, PT, PT, PT, PT, 0x8, 0x0 ;  /* 0x000000000000781c */ /* 0x000fe40003f2e170 */
[----:B---3--:R-:W-:Y:S02]  /*14200*/  ISETP.NE.AND P0, PT, R14, RZ, PT ;  /* 0x000000ff0e00720c */ /* 0x008fe40003f05270 */
[----:B-1----:R-:W-:-:S05]  /*14210*/  P2R R0, PR, RZ, 0x2 ;  /* 0x00000002ff007803 */ /* 0x002fca0000000000 */
[----:B------:R1:W-:Y:S06]  /*14220*/  STL [R1+0x18], R0 ;  /* 0x0000180001007387 */ /* 0x0003ec0000100800 */
[----:B------:R-:W-:Y:S05]  /*14230*/  @P0 BRA `(.L_x_2132) ;  /* 0x00000004008c0947 */ /* 0x000fea0003800000 */
[----:B-1----:R-:W3:Y:S01]  /*14240*/  LDL R0, [R1+0x2c] ;  /* 0x00002c0001007983 */ /* 0x002ee20000100800 */
[----:B------:R-:W-:Y:S01]  /*14250*/  UMOV UR4, 0xffffffff ;  /* 0xffffffff00047882 */ /* 0x000fe20000000000 */
[----:B---3--:R-:W-:Y:S02]  /*14260*/  VIADD R0, R0, 0xffffffff ;  /* 0xffffffff00007836 */ /* 0x008fe40000000000 */
[----:B------:R-:W-:Y:S05]  /*14270*/  BRA.DIV UR4, `(.L_x_2133) ;  /* 0x00000042042c7947 */ /* 0x000fea000b800000 */
[----:B------:R-:W-:-:S13]  /*14280*/  ELECT P6, URZ, PT ;  /* 0x00000000003f782f */ /* 0x000fda00038c0000 */
.L_x_2209:
[----:B------:R-:W-:Y:S05]  /*14290*/  @!P6 BRA `(.L_x_2132) ;  /* 0x000000040074e947 */ /* 0x000fea0003800000 */
[----:B------:R-:W-:-:S04]  /*142a0*/  ISETP.NE.U32.AND P0, PT, R2, RZ, PT ;  /* 0x000000ff0200720c */ /* 0x000fc80003f05070 */
[----:B------:R-:W-:-:S13]  /*142b0*/  ISETP.NE.AND.EX P0, PT, R3, RZ, PT, P0 ;  /* 0x000000ff0300720c */ /* 0x000fda0003f05300 */
[----:B------:R-:W-:Y:S05]  /*142c0*/  @!P0 BRA `(.L_x_2134) ;  /* 0x0000000000448947 */ /* 0x000fea0003800000 */
[----:B------:R-:W1:Y:S01]  /*142d0*/  LDC R7, c[0x0][0x43c] ;  /* 0x00010f00ff077b82 */ /* 0x000e620000000800 */
[----:B------:R-:W-:Y:S01]  /*142e0*/  ULDC.64 UR4, c[0x0][0x428] ;  /* 0x00010a0000047ab9 */ /* 0x000fe20000000a00 */
[----:B-1----:R-:W-:-:S13]  /*142f0*/  ISETP.NE.AND P0, PT, R7, 0x1, PT ;  /* 0x000000010700780c */ /* 0x002fda0003f05270 */
[----:B0-----:R-:W0:Y:S02]  /*14300*/  @P0 LDC.64 R4, c[0x0][0x440] ;  /* 0x00011000ff040b82 */ /* 0x001e240000000a00 */
        /* <DEDUP_REMOVED lines=13> */
.L_x_2134:
[----:B-1----:R-:W3:Y:S01]  /*143e0*/  LDL R3, [R1] ;  /* 0x0000000001037983 */ /* 0x002ee20000100800 */
[----:B------:R-:W-:Y:S01]  /*143f0*/  IMAD R2, R18, 0x8, R17 ;  /* 0x0000000812027824 */ /* 0x000fe200078e0211 */
[----:B--2---:R-:W1:Y:S02]  /*14400*/  S2R R8, SR_TID.X ;  /* 0x0000000000087919 */ /* 0x004e640000002100 */
[----:B-1----:R-:W-:-:S04]  /*14410*/  LOP3.LUT R8, R8, 0x7f, RZ, 0xc0, !PT ;  /* 0x0000007f08087812 */ /* 0x002fc800078ec0ff */
[----:B------:R-:W-:Y:S02]  /*14420*/  ISETP.NE.AND P1, PT, R8, RZ, PT ;  /* 0x000000ff0800720c */ /* 0x000fe40003f25270 */
[----:B---3--:R-:W-:-:S04]  /*14430*/  SHF.L.U32 R3, R3, 0x1f, RZ ;  /* 0x0000001f03037819 */ /* 0x008fc800000006ff */
[----:B------:R-:W1:Y:S02]  /*14440*/  SYNCS.PHASECHK.TRANS64.TRYWAIT P0, [R2+URZ+0x29880], R3 ;  /* 0x02988003020075a7 */ /* 0x000e64000800017f */
[----:B-1----:R-:W-:Y:S05]  /*14450*/  @!P0 BRA `(.L_x_2135) ;  /* 0x0000003c00d48947 */ /* 0x002fea0003800000 */
.L_x_2210:
[----:B------:R-:W-:Y:S05]  /*14460*/  @P1 BRA `(.L_x_2136) ;  /* 0x00000000001c1947 */ /* 0x000fea0003800000 */
[----:B0-----:R-:W0:Y:S02]  /*14470*/  S2R R4, SR_TID.X ;  /* 0x0000000000047919 */ /* 0x001e240000002100 */
[----:B0-----:R-:W-:Y:S01]  /*14480*/  LOP3.LUT R5, R4, 0x1f, RZ, 0xc0, !PT ;  /* 0x0000001f04057812 */ /* 0x001fe200078ec0ff */
[----:B------:R-:W-:-:S03]  /*14490*/  IMAD.MOV.U32 R4, RZ, RZ, 0x5000 ;  /* 0x00005000ff047424 */ /* 0x000fc600078e00ff */
[----:B------:R-:W-:Y:S01]  /*144a0*/  ISETP.NE.AND P0, PT, R5, RZ, PT ;  /* 0x000000ff0500720c */ /* 0x000fe20003f05270 */
[----:B------:R2:W-:-:S12]  /*144b0*/  SYNCS.ARRIVE.TRANS64 RZ, [R2+URZ+0x29870], R4 ;  /* 0x0298700402ff79a7 */ /* 0x0005d8000800003f */
[----:B--2---:R-:W-:Y:S05]  /*144c0*/  @!P0 BRA `(.L_x_2136) ;  /* 0x0000000000048947 */ /* 0x004fea0003800000 */
[----:B------:R-:W-:Y:S01]  /*144d0*/  BPT.TRAP 0x1 ;  /* 0x000000040000795c */ /* 0x000fe20000300000 */
.L_x_2136:
[----:B------:R-:W2:Y:S01]  /*144e0*/  LDL R5, [R1+0x1c] ;  /* 0x00001c0001057983 */ /* 0x000ea20000100800 */
[----:B0-----:R-:W-:Y:S01]  /*144f0*/  IMAD R4, R18, 0x5000, R17 ;  /* 0x0000500012047824 */ /* 0x001fe200078e0211 */
        /* <DEDUP_REMOVED lines=14> */
[----:B0-2---:R-:W-:Y:S05]  /*145e0*/  @!P0 BRA `(.L_x_2137) ;  /* 0x0000003c00848947 */ /* 0x005fea0003800000 */
.L_x_2211:
        /* <DEDUP_REMOVED lines=8> */
.L_x_2138:
[----:B------:R-:W-:Y:S01]  /*14670*/  R2UR UR27, R0 ;  /* 0x00000000001b72ca */ /* 0x000fe200000e0000 */
[----:B------:R-:W-:Y:S01]  /*14680*/  IMAD R0, R18, 0x7800, R17 ;  /* 0x0000780012007824 */ /* 0x000fe200078e0211 */
[----:B------:R-:W-:Y:S01]  /*14690*/  R2UR UR25, R2 ;  /* 0x00000000021972ca */ /* 0x000fe200000e0000 */
[----:B------:R-:W-:Y:S01]  /*146a0*/  UIADD3 UR4, UP0, UR48, 0x370, URZ ;  /* 0x0000037030047890 */ /* 0x000fe2000ff1e03f */
[----:B------:R-:W-:Y:S01]  /*146b0*/  R2UR UR29, R16 ;  /* 0x00000000101d72ca */ /* 0x000fe200000e0000 */
[----:B------:R-:W-:Y:S01]  /*146c0*/  UMOV UR6, 0x0 ;  /* 0x0000000000067882 */ /* 0x000fe20000000000 */
[----:B------:R-:W-:Y:S01]  /*146d0*/  R2UR UR8, R0 ;  /* 0x00000000000872ca */ /* 0x000fe200000e0000 */
[----:B------:R-:W-:Y:S01]  /*146e0*/  UIADD3.X UR5, URZ, UR49, URZ, UP0, !UPT ;  /* 0x000000313f057290 */ /* 0x000fe200087fe43f */
[----:B------:R-:W-:Y:S01]  /*146f0*/  PLOP3.LUT P0, PT, PT, PT, PT, 0x80, 0x0 ;  /* 0x000000000000781c */ /* 0x000fe20003f0f070 */
[----:B------:R-:W-:Y:S01]  /*14700*/  UMOV UR7, 0x14f00000 ;  /* 0x14f0000000077882 */ /* 0x000fe20000000000 */
[----:B------:R-:W-:Y:S01]  /*14710*/  UMOV UR26, URZ ;  /* 0x0000003f001a7c82 */ /* 0x000fe20008000000 */
[----:B------:R-:W-:Y:S01]  /*14720*/  UMOV UR28, UR36 ;  /* 0x00000024001c7c82 */ /* 0x000fe20008000000 */
[----:B------:R-:W-:Y:S01]  /*14730*/  P2R R0, PR, RZ, 0x1 ;  /* 0x00000001ff007803 */ /* 0x000fe20000000000 */
[----:B------:R-:W-:Y:S01]  /*14740*/  UMOV UR18, 0x40 ;  /* 0x0000004000127882 */ /* 0x000fe20000000000 */
[----:B------:R-:W-:Y:S01]  /*14750*/  UMOV UR20, UR36 ;  /* 0x0000002400147c82 */ /* 0x000fe20008000000 */
[----:B------:R-:W-:Y:S01]  /*14760*/  UIADD3 UR25, UR25, 0x29830, URZ ;  /* 0x0002983019197890 */ /* 0x000fe2000fffe03f */
[----:B------:R-:W-:Y:S01]  /*14770*/  UMOV UR19, UR27 ;  /* 0x0000001b00137c82 */ /* 0x000fe20008000000 */
[----:B------:R-:W-:-:S02]  /*14780*/  UMOV UR21, UR29 ;  /* 0x0000001d00157c82 */ /* 0x000fc40008000000 */
[----:B------:R-:W-:Y:S01]  /*14790*/  UIADD3 UR24, UR8, 0x1a400, URZ ;  /* 0x0001a40008187890 */ /* 0x000fe2000fffe03f */
[----:B------:R3:W-:Y:S01]  /*147a0*/  STL [R1+0x18], R0 ;  /* 0x0000180001007387 */ /* 0x0007e20000100800 */
[----:B------:R-:W-:Y:S02]  /*147b0*/  UIADD3 UR16, UR8, 0x1cc00, URZ ;  /* 0x0001cc0008107890 */ /* 0x000fe4000fffe03f */
[----:B------:R-:W-:Y:S01]  /*147c0*/  UIADD3 UR8, UR8, 0x1f400, URZ ;  /* 0x0001f40008087890 */ /* 0x000fe2000fffe03f */
[----:B------:R-:W-:Y:S01]  /*147d0*/  UMOV UR17, UR25 ;  /* 0x0000001900117c82 */ /* 0x000fe20008000000 */
[----:B------:R-:W-:Y:S01]  /*147e0*/  UMOV UR10, 0x80 ;  /* 0x00000080000a7882 */ /* 0x000fe20000000000 */
[----:B------:R-:W-:Y:S01]  /*147f0*/  UMOV UR12, UR36 ;  /* 0x00000024000c7c82 */ /* 0x000fe20008000000 */
[----:B------:R-:W-:Y:S01]  /*14800*/  UMOV UR11, UR27 ;  /* 0x0000001b000b7c82 */ /* 0x000fe20008000000 */
[----:B------:R-:W-:Y:S01]  /*14810*/  UMOV UR13, UR29 ;  /* 0x0000001d000d7c82 */ /* 0x000fe20008000000 */
[----:B------:R3:W-:Y:S01]  /*14820*/  UTMALDG.4D [UR24], [UR4], desc[UR6] ;  /* 0x00000618040075b4 */ /* 0x0007e20008019000 */
[----:B------:R-:W-:Y:S01]  /*14830*/  UMOV UR9, UR25 ;  /* 0x0000001900097c82 */ /* 0x000fe20008000000 */
[----:B------:R3:W-:Y:S01]  /*14840*/  UTMALDG.4D [UR16], [UR4], desc[UR6] ;  /* 0x00000610040075b4 */ /* 0x0007e20008019000 */
[----:B------:R3:W-:Y:S02]  /*14850*/  UTMALDG.4D [UR8], [UR4], desc[UR6] ;  /* 0x00000608040075b4 */ /* 0x0007e40008019000 */
[----:B---3--:R-:W-:Y:S01]  /*14860*/  NOP ;  /* 0x0000000000007918 */ /* 0x008fe20000000000 */
.L_x_2132:
[----:B------:R-:W-:Y:S05]  /*14870*/  WARPSYNC.ALL ;  /* 0x0000000000007948 */ /* 0x000fea0003800000 */
[----:B-1----:R-:W-:Y:S01]  /*14880*/  VIADD R0, R17, 0x14400 ;  /* 0x0001440011007836 */ /* 0x002fe20000000000 */
[----:B------:R-:W-:Y:S01]  /*14890*/  USHF.R.S32.HI UR4, URZ, 0x1f, UR47 ;  /* 0x0000001f3f047899 */ /* 0x000fe2000801142f */
        /* <DEDUP_REMOVED lines=14> */
[----:B0-----:R-:W-:Y:S01]  /*14980*/  MOV R2, 0x0 ;  /* 0x0000000000027802 */ /* 0x001fe20000000f00 */
        /* <DEDUP_REMOVED lines=15> */
.L_x_2140:
[----:B------:R-:W-:Y:S05]  /*14a80*/  BSYNC B6 ;  /* 0x0000000000067941 */ /* 0x000fea0003800000 */
.L_x_2139:
[----:B------:R-:W3:Y:S01]  /*14a90*/  LDL R10, [R1+0x14] ;  /* 0x00001400010a7983 */ /* 0x000ee20000100800 */
[----:B------:R-:W1:Y:S01]  /*14aa0*/  LDC R5, c[0x0][0x448] ;  /* 0x00011200ff057b82 */ /* 0x000e620000000800 */
[----:B------:R-:W-:Y:S01]  /*14ab0*/  ULDC.64 UR6, c[0x0][0x2d8] ;  /* 0x0000b60000067ab9 */ /* 0x000fe20000000a00 */
[----:B0-----:R-:W0:Y:S01]  /*14ac0*/  S2R R2, SR_TID.X ;  /* 0x0000000000027919 */ /* 0x001e220000002100 */
[----:B------:R-:W-:Y:S01]  /*14ad0*/  UMOV UR4, UR50 ;  /* 0x0000003200047c82 */ /* 0x000fe20008000000 */
[----:B------:R-:W-:Y:S01]  /*14ae0*/  UMOV UR5, UR37 ;  /* 0x0000002500057c82 */ /* 0x000fe20008000000 */
[----:B------:R-:W-:Y:S01]  /*14af0*/  ULDC.64 UR8, c[0x0][0x2e0] ;  /* 0x0000b80000087ab9 */ /* 0x000fe20000000a00 */
[----:B-1----:R-:W-:Y:S01]  /*14b00*/  ISETP.NE.AND P0, PT, R5, 0x1, PT ;  /* 0x000000010500780c */ /* 0x002fe20003f05270 */
[----:B------:R-:W1:Y:S01]  /*14b10*/  S2R R6, SR_TID.X ;  /* 0x0000000000067919 */ /* 0x000e620000002100 */
[----:B0-----:R-:W-:-:S11]  /*14b20*/  LOP3.LUT R0, R2, 0x7f, RZ, 0xc0, !PT ;  /* 0x0000007f02007812 */ /* 0x001fd600078ec0ff */
[----:B------:R-:W0:Y:S01]  /*14b30*/  @P0 LDC R3, c[0x0][0x44c] ;  /* 0x00011300ff030b82 */ /* 0x000e220000000800 */
[----:B------:R-:W-:Y:S01]  /*14b40*/  IMAD.SHL.U32 R2, R2, 0x20, RZ ;  /* 0x0000002002027824 */ /* 0x000fe200078e00ff */
[----:B------:R-:W-:-:S06]  /*14b50*/  SHF.R.U32.HI R0, RZ, 0x2, R0 ;  /* 0x00000002ff007819 */ /* 0x000fcc0000011600 */
[----:B------:R-:W4:Y:S01]  /*14b60*/  @P0 LDC R4, c[0x0][0x450] ;  /* 0x00011400ff040b82 */ /* 0x000f220000000800 */
[----:B------:R-:W-:Y:S01]  /*14b70*/  LOP3.LUT R2, R0, 0x60, R2, 0xf8, !PT ;  /* 0x0000006000027812 */ /* 0x000fe200078ef802 */
[----:B------:R-:W-:Y:S02]  /*14b80*/  UIMAD.WIDE.U32 UR4, UR36, UR6, UR4 ;  /* 0x00000006240472a5 */ /* 0x000fe4000f8e0004 */
[----:B------:R-:W-:Y:S02]  /*14b90*/  UIMAD UR6, UR45, UR8, URZ ;  /* 0x000000082d0672a4 */ /* 0x000fe4000f8e023f */
[----:B------:R-:W-:Y:S02]  /*14ba0*/  UIMAD UR5, UR36, UR7, UR5 ;  /* 0x00000007240572a4 */ /* 0x000fe4000f8e0205 */
[----:B------:R-:W-:Y:S02]  /*14bb0*/  UIMAD UR6, UR46, UR9, UR6 ;  /* 0x000000092e0672a4 */ /* 0x000fe4000f8e0206 */
[----:B------:R-:W-:-:S03]  /*14bc0*/  UIMAD.WIDE.U32 UR4, UR46, UR8, UR4 ;  /* 0x000000082e0472a5 */ /* 0x000fc6000f8e0004 */
[----:B------:R-:W-:Y:S01]  /*14bd0*/  ULDC.64 UR8, c[0x0][0x2d0] ;  /* 0x0000b40000087ab9 */ /* 0x000fe20000000a00 */
[----:B------:R-:W-:Y:S01]  /*14be0*/  UIADD3 UR5, UR5, UR6, URZ ;  /* 0x0000000605057290 */ /* 0x000fe2000fffe03f */
[----:B-1----:R-:W-:-:S05]  /*14bf0*/  IMAD.SHL.U32 R6, R6, 0x10, RZ ;  /* 0x0000001006067824 */ /* 0x002fca00078e00ff */
[----:B------:R-:W-:-:S04]  /*14c00*/  LOP3.LUT R6, R6, 0x30, RZ, 0xc0, !PT ;  /* 0x0000003006067812 */ /* 0x000fc800078ec0ff */
[----:B--2---:R-:W-:Y:S01]  /*14c10*/  LOP3.LUT R8, R6, 0x40, RZ, 0xfc, !PT ;  /* 0x0000004006087812 */ /* 0x004fe200078efcff */
[----:B---3--:R-:W-:-:S04]  /*14c20*/  IMAD R0, R10, 0x80, R2 ;  /* 0x000000800a007824 */ /* 0x008fc800078e0202 */
[----:B0-----:R-:W-:-:S04]  /*14c30*/  @P0 IMAD.HI.U32 R3, R0, R3, RZ ;  /* 0x0000000300030227 */ /* 0x001fc800078e00ff */
[----:B------:R-:W-:Y:S01]  /*14c40*/  IMAD.MOV.U32 R2, RZ, RZ, R0 ;  /* 0x000000ffff027224 */ /* 0x000fe200078e0000 */
[----:B----4-:R-:W-:-:S04]  /*14c50*/  @P0 SHF.R.U32.HI R2, RZ, R4, R3 ;  /* 0x00000004ff020219 */ /* 0x010fc80000011603 */
        /* <DEDUP_REMOVED lines=27> */
[----:B------:R-:W0:Y:S01]  /*14e10*/  S2R R6, SR_TID.X ;  /* 0x0000000000067919 */ /* 0x000e220000002100 */
[----:B------:R-:W-:Y:S02]  /*14e20*/  IMAD R0, R19, R5, RZ ;  /* 0x0000000513007224 */ /* 0x000fe400078e02ff */
[----:B------:R-:W1:Y:S01]  /*14e30*/  SHFL.IDX PT, R5, R4, RZ, 0x1c1f ;  /* 0x001c1fff04057589 */ /* 0x000e6200000e0000 */
[----:B0-----:R-:W-:-:S04]  /*14e40*/  LOP3.LUT R6, R6, 0x7f, RZ, 0xc0, !PT ;  /* 0x0000007f06067812 */ /* 0x001fc800078ec0ff */
[----:B------:R-:W-:Y:S02]  /*14e50*/  SHF.R.U32.HI R7, RZ, 0x2, R6 ;  /* 0x00000002ff077819 */ /* 0x000fe40000011606 */
[----:B------:R-:W0:Y:S03]  /*14e60*/  SHFL.IDX PT, R6, R3, RZ, 0x1c1f ;  /* 0x001c1fff03067589 */ /* 0x000e2600000e0000 */
[----:B------:R-:W-:-:S05]  /*14e70*/  IMAD R2, R10, 0x80, R7 ;  /* 0x000000800a027824 */ /* 0x000fca00078e0207 */
[----:B------:R-:W-:-:S13]  /*14e80*/  ISETP.GE.AND P4, PT, R2, R0, PT ;  /* 0x000000000200720c */ /* 0x000fda0003f86270 */
[----:B-1----:R-:W-:-:S05]  /*14e90*/  @!P4 IADD3 R5, P3, R9, R5, RZ ;  /* 0x000000050905c210 */ /* 0x002fca0007f7e0ff */
[----:B0-----:R-:W-:-:S04]  /*14ea0*/  @!P4 IMAD.X R6, RZ, RZ, R6, P3 ;  /* 0x000000ffff06c224 */ /* 0x001fc800018e0606 */
[----:B------:R-:W-:Y:S02]  /*14eb0*/  @!P4 IMAD.MOV.U32 R7, RZ, RZ, R6 ;  /* 0x000000ffff07c224 */ /* 0x000fe400078e0006 */
[----:B------:R-:W-:Y:S02]  /*14ec0*/  @!P4 IMAD.MOV.U32 R6, RZ, RZ, R5 ;  /* 0x000000ffff06c224 */ /* 0x000fe400078e0005 */
[----:B------:R-:W-:-:S03]  /*14ed0*/  VIADD R5, R2, 0x20 ;  /* 0x0000002002057836 */ /* 0x000fc60000000000 */
[----:B------:R-:W-:Y:S01]  /*14ee0*/  @!PT LDS RZ, [RZ] ;  /* 0x00000000fffff984 */ /* 0x000fe20000000800 */
[----:B-----5:R-:W-:Y:S02]  /*14ef0*/  @!P4 LDGSTS.E.BYPASS.LTC128B.128 [R8+0x14400], desc[UR54][R6.64], !P0 ;  /* 0x144000000608cfae */ /* 0x020fe4000c101d76 */
[----:B------:R-:W-:Y:S02]  /*14f00*/  ISETP.GE.AND P3, PT, R5, R0, PT ;  /* 0x000000000500720c */ /* 0x000fe40003f66270 */
[----:B------:R-:W-:Y:S04]  /*14f10*/  @!P4 LDGSTS.E.BYPASS.LTC128B.128 [R8+0x16400], desc[UR54][R6.64+0x40], !P1 ;  /* 0x164000400608cfae */ /* 0x000fe8000c901d76 */
[----:B------:R0:W-:Y:S04]  /*14f20*/  @!P4 LDGSTS.E.BYPASS.LTC128B.128 [R8+0x18400], desc[UR54][R6.64+0x80], !P2 ;  /* 0x184000800608cfae */ /* 0x0001e8000d101d76 */
[----:B------:R-:W-:Y:S04]  /*14f30*/  SHFL.IDX PT, R5, R3, 0x1, 0x1c1f ;  /* 0x003c1f0003057f89 */ /* 0x000fe800000e0000 */
        /* <DEDUP_REMOVED lines=19> */
.L_x_2220:
        /* <DEDUP_REMOVED lines=12> */
.L_x_2143:
[----:B------:R-:W-:Y:S05]  /*15130*/  BSYNC B0 ;  /* 0x0000000000007941 */ /* 0x000fea0003800000 */
.L_x_2142:
[----:B------:R-:W-:Y:S01]  /*15140*/  NOP ;  /* 0x0000000000007918 */ /* 0x000fe20000000000 */
[----:B------:R-:W-:-:S13]  /*15150*/  PLOP3.LUT P0, PT, PT, PT, PT, 0x80, 0x0 ;  /* 0x000000000000781c */ /* 0x000fda0003f0f070 */
.L_x_2144:
        /* <DEDUP_REMOVED lines=18> */
.L_x_2221:
[----:B------:R-:W-:Y:S05]  /*15280*/  BSYNC B0 ;  /* 0x0000000000007941 */ /* 0x000fea0003800000 */
.L_x_2145:
[----:B------:R-:W2:Y:S04]  /*15290*/  LDL.LU R2, [R1+0x2c] ;  /* 0x00002c0001027983 */ /* 0x000ea80000300800 */
[----:B------:R-:W3:Y:S01]  /*152a0*/  LDL R3, [R1+0x8] ;  /* 0x0000080001037983 */ /* 0x000ee20000100800 */
[----:B--2---:R-:W-:-:S05]  /*152b0*/  VIADD R2, R2, 0xfffffffe ;  /* 0xfffffffe02027836 */ /* 0x004fca0000000000 */
[----:B---3--:R-:W-:-:S13]  /*152c0*/  ISETP.GE.AND P0, PT, R2, R3, PT ;  /* 0x000000030200720c */ /* 0x008fda0003f06270 */
[----:B------:R-:W-:Y:S05]  /*152d0*/  @!P0 BRA `(.L_x_2147) ;  /* 0x0000001000048947 */ /* 0x000fea0003800000 */
[----:B-1----:R1:W5:Y:S01]  /*152e0*/  LDL.LU R0, [R1] ;  /* 0x0000000001007983 */ /* 0x0023620000300800 */
[----:B------:R-:W-:-:S07]  /*152f0*/  IMAD.MOV.U32 R3, RZ, RZ, R18 ;  /* 0x000000ffff037224 */ /* 0x000fce00078e0012 */
.L_x_2169:
[----:B0-----:R-:W2:Y:S01]  /*15300*/  LDL R4, [R1+0x18] ;  /* 0x0000180001047983 */ /* 0x001ea20000100800 */
[----:B------:R-:W-:Y:S01]  /*15310*/  VIADD R18, R3, 0x1 ;  /* 0x0000000103127836 */ /* 0x000fe20000000000 */
[----:B------:R-:W-:Y:S05]  /*15320*/  YIELD ;  /* 0x0000000000007946 */ /* 0x000fea0003800000 */
[C---:B------:R-:W-:Y:S01]  /*15330*/  ISETP.NE.AND P0, PT, R18.reuse, 0x2, PT ;  /* 0x000000021200780c */ /* 0x040fe20003f05270 */
[----:B------:R-:W-:Y:S03]  /*15340*/  BSSY B0, `(.L_x_2148) ;  /* 0x0000089000007945 */ /* 0x000fe60003800000 */
[----:B------:R-:W-:-:S02]  /*15350*/  SEL R18, R18, RZ, P0 ;  /* 0x000000ff12127207 */ /* 0x000fc40000000000 */
[----:B--2---:R-:W-:Y:S02]  /*15360*/  ISETP.NE.AND P1, PT, R4, RZ, PT ;  /* 0x000000ff0400720c */ /* 0x004fe40003f25270 */
[----:B------:R-:W-:-:S04]  /*15370*/  SEL R4, RZ, 0x1, P0 ;  /* 0x00000001ff047807 */ /* 0x000fc80000000000 */
[----:B-----5:R-:W-:-:S05]  /*15380*/  LOP3.LUT R9, R0, R4, RZ, 0x3c, !PT ;  /* 0x0000000400097212 */ /* 0x020fca00078e3cff */
[----:B------:R2:W-:Y:S02]  /*15390*/  STL [R1], R9 ;  /* 0x0000000901007387 */ /* 0x0005e40000100800 */
[----:B------:R-:W-:Y:S05]  /*153a0*/  @!P1 BRA `(.L_x_2149) ;  /* 0x0000000800089947 */ /* 0x000fea0003800000 */
[----:B------:R-:W-:Y:S01]  /*153b0*/  ULDC.64 UR4, c[0x0][0x418] ;  /* 0x0001060000047ab9 */ /* 0x000fe20000000a00 */
[----:B0-----:R-:W-:Y:S01]  /*153c0*/  IMAD.MOV.U32 R8, RZ, RZ, R2 ;  /* 0x000000ffff087224 */ /* 0x001fe200078e0002 */
[----:B------:R-:W-:-:S04]  /*153d0*/  ISETP.NE.U32.AND P0, PT, RZ, UR4, PT ;  /* 0x00000004ff007c0c */ /* 0x000fc8000bf05070 */
[----:B------:R-:W-:-:S13]  /*153e0*/  ISETP.NE.AND.EX P0, PT, RZ, UR5, PT, P0 ;  /* 0x00000005ff007c0c */ /* 0x000fda000bf05300 */
[----:B------:R-:W-:Y:S05]  /*153f0*/  @!P0 BRA `(.L_x_2150) ;  /* 0x00000000004c8947 */ /* 0x000fea0003800000 */
[----:B------:R-:W3:Y:S01]  /*15400*/  LDL R10, [R1+0xc] ;  /* 0x00000c00010a7983 */ /* 0x000ee20000100800 */
[----:B------:R-:W0:Y:S01]  /*15410*/  LDC R8, c[0x0][0x43c] ;  /* 0x00010f00ff087b82 */ /* 0x000e220000000800 */
[----:B------:R-:W-:Y:S02]  /*15420*/  ULDC.64 UR6, c[0x0][0x428] ;  /* 0x00010a0000067ab9 */ /* 0x000fe40000000a00 */
[----:B------:R-:W4:Y:S01]  /*15430*/  LDL R7, [R1+0x4] ;  /* 0x0000040001077983 */ /* 0x000f220000100800 */
[----:B0-----:R-:W-:-:S13]  /*15440*/  ISETP.NE.AND P0, PT, R8, 0x1, PT ;  /* 0x000000010800780c */ /* 0x001fda0003f05270 */
[----:B------:R-:W0:Y:S02]  /*15450*/  @P0 LDC.64 R4, c[0x0][0x440] ;  /* 0x00011000ff040b82 */ /* 0x000e240000000a00 */
[----:B0-----:R-:W-:-:S04]  /*15460*/  @P0 IMAD.HI.U32 R6, R2, R4, RZ ;  /* 0x0000000402060227 */ /* 0x001fc800078e00ff */
[----:B------:R-:W-:Y:S01]  /*15470*/  IMAD.MOV.U32 R4, RZ, RZ, R2 ;  /* 0x000000ffff047224 */ /* 0x000fe200078e0002 */
[----:B------:R-:W-:-:S05]  /*15480*/  @P0 SHF.R.U32.HI R4, RZ, R5, R6 ;  /* 0x00000005ff040219 */ /* 0x000fca0000011606 */
[----:B------:R-:W-:-:S04]  /*15490*/  IMAD.MOV R5, RZ, RZ, -R4 ;  /* 0x000000ffff057224 */ /* 0x000fc800078e0a04 */
[----:B------:R-:W-:Y:S01]  /*154a0*/  IMAD R8, R8, R5, R2 ;  /* 0x0000000508087224 */ /* 0x000fe200078e0202 */
[----:B------:R-:W-:Y:S01]  /*154b0*/  SHF.R.S32.HI R5, RZ, 0x1f, R4 ;  /* 0x0000001fff057819 */ /* 0x000fe20000011404 */
[----:B---3--:R-:W-:-:S04]  /*154c0*/  IMAD R6, R10, UR6, RZ ;  /* 0x000000060a067c24 */ /* 0x008fc8000f8e02ff */
[C---:B----4-:R-:W-:Y:S02]  /*154d0*/  IMAD R6, R7.reuse, UR7, R6 ;  /* 0x0000000707067c24 */ /* 0x050fe4000f8e0206 */
[----:B------:R-:W-:-:S04]  /*154e0*/  IMAD.WIDE.U32 R4, R7, UR6, R4 ;  /* 0x0000000607047c25 */ /* 0x000fc8000f8e0004 */
[----:B------:R-:W-:Y:S01]  /*154f0*/  IMAD.IADD R5, R6, 0x1, R5 ;  /* 0x0000000106057824 */ /* 0x000fe200078e0205 */
[----:B------:R-:W-:-:S04]  /*15500*/  LEA R6, P0, R4, UR4, 0x2 ;  /* 0x0000000404067c11 */ /* 0x000fc8000f8010ff */
[----:B------:R-:W-:-:S05]  /*15510*/  LEA.HI.X R7, R4, UR5, R5, 0x2, P0 ;  /* 0x0000000504077c11 */ /* 0x000fca00080f1405 */
[----:B------:R0:W5:Y:S04]  /*15520*/  LDG.E R16, desc[UR54][R6.64] ;  /* 0x0000003606107981 */ /* 0x000168000c1e1900 */
.L_x_2150:
[----:B------:R-:W0:Y:S01]  /*15530*/  S2R R4, SR_TID.X ;  /* 0x0000000000047919 */ /* 0x000e220000002100 */
[----:B------:R-:W-:Y:S01]  /*15540*/  IMAD R5, R18, 0x8, R17 ;  /* 0x0000000812057824 */ /* 0x000fe200078e0211 */
[----:B------:R-:W-:Y:S01]  /*15550*/  BSSY B1, `(.L_x_2151) ;  /* 0x0000006000017945 */ /* 0x000fe20003800000 */
[----:B0-----:R-:W-:Y:S02]  /*15560*/  LOP3.LUT R6, R4, 0x7f, RZ, 0xc0, !PT ;  /* 0x0000007f04067812 */ /* 0x001fe400078ec0ff */
[----:B------:R-:W-:Y:S02]  /*15570*/  SHF.L.U32 R4, R9, 0x1f, RZ ;  /* 0x0000001f09047819 */ /* 0x000fe400000006ff */
[----:B------:R-:W-:Y:S02]  /*15580*/  ISETP.NE.AND P1, PT, R6, RZ, PT ;  /* 0x000000ff0600720c */ /* 0x000fe40003f25270 */
[----:B------:R-:W0:Y:S02]  /*15590*/  SYNCS.PHASECHK.TRANS64.TRYWAIT P0, [R5+URZ+0x29880], R4 ;  /* 0x02988004050075a7 */ /* 0x000e24000800017f */
[----:B0-----:R-:W-:Y:S09]  /*155a0*/  @!P0 BRA `(.L_x_2152) ;  /* 0x0000003400188947 */ /* 0x001ff20003800000 */
.L_x_2222:
[----:B------:R-:W-:Y:S05]  /*155b0*/  BSYNC B1 ;  /* 0x0000000000017941 */ /* 0x000fea0003800000 */
.L_x_2151:
        /* <DEDUP_REMOVED lines=9> */
.L_x_2154:
[----:B------:R-:W-:Y:S05]  /*15650*/  BSYNC B1 ;  /* 0x0000000000017941 */ /* 0x000fea0003800000 */
.L_x_2153:
        /* <DEDUP_REMOVED lines=12> */
.L_x_2155:
        /* <DEDUP_REMOVED lines=13> */
.L_x_2223:
[----:B------:R-:W-:Y:S05]  /*157f0*/  BSYNC B1 ;  /* 0x0000000000017941 */ /* 0x000fea0003800000 */
.L_x_2156:
[----:B------:R-:W-:Y:S01]  /*15800*/  BSSY B1, `(.L_x_2158) ;  /* 0x000000b000017945 */ /* 0x000fe20003800000 */
[----:B------:R-:W-:Y:S02]  /*15810*/  IMAD.MOV.U32 R8, RZ, RZ, 0x0 ;  /* 0x00000000ff087424 */ /* 0x000fe400078e00ff */
[----:B--2---:R-:W-:Y:S01]  /*15820*/  IMAD.MOV.U32 R9, RZ, RZ, 0x14f00000 ;  /* 0x14f00000ff097424 */ /* 0x004fe200078e00ff */
[----:B------:R-:W-:Y:S06]  /*15830*/  @P1 BRA `(.L_x_2159) ;  /* 0x00000000001c1947 */ /* 0x000fec0003800000 */
[----:B------:R-:W2:Y:S01]  /*15840*/  S2R R7, SR_TID.X ;  /* 0x0000000000077919 */ /* 0x000ea20000002100 */
[----:B0--3--:R-:W-:-:S04]  /*15850*/  IMAD.MOV.U32 R4, RZ, RZ, 0x7800 ;  /* 0x00007800ff047424 */ /* 0x009fc800078e00ff */
[----:B------:R4:W-:Y:S01]  /*15860*/  SYNCS.ARRIVE.TRANS64 RZ, [R5+URZ+0x29830], R4 ;  /* 0x0298300405ff79a7 */ /* 0x0009e2000800003f */
[----:B--2---:R-:W-:-:S04]  /*15870*/  LOP3.LUT R7, R7, 0x1f, RZ, 0xc0, !PT ;  /* 0x0000001f07077812 */ /* 0x004fc800078ec0ff */
[----:B------:R-:W-:-:S13]  /*15880*/  ISETP.NE.AND P0, PT, R7, RZ, PT ;  /* 0x000000ff0700720c */ /* 0x000fda0003f05270 */
[----:B----4-:R-:W-:Y:S05]  /*15890*/  @!P0 BRA `(.L_x_2159) ;  /* 0x0000000000048947 */ /* 0x010fea0003800000 */
[----:B------:R-:W-:Y:S01]  /*158a0*/  BPT.TRAP 0x1 ;  /* 0x000000040000795c */ /* 0x000fe20000300000 */
.L_x_2159:
[----:B------:R-:W-:Y:S05]  /*158b0*/  BSYNC B1 ;  /* 0x0000000000017941 */ /* 0x000fea0003800000 */
.L_x_2158:
[----:B------:R-:W-:Y:S01]  /*158c0*/  R2UR UR10, R10 ;  /* 0x000000000a0a72ca */ /* 0x000fe200000e0000 */
[----:B0--3--:R-:W-:Y:S01]  /*158d0*/  IMAD R4, R18, 0x7800, R17 ;  /* 0x0000780012047824 */ /* 0x009fe200078e0211 */
[----:B------:R-:W-:Y:S01]  /*158e0*/  R2UR UR6, R8 ;  /* 0x00000000080672ca */ /* 0x000fe200000e0000 */
[----:B------:R-:W-:Y:S01]  /*158f0*/  UIADD3 UR4, UP0, UR48, 0x370, URZ ;  /* 0x0000037030047890 */ /* 0x000fe2000ff1e03f */
[----:B------:R-:W-:Y:S01]  /*15900*/  R2UR UR7, R9 ;  /* 0x00000000090772ca */ /* 0x000fe200000e0000 */
[----:B------:R-:W-:Y:S01]  /*15910*/  VIADD R5, R5, 0x29830 ;  /* 0x0002983005057836 */ /* 0x000fe20000000000 */
[----:B------:R-:W-:Y:S01]  /*15920*/  PLOP3.LUT P0, PT, PT, PT, PT, 0x80, 0x0 ;  /* 0x000000000000781c */ /* 0x000fe20003f0f070 */
[----:B------:R-:W-:Y:S01]  /*15930*/  VIADD R7, R4, 0x1a400 ;  /* 0x0001a40004077836 */ /* 0x000fe20000000000 */
[----:B------:R-:W-:-:S12]  /*15940*/  UIADD3.X UR5, URZ, UR49, URZ, UP0, !UPT ;  /* 0x000000313f057290 */ /* 0x000fd800087fe43f */
.L_x_2160:
        /* <DEDUP_REMOVED lines=15> */
.L_x_2161:
        /* <DEDUP_REMOVED lines=15> */
.L_x_2162:
        /* <DEDUP_REMOVED lines=10> */
.L_x_2149:
[----:B------:R-:W-:Y:S05]  /*15bd0*/  BSYNC B0 ;  /* 0x0000000000007941 */ /* 0x000fea0003800000 */
.L_x_2148:
[----:B------:R-:W-:-:S06]  /*15be0*/  UISETP.NE.AND UP0, UPT, UR39, 0x3, UPT ;  /* 0x000000032700788c */ /* 0x000fcc000bf05270 */
[----:B------:R-:W-:-:S13]  /*15bf0*/  PLOP3.LUT P0, PT, PT, PT, UP0, 0x80, 0x0 ;  /* 0x000000000000781c */ /* 0x000fda0003f0f008 */
[----:B------:R-:W-:Y:S05]  /*15c00*/  @!P0 BRA `(.L_x_2163) ;  /* 0x0000000000048947 */ /* 0x000fea0003800000 */
[----:B------:R-:W-:Y:S01]  /*15c10*/  BPT.TRAP 0x1 ;  /* 0x000000040000795c */ /* 0x000fe20000300000 */
.L_x_2163:
        /* <DEDUP_REMOVED lines=8> */
.L_x_2224:
[----:B------:R-:W-:Y:S05]  /*15ca0*/  BSYNC B0 ;  /* 0x0000000000007941 */ /* 0x000fea0003800000 */
.L_x_2164:
[----:B------:R-:W-:Y:S05]  /*15cb0*/  @!P1 BRA `(.L_x_2166) ;  /* 0x0000000000049947 */ /* 0x000fea0003800000 */
[----:B------:R-:W-:Y:S01]  /*15cc0*/  BPT.TRAP 0x1 ;  /* 0x000000040000795c */ /* 0x000fe20000300000 */
.L_x_2166:
[----:B------:R-:W-:Y:S01]  /*15cd0*/  SHF.L.U32 R0, R0, 0x1f, RZ ;  /* 0x0000001f00007819 */ /* 0x000fe200000006ff */
[----:B------:R-:W-:-:S03]  /*15ce0*/  IMAD R12, R3, 0x5000, RZ ;  /* 0x00005000030c7824 */ /* 0x000fc600078e02ff */
[----:B------:R-:W4:Y:S02]  /*15cf0*/  SYNCS.PHASECHK.TRANS64.TRYWAIT P0, [R19+URZ+0x29860], R0 ;  /* 0x02986000130075a7 */ /* 0x000f24000800017f */
[----:B----4-:R-:W-:Y:S05]  /*15d00*/  @!P0 BRA `(.L_x_2167) ;  /* 0x0000002c007c8947 */ /* 0x010fea0003800000 */
.L_x_2225:
[----:B------:R-:W4:Y:S04]  /*15d10*/  LDL R3, [R1+0x24] ;  /* 0x0000240001037983 */ /* 0x000f280000100800 */
[----:B------:R-:W5:Y:S01]  /*15d20*/  LDL R13, [R1+0x20] ;  /* 0x00002000010d7983 */ /* 0x000f620000100800 */
[----:B------:R-:W-:Y:S05]  /*15d30*/  WARPSYNC.ALL ;  /* 0x0000000000007948 */ /* 0x000fea0003800000 */
[----:B----4-:R-:W-:-:S02]  /*15d40*/  LOP3.LUT R0, R12, R3, RZ, 0xfc, !PT ;  /* 0x000000030c007212 */ /* 0x010fc400078efcff */
[----:B------:R-:W4:Y:S01]  /*15d50*/  S2R R3, SR_TID.X ;  /* 0x0000000000037919 */ /* 0x000f220000002100 */
[----:B-----5:R-:W-:Y:S02]  /*15d60*/  LOP3.LUT R20, R12, R13, RZ, 0xfc, !PT ;  /* 0x0000000d0c147212 */ /* 0x020fe400078efcff */
[----:B------:R-:W-:-:S03]  /*15d70*/  IMAD.IADD R0, R17, 0x1, R0 ;  /* 0x0000000111007824 */ /* 0x000fc600078e0200 */
[----:B------:R-:W-:Y:S02]  /*15d80*/  IMAD.IADD R20, R17, 0x1, R20 ;  /* 0x0000000111147824 */ /* 0x000fe400078e0214 */
[----:B0-2---:R-:W3:Y:S01]  /*15d90*/  LDSM.16.MT88.4 R8, [R0+0xa400] ;  /* 0x00a400000008783b */ /* 0x005ee20000004200 */
[----:B----4-:R-:W-:Y:S01]  /*15da0*/  LOP3.LUT P0, RZ, R3, 0x4, RZ, 0xc0, !PT ;  /* 0x0000000403ff7812 */ /* 0x010fe2000780c0ff */
[----:B------:R-:W-:-:S05]  /*15db0*/  IMAD.MOV.U32 R3, RZ, RZ, 0x40 ;  /* 0x00000040ff037424 */ /* 0x000fca00078e00ff */
[----:B------:R-:W-:-:S05]  /*15dc0*/  SEL R3, R3, 0xffffffc0, !P0 ;  /* 0xffffffc003037807 */ /* 0x000fca0004000000 */
[----:B------:R-:W-:Y:S01]  /*15dd0*/  IMAD.IADD R3, R3, 0x1, R0 ;  /* 0x0000000103037824 */ /* 0x000fe200078e0200 */
[C-C-:B---3--:R-:W-:Y:S02]  /*15de0*/  PRMT R4, R8.reuse, 0x6420, R9.reuse ;  /* 0x0000642008047816 */ /* 0x148fe40000000009 */
        /* <DEDUP_REMOVED lines=66> */
.L_x_2168:
        /* <DEDUP_REMOVED lines=14> */
.L_x_2147:
        /* <DEDUP_REMOVED lines=18> */
.L_x_2171:
[----:B------:R-:W-:Y:S05]  /*16410*/  BSYNC B0 ;  /* 0x0000000000007941 */ /* 0x000fea0003800000 */
.L_x_2170:
[----:B------:R-:W-:-:S06]  /*16420*/  UISETP.NE.AND UP0, UPT, UR39, 0x3, UPT ;  /* 0x000000032700788c */ /* 0x000fcc000bf05270 */
[----:B------:R-:W-:-:S13]  /*16430*/  PLOP3.LUT P1, PT, PT, PT, UP0, 0x80, 0x0 ;  /* 0x000000000000781c */ /* 0x000fda0003f2f008 */
[----:B------:R-:W-:Y:S05]  /*16440*/  @!P1 BRA `(.L_x_2172) ;  /* 0x0000000000049947 */ /* 0x000fea0003800000 */
[----:B------:R-:W-:Y:S01]  /*16450*/  BPT.TRAP 0x1 ;  /* 0x000000040000795c */ /* 0x000fe20000300000 */
.L_x_2172:
        /* <DEDUP_REMOVED lines=9> */
.L_x_2226:
[----:B------:R-:W-:Y:S05]  /*164f0*/  BSYNC B0 ;  /* 0x0000000000007941 */ /* 0x000fea0003800000 */
.L_x_2173:
[----:B------:R-:W-:Y:S05]  /*16500*/  @!P2 BRA `(.L_x_2175) ;  /* 0x000000000004a947 */ /* 0x000fea0003800000 */
[----:B------:R-:W-:Y:S01]  /*16510*/  BPT.TRAP 0x1 ;  /* 0x000000040000795c */ /* 0x000fe20000300000 */
.L_x_2175:
[----:B------:R-:W0:Y:S02]  /*16520*/  LDL R0, [R1] ;  /* 0x0000000001007983 */ /* 0x000e240000100800 */
[----:B0-----:R-:W-:-:S04]  /*16530*/  SHF.L.U32 R3, R0, 0x1f, RZ ;  /* 0x0000001f00037819 */ /* 0x001fc800000006ff */
[----:B------:R-:W0:Y:S02]  /*16540*/  SYNCS.PHASECHK.TRANS64.TRYWAIT P1, [R16+URZ+0x29860], R3 ;  /* 0x02986003100075a7 */ /* 0x000e24000802017f */
[----:B0-----:R-:W-:Y:S05]  /*16550*/  @!P1 BRA `(.L_x_2176) ;  /* 0x0000002400909947 */ /* 0x001fea0003800000 */
.L_x_2227:
[----:B------:R-:W2:Y:S04]  /*16560*/  LDL R2, [R1+0x24] ;  /* 0x0000240001027983 */ /* 0x000ea80000100800 */
[----:B------:R-:W3:Y:S01]  /*16570*/  LDL R12, [R1+0x20] ;  /* 0x00002000010c7983 */ /* 0x000ee20000100800 */
[----:B------:R-:W-:Y:S01]  /*16580*/  IMAD R0, R18, 0x5000, RZ ;  /* 0x0000500012007824 */ /* 0x000fe200078e02ff */
[----:B------:R-:W-:Y:S05]  /*16590*/  WARPSYNC.ALL ;  /* 0x0000000000007948 */ /* 0x000fea0003800000 */
[----:B------:R-:W1:Y:S01]  /*165a0*/  S2R R9, SR_TID.X ;  /* 0x0000000000097919 */ /* 0x000e620000002100 */
[----:B------:R-:W-:Y:S01]  /*165b0*/  IMAD.MOV.U32 R13, RZ, RZ, 0x40 ;  /* 0x00000040ff0d7424 */ /* 0x000fe200078e00ff */
[----:B-1----:R-:W-:-:S04]  /*165c0*/  LOP3.LUT P1, RZ, R9, 0x4, RZ, 0xc0, !PT ;  /* 0x0000000409ff7812 */ /* 0x002fc8000782c0ff */
[----:B------:R-:W-:Y:S02]  /*165d0*/  SEL R13, R13, 0xffffffc0, !P1 ;  /* 0xffffffc00d0d7807 */ /* 0x000fe40004800000 */
[C---:B--2---:R-:W-:Y:S02]  /*165e0*/  LOP3.LUT R2, R0.reuse, R2, RZ, 0xfc, !PT ;  /* 0x0000000200027212 */ /* 0x044fe400078efcff */
[----:B---3--:R-:W-:-:S03]  /*165f0*/  LOP3.LUT R0, R0, R12, RZ, 0xfc, !PT ;  /* 0x0000000c00007212 */ /* 0x008fc600078efcff */
[----:B------:R-:W-:-:S04]  /*16600*/  IMAD.IADD R2, R17, 0x1, R2 ;  /* 0x0000000111027824 */ /* 0x000fc800078e0202 */
        /* <DEDUP_REMOVED lines=70> */
.L_x_2177:
        /* <DEDUP_REMOVED lines=12> */
.L_x_2122:
[----:B------:R-:W-:Y:S05]  /*16b30*/  BSYNC B7 ;  /* 0x0000000000077941 */ /* 0x000fea0003800000 */
.L_x_2120:
[----:B-1----:R-:W2:Y:S02]  /*16b40*/  LDL R0, [R1+0x34] ;  /* 0x0000340001007983 */ /* 0x002ea40000100800 */
[----:B--2---:R-:W-:-:S13]  /*16b50*/  ISETP.NE.AND P0, PT, R0, RZ, PT ;  /* 0x000000ff0000720c */ /* 0x004fda0003f05270 */
[----:B------:R-:W-:Y:S05]  /*16b60*/  @!P0 BRA `(.L_x_2178) ;  /* 0x0000000000308947 */ /* 0x000fea0003800000 */
[----:B------:R-:W1:Y:S08]  /*16b70*/  S2UR UR5, SR_CgaCtaId ;  /* 0x00000000000579c3 */ /* 0x000e700000008800 */
[----:B------:R-:W-:Y:S06]  /*16b80*/  BAR.SYNC.DEFER_BLOCKING 0x5, 0x180 ;  /* 0x0146000000007b1d */ /* 0x000fec0000010000 */
[----:B------:R-:W-:-:S02]  /*16b90*/  UMOV UR4, 0x400 ;  /* 0x0000040000047882 */ /* 0x000fc40000000000 */
[----:B-1----:R-:W-:-:S06]  /*16ba0*/  ULEA UR4, UR5, UR4, 0x18 ;  /* 0x0000000405047291 */ /* 0x002fcc000f8ec03f */
[----:B------:R-:W-:-:S05]  /*16bb0*/  IMAD.U32 R17, RZ, RZ, UR4 ;  /* 0x00000004ff117e24 */ /* 0x000fca000f8e00ff */
[----:B0-----:R-:W0:Y:S04]  /*16bc0*/  LDS.128 R4, [R17+0x298d0] ;  /* 0x0298d00011047984 */ /* 0x001e280000000c00 */
[----:B0-----:R1:W-:Y:S01]  /*16bd0*/  STL.64 [R1+0x10], R4 ;  /* 0x0000100401007387 */ /* 0x0013e20000100a00 */
[----:B------:R-:W-:-:S03]  /*16be0*/  IMAD.MOV.U32 R0, RZ, RZ, R7 ;  /* 0x000000ffff007224 */ /* 0x000fc600078e0007 */
[----:B------:R1:W-:Y:S02]  /*16bf0*/  STL [R1+0x18], R6 ;  /* 0x0000180601007387 */ /* 0x0003e40000100800 */
[----:B------:R-:W-:Y:S01]  /*16c00*/  R2UR UR42, R0 ;  /* 0x00000000002a72ca */ /* 0x000fe200000e0000 */
[----:B------:R-:W-:Y:S06]  /*16c10*/  BAR.ARV 0x4, 0x180 ;  /* 0x0106000000007b1d */ /* 0x000fec0000002000 */
[----:B------:R-:W-:Y:S08]  /*16c20*/  BRA `(.L_x_2179) ;  /* 0x0000000c00e47947 */ /* 0x000ff00003800000 */
.L_x_2178:
[----:B------:R-:W2:Y:S01]  /*16c30*/  LDL.LU R0, [R1+0x10] ;  /* 0x0000100001007983 */ /* 0x000ea20000300800 */
[----:B------:R-:W-:Y:S01]  /*16c40*/  ULDC UR4, c[0x0][0xc3c] ;  /* 0x00030f0000047ab9 */ /* 0x000fe20000000800 */
[----:B0-----:R-:W0:Y:S02]  /*16c50*/  S2R R2, SR_TID.X ;  /* 0x0000000000027919 */ /* 0x001e240000002100 */
        /* <DEDUP_REMOVED lines=10> */
[----:B------:R-:W1:Y:S01]  /*16d00*/  @!P1 LDC.64 R4, c[0x0][0xc78] ;  /* 0x00031e00ff049b82 */ /* 0x000e620000000a00 */
        /* <DEDUP_REMOVED lines=33> */
.L_x_2182:
        /* <DEDUP_REMOVED lines=38> */
.L_x_2180:
        /* <DEDUP_REMOVED lines=13> */
.L_x_2183:
        /* <DEDUP_REMOVED lines=63> */
.L_x_2184:
        /* <DEDUP_REMOVED lines=64> */
.L_x_2185:
[----:B-1----:R-:W-:-:S05]  /*17a40*/  LOP3.LUT R3, RZ, R4, RZ, 0x33, !PT ;  /* 0x00000004ff037212 */ /* 0x002fca00078e33ff */
[----:B------:R-:W-:-:S05]  /*17a50*/  IMAD.IADD R0, R0, 0x1, R3 ;  /* 0x0000000100007824 */ /* 0x000fca00078e0203 */
[----:B------:R1:W-:Y:S01]  /*17a60*/  STL [R1+0x14], R0 ;  /* 0x0000140001007387 */ /* 0x0003e20000100800 */
[----:B------:R-:W-:Y:S05]  /*17a70*/  BRA `(.L_x_2186) ;  /* 0x0000000000107947 */ /* 0x000fea0003800000 */
.L_x_2181:
[----:B------:R2:W-:Y:S01]  /*17a80*/  STL [R1+0x10], R4 ;  /* 0x0000100401007387 */ /* 0x0005e20000100800 */
[----:B------:R-:W-:-:S03]  /*17a90*/  ULDC UR42, c[0x0][0xc3c] ;  /* 0x00030f00002a7ab9 */ /* 0x000fc60000000800 */
[----:B------:R2:W-:Y:S04]  /*17aa0*/  STL [R1+0x14], RZ ;  /* 0x000014ff01007387 */ /* 0x0005e80000100800 */
[----:B------:R2:W-:Y:S02]  /*17ab0*/  STL [R1+0x18], RZ ;  /* 0x000018ff01007387 */ /* 0x0005e40000100800 */
.L_x_2186:
[----:B0-----:R-:W3:Y:S04]  /*17ac0*/  LDL R2, [R1+0x18] ;  /* 0x0000180001027983 */ /* 0x001ee80000100800 */
[----:B------:R-:W4:Y:S04]  /*17ad0*/  LDL R3, [R1+0x14] ;  /* 0x0000140001037983 */ /* 0x000f280000100800 */
[----:B--2---:R-:W2:Y:S01]  /*17ae0*/  LDL R4, [R1+0x10] ;  /* 0x0000100001047983 */ /* 0x004ea20000100800 */
[----:B-1----:R-:W0:Y:S02]  /*17af0*/  S2R R0, SR_TID.X ;  /* 0x0000000000007919 */ /* 0x002e240000002100 */
        /* <DEDUP_REMOVED lines=10> */
[----:B--2---:R0:W-:Y:S01]  /*17ba0*/  @!P0 STS.128 [R17+0x298d0], R4 ;  /* 0x0298d00411008388 */ /* 0x0041e20000000c00 */
[----:B------:R-:W-:Y:S06]  /*17bb0*/  BAR.ARV 0x5, 0x180 ;  /* 0x0146000000007b1d */ /* 0x000fec0000002000 */
.L_x_2179:
[----:B------:R-:W-:Y:S02]  /*17bc0*/  ULDC UR4, c[0x0][0xc3c] ;  /* 0x00030f0000047ab9 */ /* 0x000fe40000000800 */
[----:B------:R-:W-:-:S06]  /*17bd0*/  UISETP.GE.AND UP0, UPT, UR42, UR4, UPT ;  /* 0x000000042a00728c */ /* 0x000fcc000bf06270 */
[----:B------:R-:W-:-:S13]  /*17be0*/  PLOP3.LUT P0, PT, PT, PT, UP0, 0x80, 0x0 ;  /* 0x000000000000781c */ /* 0x000fda0003f0f008 */
[----:B------:R-:W-:Y:S05]  /*17bf0*/  @!P0 BRA `(.L_x_2187) ;  /* 0xffffffb400408947 */ /* 0x000fea000383ffff */
.L_x_2115:
[----:B------:R-:W2:Y:S01]  /*17c00*/  LDL.LU R0, [R1+0x30] ;  /* 0x0000300001007983 */ /* 0x000ea20000300800 */
[----:B------:R-:W-:Y:S01]  /*17c10*/  BSSY B0, `(.L_x_2188) ;  /* 0x000000b000007945 */ /* 0x000fe20003800000 */
[----:B01----:R-:W0:Y:S01]  /*17c20*/  S2R R4, SR_CgaCtaId ;  /* 0x0000000000047919 */ /* 0x003e220000008800 */
[----:B--2---:R-:W-:-:S05]  /*17c30*/  VIADD R0, R0, 0x1 ;  /* 0x0000000100007836 */ /* 0x004fca0000000000 */
[----:B------:R-:W-:-:S04]  /*17c40*/  LEA.HI R2, R0, R0, RZ, 0x1 ;  /* 0x0000000000027211 */ /* 0x000fc800078f08ff */
[----:B------:R-:W-:-:S05]  /*17c50*/  LOP3.LUT R3, R2, 0xfffffffe, RZ, 0xc0, !PT ;  /* 0xfffffffe02037812 */ /* 0x000fca00078ec0ff */
[----:B------:R-:W-:Y:S01]  /*17c60*/  IMAD.IADD R0, R0, 0x1, -R3 ;  /* 0x0000000100007824 */ /* 0x000fe200078e0a03 */
[----:B------:R-:W-:-:S04]  /*17c70*/  MOV R3, 0x400 ;  /* 0x0000040000037802 */ /* 0x000fc80000000f00 */
[----:B0-----:R-:W-:Y:S02]  /*17c80*/  LEA R3, R4, R3, 0x18 ;  /* 0x0000000304037211 */ /* 0x001fe400078ec0ff */
[----:B------:R-:W-:-:S04]  /*17c90*/  SHF.L.U32 R0, R0, 0x1f, RZ ;  /* 0x0000001f00007819 */ /* 0x000fc800000006ff */
[----:B------:R-:W0:Y:S02]  /*17ca0*/  SYNCS.PHASECHK.TRANS64.TRYWAIT P0, [R3+URZ+0x29820], R0 ;  /* 0x02982000030075a7 */ /* 0x000e24000800017f */
[----:B0-----:R-:W-:Y:S05]  /*17cb0*/  @!P0 BRA `(.L_x_2189) ;  /* 0x0000000c00cc8947 */ /* 0x001fea0003800000 */
.L_x_2228:
[----:B------:R-:W-:Y:S05]  /*17cc0*/  BSYNC B0 ;  /* 0x0000000000007941 */ /* 0x000fea0003800000 */
.L_x_2188:
[----:B------:R-:W-:-:S03]  /*17cd0*/  UMOV UR4, 0xffffffff ;  /* 0xffffffff00047882 */ /* 0x000fc60000000000 */
[----:B------:R-:W-:Y:S05]  /*17ce0*/  BRA.DIV UR4, `(.L_x_2190) ;  /* 0x0000000e04d47947 */ /* 0x000fea000b800000 */
[----:B0-----:R-:W0:Y:S02]  /*17cf0*/  S2R R0, SR_TID.X ;  /* 0x0000000000007919 */ /* 0x001e240000002100 */
[----:B0-----:R-:W-:-:S04]  /*17d00*/  SHF.R.U32.HI R0, RZ, 0x5, R0 ;  /* 0x00000005ff007819 */ /* 0x001fc80000011600 */
[----:B------:R-:W-:-:S05]  /*17d10*/  LOP3.LUT R0, R0, 0x3, RZ, 0xc0, !PT ;  /* 0x0000000300007812 */ /* 0x000fca00078ec0ff */
[----:B------:R0:W1:Y:S02]  /*17d20*/  SHFL.IDX PT, R14, R0, RZ, 0x1f ;  /* 0x00001fff000e7589 */ /* 0x00006400000e0000 */
.L_x_2231:
[----:B-1----:R-:W-:Y:S01]  /*17d30*/  ISETP.NE.AND P0, PT, R14, RZ, PT ;  /* 0x000000ff0e00720c */ /* 0x002fe20003f05270 */
[----:B------:R-:W-:-:S12]  /*17d40*/  BSSY B0, `(.L_x_2191) ;  /* 0x000002c000007945 */ /* 0x000fd80003800000 */
[----:B------:R-:W-:Y:S05]  /*17d50*/  @P0 BRA `(.L_x_2192) ;  /* 0x0000000000a80947 */ /* 0x000fea0003800000 */
[----:B------:R-:W-:-:S03]  /*17d60*/  UMOV UR4, 0xffffffff ;  /* 0xffffffff00047882 */ /* 0x000fc60000000000 */
[----:B------:R-:W-:Y:S05]  /*17d70*/  BRA.DIV UR4, `(.L_x_2193) ;  /* 0x0000000e04e47947 */ /* 0x000fea000b800000 */
[----:B------:R-:W-:-:S13]  /*17d80*/  ELECT P6, URZ, PT ;  /* 0x00000000003f782f */ /* 0x000fda00038c0000 */
.L_x_2234:
[----:B------:R-:W-:Y:S05]  /*17d90*/  @!P6 BRA `(.L_x_2192) ;  /* 0x000000000098e947 */ /* 0x000fea0003800000 */
[----:B------:R-:W-:-:S06]  /*17da0*/  ULOP3.LUT UR4, UR38, 0x2, URZ, 0xfc, !UPT ;  /* 0x0000000226047892 */ /* 0x000fcc000f8efc3f */
[----:B0-----:R-:W-:-:S05]  /*17db0*/  IMAD.U32 R0, RZ, RZ, UR4 ;  /* 0x00000004ff007e24 */ /* 0x001fca000f8e00ff */
[----:B------:R-:W-:-:S13]  /*17dc0*/  ISETP.NE.AND P0, PT, R0, 0x3, PT ;  /* 0x000000030000780c */ /* 0x000fda0003f05270 */
[----:B------:R-:W-:Y:S05]  /*17dd0*/  @!P0 BRA `(.L_x_2194) ;  /* 0x0000000000048947 */ /* 0x000fea0003800000 */
[----:B------:R-:W-:Y:S01]  /*17de0*/  BPT.TRAP 0x1 ;  /* 0x000000040000795c */ /* 0x000fe20000300000 */
.L_x_2194:
        /* <DEDUP_REMOVED lines=13> */
.L_x_2235:
[----:B------:R-:W1:Y:S02]  /*17ec0*/  SYNCS.PHASECHK.TRANS64.TRYWAIT P1, [R5+URZ], R0 ;  /* 0x00000000050075a7 */ /* 0x000e64000802017f */
[----:B-1----:R-:W-:Y:S05]  /*17ed0*/  @!P1 BRA `(.L_x_2196) ;  /* 0x0000000c00c09947 */ /* 0x002fea0003800000 */
.L_x_2236:
[----:B------:R-:W-:Y:S05]  /*17ee0*/  @!P0 BRA `(.L_x_2197) ;  /* 0x0000000000048947 */ /* 0x000fea0003800000 */
[----:B------:R-:W-:Y:S01]  /*17ef0*/  BPT.TRAP 0x1 ;  /* 0x000000040000795c */ /* 0x000fe20000300000 */
.L_x_2197:
[----:B-1----:R-:W-:-:S04]  /*17f00*/  IMAD R5, R18, 0x8, R3 ;  /* 0x0000000812057824 */ /* 0x002fc800078e0203 */
[----:B------:R-:W1:Y:S02]  /*17f10*/  SYNCS.PHASECHK.TRANS64.TRYWAIT P1, [R5+URZ+0x29860], R4 ;  /* 0x02986004050075a7 */ /* 0x000e64000802017f */
[----:B-1----:R-:W-:Y:S05]  /*17f20*/  @!P1 BRA `(.L_x_2198) ;  /* 0x0000000c00c09947 */ /* 0x002fea0003800000 */
.L_x_2237:
[----:B------:R-:W-:Y:S05]  /*17f30*/  @!P0 BRA `(.L_x_2199) ;  /* 0x0000000000048947 */ /* 0x000fea0003800000 */
[----:B------:R-:W-:Y:S01]  /*17f40*/  BPT.TRAP 0x1 ;  /* 0x000000040000795c */ /* 0x000fe20000300000 */
.L_x_2199:
[----:B------:R-:W-:-:S04]  /*17f50*/  IMAD R3, R2, 0x8, R3 ;  /* 0x0000000802037824 */ /* 0x000fc800078e0203 */
[----:B------:R-:W2:Y:S02]  /*17f60*/  SYNCS.PHASECHK.TRANS64.TRYWAIT P1, [R3+URZ+0x29860], R0 ;  /* 0x02986000030075a7 */ /* 0x000ea4000802017f */
[----:B--2---:R-:W-:Y:S05]  /*17f70*/  @!P1 BRA `(.L_x_2200) ;  /* 0x0000000c00c09947 */ /* 0x004fea0003800000 */
.L_x_2238:
[----:B------:R-:W-:Y:S05]  /*17f80*/  @!P0 BRA `(.L_x_2201) ;  /* 0x0000000000048947 */ /* 0x000fea0003800000 */
[----:B------:R-:W-:Y:S01]  /*17f90*/  BPT.TRAP 0x1 ;  /* 0x000000040000795c */ /* 0x000fe20000300000 */
.L_x_2201:
[----:B------:R-:W3:Y:S02]  /*17fa0*/  SYNCS.PHASECHK.TRANS64.TRYWAIT P0, [R5+URZ+0x29880], R4 ;  /* 0x02988004050075a7 */ /* 0x000ee4000800017f */
[----:B---3--:R-:W-:Y:S05]  /*17fb0*/  @!P0 BRA `(.L_x_2202) ;  /* 0x0000000c00c48947 */ /* 0x008fea0003800000 */
.L_x_2203:
[----:B----4-:R4:W0:Y:S02]  /*17fc0*/  SYNCS.PHASECHK.TRANS64.TRYWAIT P0, [R3+URZ+0x29880], R0 ;  /* 0x02988000030075a7 */ /* 0x010824000800017f */
[----:B0-----:R-:W-:Y:S05]  /*17fd0*/  @!P0 NANOSLEEP.SYNCS 0x989680 ;  /* 0x009896800000895d */ /* 0x001fea0003900000 */
[----:B------:R-:W0:Y:S02]  /*17fe0*/  @!P0 SYNCS.PHASECHK.TRANS64 P0, [R3+URZ+0x29880], R0 ;  /* 0x02988000030085a7 */ /* 0x000e24000800007f */
[----:B0-----:R-:W-:Y:S05]  /*17ff0*/  @!P0 BRA `(.L_x_2203) ;  /* 0xfffffffc00f08947 */ /* 0x001fea000383ffff */
.L_x_2192:
[----:B------:R-:W-:Y:S05]  /*18000*/  BSYNC B0 ;  /* 0x0000000000007941 */ /* 0x000fea0003800000 */
.L_x_2191:
[----:B------:R-:W-:Y:S05]  /*18010*/  EXIT ;  /* 0x000000000000794d */ /* 0x000fea0003800000 */
.L_x_2051:
[----:B0-----:R-:W-:-:S04]  /*18020*/  IMAD.U32 R3, RZ, RZ, UR41 ;  /* 0x00000029ff037e24 */ /* 0x001fc8000f8e00ff */
[----:B------:R0:W1:Y:S03]  /*18030*/  SYNCS.PHASECHK.TRANS64.TRYWAIT P0, [R3+URZ+0x29800], R2 ;  /* 0x02980002030075a7 */ /* 0x000066000800017f */
[----:B-1----:R-:W-:Y:S05]  /*18040*/  @!P0 NANOSLEEP.SYNCS 0x989680 ;  /* 0x009896800000895d */ /* 0x002fea0003900000 */
[----:B------:R-:W1:Y:S02]  /*18050*/  @!P0 SYNCS.PHASECHK.TRANS64 P0, [R3+URZ+0x29800], R2 ;  /* 0x02980002030085a7 */ /* 0x000e64000800007f */
[----:B-1----:R-:W-:Y:S05]  /*18060*/  @!P0 BRA `(.L_x_2051) ;  /* 0xfffffffc00ec8947 */ /* 0x002fea000383ffff */
[----:B------:R-:W-:Y:S05]  /*18070*/  BRA `(.L_x_2204) ;  /* 0xfffffe9c00dc7947 */ /* 0x000fea000383ffff */
.L_x_2055:
[----:B-1----:R1:W2:Y:S02]  /*18080*/  SYNCS.PHASECHK.TRANS64.TRYWAIT P2, [R2+URZ+0x29830], R3 ;  /* 0x02983003020075a7 */ /* 0x0022a4000804017f */
[----:B--2---:R-:W-:Y:S05]  /*18090*/  @!P2 NANOSLEEP.SYNCS 0x989680 ;  /* 0x009896800000a95d */ /* 0x004fea0003900000 */
[----:B------:R-:W2:Y:S02]  /*180a0*/  @!P2 SYNCS.PHASECHK.TRANS64 P2, [R2+URZ+0x29830], R3 ;  /* 0x029830030200a5a7 */ /* 0x000ea4000804007f */
[----:B--2---:R-:W-:Y:S05]  /*180b0*/  @!P2 BRA `(.L_x_2055) ;  /* 0xfffffffc00f0a947 */ /* 0x004fea000383ffff */
[----:B------:R-:W-:Y:S05]  /*180c0*/  BRA `(.L_x_2054) ;  /* 0xfffffea000007947 */ /* 0x000fea000383ffff */
.L_x_2060:
[----:B-1----:R-:W-:-:S04]  /*180d0*/  IMAD.U32 R7, RZ, RZ, UR6 ;  /* 0x00000006ff077e24 */ /* 0x002fc8000f8e00ff */
[----:B------:R1:W2:Y:S03]  /*180e0*/  SYNCS.PHASECHK.TRANS64.TRYWAIT P3, [R7+URZ+0x29830], R6 ;  /* 0x02983006070075a7 */ /* 0x0002a6000806017f */
[----:B--2---:R-:W-:Y:S05]  /*180f0*/  @!P3 NANOSLEEP.SYNCS 0x989680 ;  /* 0x009896800000b95d */ /* 0x004fea0003900000 */
[----:B------:R-:W2:Y:S02]  /*18100*/  @!P3 SYNCS.PHASECHK.TRANS64 P3, [R7+URZ+0x29830], R6 ;  /* 0x029830060700b5a7 */ /* 0x000ea4000806007f */
[----:B--2---:R-:W-:Y:S05]  /*18110*/  @!P3 BRA `(.L_x_2060) ;  /* 0xfffffffc00ecb947 */ /* 0x004fea000383ffff */
[----:B------:R-:W-:Y:S05]  /*18120*/  BRA `(.L_x_2057) ;  /* 0xfffffedc00bc7947 */ /* 0x000fea000383ffff */
.L_x_2064:
[----:B-1----:R-:W-:-:S04]  /*18130*/  IMAD.U32 R7, RZ, RZ, UR6 ;  /* 0x00000006ff077e24 */ /* 0x002fc8000f8e00ff */
[----:B------:R1:W2:Y:S03]  /*18140*/  SYNCS.PHASECHK.TRANS64.TRYWAIT P3, [R7+URZ+0x29850], R6 ;  /* 0x02985006070075a7 */ /* 0x0002a6000806017f */
[----:B--2---:R-:W-:Y:S05]  /*18150*/  @!P3 NANOSLEEP.SYNCS 0x989680 ;  /* 0x009896800000b95d */ /* 0x004fea0003900000 */
[----:B------:R-:W2:Y:S02]  /*18160*/  @!P3 SYNCS.PHASECHK.TRANS64 P3, [R7+URZ+0x29850], R6 ;  /* 0x029850060700b5a7 */ /* 0x000ea4000806007f */
[----:B--2---:R-:W-:Y:S05]  /*18170*/  @!P3 BRA `(.L_x_2064) ;  /* 0xfffffffc00ecb947 */ /* 0x004fea000383ffff */
[----:B------:R-:W-:Y:S05]  /*18180*/  BRA `(.L_x_2061) ;  /* 0xfffffee800c47947 */ /* 0x000fea000383ffff */
.L_x_2071:
[----:B-1----:R-:W-:-:S04]  /*18190*/  IMAD.U32 R7, RZ, RZ, UR6 ;  /* 0x00000006ff077e24 */ /* 0x002fc8000f8e00ff */
[----:B------:R1:W2:Y:S03]  /*181a0*/  SYNCS.PHASECHK.TRANS64.TRYWAIT P2, [R7+URZ+0x29830], R6 ;  /* 0x02983006070075a7 */ /* 0x0002a6000804017f */
[----:B--2---:R-:W-:Y:S05]  /*181b0*/  @!P2 NANOSLEEP.SYNCS 0x989680 ;  /* 0x009896800000a95d */ /* 0x004fea0003900000 */
[----:B------:R-:W2:Y:S02]  /*181c0*/  @!P2 SYNCS.PHASECHK.TRANS64 P2, [R7+URZ+0x29830], R6 ;  /* 0x029830060700a5a7 */ /* 0x000ea4000804007f */
[----:B--2---:R-:W-:Y:S05]  /*181d0*/  @!P2 BRA `(.L_x_2071) ;  /* 0xfffffffc00eca947 */ /* 0x004fea000383ffff */
[----:B------:R-:W-:Y:S05]  /*181e0*/  BRA `(.L_x_2068) ;  /* 0xffffff20002c7947 */ /* 0x000fea000383ffff */
.L_x_2075:
[----:B-1----:R-:W-:-:S04]  /*181f0*/  IMAD.U32 R7, RZ, RZ, UR6 ;  /* 0x00000006ff077e24 */ /* 0x002fc8000f8e00ff */
[----:B------:R1:W2:Y:S03]  /*18200*/  SYNCS.PHASECHK.TRANS64.TRYWAIT P2, [R7+URZ+0x29850], R6 ;  /* 0x02985006070075a7 */ /* 0x0002a6000804017f */
[----:B--2---:R-:W-:Y:S05]  /*18210*/  @!P2 NANOSLEEP.SYNCS 0x989680 ;  /* 0x009896800000a95d */ /* 0x004fea0003900000 */
[----:B------:R-:W2:Y:S02]  /*18220*/  @!P2 SYNCS.PHASECHK.TRANS64 P2, [R7+URZ+0x29850], R6 ;  /* 0x029850060700a5a7 */ /* 0x000ea4000804007f */
[----:B--2---:R-:W-:Y:S05]  /*18230*/  @!P2 BRA `(.L_x_2075) ;  /* 0xfffffffc00eca947 */ /* 0x004fea000383ffff */
[----:B------:R-:W-:Y:S05]  /*18240*/  BRA `(.L_x_2072) ;  /* 0xffffff2c00287947 */ /* 0x000fea000383ffff */
.L_x_2081:
[----:B-1----:R-:W-:-:S04]  /*18250*/  IMAD.U32 R5, RZ, RZ, UR5 ;  /* 0x00000005ff057e24 */ /* 0x002fc8000f8e00ff */
[----:B------:R1:W2:Y:S03]  /*18260*/  SYNCS.PHASECHK.TRANS64.TRYWAIT P0, [R5+URZ+0x29850], R0 ;  /* 0x02985000050075a7 */ /* 0x0002a6000800017f */
[----:B--2---:R-:W-:Y:S05]  /*18270*/  @!P0 NANOSLEEP.SYNCS 0x989680 ;  /* 0x009896800000895d */ /* 0x004fea0003900000 */
[----:B------:R-:W2:Y:S02]  /*18280*/  @!P0 SYNCS.PHASECHK.TRANS64 P0, [R5+URZ+0x29850], R0 ;  /* 0x02985000050085a7 */ /* 0x000ea4000800007f */
[----:B--2---:R-:W-:Y:S05]  /*18290*/  @!P0 BRA `(.L_x_2081) ;  /* 0xfffffffc00ec8947 */ /* 0x004fea000383ffff */
[----:B------:R-:W-:Y:S05]  /*182a0*/  BRA `(.L_x_2080) ;  /* 0xffffff5400807947 */ /* 0x000fea000383ffff */
.L_x_2131:
[----:B------:R-:W-:Y:S02]  /*182b0*/  IMAD.MOV.U32 R13, RZ, RZ, R0 ;  /* 0x000000ffff0d7224 */ /* 0x000fe400078e0000 */
[----:B------:R-:W-:Y:S02]  /*182c0*/  IMAD.MOV.U32 R12, RZ, RZ, RZ ;  /* 0x000000ffff0c7224 */ /* 0x000fe400078e00ff */
[----:B------:R-:W-:Y:S02]  /*182d0*/  IMAD.MOV.U32 R11, RZ, RZ, 0x1f ;  /* 0x0000001fff0b7424 */ /* 0x000fe400078e00ff */
[----:B------:R-:W-:-:S07]  /*182e0*/  IMAD.MOV.U32 R15, RZ, RZ, -0x1 ;  /* 0xffffffffff0f7424 */ /* 0x000fce00078e00ff */
[----:B0-2---:R-:W-:Y:S05]  /*182f0*/  WARPSYNC.COLLECTIVE R15, `(.L_x_2205) ;  /* 0x000000000f087348 */ /* 0x005fea0003c00000 */
[----:B------:R1:W3:Y:S02]  /*18300*/  SHFL.IDX P6, R14, R13, R12, R11 ;  /* 0x0000000c0d0e7389 */ /* 0x0002e400000c000b */
[----:B0123--:R-:W-:Y:S01]  /*18310*/  ENDCOLLECTIVE ;  /* 0x000000000000791b */ /* 0x00ffe20003800000 */
.L_x_2205:
[----:B------:R-:W-:Y:S05]  /*18320*/  BRA `(.L_x_2206) ;  /* 0xffffffbc00b07947 */ /* 0x000fea000383ffff */
.L_x_2133:
[----:B------:R-:W-:Y:S01]  /*18330*/  BSSY B0, `(.L_x_2207) ;  /* 0x0000006000007945 */ /* 0x000fe20003800000 */
[----:B------:R-:W-:-:S07]  /*18340*/  IMAD.MOV.U32 R15, RZ, RZ, -0x1 ;  /* 0xffffffffff0f7424 */ /* 0x000fce00078e00ff */
[----:B0-2---:R-:W-:Y:S05]  /*18350*/  WARPSYNC.COLLECTIVE R15, `(.L_x_2208) ;  /* 0x000000000f0c7348 */ /* 0x005fea0003c00000 */
[----:B------:R-:W-:Y:S02]  /*18360*/  ELECT P6, UR62, PT ;  /* 0x00000000003e782f */ /* 0x000fe400038c0000 */
[----:B------:R-:W-:Y:S01]  /*18370*/  MOV R14, UR62 ;  /* 0x0000003e000e7c02 */ /* 0x000fe20008000f00 */
[----:B0-2---:R-:W-:Y:S10]  /*18380*/  ENDCOLLECTIVE ;  /* 0x000000000000791b */ /* 0x005ff40003800000 */
.L_x_2208:
[----:B------:R-:W-:Y:S05]  /*18390*/  BSYNC B0 ;  /* 0x0000000000007941 */ /* 0x000fea0003800000 */
.L_x_2207:
[----:B------:R-:W-:Y:S05]  /*183a0*/  BRA `(.L_x_2209) ;  /* 0xffffffbc00b87947 */ /* 0x000fea000383ffff */
.L_x_2135:
[----:B-1----:R1:W2:Y:S02]  /*183b0*/  SYNCS.PHASECHK.TRANS64.TRYWAIT P0, [R2+URZ+0x29880], R3 ;  /* 0x02988003020075a7 */ /* 0x0022a4000800017f */
[----:B--2---:R-:W-:Y:S05]  /*183c0*/  @!P0 NANOSLEEP.SYNCS 0x989680 ;  /* 0x009896800000895d */ /* 0x004fea0003900000 */
[----:B------:R-:W2:Y:S02]  /*183d0*/  @!P0 SYNCS.PHASECHK.TRANS64 P0, [R2+URZ+0x29880], R3 ;  /* 0x02988003020085a7 */ /* 0x000ea4000800007f */
[----:B--2---:R-:W-:Y:S05]  /*183e0*/  @!P0 BRA `(.L_x_2135) ;  /* 0xfffffffc00f08947 */ /* 0x004fea000383ffff */
[----:B------:R-:W-:Y:S05]  /*183f0*/  BRA `(.L_x_2210) ;  /* 0xffffffc000187947 */ /* 0x000fea000383ffff */
.L_x_2137:
[----:B0-----:R0:W2:Y:S02]  /*18400*/  SYNCS.PHASECHK.TRANS64.TRYWAIT P0, [R2+URZ+0x29840], R3 ;  /* 0x02984003020075a7 */ /* 0x0010a4000800017f */
[----:B--2---:R-:W-:Y:S05]  /*18410*/  @!P0 NANOSLEEP.SYNCS 0x989680 ;  /* 0x009896800000895d */ /* 0x004fea0003900000 */
[----:B------:R-:W2:Y:S02]  /*18420*/  @!P0 SYNCS.PHASECHK.TRANS64 P0, [R2+URZ+0x29840], R3 ;  /* 0x02984003020085a7 */ /* 0x000ea4000800007f */
[----:B--2---:R-:W-:Y:S05]  /*18430*/  @!P0 BRA `(.L_x_2137) ;  /* 0xfffffffc00f08947 */ /* 0x004fea000383ffff */
[----:B------:R-:W-:Y:S05]  /*18440*/  BRA `(.L_x_2211) ;  /* 0xffffffc000687947 */ /* 0x000fea000383ffff */
.L_x_2141:
[----:B------:R-:W-:Y:S01]  /*18450*/  IMAD.MOV.U32 R13, RZ, RZ, R3 ;  /* 0x000000ffff0d7224 */ /* 0x000fe200078e0003 */
[----:B------:R-:W-:Y:S01]  /*18460*/  LOP3.LUT R7, R7, 0x7f, RZ, 0xc0, !PT ;  /* 0x0000007f07077812 */ /* 0x000fe200078ec0ff */
[----:B------:R-:W-:Y:S02]  /*18470*/  IMAD.MOV.U32 R12, RZ, RZ, RZ ;  /* 0x000000ffff0c7224 */ /* 0x000fe400078e00ff */
[----:B------:R-:W-:Y:S01]  /*18480*/  IMAD.MOV.U32 R11, RZ, RZ, 0x1c1f ;  /* 0x00001c1fff0b7424 */ /* 0x000fe200078e00ff */
[----:B------:R-:W-:Y:S01]  /*18490*/  SHF.R.U32.HI R2, RZ, 0x2, R7 ;  /* 0x00000002ff027819 */ /* 0x000fe20000011607 */
[----:B------:R-:W-:Y:S02]  /*184a0*/  IMAD.MOV.U32 R15, RZ, RZ, -0x1 ;  /* 0xffffffffff0f7424 */ /* 0x000fe400078e00ff */
[----:B------:R-:W-:Y:S02]  /*184b0*/  IMAD R0, R19, R5, RZ ;  /* 0x0000000513007224 */ /* 0x000fe400078e02ff */
[----:B------:R-:W-:-:S07]  /*184c0*/  IMAD R2, R10, 0x80, R2 ;  /* 0x000000800a027824 */ /* 0x000fce00078e0202 */
[----:B-----5:R-:W-:Y:S05]  /*184d0*/  WARPSYNC.COLLECTIVE R15, `(.L_x_2212) ;  /* 0x000000000f087348 */ /* 0x020fea0003c00000 */
[----:B------:R0:W1:Y:S02]  /*184e0*/  SHFL.IDX P6, R14, R13, R12, R11 ;  /* 0x0000000c0d0e7389 */ /* 0x00006400000c000b */
[----:B01---5:R-:W-:Y:S01]  /*184f0*/  ENDCOLLECTIVE ;  /* 0x000000000000791b */ /* 0x023fe20003800000 */
.L_x_2212:
[----:B------:R-:W-:Y:S01]  /*18500*/  ISETP.GE.AND P4, PT, R2, R0, PT ;  /* 0x000000000200720c */ /* 0x000fe20003f86270 */
[----:B------:R-:W-:Y:S02]  /*18510*/  IMAD.MOV.U32 R13, RZ, RZ, R4 ;  /* 0x000000ffff0d7224 */ /* 0x000fe400078e0004 */
[----:B------:R-:W-:-:S10]  /*18520*/  IMAD.MOV.U32 R6, RZ, RZ, R14 ;  /* 0x000000ffff067224 */ /* 0x000fd400078e000e */
[----:B------:R-:W-:Y:S05]  /*18530*/  WARPSYNC.COLLECTIVE R15, `(.L_x_2213) ;  /* 0x000000000f087348 */ /* 0x000fea0003c00000 */
[----:B------:R0:W1:Y:S02]  /*18540*/  SHFL.IDX P6, R14, R13, R12, R11 ;  /* 0x0000000c0d0e7389 */ /* 0x00006400000c000b */
[----:B01----:R-:W-:Y:S01]  /*18550*/  ENDCOLLECTIVE ;  /* 0x000000000000791b */ /* 0x003fe20003800000 */
.L_x_2213:
[----:B------:R-:W-:Y:S02]  /*18560*/  IMAD.MOV.U32 R13, RZ, RZ, R3 ;  /* 0x000000ffff0d7224 */ /* 0x000fe400078e0003 */
[----:B------:R-:W-:Y:S02]  /*18570*/  IMAD.MOV.U32 R12, RZ, RZ, 0x1 ;  /* 0x00000001ff0c7424 */ /* 0x000fe400078e00ff */
[----:B------:R-:W-:-:S07]  /*18580*/  IMAD.MOV.U32 R5, RZ, RZ, R14 ;  /* 0x000000ffff057224 */ /* 0x000fce00078e000e */
[----:B------:R-:W-:Y:S05]  /*18590*/  WARPSYNC.COLLECTIVE R15, `(.L_x_2214) ;  /* 0x000000000f087348 */ /* 0x000fea0003c00000 */
[----:B------:R0:W1:Y:S02]  /*185a0*/  SHFL.IDX P6, R14, R13, R12, R11 ;  /* 0x0000000c0d0e7389 */ /* 0x00006400000c000b */
[----:B01----:R-:W-:Y:S01]  /*185b0*/  ENDCOLLECTIVE ;  /* 0x000000000000791b */ /* 0x003fe20003800000 */
.L_x_2214:
[----:B------:R-:W-:-:S05]  /*185c0*/  @!P4 IADD3 R5, P3, R9, R5, RZ ;  /* 0x000000050905c210 */ /* 0x000fca0007f7e0ff */
[----:B------:R-:W-:-:S04]  /*185d0*/  @!P4 IMAD.X R6, RZ, RZ, R6, P3 ;  /* 0x000000ffff06c224 */ /* 0x000fc800018e0606 */
[----:B------:R-:W-:Y:S02]  /*185e0*/  @!P4 IMAD.MOV.U32 R7, RZ, RZ, R6 ;  /* 0x000000ffff07c224 */ /* 0x000fe400078e0006 */
[----:B------:R-:W-:Y:S02]  /*185f0*/  @!P4 IMAD.MOV.U32 R6, RZ, RZ, R5 ;  /* 0x000000ffff06c224 */ /* 0x000fe400078e0005 */
[----:B------:R-:W-:Y:S02]  /*18600*/  VIADD R5, R2, 0x20 ;  /* 0x0000002002057836 */ /* 0x000fe40000000000 */
[----:B------:R-:W-:Y:S01]  /*18610*/  IMAD.MOV.U32 R13, RZ, RZ, R4 ;  /* 0x000000ffff0d7224 */ /* 0x000fe200078e0004 */
[----:B------:R-:W-:Y:S01]  /*18620*/  @!PT LDS RZ, [RZ] ;  /* 0x00000000fffff984 */ /* 0x000fe20000000800 */
[----:B------:R-:W-:Y:S01]  /*18630*/  @!PT LDS RZ, [RZ] ;  /* 0x00000000fffff984 */ /* 0x000fe20000000800 */
[----:B------:R-:W-:Y:S01]  /*18640*/  @!PT LDS RZ, [RZ] ;  /* 0x00000000fffff984 */ /* 0x000fe20000000800 */
[----:B------:R0:W-:Y:S02]  /*18650*/  @!P4 LDGSTS.E.BYPASS.LTC128B.128 [R8+0x14400], desc[UR54][R6.64], !P0 ;  /* 0x144000000608cfae */ /* 0x0001e4000c101d76 */
[----:B------:R-:W-:Y:S02]  /*18660*/  ISETP.GE.AND P3, PT, R5, R0, PT ;  /* 0x000000000500720c */ /* 0x000fe40003f66270 */
[----:B------:R0:W-:Y:S01]  /*18670*/  @!P4 LDGSTS.E.BYPASS.LTC128B.128 [R8+0x16400], desc[UR54][R6.64+0x40], !P1 ;  /* 0x164000400608cfae */ /* 0x0001e2000c901d76 */
[----:B------:R-:W-:-:S10]  /*18680*/  IMAD.MOV.U32 R5, RZ, RZ, R14 ;  /* 0x000000ffff057224 */ /* 0x000fd400078e000e */
[----:B0-----:R-:W-:Y:S05]  /*18690*/  WARPSYNC.COLLECTIVE R15, `(.L_x_2215) ;  /* 0x000000000f087348 */ /* 0x001fea0003c00000 */
[----:B------:R1:W2:Y:S02]  /*186a0*/  SHFL.IDX P6, R14, R13, R12, R11 ;  /* 0x0000000c0d0e7389 */ /* 0x0002a400000c000b */
[----:B012---:R-:W-:Y:S01]  /*186b0*/  ENDCOLLECTIVE ;  /* 0x000000000000791b */ /* 0x007fe20003800000 */
.L_x_2215:
[----:B------:R-:W-:Y:S01]  /*186c0*/  @!PT LDS RZ, [RZ] ;  /* 0x00000000fffff984 */ /* 0x000fe20000000800 */
[----:B------:R-:W-:Y:S01]  /*186d0*/  @!PT LDS RZ, [RZ] ;  /* 0x00000000fffff984 */ /* 0x000fe20000000800 */
[----:B------:R-:W-:Y:S01]  /*186e0*/  @!PT LDS RZ, [RZ] ;  /* 0x00000000fffff984 */ /* 0x000fe20000000800 */
[----:B------:R0:W-:Y:S01]  /*186f0*/  @!P4 LDGSTS.E.BYPASS.LTC128B.128 [R8+0x18400], desc[UR54][R6.64+0x80], !P2 ;  /* 0x184000800608cfae */ /* 0x0001e2000d101d76 */
[----:B------:R-:W-:Y:S02]  /*18700*/  IMAD.MOV.U32 R13, RZ, RZ, R3 ;  /* 0x000000ffff0d7224 */ /* 0x000fe400078e0003 */
[----:B------:R-:W-:Y:S02]  /*18710*/  IMAD.MOV.U32 R12, RZ, RZ, 0x2 ;  /* 0x00000002ff0c7424 */ /* 0x000fe400078e00ff */
[----:B0-----:R-:W-:-:S07]  /*18720*/  IMAD.MOV.U32 R6, RZ, RZ, R14 ;  /* 0x000000ffff067224 */ /* 0x001fce00078e000e */
[----:B------:R-:W-:Y:S05]  /*18730*/  WARPSYNC.COLLECTIVE R15, `(.L_x_2216) ;  /* 0x000000000f087348 */ /* 0x000fea0003c00000 */
[----:B------:R0:W1:Y:S02]  /*18740*/  SHFL.IDX P6, R14, R13, R12, R11 ;  /* 0x0000000c0d0e7389 */ /* 0x00006400000c000b */
[----:B01----:R-:W-:Y:S01]  /*18750*/  ENDCOLLECTIVE ;  /* 0x000000000000791b */ /* 0x003fe20003800000 */
.L_x_2216:
        /* <DEDUP_REMOVED lines=16> */
.L_x_2217:
[----:B------:R-:W-:Y:S02]  /*18860*/  IMAD.MOV.U32 R13, RZ, RZ, R3 ;  /* 0x000000ffff0d7224 */ /* 0x000fe400078e0003 */
[----:B------:R-:W-:Y:S02]  /*18870*/  IMAD.MOV.U32 R12, RZ, RZ, 0x3 ;  /* 0x00000003ff0c7424 */ /* 0x000fe400078e00ff */
[----:B------:R-:W-:-:S07]  /*18880*/  IMAD.MOV.U32 R6, RZ, RZ, R14 ;  /* 0x000000ffff067224 */ /* 0x000fce00078e000e */
[----:B------:R-:W-:Y:S05]  /*18890*/  WARPSYNC.COLLECTIVE R15, `(.L_x_2218) ;  /* 0x000000000f087348 */ /* 0x000fea0003c00000 */
[----:B------:R0:W1:Y:S02]  /*188a0*/  SHFL.IDX P6, R14, R13, R12, R11 ;  /* 0x0000000c0d0e7389 */ /* 0x00006400000c000b */
[----:B01----:R-:W-:Y:S01]  /*188b0*/  ENDCOLLECTIVE ;  /* 0x000000000000791b */ /* 0x003fe20003800000 */
.L_x_2218:
        /* <DEDUP_REMOVED lines=14> */
.L_x_2219:
[----:B------:R-:W-:Y:S01]  /*189a0*/  IMAD.MOV.U32 R4, RZ, RZ, R14 ;  /* 0x000000ffff047224 */ /* 0x000fe200078e000e */
[----:B------:R-:W-:Y:S06]  /*189b0*/  BRA `(.L_x_2220) ;  /* 0xffffffc400ac7947 */ /* 0x000fec000383ffff */
.L_x_2146:
[----:B-1----:R1:W2:Y:S02]  /*189c0*/  SYNCS.PHASECHK.TRANS64.TRYWAIT P0, [R17+URZ+0x29820], R0 ;  /* 0x02982000110075a7 */ /* 0x0022a4000800017f */
[----:B--2---:R-:W-:Y:S05]  /*189d0*/  @!P0 NANOSLEEP.SYNCS 0x989680 ;  /* 0x009896800000895d */ /* 0x004fea0003900000 */
[----:B------:R-:W2:Y:S02]  /*189e0*/  @!P0 SYNCS.PHASECHK.TRANS64 P0, [R17+URZ+0x29820], R0 ;  /* 0x02982000110085a7 */ /* 0x000ea4000800007f */
[----:B--2---:R-:W-:Y:S05]  /*189f0*/  @!P0 BRA `(.L_x_2146) ;  /* 0xfffffffc00f08947 */ /* 0x004fea000383ffff */
[----:B------:R-:W-:Y:S05]  /*18a00*/  BRA `(.L_x_2221) ;  /* 0xffffffc8001c7947 */ /* 0x000fea000383ffff */
.L_x_2152:
[----:B0-----:R0:W3:Y:S02]  /*18a10*/  SYNCS.PHASECHK.TRANS64.TRYWAIT P0, [R5+URZ+0x29880], R4 ;  /* 0x02988004050075a7 */ /* 0x0010e4000800017f */
[----:B---3--:R-:W-:Y:S05]  /*18a20*/  @!P0 NANOSLEEP.SYNCS 0x989680 ;  /* 0x009896800000895d */ /* 0x008fea0003900000 */
[----:B------:R-:W3:Y:S02]  /*18a30*/  @!P0 SYNCS.PHASECHK.TRANS64 P0, [R5+URZ+0x29880], R4 ;  /* 0x02988004050085a7 */ /* 0x000ee4000800007f */
[----:B---3--:R-:W-:Y:S05]  /*18a40*/  @!P0 BRA `(.L_x_2152) ;  /* 0xfffffffc00f08947 */ /* 0x008fea000383ffff */
[----:B------:R-:W-:Y:S05]  /*18a50*/  BRA `(.L_x_2222) ;  /* 0xffffffc800d47947 */ /* 0x000fea000383ffff */
.L_x_2157:
[----:B---3--:R3:W4:Y:S02]  /*18a60*/  SYNCS.PHASECHK.TRANS64.TRYWAIT P0, [R5+URZ+0x29840], R4 ;  /* 0x02984004050075a7 */ /* 0x008724000800017f */
[----:B----4-:R-:W-:Y:S05]  /*18a70*/  @!P0 NANOSLEEP.SYNCS 0x989680 ;  /* 0x009896800000895d */ /* 0x010fea0003900000 */
[----:B------:R-:W4:Y:S02]  /*18a80*/  @!P0 SYNCS.PHASECHK.TRANS64 P0, [R5+URZ+0x29840], R4 ;  /* 0x02984004050085a7 */ /* 0x000f24000800007f */
[----:B----4-:R-:W-:Y:S05]  /*18a90*/  @!P0 BRA `(.L_x_2157) ;  /* 0xfffffffc00f08947 */ /* 0x010fea000383ffff */
[----:B------:R-:W-:Y:S05]  /*18aa0*/  BRA `(.L_x_2223) ;  /* 0xffffffcc00507947 */ /* 0x000fea000383ffff */
.L_x_2165:
[----:B---3--:R3:W4:Y:S02]  /*18ab0*/  SYNCS.PHASECHK.TRANS64.TRYWAIT P0, [R19+URZ+0x29870], R4 ;  /* 0x02987004130075a7 */ /* 0x008724000800017f */
[----:B----4-:R-:W-:Y:S05]  /*18ac0*/  @!P0 NANOSLEEP.SYNCS 0x989680 ;  /* 0x009896800000895d */ /* 0x010fea0003900000 */
[----:B------:R-:W4:Y:S02]  /*18ad0*/  @!P0 SYNCS.PHASECHK.TRANS64 P0, [R19+URZ+0x29870], R4 ;  /* 0x02987004130085a7 */ /* 0x000f24000800007f */
[----:B----4-:R-:W-:Y:S05]  /*18ae0*/  @!P0 BRA `(.L_x_2165) ;  /* 0xfffffffc00f08947 */ /* 0x010fea000383ffff */
[----:B------:R-:W-:Y:S05]  /*18af0*/  BRA `(.L_x_2224) ;  /* 0xffffffd000687947 */ /* 0x000fea000383ffff */
.L_x_2167:
[----:B----4-:R4:W0:Y:S02]  /*18b00*/  SYNCS.PHASECHK.TRANS64.TRYWAIT P0, [R19+URZ+0x29860], R0 ;  /* 0x02986000130075a7 */ /* 0x010824000800017f */
[----:B0-----:R-:W-:Y:S05]  /*18b10*/  @!P0 NANOSLEEP.SYNCS 0x989680 ;  /* 0x009896800000895d */ /* 0x001fea0003900000 */
[----:B------:R-:W0:Y:S02]  /*18b20*/  @!P0 SYNCS.PHASECHK.TRANS64 P0, [R19+URZ+0x29860], R0 ;  /* 0x02986000130085a7 */ /* 0x000e24000800007f */
[----:B0-----:R-:W-:Y:S05]  /*18b30*/  @!P0 BRA `(.L_x_2167) ;  /* 0xfffffffc00f08947 */ /* 0x001fea000383ffff */
[----:B------:R-:W-:Y:S05]  /*18b40*/  BRA `(.L_x_2225) ;  /* 0xffffffd000707947 */ /* 0x000fea000383ffff */
.L_x_2174:
[----:B0-----:R0:W1:Y:S02]  /*18b50*/  SYNCS.PHASECHK.TRANS64.TRYWAIT P1, [R16+URZ+0x29870], R3 ;  /* 0x02987003100075a7 */ /* 0x001064000802017f */
[----:B-1----:R-:W-:Y:S05]  /*18b60*/  @!P1 NANOSLEEP.SYNCS 0x989680 ;  /* 0x009896800000995d */ /* 0x002fea0003900000 */
[----:B------:R-:W1:Y:S02]  /*18b70*/  @!P1 SYNCS.PHASECHK.TRANS64 P1, [R16+URZ+0x29870], R3 ;  /* 0x02987003100095a7 */ /* 0x000e64000802007f */
[----:B-1----:R-:W-:Y:S05]  /*18b80*/  @!P1 BRA `(.L_x_2174) ;  /* 0xfffffffc00f09947 */ /* 0x002fea000383ffff */
[----:B------:R-:W-:Y:S05]  /*18b90*/  BRA `(.L_x_2226) ;  /* 0xffffffd800547947 */ /* 0x000fea000383ffff */
.L_x_2176:
[----:B0-----:R0:W1:Y:S02]  /*18ba0*/  SYNCS.PHASECHK.TRANS64.TRYWAIT P1, [R16+URZ+0x29860], R3 ;  /* 0x02986003100075a7 */ /* 0x001064000802017f */
[----:B-1----:R-:W-:Y:S05]  /*18bb0*/  @!P1 NANOSLEEP.SYNCS 0x989680 ;  /* 0x009896800000995d */ /* 0x002fea0003900000 */
[----:B------:R-:W1:Y:S02]  /*18bc0*/  @!P1 SYNCS.PHASECHK.TRANS64 P1, [R16+URZ+0x29860], R3 ;  /* 0x02986003100095a7 */ /* 0x000e64000802007f */
[----:B-1----:R-:W-:Y:S05]  /*18bd0*/  @!P1 BRA `(.L_x_2176) ;  /* 0xfffffffc00f09947 */ /* 0x002fea000383ffff */
[----:B------:R-:W-:Y:S05]  /*18be0*/  BRA `(.L_x_2227) ;  /* 0xffffffd8005c7947 */ /* 0x000fea000383ffff */
.L_x_2189:
[----:B0-----:R0:W1:Y:S02]  /*18bf0*/  SYNCS.PHASECHK.TRANS64.TRYWAIT P0, [R3+URZ+0x29820], R0 ;  /* 0x02982000030075a7 */ /* 0x001064000800017f */
[----:B-1----:R-:W-:Y:S05]  /*18c00*/  @!P0 NANOSLEEP.SYNCS 0x989680 ;  /* 0x009896800000895d */ /* 0x002fea0003900000 */
[----:B------:R-:W1:Y:S02]  /*18c10*/  @!P0 SYNCS.PHASECHK.TRANS64 P0, [R3+URZ+0x29820], R0 ;  /* 0x02982000030085a7 */ /* 0x000e64000800007f */
[----:B-1----:R-:W-:Y:S05]  /*18c20*/  @!P0 BRA `(.L_x_2189) ;  /* 0xfffffffc00f08947 */ /* 0x002fea000383ffff */
[----:B------:R-:W-:Y:S05]  /*18c30*/  BRA `(.L_x_2228) ;  /* 0xfffffff000207947 */ /* 0x000fea000383ffff */
.L_x_2190:
        /* <DEDUP_REMOVED lines=11> */
.L_x_2230:
[----:B------:R-:W-:Y:S05]  /*18cf0*/  BSYNC B0 ;  /* 0x0000000000007941 */ /* 0x000fea0003800000 */
.L_x_2229:
[----:B------:R-:W-:Y:S05]  /*18d00*/  BRA `(.L_x_2231) ;  /* 0xfffffff000087947 */ /* 0x000fea000383ffff */
.L_x_2193:
[----:B------:R-:W-:Y:S01]  /*18d10*/  BSSY B1, `(.L_x_2232) ;  /* 0x0000006000017945 */ /* 0x000fe20003800000 */
[----:B------:R-:W-:-:S07]  /*18d20*/  IMAD.MOV.U32 R15, RZ, RZ, -0x1 ;  /* 0xffffffffff0f7424 */ /* 0x000fce00078e00ff */
[----:B0-----:R-:W-:Y:S05]  /*18d30*/  WARPSYNC.COLLECTIVE R15, `(.L_x_2233) ;  /* 0x000000000f0c7348 */ /* 0x001fea0003c00000 */
[----:B------:R-:W-:Y:S02]  /*18d40*/  ELECT P6, UR62, PT ;  /* 0x00000000003e782f */ /* 0x000fe400038c0000 */
[----:B------:R-:W-:Y:S01]  /*18d50*/  MOV R14, UR62 ;  /* 0x0000003e000e7c02 */ /* 0x000fe20008000f00 */
[----:B0-----:R-:W-:Y:S10]  /*18d60*/  ENDCOLLECTIVE ;  /* 0x000000000000791b */ /* 0x001ff40003800000 */
.L_x_2233:
[----:B------:R-:W-:Y:S05]  /*18d70*/  BSYNC B1 ;  /* 0x0000000000017941 */ /* 0x000fea0003800000 */
.L_x_2232:
[----:B------:R-:W-:Y:S05]  /*18d80*/  BRA `(.L_x_2234) ;  /* 0xfffffff000007947 */ /* 0x000fea000383ffff */
.L_x_2195:
[----:B0-----:R0:W1:Y:S02]  /*18d90*/  SYNCS.PHASECHK.TRANS64.TRYWAIT P1, [R7+URZ], R4 ;  /* 0x00000004070075a7 */ /* 0x001064000802017f */
[----:B-1----:R-:W-:Y:S05]  /*18da0*/  @!P1 NANOSLEEP.SYNCS 0x989680 ;  /* 0x009896800000995d */ /* 0x002fea0003900000 */
[----:B------:R-:W1:Y:S02]  /*18db0*/  @!P1 SYNCS.PHASECHK.TRANS64 P1, [R7+URZ], R4 ;  /* 0x00000004070095a7 */ /* 0x000e64000802007f */
[----:B-1----:R-:W-:Y:S05]  /*18dc0*/  @!P1 BRA `(.L_x_2195) ;  /* 0xfffffffc00f09947 */ /* 0x002fea000383ffff */
[----:B------:R-:W-:Y:S05]  /*18dd0*/  BRA `(.L_x_2235) ;  /* 0xfffffff000387947 */ /* 0x000fea000383ffff */
.L_x_2196:
[----:B-1----:R1:W2:Y:S02]  /*18de0*/  SYNCS.PHASECHK.TRANS64.TRYWAIT P1, [R5+URZ], R0 ;  /* 0x00000000050075a7 */ /* 0x0022a4000802017f */
[----:B--2---:R-:W-:Y:S05]  /*18df0*/  @!P1 NANOSLEEP.SYNCS 0x989680 ;  /* 0x009896800000995d */ /* 0x004fea0003900000 */
[----:B------:R-:W2:Y:S02]  /*18e00*/  @!P1 SYNCS.PHASECHK.TRANS64 P1, [R5+URZ], R0 ;  /* 0x00000000050095a7 */ /* 0x000ea4000802007f */
[----:B--2---:R-:W-:Y:S05]  /*18e10*/  @!P1 BRA `(.L_x_2196) ;  /* 0xfffffffc00f09947 */ /* 0x004fea000383ffff */
[----:B------:R-:W-:Y:S05]  /*18e20*/  BRA `(.L_x_2236) ;  /* 0xfffffff0002c7947 */ /* 0x000fea000383ffff */
.L_x_2198:
[----:B-1----:R1:W2:Y:S02]  /*18e30*/  SYNCS.PHASECHK.TRANS64.TRYWAIT P1, [R5+URZ+0x29860], R4 ;  /* 0x02986004050075a7 */ /* 0x0022a4000802017f */
[----:B--2---:R-:W-:Y:S05]  /*18e40*/  @!P1 NANOSLEEP.SYNCS 0x989680 ;  /* 0x009896800000995d */ /* 0x004fea0003900000 */
[----:B------:R-:W2:Y:S02]  /*18e50*/  @!P1 SYNCS.PHASECHK.TRANS64 P1, [R5+URZ+0x29860], R4 ;  /* 0x02986004050095a7 */ /* 0x000ea4000802007f */
[----:B--2---:R-:W-:Y:S05]  /*18e60*/  @!P1 BRA `(.L_x_2198) ;  /* 0xfffffffc00f09947 */ /* 0x004fea000383ffff */
[----:B------:R-:W-:Y:S05]  /*18e70*/  BRA `(.L_x_2237) ;  /* 0xfffffff0002c7947 */ /* 0x000fea000383ffff */
.L_x_2200:
[----:B--2---:R2:W3:Y:S02]  /*18e80*/  SYNCS.PHASECHK.TRANS64.TRYWAIT P1, [R3+URZ+0x29860], R0 ;  /* 0x02986000030075a7 */ /* 0x0044e4000802017f */
[----:B---3--:R-:W-:Y:S05]  /*18e90*/  @!P1 NANOSLEEP.SYNCS 0x989680 ;  /* 0x009896800000995d */ /* 0x008fea0003900000 */
[----:B------:R-:W3:Y:S02]  /*18ea0*/  @!P1 SYNCS.PHASECHK.TRANS64 P1, [R3+URZ+0x29860], R0 ;  /* 0x02986000030095a7 */ /* 0x000ee4000802007f */
[----:B---3--:R-:W-:Y:S05]  /*18eb0*/  @!P1 BRA `(.L_x_2200) ;  /* 0xfffffffc00f09947 */ /* 0x008fea000383ffff */
[----:B------:R-:W-:Y:S05]  /*18ec0*/  BRA `(.L_x_2238) ;  /* 0xfffffff0002c7947 */ /* 0x000fea000383ffff */
.L_x_2202:
[----:B---3--:R3:W4:Y:S02]  /*18ed0*/  SYNCS.PHASECHK.TRANS64.TRYWAIT P0, [R5+URZ+0x29880], R4 ;  /* 0x02988004050075a7 */ /* 0x008724000800017f */
[----:B----4-:R-:W-:Y:S05]  /*18ee0*/  @!P0 NANOSLEEP.SYNCS 0x989680 ;  /* 0x009896800000895d */ /* 0x010fea0003900000 */
[----:B------:R-:W4:Y:S02]  /*18ef0*/  @!P0 SYNCS.PHASECHK.TRANS64 P0, [R5+URZ+0x29880], R4 ;  /* 0x02988004050085a7 */ /* 0x000f24000800007f */
[----:B----4-:R-:W-:Y:S05]  /*18f00*/  @!P0 BRA `(.L_x_2202) ;  /* 0xfffffffc00f08947 */ /* 0x010fea000383ffff */
[----:B------:R-:W-:Y:S05]  /*18f10*/  BRA `(.L_x_2203) ;  /* 0xfffffff000287947 */ /* 0x000fea000383ffff */
.L_x_2239:
        /* <DEDUP_REMOVED lines=14> */
.L_x_2807:


//--------------------- .text._ZN7cutlass13device_kernelIN5flash11enable_sm90INS1_16FlashAttnFwdSm90INS1_25CollectiveMainloopFwdSm90ILi2EN4cute5tupleIJNS5_1CILi1EEES8_S8_EEENS6_IJNS7_ILi128EEENS7_ILi160EEENS7_ILi192EEEEEELi128ENS_12float_e4m3_tEfNS_4arch4Sm90ELb1ELb0ELb1ELb1ELb0ELb1ELb0ELb1ELb1ELb1ELb1ELb0EEENS1_21CollectiveEpilogueFwdINS6_IJSA_SA_SB_EEES9_NS_10bfloat16_tESG_Li256ELb1ELb1ELb1ELb1EEENS1_36VarlenDynamicPersistentTileSchedulerILi128ELi160ELi256ELi128ELb1ELb1ELb1ELb1ELb1ELb1EEEEEEEEEvNT_6ParamsE --------------------------
	.section	.text._ZN7cutlass13device_kernelIN5flash11enable_sm90INS1_16FlashAttnFwdSm90INS1_25CollectiveMainloopFwdSm90ILi2EN4cute5tupleIJNS5_1CILi1EEES8_S8_EEENS6_IJNS7_ILi128EEENS7_ILi160EEENS7_ILi192EEEEEELi128ENS_12float_e4m3_tEfNS_4arch4Sm90ELb1ELb0ELb1ELb1ELb0ELb1ELb0ELb1ELb1ELb1ELb1ELb0EEENS1_21CollectiveEpilogueFwdINS6_IJSA_SA_SB_EEES9_NS_10bfloat16_tESG_Li256ELb1ELb1ELb1ELb1EEENS1_36VarlenDynamicPersistentTileSchedulerILi128ELi160ELi256ELi128ELb1ELb1ELb1ELb1ELb1ELb1EEEEEEEEEvNT_6ParamsE,"ax",@progbits
	.align	128
.text._ZN7cutlass13device_kernelIN5flash11enable_sm90INS1_16FlashAttnFwdSm90INS1_25CollectiveMainloopFwdSm90ILi2EN4cute5tupleIJNS5_1CILi1EEES8_S8_EEENS6_IJNS7_ILi128EEENS7_ILi160EEENS7_ILi192EEEEEELi128ENS_12float_e4m3_tEfNS_4arch4Sm90ELb1ELb0ELb1ELb1ELb0ELb1ELb0ELb1ELb1ELb1ELb1ELb0EEENS1_21CollectiveEpilogueFwdINS6_IJSA_SA_SB_EEES9_NS_10bfloat16_tESG_Li256ELb1ELb1ELb1ELb1EEENS1_36VarlenDynamicPersistentTileSchedulerILi128ELi160ELi256ELi128ELb1ELb1ELb1ELb1ELb1ELb1EEEEEEEEEvNT_6ParamsE:
        .type           _ZN7cutlass13device_kernelIN5flash11enable_sm90INS1_16FlashAttnFwdSm90INS1_25CollectiveMainloopFwdSm90ILi2EN4cute5tupleIJNS5_1CILi1EEES8_S8_EEENS6_IJNS7_ILi128EEENS7_ILi160EEENS7_ILi192EEEEEELi128ENS_12float_e4m3_tEfNS_4arch4Sm90ELb1ELb0ELb1ELb1ELb0ELb1ELb0ELb1ELb1ELb1ELb1ELb0EEENS1_21CollectiveEpilogueFwdINS6_IJSA_SA_SB_EEES9_NS_10bfloat16_tESG_Li256ELb1ELb1ELb1ELb1EEENS1_36VarlenDynamicPersistentTileSchedulerILi128ELi160ELi256ELi128ELb1ELb1ELb1ELb1ELb1ELb1EEEEEEEEEvNT_6ParamsE,@function
        .size           _ZN7cutlass13device_kernelIN5flash11enable_sm90INS1_16FlashAttnFwdSm90INS1_25CollectiveMainloopFwdSm90ILi2EN4cute5tupleIJNS5_1CILi1EEES8_S8_EEENS6_IJNS7_ILi128EEENS7_ILi160EEENS7_ILi192EEEEEELi128ENS_12float_e4m3_tEfNS_4arch4Sm90ELb1ELb0ELb1ELb1ELb0ELb1ELb0ELb1ELb1ELb1ELb1ELb0EEENS1_21CollectiveEpilogueFwdINS6_IJSA_SA_SB_EEES9_NS_10bfloat16_tESG_Li256ELb1ELb1ELb1ELb1EEENS1_36VarlenDynamicPersistentTileSchedulerILi128ELi160ELi256ELi128ELb1ELb1ELb1ELb1ELb1ELb1EEEEEEEEEvNT_6ParamsE,(.L_x_2808 - _ZN7cutlass13device_kernelIN5flash11enable_sm90INS1_16FlashAttnFwdSm90INS1_25CollectiveMainloopFwdSm90ILi2EN4cute5tupleIJNS5_1CILi1EEES8_S8_EEENS6_IJNS7_ILi128EEENS7_ILi160EEENS7_ILi192EEEEEELi128ENS_12float_e4m3_tEfNS_4arch4Sm90ELb1ELb0ELb1ELb1ELb0ELb1ELb0ELb1ELb1ELb1ELb1ELb0EEENS1_21CollectiveEpilogueFwdINS6_IJSA_SA_SB_EEES9_NS_10bfloat16_tESG_Li256ELb1ELb1ELb1ELb1EEENS1_36VarlenDynamicPersistentTileSchedulerILi128ELi160ELi256ELi128ELb1ELb1ELb1ELb1ELb1ELb1EEEEEEEEEvNT_6ParamsE)
        .other          _ZN7cutlass13device_kernelIN5flash11enable_sm90INS1_16FlashAttnFwdSm90INS1_25CollectiveMainloopFwdSm90ILi2EN4cute5tupleIJNS5_1CILi1EEES8_S8_EEENS6_IJNS7_ILi128EEENS7_ILi160EEENS7_ILi192EEEEEELi128ENS_12float_e4m3_tEfNS_4arch4Sm90ELb1ELb0ELb1ELb1ELb0ELb1ELb0ELb1ELb1ELb1ELb1ELb0EEENS1_21CollectiveEpilogueFwdINS6_IJSA_SA_SB_EEES9_NS_10bfloat16_tESG_Li256ELb1ELb1ELb1ELb1EEENS1_36VarlenDynamicPersistentTileSchedulerILi128ELi160ELi256ELi128ELb1ELb1ELb1ELb1ELb1ELb1EEEEEEEEEvNT_6ParamsE,@"STO_CUDA_ENTRY STV_DEFAULT"
_ZN7cutlass13device_kernelIN5flash11enable_sm90INS1_16FlashAttnFwdSm90INS1_25CollectiveMainloopFwdSm90ILi2EN4cute5tupleIJNS5_1CILi1EEES8_S8_EEENS6_IJNS7_ILi128EEENS7_ILi160EEENS7_ILi192EEEEEELi128ENS_12float_e4m3_tEfNS_4arch4Sm90ELb1ELb0ELb1ELb1ELb0ELb1ELb0ELb1ELb1ELb1ELb1ELb0EEENS1_21CollectiveEpilogueFwdINS6_IJSA_SA_SB_EEES9_NS_10bfloat16_tESG_Li256ELb1ELb1ELb1ELb1EEENS1_36VarlenDynamicPersistentTileSchedulerILi128ELi160ELi256ELi128ELb1ELb1ELb1ELb1ELb1ELb1EEEEEEEEEvNT_6ParamsE:
        /* <DEDUP_REMOVED lines=24> */
.L_x_2241:
[----:B------:R-:W-:Y:S05]  /*0180*/  BSYNC B0 ;  /* 0x0000000000007941 */ /* 0x000fea0003800000 */
.L_x_2240:
        /* <DEDUP_REMOVED lines=41> */
.L_x_2242:
        /* <DEDUP_REMOVED lines=22> */
.L_x_2243:
        /* <DEDUP_REMOVED lines=18> */
.L_x_2244:
        /* <DEDUP_REMOVED lines=22> */
.L_x_2245:
        /* <DEDUP_REMOVED lines=22> */
.L_x_2246:
        /* <DEDUP_REMOVED lines=8> */
.L_x_2249:
        /* <DEDUP_REMOVED lines=24> */
[----:B------:R-:W-:Y:S02]  /*0b60*/  R2UR UR52, R16 ;  /* 0x00000000103472ca */ /* 0x000fe400000e0000 */
[----:B------:R-:W-:Y:S01]  /*0b70*/  CS2R R190, SRZ ;  /* 0x0000000000be7805 */ /* 0x000fe2000001ff00 */
[----:B------:R-:W-:Y:S01]  /*0b80*/  IMAD.MOV.U32 R189, RZ, RZ, RZ ;  /* 0x000000ffffbd7224 */ /* 0x000fe200078e00ff */
[----:B------:R-:W-:Y:S01]  /*0b90*/  ULOP3.LUT UR53, UR36, 0x1, URZ, 0xfc, !UPT ;  /* 0x0000000124357892 */ /* 0x000fe2000f8efc3f */
[----:B------:R-:W-:-:S08]  /*0ba0*/  UMOV UR43, URZ ;  /* 0x0000003f002b7c82 */ /* 0x000fd00008000000 */
[----:B------:R-:W-:Y:S01]  /*0bb0*/  UIADD3 UR52, UR52, 0x14400, URZ ;  /* 0x0001440034347890 */ /* 0x000fe2000fffe03f */
[----:B0-----:R-:W-:-:S05]  /*0bc0*/  VIADD R0, R0, 0xffffff80 ;  /* 0xffffff8000007836 */ /* 0x001fca0000000000 */
[----:B------:R-:W-:Y:S02]  /*0bd0*/  SHF.R.S32.HI R3, RZ, 0x1f, R0 ;  /* 0x0000001fff037819 */ /* 0x000fe40000011400 */
[-C--:B------:R-:W-:Y:S02]  /*0be0*/  LEA.HI R7, R0, R0.reuse, RZ, 0x1 ;  /* 0x0000000000077211 */ /* 0x080fe400078f08ff */
[CC--:B------:R-:W-:Y:S02]  /*0bf0*/  LEA.HI R5, R3.reuse, R0.reuse, RZ, 0x5 ;  /* 0x0000000003057211 */ /* 0x0c0fe400078f28ff */
[CC--:B------:R-:W-:Y:S02]  /*0c00*/  LEA.HI R4, R3.reuse, R0.reuse, RZ, 0x4 ;  /* 0x0000000003047211 */ /* 0x0c0fe400078f20ff */
[----:B------:R-:W-:Y:S01]  /*0c10*/  LEA.HI R2, R3, R0, RZ, 0x7 ;  /* 0x0000000003027211 */ /* 0x000fe200078f38ff */
[----:B------:R-:W-:Y:S01]  /*0c20*/  IMAD.SHL.U32 R6, R5, 0x20, RZ ;  /* 0x0000002005067824 */ /* 0x000fe200078e00ff */
[----:B------:R-:W-:-:S02]  /*0c30*/  SHF.R.S32.HI R5, RZ, 0x4, R4 ;  /* 0x00000004ff057819 */ /* 0x000fc40000011404 */
[CC--:B------:R-:W-:Y:S02]  /*0c40*/  LEA.HI R8, R3.reuse, R0.reuse, RZ, 0x2 ;  /* 0x0000000003087211 */ /* 0x0c0fe400078f10ff */
[----:B------:R-:W-:Y:S02]  /*0c50*/  LEA.HI R12, R3, R0, RZ, 0x3 ;  /* 0x00000000030c7211 */ /* 0x000fe400078f18ff */
[C---:B------:R-:W-:Y:S02]  /*0c60*/  LOP3.LUT R3, R4.reuse, 0x3fffff0, RZ, 0xc0, !PT ;  /* 0x03fffff004037812 */ /* 0x040fe400078ec0ff */
[----:B------:R-:W-:Y:S02]  /*0c70*/  LEA.HI R4, R4, R5, RZ, 0x1 ;  /* 0x0000000504047211 */ /* 0x000fe400078f08ff */
[----:B------:R-:W-:Y:S02]  /*0c80*/  IADD3 R3, R0, -R3, RZ ;  /* 0x8000000300037210 */ /* 0x000fe40007ffe0ff */
[----:B------:R-:W-:-:S02]  /*0c90*/  LOP3.LUT R6, R6, 0xfffffc00, RZ, 0xc0, !PT ;  /* 0xfffffc0006067812 */ /* 0x000fc400078ec0ff */
[----:B------:R-:W-:Y:S02]  /*0ca0*/  LOP3.LUT R4, R4, 0x1ffffffe, RZ, 0xc0, !PT ;  /* 0x1ffffffe04047812 */ /* 0x000fe400078ec0ff */
[----:B------:R-:W-:Y:S01]  /*0cb0*/  LOP3.LUT R9, R7, 0xfffffffe, RZ, 0xc0, !PT ;  /* 0xfffffffe07097812 */ /* 0x000fe200078ec0ff */
[----:B------:R-:W-:Y:S01]  /*0cc0*/  IMAD R3, R3, 0x40, R6 ;  /* 0x0000004003037824 */ /* 0x000fe200078e0206 */
[----:B------:R-:W-:Y:S01]  /*0cd0*/  LOP3.LUT R17, R2, 0xffffff80, RZ, 0xc0, !PT ;  /* 0xffffff8002117812 */ /* 0x000fe200078ec0ff */
[----:B------:R-:W-:Y:S01]  /*0ce0*/  IMAD.IADD R4, R5, 0x1, -R4 ;  /* 0x0000000105047824 */ /* 0x000fe200078e0a04 */
[----:B------:R-:W-:Y:S01]  /*0cf0*/  SHF.R.S32.HI R188, RZ, 0x1, R7 ;  /* 0x00000001ffbc7819 */ /* 0x000fe20000011407 */
[----:B------:R-:W-:Y:S01]  /*0d00*/  IMAD.IADD R18, R0, 0x1, -R9 ;  /* 0x0000000100127824 */ /* 0x000fe200078e0a09 */
[----:B------:R-:W-:Y:S01]  /*0d10*/  LOP3.LUT R19, R8, 0xfffffffc, RZ, 0xc0, !PT ;  /* 0xfffffffc08137812 */ /* 0x000fe200078ec0ff */
[----:B------:R-:W-:Y:S01]  /*0d20*/  IMAD.IADD R26, R0, 0x1, -R17 ;  /* 0x00000001001a7824 */ /* 0x000fe200078e0a11 */
[----:B------:R-:W-:Y:S01]  /*0d30*/  LOP3.LUT R11, R12, 0xfffffff8, RZ, 0xc0, !PT ;  /* 0xfffffff80c0b7812 */ /* 0x000fe200078ec0ff */
[----:B------:R-:W-:Y:S01]  /*0d40*/  IMAD R3, R4, 0x8, R3 ;  /* 0x0000000804037824 */ /* 0x000fe200078e0203 */
[----:B------:R-:W-:Y:S01]  /*0d50*/  IADD3 R221, R188, 0x80, RZ ;  /* 0x00000080bcdd7810 */ /* 0x000fe20007ffe0ff */
[C---:B------:R-:W-:Y:S01]  /*0d60*/  IMAD.IADD R19, R0.reuse, 0x1, -R19 ;  /* 0x0000000100137824 */ /* 0x040fe200078e0a13 */
[----:B------:R0:W-:Y:S01]  /*0d70*/  STL [R1+0x10], R18 ;  /* 0x0000101201007387 */ /* 0x0001e20000100800 */
[----:B------:R-:W-:Y:S01]  /*0d80*/  IMAD.IADD R216, R0, 0x1, -R11 ;  /* 0x0000000100d87824 */ /* 0x000fe200078e0a0b */
[----:B------:R-:W-:Y:S01]  /*0d90*/  SHF.R.S32.HI R0, RZ, 0x1f, R221 ;  /* 0x0000001fff007819 */ /* 0x000fe200000114dd */
[----:B------:R-:W-:Y:S01]  /*0da0*/  IMAD.SHL.U32 R22, R18, 0x8, RZ ;  /* 0x0000000812167824 */ /* 0x000fe200078e00ff */
[----:B------:R-:W-:Y:S01]  /*0db0*/  STL [R1+0x1c], R26 ;  /* 0x00001c1a01007387 */ /* 0x000fe20000100800 */
[----:B------:R-:W-:Y:S01]  /*0dc0*/  SHF.R.S32.HI R11, RZ, 0x1f, R7 ;  /* 0x0000001fff0b7819 */ /* 0x000fe20000011407 */
[----:B------:R-:W-:Y:S01]  /*0dd0*/  IMAD.SHL.U32 R207, R216, 0x8, RZ ;  /* 0x00000008d8cf7824 */ /* 0x000fe200078e00ff */
[--C-:B------:R-:W-:Y:S01]  /*0de0*/  SHF.R.S32.HI R9, RZ, 0x2, R8.reuse ;  /* 0x00000002ff097819 */ /* 0x100fe20000011408 */
[----:B------:R1:W-:Y:S01]  /*0df0*/  STL [R1+0x70], R3 ;  /* 0x0000700301007387 */ /* 0x0003e20000100800 */
[----:B------:R-:W-:Y:S01]  /*0e00*/  SHF.R.S32.HI R10, RZ, 0x1f, R8 ;  /* 0x0000001fff0a7819 */ /* 0x000fe20000011408 */
[----:B------:R-:W-:Y:S01]  /*0e10*/  VIADD R192, R22, 0x20 ;  /* 0x0000002016c07836 */ /* 0x000fe20000000000 */
[----:B------:R-:W-:Y:S01]  /*0e20*/  LEA.HI R11, R11, R188, RZ, 0x3 ;  /* 0x000000bc0b0b7211 */ /* 0x000fe200078f18ff */
[----:B0-----:R-:W-:Y:S01]  /*0e30*/  IMAD.SHL.U32 R18, R18, 0x10, RZ ;  /* 0x0000001012127824 */ /* 0x001fe200078e00ff */
[----:B------:R-:W-:Y:S01]  /*0e40*/  LEA.HI R10, R10, R9, RZ, 0x2 ;  /* 0x000000090a0a7211 */ /* 0x000fe200078f10ff */
[C---:B------:R-:W-:Y:S01]  /*0e50*/  VIADD R195, R22.reuse, 0x40 ;  /* 0x0000004016c37836 */ /* 0x040fe20000000000 */
[-C--:B------:R-:W-:Y:S01]  /*0e60*/  LEA.HI R20, R221, R221.reuse, RZ, 0x1 ;  /* 0x000000dddd147211 */ /* 0x080fe200078f08ff */
[----:B------:R-:W-:Y:S01]  /*0e70*/  VIADD R196, R22, 0x50 ;  /* 0x0000005016c47836 */ /* 0x000fe20000000000 */
[----:B------:R-:W-:Y:S01]  /*0e80*/  LOP3.LUT R11, R11, 0xfffffff8, RZ, 0xc0, !PT ;  /* 0xfffffff80b0b7812 */ /* 0x000fe200078ec0ff */
[----:B------:R-:W-:Y:S01]  /*0e90*/  VIADD R215, R207, 0x40 ;  /* 0x00000040cfd77836 */ /* 0x000fe20000000000 */
[----:B-1----:R-:W-:Y:S01]  /*0ea0*/  LEA.HI R3, R0, R221, RZ, 0x3 ;  /* 0x000000dd00037211 */ /* 0x002fe200078f18ff */
[----:B------:R-:W-:Y:S01]  /*0eb0*/  VIADD R194, R22, 0x10 ;  /* 0x0000001016c27836 */ /* 0x000fe20000000000 */
[----:B------:R-:W-:Y:S01]  /*0ec0*/  LEA.HI R0, R19, R19, RZ, 0x1 ;  /* 0x0000001313007211 */ /* 0x000fe200078f08ff */
[----:B------:R-:W-:Y:S01]  /*0ed0*/  IMAD.IADD R8, R188, 0x1, -R11 ;  /* 0x00000001bc087824 */ /* 0x000fe200078e0a0b */
[----:B------:R-:W-:Y:S01]  /*0ee0*/  LOP3.LUT R10, R10, 0xfffffffc, RZ, 0xc0, !PT ;  /* 0xfffffffc0a0a7812 */ /* 0x000fe200078ec0ff */
[----:B------:R-:W-:Y:S01]  /*0ef0*/  IMAD.SHL.U32 R6, R3, 0x40, RZ ;  /* 0x0000004003067824 */ /* 0x000fe200078e00ff */
[----:B------:R-:W-:Y:S01]  /*0f00*/  LOP3.LUT R0, R0, 0x1ffffffe, RZ, 0xc0, !PT ;  /* 0x1ffffffe00007812 */ /* 0x000fe200078ec0ff */
[----:B------:R-:W-:Y:S01]  /*0f10*/  IMAD.IADD R3, R22, 0x1, R192 ;  /* 0x0000000116037824 */ /* 0x000fe200078e02c0 */
[----:B------:R-:W-:Y:S01]  /*0f20*/  LOP3.LUT R4, R20, 0x3fffffe, RZ, 0xc0, !PT ;  /* 0x03fffffe14047812 */ /* 0x000fe200078ec0ff */
[----:B------:R-:W-:Y:S01]  /*0f30*/  IMAD.IADD R10, R9, 0x1, -R10 ;  /* 0x00000001090a7824 */ /* 0x000fe200078e0a0a */
[----:B------:R-:W-:Y:S01]  /*0f40*/  LOP3.LUT R9, R6, 0xfffffe00, RZ, 0xc0, !PT ;  /* 0xfffffe0006097812 */ /* 0x000fe200078ec0ff */
[----:B------:R-:W-:Y:S01]  /*0f50*/  IMAD.IADD R211, R19, 0x1, -R0 ;  /* 0x0000000113d37824 */ /* 0x000fe200078e0a00 */
[----:B------:R-:W-:Y:S01]  /*0f60*/  SHF.R.S32.HI R0, RZ, 0x1f, R3 ;  /* 0x0000001fff007819 */ /* 0x000fe20000011403 */
[----:B------:R0:W-:Y:S01]  /*0f70*/  STL [R1+0x6c], R8 ;  /* 0x00006c0801007387 */ /* 0x0001e20000100800 */
[----:B------:R-:W-:Y:S01]  /*0f80*/  IADD3 R4, R221, -R4, RZ ;  /* 0x80000004dd047210 */ /* 0x000fe20007ffe0ff */
[----:B------:R-:W-:Y:S01]  /*0f90*/  IMAD.SHL.U32 R198, R10, 0x80, RZ ;  /* 0x000000800ac67824 */ /* 0x000fe200078e00ff */
[-C--:B------:R-:W-:Y:S01]  /*0fa0*/  LEA.HI R19, R0, R3.reuse, RZ, 0x4 ;  /* 0x0000000300137211 */ /* 0x080fe200078f20ff */
[----:B------:R-:W-:Y:S01]  /*0fb0*/  IMAD.IADD R11, R22, 0x1, R195 ;  /* 0x00000001160b7824 */ /* 0x000fe200078e02c3 */
[----:B------:R-:W-:Y:S01]  /*0fc0*/  LEA.HI R17, R0, R3, RZ, 0x6 ;  /* 0x0000000300117211 */ /* 0x000fe200078f30ff */
[----:B------:R-:W-:Y:S01]  /*0fd0*/  IMAD R202, R4, 0x40, R9 ;  /* 0x0000004004ca7824 */ /* 0x000fe200078e0209 */
[----:B------:R-:W-:Y:S01]  /*0fe0*/  SHF.L.U32 R0, R8, 0x7, RZ ;  /* 0x0000000708007819 */ /* 0x000fe200000006ff */
[----:B------:R-:W-:Y:S01]  /*0ff0*/  VIADD R193, R22, 0x30 ;  /* 0x0000003016c17836 */ /* 0x000fe20000000000 */
[----:B------:R-:W-:Y:S01]  /*1000*/  SHF.R.S32.HI R4, RZ, 0x1f, R26 ;  /* 0x0000001fff047819 */ /* 0x000fe2000001141a */
[----:B------:R-:W-:Y:S01]  /*1010*/  IMAD.SHL.U32 R17, R17, 0x80, RZ ;  /* 0x0000008011117824 */ /* 0x000fe200078e00ff */
[----:B------:R-:W-:-:S02]  /*1020*/  LOP3.LUT R3, R0, 0x380, RZ, 0xc0, !PT ;  /* 0x0000038000037812 */ /* 0x000fc400078ec0ff */
[----:B------:R-:W-:Y:S02]  /*1030*/  LEA.HI R7, R7, R188, RZ, 0x1 ;  /* 0x000000bc07077211 */ /* 0x000fe400078f08ff */
[----:B0-----:R-:W-:Y:S02]  /*1040*/  LEA.HI R8, R4, R26, RZ, 0x2 ;  /* 0x0000001a04087211 */ /* 0x001fe400078f10ff */
[----:B------:R-:W-:Y:S02]  /*1050*/  SHF.R.U32.HI R0, RZ, 0x3, R3 ;  /* 0x00000003ff007819 */ /* 0x000fe40000011603 */
[----:B------:R-:W-:Y:S02]  /*1060*/  LOP3.LUT R3, R3, 0x10, R18, 0xf8, !PT ;  /* 0x0000001003037812 */ /* 0x000fe400078ef812 */
[----:B------:R-:W-:Y:S02]  /*1070*/  LOP3.LUT R7, R7, 0x3fffffe, RZ, 0xc0, !PT ;  /* 0x03fffffe07077812 */ /* 0x000fe400078ec0ff */
[----:B------:R-:W-:-:S02]  /*1080*/  SHF.R.S32.HI R6, RZ, 0x2, R8 ;  /* 0x00000002ff067819 */ /* 0x000fc40000011408 */
[----:B------:R-:W-:Y:S02]  /*1090*/  SHF.R.S32.HI R9, RZ, 0x1f, R8 ;  /* 0x0000001fff097819 */ /* 0x000fe40000011408 */
[----:B------:R-:W-:Y:S01]  /*10a0*/  LOP3.LUT R214, R3, R0, RZ, 0x3c, !PT ;  /* 0x0000000003d67212 */ /* 0x000fe200078e3cff */
[----:B------:R-:W-:Y:S01]  /*10b0*/  IMAD.IADD R0, R188, 0x1, -R7 ;  /* 0x00000001bc007824 */ /* 0x000fe200078e0a07 */
[----:B------:R-:W-:Y:S01]  /*10c0*/  LEA.HI R9, R9, R6, RZ, 0x3 ;  /* 0x0000000609097211 */ /* 0x000fe200078f18ff */
[----:B------:R-:W-:Y:S01]  /*10d0*/  IMAD.MOV.U32 R3, RZ, RZ, 0x20 ;  /* 0x00000020ff037424 */ /* 0x000fe200078e00ff */
[----:B------:R-:W-:Y:S01]  /*10e0*/  SHF.R.S32.HI R25, RZ, 0x7, R2 ;  /* 0x00000007ff197819 */ /* 0x000fe20000011402 */
[----:B------:R-:W-:Y:S01]  /*10f0*/  IMAD R214, R5, 0x400, R214 ;  /* 0x0000040005d67824 */ /* 0x000fe200078e02d6 */
[----:B------:R-:W-:Y:S01]  /*1100*/  LOP3.LUT R9, R9, 0xfffffff8, RZ, 0xc0, !PT ;  /* 0xfffffff809097812 */ /* 0x000fe200078ec0ff */
[----:B------:R-:W-:Y:S01]  /*1110*/  IMAD.MOV.U32 R7, RZ, RZ, R15 ;  /* 0x000000ffff077224 */ /* 0x000fe200078e000f */
[----:B------:R-:W-:-:S02]  /*1120*/  LEA.HI R4, R4, R26, RZ, 0x5 ;  /* 0x0000001a04047211 */ /* 0x000fc400078f28ff */
[----:B------:R-:W-:Y:S01]  /*1130*/  LEA.HI R2, R2, R25, RZ, 0x1 ;  /* 0x0000001902027211 */ /* 0x000fe200078f08ff */
[----:B------:R-:W-:Y:S01]  /*1140*/  IMAD.IADD R9, R6, 0x1, -R9 ;  /* 0x0000000106097824 */ /* 0x000fe200078e0a09 */
[----:B------:R-:W-:Y:S01]  /*1150*/  LEA R0, R5, R0, 0x3 ;  /* 0x0000000005007211 */ /* 0x000fe200078e18ff */
[----:B------:R-:W-:Y:S01]  /*1160*/  IMAD.MOV.U32 R5, RZ, RZ, R13 ;  /* 0x000000ffff057224 */ /* 0x000fe200078e000d */
[----:B------:R-:W-:Y:S01]  /*1170*/  LOP3.LUT R198, R198, 0x180, RZ, 0xc0, !PT ;  /* 0x00000180c6c67812 */ /* 0x000fe200078ec0ff */
[----:B------:R-:W-:Y:S01]  /*1180*/  IMAD.MOV.U32 R6, RZ, RZ, R14 ;  /* 0x000000ffff067224 */ /* 0x000fe200078e000e */
[----:B------:R-:W-:Y:S01]  /*1190*/  SHF.R.S32.HI R24, RZ, 0x1f, R11 ;  /* 0x0000001fff187819 */ /* 0x000fe2000001140b */
[----:B------:R-:W-:Y:S01]  /*11a0*/  IMAD.SHL.U32 R200, R0, 0x40, RZ ;  /* 0x0000004000c87824 */ /* 0x000fe200078e00ff */
[----:B------:R-:W-:Y:S02]  /*11b0*/  SHF.R.S32.HI R4, RZ, 0x5, R4 ;  /* 0x00000005ff047819 */ /* 0x000fe40000011404 */
[----:B------:R-:W-:-:S02]  /*11c0*/  LOP3.LUT R2, R2, 0x3fffffe, RZ, 0xc0, !PT ;  /* 0x03fffffe02027812 */ /* 0x000fc400078ec0ff */
[----:B------:R-:W-:Y:S01]  /*11d0*/  LOP3.LUT R0, R198, 0x30, R19, 0xf8, !PT ;  /* 0x00000030c6007812 */ /* 0x000fe200078ef813 */
[----:B------:R-:W-:Y:S01]  /*11e0*/  IMAD R9, R4, 0x10, R9 ;  /* 0x0000001004097824 */ /* 0x000fe200078e0209 */
[----:B------:R-:W-:Y:S02]  /*11f0*/  SHF.R.U32.HI R199, RZ, 0x3, R198 ;  /* 0x00000003ffc77819 */ /* 0x000fe400000116c6 */
[CC--:B------:R-:W-:Y:S02]  /*1200*/  LEA.HI R21, R24.reuse, R11.reuse, RZ, 0x4 ;  /* 0x0000000b18157211 */ /* 0x0c0fe400078f20ff */
[----:B------:R-:W-:Y:S02]  /*1210*/  IADD3 R2, R25, -R2, RZ ;  /* 0x8000000219027210 */ /* 0x000fe40007ffe0ff */
[----:B------:R-:W-:Y:S02]  /*1220*/  LEA.HI R11, R24, R11, RZ, 0x6 ;  /* 0x0000000b180b7211 */ /* 0x000fe400078f30ff */
[----:B------:R-:W-:-:S02]  /*1230*/  LOP3.LUT R17, R17, 0xffffe000, RZ, 0xc0, !PT ;  /* 0xffffe00011117812 */ /* 0x000fc400078ec0ff */
[-C--:B------:R-:W-:Y:S01]  /*1240*/  LOP3.LUT R0, R0, R199.reuse, RZ, 0x3c, !PT ;  /* 0x000000c700007212 */ /* 0x080fe200078e3cff */
[----:B------:R-:W-:Y:S01]  /*1250*/  IMAD.SHL.U32 R11, R11, 0x80, RZ ;  /* 0x000000800b0b7824 */ /* 0x000fe200078e00ff */
[----:B------:R-:W-:Y:S02]  /*1260*/  LOP3.LUT R8, R8, 0x7ffffffc, RZ, 0xc0, !PT ;  /* 0x7ffffffc08087812 */ /* 0x000fe400078ec0ff */
[----:B------:R-:W-:Y:S01]  /*1270*/  LOP3.LUT P0, RZ, R10, 0x2, RZ, 0xc0, !PT ;  /* 0x000000020aff7812 */ /* 0x000fe2000780c0ff */
[----:B------:R-:W-:Y:S01]  /*1280*/  IMAD R10, R2, 0x40, R9 ;  /* 0x00000040020a7824 */ /* 0x000fe200078e0209 */
[-C--:B------:R-:W-:Y:S01]  /*1290*/  IADD3 R25, R0, R200.reuse, R17 ;  /* 0x000000c800197210 */ /* 0x080fe20007ffe011 */
[----:B------:R-:W-:Y:S01]  /*12a0*/  IMAD.IADD R8, R26, 0x1, -R8 ;  /* 0x000000011a087824 */ /* 0x000fe200078e0a08 */
[----:B------:R-:W-:Y:S01]  /*12b0*/  SHF.R.S32.HI R2, RZ, 0x1f, R195 ;  /* 0x0000001fff027819 */ /* 0x000fe200000114c3 */
[----:B------:R-:W-:Y:S01]  /*12c0*/  IMAD R211, R211, 0x8, R10 ;  /* 0x00000008d3d37824 */ /* 0x000fe200078e020a */
[----:B------:R-:W-:Y:S01]  /*12d0*/  LOP3.LUT R4, R198, 0x30, R21, 0xf8, !PT ;  /* 0x00000030c6047812 */ /* 0x000fe200078ef815 */
[----:B------:R-:W-:Y:S01]  /*12e0*/  STL [R1+0x68], R10 ;  /* 0x0000680a01007387 */ /* 0x000fe20000100800 */
[----:B------:R-:W-:Y:S01]  /*12f0*/  SHF.R.S32.HI R0, RZ, 0x3, R12 ;  /* 0x00000003ff007819 */ /* 0x000fe2000001140c */
[----:B------:R-:W-:Y:S01]  /*1300*/  IMAD.SHL.U32 R208, R8, 0x2, RZ ;  /* 0x0000000208d07824 */ /* 0x000fe200078e00ff */
[----:B------:R-:W-:Y:S01]  /*1310*/  SHF.R.S32.HI R0, RZ, 0x1f, R207 ;  /* 0x0000001fff007819 */ /* 0x000fe200000114cf */
[----:B------:R0:W-:Y:S01]  /*1320*/  STL [R1+0x58], R2 ;  /* 0x0000580201007387 */ /* 0x0001e20000100800 */
[----:B------:R-:W-:Y:S01]  /*1330*/  SHF.R.S32.HI R0, RZ, 0x1f, R196 ;  /* 0x0000001fff007819 */ /* 0x000fe200000114c4 */
[C---:B------:R-:W-:Y:S01]  /*1340*/  VIADD R233, R208.reuse, 0x38 ;  /* 0x00000038d0e97836 */ /* 0x040fe20000000000 */
[----:B------:R-:W-:Y:S01]  /*1350*/  LOP3.LUT R11, R11, 0xffffe000, RZ, 0xc0, !PT ;  /* 0xffffe0000b0b7812 */ /* 0x000fe200078ec0ff */
[----:B------:R-:W-:Y:S01]  /*1360*/  VIADD R227, R208, 0x68 ;  /* 0x00000068d0e37836 */ /* 0x000fe20000000000 */
[-C--:B------:R-:W-:Y:S01]  /*1370*/  LOP3.LUT R4, R4, R199.reuse, RZ, 0x3c, !PT ;  /* 0x000000c704047212 */ /* 0x080fe200078e3cff */
[----:B------:R1:W-:Y:S01]  /*1380*/  STL [R1+0x50], R0 ;  /* 0x0000500001007387 */ /* 0x0003e20000100800 */
[C---:B------:R-:W-:Y:S01]  /*1390*/  IADD3 R236, R208.reuse, 0x20, RZ ;  /* 0x00000020d0ec7810 */ /* 0x040fe20007ffe0ff */
[----:B------:R-:W-:Y:S01]  /*13a0*/  VIADD R235, R208, 0x28 ;  /* 0x00000028d0eb7836 */ /* 0x000fe20000000000 */
[-C--:B------:R-:W-:Y:S01]  /*13b0*/  IADD3 R27, R4, R200.reuse, R11 ;  /* 0x000000c8041b7210 */ /* 0x080fe20007ffe00b */
[----:B------:R-:W-:Y:S01]  /*13c0*/  VIADD R232, R208, 0x40 ;  /* 0x00000040d0e87836 */ /* 0x000fe20000000000 */
[--C-:B0-----:R-:W-:Y:S01]  /*13d0*/  LOP3.LUT R2, R198, 0x30, R18.reuse, 0xf8, !PT ;  /* 0x00000030c6027812 */ /* 0x101fe200078ef812 */
[C---:B------:R-:W-:Y:S01]  /*13e0*/  VIADD R229, R208.reuse, 0x58 ;  /* 0x00000058d0e57836 */ /* 0x040fe20000000000 */
[----:B------:R-:W-:Y:S01]  /*13f0*/  SHF.R.S32.HI R8, RZ, 0x4, R19 ;  /* 0x00000004ff087819 */ /* 0x000fe20000011413 */
[----:B------:R-:W-:Y:S01]  /*1400*/  VIADD R226, R208, 0x70 ;  /* 0x00000070d0e27836 */ /* 0x000fe20000000000 */
[-C--:B------:R-:W-:Y:S01]  /*1410*/  LOP3.LUT R11, R2, R199.reuse, RZ, 0x3c, !PT ;  /* 0x000000c7020b7212 */ /* 0x080fe200078e3cff */
[----:B------:R-:W-:Y:S01]  /*1420*/  VIADD R237, R208, 0x18 ;  /* 0x00000018d0ed7836 */ /* 0x000fe20000000000 */
[----:B-1----:R-:W-:Y:S01]  /*1430*/  SHF.R.S32.HI R0, RZ, 0x1f, R215 ;  /* 0x0000001fff007819 */ /* 0x002fe200000114d7 */
[----:B------:R-:W-:Y:S01]  /*1440*/  STL [R1+0xc], R8 ;  /* 0x00000c0801007387 */ /* 0x000fe20000100800 */
[----:B------:R-:W-:Y:S01]  /*1450*/  LOP3.LUT R0, R198, 0x10, R18, 0xf8, !PT ;  /* 0x00000010c6007812 */ /* 0x000fe200078ef812 */
[C---:B------:R-:W-:Y:S01]  /*1460*/  VIADD R234, R208.reuse, 0x30 ;  /* 0x00000030d0ea7836 */ /* 0x040fe20000000000 */
[----:B------:R-:W-:Y:S01]  /*1470*/  SHF.R.S32.HI R4, RZ, 0x4, R21 ;  /* 0x00000004ff047819 */ /* 0x000fe20000011415 */
[C---:B------:R-:W-:Y:S01]  /*1480*/  VIADD R231, R208.reuse, 0x48 ;  /* 0x00000048d0e77836 */ /* 0x040fe20000000000 */
[C---:B------:R-:W-:Y:S01]  /*1490*/  IADD3 R230, R208.reuse, 0x50, RZ ;  /* 0x00000050d0e67810 */ /* 0x040fe20007ffe0ff */
[----:B------:R-:W-:Y:S01]  /*14a0*/  VIADD R228, R208, 0x60 ;  /* 0x00000060d0e47836 */ /* 0x000fe20000000000 */
[----:B------:R-:W-:Y:S01]  /*14b0*/  LOP3.LUT R9, R0, R199, RZ, 0x3c, !PT ;  /* 0x000000c700097212 */ /* 0x000fe200078e3cff */
[----:B------:R-:W-:Y:S01]  /*14c0*/  STL [R1+0x18], R4 ;  /* 0x0000180401007387 */ /* 0x000fe20000100800 */
[----:B------:R-:W-:Y:S01]  /*14d0*/  IADD3 R2, R16, R200, R11 ;  /* 0x000000c810027210 */ /* 0x000fe20007ffe00b */
[C---:B------:R-:W-:Y:S01]  /*14e0*/  VIADD R225, R208.reuse, 0x78 ;  /* 0x00000078d0e17836 */ /* 0x040fe20000000000 */
[----:B------:R-:W-:Y:S01]  /*14f0*/  SHF.R.S32.HI R0, RZ, 0x1f, R236 ;  /* 0x0000001fff007819 */ /* 0x000fe200000114ec */
[----:B------:R-:W-:Y:S01]  /*1500*/  VIADD R223, R208, 0x10 ;  /* 0x00000010d0df7836 */ /* 0x000fe20000000000 */
[----:B------:R-:W-:Y:S01]  /*1510*/  SHF.R.S32.HI R0, RZ, 0x1f, R233 ;  /* 0x0000001fff007819 */ /* 0x000fe200000114e9 */
[----:B------:R0:W-:Y:S01]  /*1520*/  STL [R1+0x64], R2 ;  /* 0x0000640201007387 */ /* 0x0001e20000100800 */
[----:B------:R-:W-:-:S02]  /*1530*/  SHF.R.S32.HI R0, RZ, 0x1f, R230 ;  /* 0x0000001fff007819 */ /* 0x000fc400000114e6 */
[----:B------:R-:W-:Y:S01]  /*1540*/  SHF.R.S32.HI R0, RZ, 0x1f, R227 ;  /* 0x0000001fff007819 */ /* 0x000fe200000114e3 */
[----:B------:R-:W-:Y:S01]  /*1550*/  IMAD.IADD R0, R16, 0x1, R25 ;  /* 0x0000000110007824 */ /* 0x000fe200078e0219 */
[----:B------:R-:W-:Y:S02]  /*1560*/  SEL R3, R3, 0xffffffe0, !P0 ;  /* 0xffffffe003037807 */ /* 0x000fe40004000000 */
[----:B------:R-:W-:Y:S02]  /*1570*/  IADD3 R210, R200, R9, RZ ;  /* 0x00000009c8d27210 */ /* 0x000fe40007ffe0ff */
[----:B------:R1:W-:Y:S01]  /*1580*/  STL [R1+0x60], R0 ;  /* 0x0000600001007387 */ /* 0x0003e20000100800 */
[----:B0-----:R-:W-:Y:S02]  /*1590*/  SHF.R.S32.HI R2, RZ, 0x1f, R235 ;  /* 0x0000001fff027819 */ /* 0x001fe400000114eb */
[----:B------:R-:W-:Y:S01]  /*15a0*/  SHF.R.S32.HI R2, RZ, 0x1f, R232 ;  /* 0x0000001fff027819 */ /* 0x000fe200000114e8 */
[----:B------:R-:W-:Y:S01]  /*15b0*/  IMAD.IADD R213, R3, 0x1, R210 ;  /* 0x0000000103d57824 */ /* 0x000fe200078e02d2 */
[----:B------:R-:W-:-:S02]  /*15c0*/  SHF.R.S32.HI R2, RZ, 0x1f, R229 ;  /* 0x0000001fff027819 */ /* 0x000fc400000114e5 */
[----:B------:R-:W-:Y:S01]  /*15d0*/  SHF.R.S32.HI R2, RZ, 0x1f, R226 ;  /* 0x0000001fff027819 */ /* 0x000fe200000114e2 */
[----:B------:R-:W-:Y:S01]  /*15e0*/  IMAD.IADD R2, R16, 0x1, R27 ;  /* 0x0000000110027824 */ /* 0x000fe200078e021b */
[----:B------:R-:W-:Y:S02]  /*15f0*/  SHF.R.S32.HI R20, RZ, 0x1, R20 ;  /* 0x00000001ff147819 */ /* 0x000fe40000011414 */
[----:B-1----:R-:W-:Y:S02]  /*1600*/  IADD3 R0, R3, UR52, R210 ;  /* 0x0000003403007c10 */ /* 0x002fe4000fffe0d2 */
[----:B------:R0:W-:Y:S01]  /*1610*/  STL [R1+0x5c], R2 ;  /* 0x00005c0201007387 */ /* 0x0001e20000100800 */
[----:B------:R-:W-:Y:S02]  /*1620*/  SHF.L.U32 R20, R20, 0x7, RZ ;  /* 0x0000000714147819 */ /* 0x000fe400000006ff */
[----:B------:R-:W-:Y:S01]  /*1630*/  SHF.R.S32.HI R4, RZ, 0x1f, R237 ;  /* 0x0000001fff047819 */ /* 0x000fe200000114ed */
[----:B------:R0:W-:Y:S01]  /*1640*/  STL [R1], R0 ;  /* 0x0000000001007387 */ /* 0x0001e20000100800 */
[----:B------:R-:W-:-:S02]  /*1650*/  SHF.R.S32.HI R4, RZ, 0x1f, R234 ;  /* 0x0000001fff047819 */ /* 0x000fc400000114ea */
[----:B------:R-:W-:Y:S02]  /*1660*/  SHF.R.S32.HI R4, RZ, 0x1f, R231 ;  /* 0x0000001fff047819 */ /* 0x000fe400000114e7 */
[----:B------:R-:W-:Y:S02]  /*1670*/  SHF.R.S32.HI R4, RZ, 0x1f, R228 ;  /* 0x0000001fff047819 */ /* 0x000fe400000114e4 */
[----:B------:R-:W-:Y:S02]  /*1680*/  MOV R17, RZ ;  /* 0x000000ff00117202 */ /* 0x000fe40000000f00 */
[----:B------:R-:W-:Y:S02]  /*1690*/  SHF.R.S32.HI R224, RZ, 0x1f, R188 ;  /* 0x0000001fffe07819 */ /* 0x000fe400000114bc */
[----:B------:R-:W-:Y:S02]  /*16a0*/  LOP3.LUT R201, R20, 0x180, RZ, 0xc0, !PT ;  /* 0x0000018014c97812 */ /* 0x000fe400078ec0ff */
[----:B0-----:R-:W-:-:S07]  /*16b0*/  SHF.R.S32.HI R4, RZ, 0x1f, R225 ;  /* 0x0000001fff047819 */ /* 0x001fce00000114e1 */
.L_x_2466:
[----:B01-3--:R-:W0:Y:S02]  /*16c0*/  LDC.64 R2, c[0x0][0xc88] ;  /* 0x00032200ff027b82 */ /* 0x00be240000000a00 */
[----:B0-----:R-:W-:-:S05]  /*16d0*/  IMAD.WIDE R2, R7, 0x4, R2 ;  /* 0x0000000407027825 */ /* 0x001fca00078e0202 */
[----:B--2---:R-:W2:Y:S01]  /*16e0*/  LDG.E R212, desc[UR56][R2.64] ;  /* 0x0000003802d47981 */ /* 0x004ea2000c1e1900 */
[----:B------:R-:W-:Y:S05]  /*16f0*/  YIELD ;  /* 0x0000000000007946 */ /* 0x000fea0003800000 */
[----:B------:R-:W-:Y:S01]  /*1700*/  ULDC.64 UR4, c[0x0][0xa28] ;  /* 0x00028a0000047ab9 */ /* 0x000fe20000000a00 */
[----:B------:R-:W-:Y:S01]  /*1710*/  ULDC.64 UR8, c[0x0][0xa18] ;  /* 0x0002860000087ab9 */ /* 0x000fe20000000a00 */
[----:B------:R-:W-:Y:S01]  /*1720*/  ISETP.NE.U32.AND P1, PT, RZ, UR4, PT ;  /* 0x00000004ff007c0c */ /* 0x000fe2000bf25070 */
[----:B------:R-:W-:Y:S01]  /*1730*/  ULDC.64 UR6, c[0x0][0xa08] ;  /* 0x0002820000067ab9 */ /* 0x000fe20000000a00 */
[----:B------:R-:W-:Y:S01]  /*1740*/  MOV R4, RZ ;  /* 0x000000ff00047202 */ /* 0x000fe20000000f00 */
[----:B-----5:R-:W-:Y:S01]  /*1750*/  IMAD.MOV.U32 R26, RZ, RZ, RZ ;  /* 0x000000ffff1a7224 */ /* 0x020fe200078e00ff */
[----:B------:R-:W-:-:S02]  /*1760*/  ISETP.NE.AND.EX P1, PT, RZ, UR5, PT, P1 ;  /* 0x00000005ff007c0c */ /* 0x000fc4000bf25310 */
[----:B------:R-:W-:-:S04]  /*1770*/  ISETP.NE.U32.AND P0, PT, RZ, UR6, PT ;  /* 0x00000006ff007c0c */ /* 0x000fc8000bf05070 */
[----:B------:R-:W-:Y:S02]  /*1780*/  ISETP.NE.AND.EX P0, PT, RZ, UR7, PT, P0 ;  /* 0x00000007ff007c0c */ /* 0x000fe4000bf05300 */
[----:B--2---:R-:W-:Y:S01]  /*1790*/  SHF.R.S32.HI R220, RZ, 0x1f, R212 ;  /* 0x0000001fffdc7819 */ /* 0x004fe200000114d4 */
[----:B------:R-:W-:-:S04]  /*17a0*/  IMAD.SHL.U32 R218, R212, 0x4, RZ ;  /* 0x00000004d4da7824 */ /* 0x000fc800078e00ff */
[C---:B------:R-:W-:Y:S02]  /*17b0*/  @P1 LEA R8, P2, R212.reuse, UR4, 0x2 ;  /* 0x00000004d4081c11 */ /* 0x040fe4000f8410ff */
[C-C-:B------:R-:W-:Y:S02]  /*17c0*/  SHF.L.U64.HI R219, R212.reuse, 0x2, R220.reuse ;  /* 0x00000002d4db7819 */ /* 0x140fe400000102dc */
[----:B------:R-:W-:Y:S02]  /*17d0*/  @P1 LEA.HI.X R9, R212, UR5, R220, 0x2, P2 ;  /* 0x00000005d4091c11 */ /* 0x000fe400090f14dc */
[----:B------:R-:W-:Y:S01]  /*17e0*/  ISETP.NE.U32.AND P2, PT, RZ, UR8, PT ;  /* 0x00000008ff007c0c */ /* 0x000fe2000bf45070 */
[----:B------:R-:W-:Y:S01]  /*17f0*/  ULDC UR4, c[0x0][0x288] ;  /* 0x0000a20000047ab9 */ /* 0x000fe20000000800 */
[----:B------:R-:W-:Y:S01]  /*1800*/  IADD3 R12, P3, R218, UR6, RZ ;  /* 0x00000006da0c7c10 */ /* 0x000fe2000ff7e0ff */
[----:B------:R0:W5:Y:S01]  /*1810*/  @P1 LDG.E R4, desc[UR56][R8.64] ;  /* 0x0000003808041981 */ /* 0x000162000c1e1900 */
[----:B------:R-:W-:Y:S01]  /*1820*/  ISETP.NE.AND.EX P2, PT, RZ, UR9, PT, P2 ;  /* 0x00000009ff007c0c */ /* 0x000fe2000bf45320 */
[----:B------:R-:W-:Y:S01]  /*1830*/  IMAD.U32 R205, RZ, RZ, UR4 ;  /* 0x00000004ffcd7e24 */ /* 0x000fe2000f8e00ff */
[----:B------:R-:W-:Y:S01]  /*1840*/  IADD3.X R13, R219, UR7, RZ, P3, !PT ;  /* 0x00000007db0d7c10 */ /* 0x000fe20009ffe4ff */
[----:B------:R-:W-:-:S04]  /*1850*/  ULDC.64 UR4, c[0x0][0x418] ;  /* 0x0001060000047ab9 */ /* 0x000fc80000000a00 */
[----:B------:R0:W5:Y:S06]  /*1860*/  @P0 LDG.E R26, desc[UR56][R12.64] ;  /* 0x000000380c1a0981 */ /* 0x00016c000c1e1900 */
        /* <DEDUP_REMOVED lines=10> */
[----:B------:R-:W-:Y:S02]  /*1910*/  IMAD.U32 R2, RZ, RZ, UR5 ;  /* 0x00000005ff027e24 */ /* 0x000fe4000f8e00ff */
[----:B----4-:R-:W-:Y:S01]  /*1920*/  IMAD.U32 R25, RZ, RZ, UR4 ;  /* 0x00000004ff197e24 */ /* 0x010fe2000f8e00ff */
[----:B0-----:R-:W-:Y:S06]  /*1930*/  @P2 BRA `(.L_x_2251) ;  /* 0x0000000000242947 */ /* 0x001fec0003800000 */
        /* <DEDUP_REMOVED lines=9> */
.L_x_2251:
[----:B------:R-:W-:Y:S01]  /*19d0*/  ULDC.64 UR4, c[0x0][0xa20] ;  /* 0x0002880000047ab9 */ /* 0x000fe20000000a00 */
[C---:B------:R-:W-:Y:S02]  /*19e0*/  LOP3.LUT R3, R6.reuse, 0xff000000, RZ, 0xc0, !PT ;  /* 0xff00000006037812 */ /* 0x040fe400078ec0ff */
[----:B------:R-:W-:Y:S02]  /*19f0*/  ISETP.NE.U32.AND P1, PT, RZ, UR4, PT ;  /* 0x00000004ff007c0c */ /* 0x000fe4000bf25070 */
[C---:B------:R-:W-:Y:S02]  /*1a00*/  LOP3.LUT R0, R6.reuse, 0xff0000, RZ, 0xc0, !PT ;  /* 0x00ff000006007812 */ /* 0x040fe400078ec0ff */
        /* <DEDUP_REMOVED lines=9> */
.L_x_2252:
[----:B------:R-:W-:Y:S05]  /*1aa0*/  @!P0 BRA `(.L_x_2253) ;  /* 0x00000000000c8947 */ /* 0x000fea0003800000 */
[----:B------:R-:W2:Y:S04]  /*1ab0*/  LDG.E R0, desc[UR56][R12.64] ;  /* 0x000000380c007981 */ /* 0x000ea8000c1e1900 */
[----:B------:R-:W2:Y:S02]  /*1ac0*/  LDG.E R25, desc[UR56][R12.64+0x4] ;  /* 0x000004380c197981 */ /* 0x000ea4000c1e1900 */
[----:B--2---:R-:W-:-:S07]  /*1ad0*/  IADD3 R25, -R0, R25, RZ ;  /* 0x0000001900197210 */ /* 0x004fce0007ffe1ff */
.L_x_2253:
[----:B------:R-:W-:Y:S01]  /*1ae0*/  ULDC.64 UR4, c[0x0][0xa10] ;  /* 0x0002840000047ab9 */ /* 0x000fe20000000a00 */
[----:B------:R-:W1:Y:S01]  /*1af0*/  LDC R10, c[0x0][0x448] ;  /* 0x00011200ff0a7b82 */ /* 0x000e620000000800 */
[----:B------:R-:W-:-:S04]  /*1b00*/  ISETP.NE.U32.AND P0, PT, RZ, UR4, PT ;  /* 0x00000004ff007c0c */ /* 0x000fc8000bf05070 */
[----:B------:R-:W-:Y:S01]  /*1b10*/  ISETP.NE.AND.EX P0, PT, RZ, UR5, PT, P0 ;  /* 0x00000005ff007c0c */ /* 0x000fe2000bf05300 */
[----:B------:R-:W-:-:S12]  /*1b20*/  ULDC.64 UR4, c[0x0][0xa30] ;  /* 0x00028c0000047ab9 */ /* 0x000fd80000000a00 */
[----:B0-----:R-:W0:Y:S02]  /*1b30*/  @P0 LDC.64 R6, c[0x0][0xa10] ;  /* 0x00028400ff060b82 */ /* 0x001e240000000a00 */
[----:B0-----:R-:W-:-:S05]  /*1b40*/  @P0 IMAD.WIDE R6, R212, 0x4, R6 ;  /* 0x00000004d4060825 */ /* 0x001fca00078e0206 */
[----:B------:R-:W2:Y:S04]  /*1b50*/  @P0 LDG.E R0, desc[UR56][R6.64] ;  /* 0x0000003806000981 */ /* 0x000ea8000c1e1900 */
[----:B------:R0:W2:Y:S01]  /*1b60*/  @P0 LDG.E R3, desc[UR56][R6.64+0x4] ;  /* 0x0000043806030981 */ /* 0x0000a2000c1e1900 */
[----:B------:R-:W-:Y:S01]  /*1b70*/  ISETP.NE.U32.AND P1, PT, RZ, UR4, PT ;  /* 0x00000004ff007c0c */ /* 0x000fe2000bf25070 */
[----:B-----5:R-:W-:-:S03]  /*1b80*/  IMAD.MOV.U32 R144, RZ, RZ, R25 ;  /* 0x000000ffff907224 */ /* 0x020fc600078e0019 */
[----:B------:R-:W-:-:S13]  /*1b90*/  ISETP.NE.AND.EX P1, PT, RZ, UR5, PT, P1 ;  /* 0x00000005ff007c0c */ /* 0x000fda000bf25310 */
[----:B------:R-:W-:-:S04]  /*1ba0*/  @P1 IADD3 R8, P2, R218, UR4, RZ ;  /* 0x00000004da081c10 */ /* 0x000fc8000ff5e0ff */
[----:B------:R-:W-:-:S05]  /*1bb0*/  @P1 IADD3.X R9, R219, UR5, RZ, P2, !PT ;  /* 0x00000005db091c10 */ /* 0x000fca00097fe4ff */
[----:B------:R3:W5:Y:S01]  /*1bc0*/  @P1 LDG.E R144, desc[UR56][R8.64] ;  /* 0x0000003808901981 */ /* 0x000762000c1e1900 */
[----:B-1----:R-:W-:Y:S01]  /*1bd0*/  ISETP.NE.AND P1, PT, R10, 0x1, PT ;  /* 0x000000010a00780c */ /* 0x002fe20003f25270 */
[----:B------:R-:W-:Y:S01]  /*1be0*/  IMAD.SHL.U32 R204, R5, 0x80, RZ ;  /* 0x0000008005cc7824 */ /* 0x000fe200078e00ff */
[----:B------:R-:W-:Y:S01]  /*1bf0*/  BSSY B0, `(.L_x_2254) ;  /* 0x0000035000007945 */ /* 0x000fe20003800000 */
[----:B------:R-:W-:Y:S01]  /*1c00*/  IMAD.IADD R11, R25, 0x1, -R4 ;  /* 0x00000001190b7824 */ /* 0x000fe200078e0a04 */
[----:B------:R-:W-:Y:S01]  /*1c10*/  LOP3.LUT R222, R217, 0xff, RZ, 0xc0, !PT ;  /* 0x000000ffd9de7812 */ /* 0x000fe200078ec0ff */
[----:B------:R-:W-:Y:S01]  /*1c20*/  VIADD R5, R204, 0x7f ;  /* 0x0000007fcc057836 */ /* 0x000fe20000000000 */
[----:B------:R-:W-:-:S07]  /*1c30*/  SHF.R.U32.HI R217, RZ, 0x10, R217 ;  /* 0x00000010ffd97819 */ /* 0x000fce00000116d9 */
[----:B------:R-:W1:Y:S08]  /*1c40*/  @P1 LDC R10, c[0x0][0x44c] ;  /* 0x00011300ff0a1b82 */ /* 0x000e700000000800 */
[----:B0-----:R-:W0:Y:S01]  /*1c50*/  @P1 LDC R7, c[0x0][0x450] ;  /* 0x00011400ff071b82 */ /* 0x001e220000000800 */
[----:B--2---:R-:W-:Y:S02]  /*1c60*/  @P0 IMAD.IADD R2, R3, 0x1, -R0 ;  /* 0x0000000103020824 */ /* 0x004fe400078e0a00 */
[----:B-1----:R-:W-:-:S03]  /*1c70*/  @P1 IMAD.HI.U32 R0, R5, R10, RZ ;  /* 0x0000000a05001227 */ /* 0x002fc600078e00ff */
[----:B------:R-:W-:Y:S01]  /*1c80*/  IADD3 R206, R11, R2, RZ ;  /* 0x000000020bce7210 */ /* 0x000fe20007ffe0ff */
[----:B------:R-:W-:Y:S01]  /*1c90*/  IMAD.MOV.U32 R3, RZ, RZ, RZ ;  /* 0x000000ffff037224 */ /* 0x000fe200078e00ff */
[----:B0-----:R-:W-:Y:S02]  /*1ca0*/  @P1 SHF.R.U32.HI R5, RZ, R7, R0 ;  /* 0x00000007ff051219 */ /* 0x001fe40000011600 */
[C---:B------:R-:W-:Y:S01]  /*1cb0*/  IADD3 R166, R206.reuse, 0xa0, -R205 ;  /* 0x000000a0cea67810 */ /* 0x040fe20007ffe8cd */
[----:B------:R-:W-:-:S04]  /*1cc0*/  VIADD R0, R206, 0x9f ;  /* 0x0000009fce007836 */ /* 0x000fc80000000000 */
[----:B------:R-:W-:Y:S02]  /*1cd0*/  IMAD.IADD R5, R166, 0x1, R5 ;  /* 0x00000001a6057824 */ /* 0x000fe400078e0205 */
[----:B------:R-:W-:-:S04]  /*1ce0*/  IMAD.HI R0, R0, 0x66666667, RZ ;  /* 0x6666666700007827 */ /* 0x000fc800078e02ff */
[----:B------:R-:W-:Y:S01]  /*1cf0*/  IMAD.HI R5, R5, 0x66666667, RZ ;  /* 0x6666666705057827 */ /* 0x000fe200078e02ff */
[----:B------:R-:W-:-:S04]  /*1d00*/  SHF.R.U32.HI R185, RZ, 0x1f, R0 ;  /* 0x0000001fffb97819 */ /* 0x000fc80000011600 */
[----:B------:R-:W-:Y:S02]  /*1d10*/  SHF.R.U32.HI R4, RZ, 0x1f, R5 ;  /* 0x0000001fff047819 */ /* 0x000fe40000011605 */
[----:B------:R-:W-:Y:S02]  /*1d20*/  LEA.HI.SX32 R185, R0, R185, 0x1a ;  /* 0x000000b900b97211 */ /* 0x000fe400078fd2ff */
[----:B------:R-:W-:-:S04]  /*1d30*/  LEA.HI.SX32 R4, R5, R4, 0x1a ;  /* 0x0000000405047211 */ /* 0x000fc800078fd2ff */
[----:B---3--:R-:W-:-:S04]  /*1d40*/  VIMNMX R9, R185, R4, PT ;  /* 0x00000004b9097248 */ /* 0x008fc80003fe0100 */
[----:B------:R-:W-:-:S13]  /*1d50*/  ISETP.GE.AND P0, PT, R9, 0x1, PT ;  /* 0x000000010900780c */ /* 0x000fda0003f06270 */
        /* <DEDUP_REMOVED lines=8> */
[----:B------:R-:W-:Y:S02]  /*1de0*/  IABS R8, R0 ;  /* 0x0000000000087213 */ /* 0x000fe40000000000 */
[----:B------:R-:W-:-:S04]  /*1df0*/  LOP3.LUT R0, R0, R10, RZ, 0x3c, !PT ;  /* 0x0000000a00007212 */ /* 0x000fc800078e3cff */
[----:B------:R-:W-:Y:S01]  /*1e00*/  ISETP.GE.AND P2, PT, R0, RZ, PT ;  /* 0x000000ff0000720c */ /* 0x000fe20003f46270 */
[----:B0-----:R-:W0:Y:S02]  /*1e10*/  MUFU.RCP R3, R3 ;  /* 0x0000000300037308 */ /* 0x001e240000001000 */
[----:B0-----:R-:W-:Y:S01]  /*1e20*/  VIADD R4, R3, 0xffffffe ;  /* 0x0ffffffe03047836 */ /* 0x001fe20000000000 */
[----:B------:R-:W-:-:S05]  /*1e30*/  IADD3 R3, RZ, -R12, RZ ;  /* 0x8000000cff037210 */ /* 0x000fca0007ffe0ff */
        /* <DEDUP_REMOVED lines=13> */
[----:B------:R-:W-:-:S05]  /*1f10*/  IMAD.MOV.U32 R3, RZ, RZ, R5 ;  /* 0x000000ffff037224 */ /* 0x000fca00078e0005 */
[----:B------:R-:W-:Y:S02]  /*1f20*/  @!P2 IADD3 R3, -R3, RZ, RZ ;  /* 0x000000ff0303a210 */ /* 0x000fe40007ffe1ff */
[----:B------:R-:W-:-:S07]  /*1f30*/  @!P1 LOP3.LUT R3, RZ, R10, RZ, 0x33, !PT ;  /* 0x0000000aff039212 */ /* 0x000fce00078e33ff */
.L_x_2255:
[----:B------:R-:W-:Y:S05]  /*1f40*/  BSYNC B0 ;  /* 0x0000000000007941 */ /* 0x000fea0003800000 */
.L_x_2254:
        /* <DEDUP_REMOVED lines=8> */
[----:B------:R-:W-:-:S05]  /*1fd0*/  SHF.R.U32.HI R120, RZ, 0x7, R121 ;  /* 0x00000007ff787819 */ /* 0x000fca0000011679 */
[----:B------:R-:W-:-:S06]  /*1fe0*/  IMAD.MOV.U32 R24, RZ, RZ, R120 ;  /* 0x000000ffff187224 */ /* 0x000fcc00078e0078 */
        /* <DEDUP_REMOVED lines=19> */
[----:B------:R-:W-:Y:S01]  /*2120*/  MOV R6, UR4 ;  /* 0x0000000400067c02 */ /* 0x000fe20008000f00 */
[----:B------:R-:W-:Y:S01]  /*2130*/  IMAD.U32 R7, RZ, RZ, UR5 ;  /* 0x00000005ff077e24 */ /* 0x000fe2000f8e00ff */
[----:B------:R-:W-:Y:S01]  /*2140*/  MOV R13, RZ ;  /* 0x000000ff000d7202 */ /* 0x000fe20000000f00 */
[----:B------:R-:W-:-:S02]  /*2150*/  IMAD.U32 R11, RZ, RZ, UR7 ;  /* 0x00000007ff0b7e24 */ /* 0x000fc4000f8e00ff */
[----:B------:R-:W-:Y:S02]  /*2160*/  IMAD.MOV.U32 R8, RZ, RZ, 0x70 ;  /* 0x00000070ff087424 */ /* 0x000fe400078e00ff */
[----:B0-----:R-:W-:-:S07]  /*2170*/  IMAD.MOV.U32 R12, RZ, RZ, 0x1 ;  /* 0x00000001ff0c7424 */ /* 0x001fce00078e00ff */
[----:B------:R-:W-:-:S07]  /*2180*/  LEPC R20, `(.L_x_2258) ;  /* 0x000000001014794e */ /* 0x000fce0000000000 */
[----:B-1---5:R-:W-:Y:S05]  /*2190*/  CALL.ABS.NOINC R14 ;  /* 0x000000000e007343 */ /* 0x022fea0003c00000 */
.L_x_2258:
[----:B------:R-:W-:Y:S05]  /*21a0*/  BSYNC B6 ;  /* 0x0000000000067941 */ /* 0x000fea0003800000 */
.L_x_2257:
        /* <DEDUP_REMOVED lines=13> */
[----:B------:R-:W-:Y:S02]  /*2280*/  IMAD.U32 R7, RZ, RZ, UR7 ;  /* 0x00000007ff077e24 */ /* 0x000fe4000f8e00ff */
[----:B------:R-:W-:-:S02]  /*2290*/  IMAD.U32 R11, RZ, RZ, UR5 ;  /* 0x00000005ff0b7e24 */ /* 0x000fc4000f8e00ff */
[----:B------:R-:W-:Y:S02]  /*22a0*/  IMAD.MOV.U32 R8, RZ, RZ, 0x70 ;  /* 0x00000070ff087424 */ /* 0x000fe400078e00ff */
[----:B------:R-:W-:Y:S02]  /*22b0*/  IMAD.MOV.U32 R12, RZ, RZ, 0x1 ;  /* 0x00000001ff0c7424 */ /* 0x000fe400078e00ff */
[----:B0-----:R-:W-:-:S07]  /*22c0*/  IMAD.MOV.U32 R13, RZ, RZ, RZ ;  /* 0x000000ffff0d7224 */ /* 0x001fce00078e00ff */
[----:B------:R-:W-:-:S07]  /*22d0*/  LEPC R20, `(.L_x_2260) ;  /* 0x000000001014794e */ /* 0x000fce0000000000 */
[----:B-1---5:R-:W-:Y:S05]  /*22e0*/  CALL.ABS.NOINC R14 ;  /* 0x000000000e007343 */ /* 0x022fea0003c00000 */
.L_x_2260:
[----:B------:R-:W-:Y:S05]  /*22f0*/  BSYNC B6 ;  /* 0x0000000000067941 */ /* 0x000fea0003800000 */
.L_x_2259:
[----:B------:R-:W-:Y:S01]  /*2300*/  ULDC.64 UR4, c[0x0][0x9f8] ;  /* 0x00027e0000047ab9 */ /* 0x000fe20000000a00 */
[----:B------:R-:W-:Y:S01]  /*2310*/  IMAD.MOV.U32 R0, RZ, RZ, R212 ;  /* 0x000000ffff007224 */ /* 0x000fe200078e00d4 */
[----:B------:R-:W-:Y:S01]  /*2320*/  ISETP.NE.U32.AND P0, PT, RZ, UR4, PT ;  /* 0x00000004ff007c0c */ /* 0x000fe2000bf05070 */
[----:B------:R-:W2:Y:S01]  /*2330*/  LDL.LU R12, [R1+0x14] ;  /* 0x00001400010c7983 */ /* 0x000ea20000300800 */
[----:B------:R-:W-:Y:S01]  /*2340*/  IADD3 R119, R26, R25, RZ ;  /* 0x000000191a777210 */ /* 0x000fe20007ffe0ff */
[----:B------:R-:W0:Y:S01]  /*2350*/  LDC.64 R112, c[0x0][0x300] ;  /* 0x0000c000ff707b82 */ /* 0x000e220000000a00 */
[----:B------:R-:W-:Y:S01]  /*2360*/  ISETP.NE.AND.EX P0, PT, RZ, UR5, PT, P0 ;  /* 0x00000005ff007c0c */ /* 0x000fe2000bf05300 */
[----:B------:R-:W3:Y:S01]  /*2370*/  LDL R26, [R1+0x6c] ;  /* 0x00006c00011a7983 */ /* 0x000ee20000100800 */
[----:B------:R-:W1:Y:S01]  /*2380*/  S2R R20, SR_TID.X ;  /* 0x0000000000147919 */ /* 0x000e620000002100 */
[----:B------:R-:W-:-:S04]  /*2390*/  SHF.R.S32.HI R19, RZ, 0x1f, R18 ;  /* 0x0000001fff137819 */ /* 0x000fc80000011412 */
[----:B------:R-:W4:Y:S06]  /*23a0*/  LDC.64 R106, c[0x0][0x3f8] ;  /* 0x0000fe00ff6a7b82 */ /* 0x000f2c0000000a00 */
[----:B------:R-:W-:Y:S02]  /*23b0*/  @P0 IADD3 R4, P1, R218, UR4, RZ ;  /* 0x00000004da040c10 */ /* 0x000fe4000ff3e0ff */
[----:B------:R-:W2:Y:S02]  /*23c0*/  LDC R99, c[0x0][0x3f4] ;  /* 0x0000fd00ff637b82 */ /* 0x000ea40000000800 */
[----:B------:R-:W-:Y:S01]  /*23d0*/  @P0 IADD3.X R5, R219, UR5, RZ, P1, !PT ;  /* 0x00000005db050c10 */ /* 0x000fe20008ffe4ff */
[----:B------:R-:W-:-:S04]  /*23e0*/  ULDC.64 UR4, c[0x0][0xa08] ;  /* 0x0002820000047ab9 */ /* 0x000fc80000000a00 */
[----:B------:R1:W2:Y:S01]  /*23f0*/  @P0 LDG.E R0, desc[UR56][R4.64] ;  /* 0x0000003804000981 */ /* 0x0002a2000c1e1900 */
[----:B------:R-:W-:Y:S01]  /*2400*/  SHF.R.S32.HI R13, RZ, 0x1f, R119 ;  /* 0x0000001fff0d7819 */ /* 0x000fe20000011477 */
[-C--:B0-----:R-:W-:Y:S01]  /*2410*/  IMAD.WIDE.U32 R6, R119, R112.reuse, RZ ;  /* 0x0000007077067225 */ /* 0x081fe200078e00ff */
[----:B------:R-:W-:Y:S01]  /*2420*/  ISETP.NE.U32.AND P0, PT, RZ, UR4, PT ;  /* 0x00000004ff007c0c */ /* 0x000fe2000bf05070 */
[----:B------:R-:W0:Y:S02]  /*2430*/  LDC.64 R100, c[0x0][0x408] ;  /* 0x00010200ff647b82 */ /* 0x000e240000000a00 */
[----:B------:R-:W-:Y:S01]  /*2440*/  IMAD R8, R13, R112, RZ ;  /* 0x000000700d087224 */ /* 0x000fe200078e02ff */
[----:B------:R-:W-:Y:S01]  /*2450*/  ISETP.NE.AND.EX P0, PT, RZ, UR5, PT, P0 ;  /* 0x00000005ff007c0c */ /* 0x000fe2000bf05300 */
[----:B------:R-:W-:Y:S02]  /*2460*/  ULDC.64 UR4, c[0x0][0x308] ;  /* 0x0000c20000047ab9 */ /* 0x000fe40000000a00 */
[----:B------:R-:W-:-:S04]  /*2470*/  IMAD R3, R119, R113, R8 ;  /* 0x0000007177037224 */ /* 0x000fc800078e0208 */
[----:B------:R-:W-:Y:S01]  /*2480*/  IMAD.IADD R7, R7, 0x1, R3 ;  /* 0x0000000107077824 */ /* 0x000fe200078e0203 */
[----:B-1----:R-:W-:Y:S01]  /*2490*/  SHF.R.U32.HI R20, RZ, 0x7, R20 ;  /* 0x00000007ff147819 */ /* 0x002fe20000011614 */
[----:B------:R-:W-:-:S03]  /*24a0*/  IMAD.WIDE.U32 R4, R209, UR4, R6 ;  /* 0x00000004d1047c25 */ /* 0x000fc6000f8e0006 */
[----:B------:R-:W-:Y:S01]  /*24b0*/  ISETP.NE.AND P6, PT, R20, 0x1, PT ;  /* 0x000000011400780c */ /* 0x000fe20003fc5270 */
[----:B------:R-:W-:Y:S01]  /*24c0*/  IMAD R5, R209, UR5, R5 ;  /* 0x00000005d1057c24 */ /* 0x000fe2000f8e0205 */
[----:B------:R-:W-:Y:S01]  /*24d0*/  ULDC.64 UR4, c[0x0][0x310] ;  /* 0x0000c40000047ab9 */ /* 0x000fe20000000a00 */
[----:B------:R-:W-:Y:S01]  /*24e0*/  VIADD R6, R18, 0x80 ;  /* 0x0000008012067836 */ /* 0x000fe20000000000 */
[----:B------:R-:W-:Y:S01]  /*24f0*/  SHF.R.S32.HI R23, RZ, 0x1f, R22 ;  /* 0x0000001fff177819 */ /* 0x000fe20000011416 */
[-C--:B----4-:R-:W-:Y:S02]  /*2500*/  IMAD R11, R224, R106.reuse, RZ ;  /* 0x0000006ae00b7224 */ /* 0x090fe400078e02ff */
[----:B------:R-:W-:-:S04]  /*2510*/  IMAD.WIDE.U32 R108, R188, R106, R18 ;  /* 0x0000006abc6c7225 */ /* 0x000fc800078e0012 */
[C---:B------:R-:W-:Y:S02]  /*2520*/  IMAD R11, R188.reuse, R107, R11 ;  /* 0x0000006bbc0b7224 */ /* 0x040fe400078e020b */
[----:B------:R-:W-:-:S04]  /*2530*/  IMAD.WIDE.U32 R110, R188, R106, R22 ;  /* 0x0000006abc6e7225 */ /* 0x000fc800078e0016 */
[----:B------:R-:W-:Y:S02]  /*2540*/  IMAD.IADD R111, R111, 0x1, R11 ;  /* 0x000000016f6f7824 */ /* 0x000fe400078e020b */
[----:B------:R-:W-:Y:S02]  /*2550*/  IMAD.IADD R109, R11, 0x1, R109 ;  /* 0x000000010b6d7824 */ /* 0x000fe400078e026d */
[----:B0-----:R-:W-:-:S04]  /*2560*/  IMAD.WIDE.U32 R102, R188, R100, R18 ;  /* 0x00000064bc667225 */ /* 0x001fc800078e0012 */
[----:B------:R-:W-:Y:S01]  /*2570*/  IMAD.WIDE.U32 R104, R188, R100, R22 ;  /* 0x00000064bc687225 */ /* 0x000fe200078e0016 */
[----:B------:R-:W-:-:S03]  /*2580*/  MOV R124, 0x20 ;  /* 0x00000020007c7802 */ /* 0x000fc60000000f00 */
        /* <DEDUP_REMOVED lines=9> */
[----:B--2---:R-:W-:-:S02]  /*2620*/  SHF.R.S32.HI R3, RZ, 0x1f, R0 ;  /* 0x0000001fff037819 */ /* 0x004fc40000011400 */
[----:B------:R-:W-:Y:S02]  /*2630*/  SEL R15, R0, RZ, !P0 ;  /* 0x000000ff000f7207 */ /* 0x000fe40004000000 */
[----:B------:R-:W-:Y:S01]  /*2640*/  SEL R33, R3, RZ, !P0 ;  /* 0x000000ff03217207 */ /* 0x000fe20004000000 */
[----:B------:R-:W-:Y:S02]  /*2650*/  IMAD R3, R224, R112, RZ ;  /* 0x00000070e0037224 */ /* 0x000fe400078e02ff */
[----:B------:R-:W-:-:S04]  /*2660*/  IMAD.WIDE.U32 R116, R15, UR4, R4 ;  /* 0x000000040f747c25 */ /* 0x000fc8000f8e0004 */
[----:B------:R-:W-:Y:S02]  /*2670*/  IMAD R0, R33, UR4, RZ ;  /* 0x0000000421007c24 */ /* 0x000fe4000f8e02ff */
[----:B------:R-:W-:-:S04]  /*2680*/  IMAD.WIDE.U32 R4, R188, R112, R18 ;  /* 0x00000070bc047225 */ /* 0x000fc800078e0012 */
[----:B------:R-:W-:Y:S01]  /*2690*/  IMAD R7, R15, UR5, R0 ;  /* 0x000000050f077c24 */ /* 0x000fe2000f8e0200 */
[----:B------:R-:W-:Y:S05]  /*26a0*/  @!P6 WARPSYNC.ALL ;  /* 0x000000000000e948 */ /* 0x000fea0003800000 */
[----:B------:R-:W-:Y:S01]  /*26b0*/  ULDC.64 UR4, c[0x0][0x330] ;  /* 0x0000cc0000047ab9 */ /* 0x000fe20000000a00 */
[----:B------:R-:W-:Y:S02]  /*26c0*/  VIADD R0, R18, 0x20 ;  /* 0x0000002012007836 */ /* 0x000fe40000000000 */
[----:B------:R-:W-:Y:S01]  /*26d0*/  IMAD R9, R188, R113, R3 ;  /* 0x00000071bc097224 */ /* 0x000fe200078e0203 */
[----:B------:R-:W-:Y:S01]  /*26e0*/  @!P6 BAR.SYNC.DEFER_BLOCKING 0x9, 0x100 ;  /* 0x024400000000eb1d */ /* 0x000fe20000010000 */
[----:B------:R-:W-:Y:S01]  /*26f0*/  IADD3 R3, P0, R116, R4, RZ ;  /* 0x0000000474037210 */ /* 0x000fe20007f1e0ff */
[----:B------:R-:W-:-:S04]  /*2700*/  IMAD.WIDE.U32 R114, R209, UR4, R18 ;  /* 0x00000004d1727c25 */ /* 0x000fc8000f8e0012 */
[----:B------:R-:W-:Y:S01]  /*2710*/  IMAD.IADD R4, R117, 0x1, R7 ;  /* 0x0000000175047824 */ /* 0x000fe200078e0207 */
[----:B------:R-:W-:Y:S01]  /*2720*/  ULDC UR4, c[0x0][0x2f4] ;  /* 0x0000bd0000047ab9 */ /* 0x000fe20000000800 */
[----:B------:R-:W-:Y:S01]  /*2730*/  VIADD R7, R18, 0xa0 ;  /* 0x000000a012077836 */ /* 0x000fe20000000000 */
[----:B------:R-:W-:-:S04]  /*2740*/  ISETP.GE.AND P1, PT, R0, UR4, PT ;  /* 0x0000000400007c0c */ /* 0x000fc8000bf26270 */
[----:B------:R-:W-:Y:S02]  /*2750*/  ISETP.GE.AND P4, PT, R7, UR4, PT ;  /* 0x0000000407007c0c */ /* 0x000fe4000bf86270 */
[----:B------:R-:W-:Y:S02]  /*2760*/  SEL R7, RZ, 0xffffffff, P1 ;  /* 0xffffffffff077807 */ /* 0x000fe40000800000 */
[----:B------:R-:W-:Y:S02]  /*2770*/  IADD3.X R5, R4, R5, R9, P0, !PT ;  /* 0x0000000504057210 */ /* 0x000fe400007fe409 */
[----:B------:R-:W-:Y:S01]  /*2780*/  ISETP.GE.AND P2, PT, R6, UR4, PT ;  /* 0x0000000406007c0c */ /* 0x000fe2000bf46270 */
[----:B------:R-:W-:Y:S01]  /*2790*/  IMAD.SHL.U32 R9, R7, 0x2, RZ ;  /* 0x0000000207097824 */ /* 0x000fe200078e00ff */
[C---:B------:R-:W-:Y:S01]  /*27a0*/  ISETP.GE.AND P0, PT, R18.reuse, UR4, PT ;  /* 0x0000000412007c0c */ /* 0x040fe2000bf06270 */
[C---:B------:R-:W-:Y:S01]  /*27b0*/  VIADD R7, R18.reuse, 0x60 ;  /* 0x0000006012077836 */ /* 0x040fe20000000000 */
[----:B------:R-:W-:-:S02]  /*27c0*/  IADD3 R6, R18, 0x40, RZ ;  /* 0x0000004012067810 */ /* 0x000fc40007ffe0ff */
[----:B------:R-:W-:Y:S02]  /*27d0*/  SEL R8, RZ, 0x1, P0 ;  /* 0x00000001ff087807 */ /* 0x000fe40000000000 */
[----:B------:R-:W-:Y:S02]  /*27e0*/  ISETP.GE.AND P0, PT, R6, UR4, PT ;  /* 0x0000000406007c0c */ /* 0x000fe4000bf06270 */
[----:B------:R-:W-:Y:S02]  /*27f0*/  ISETP.GE.AND P1, PT, R7, UR4, PT ;  /* 0x0000000407007c0c */ /* 0x000fe4000bf26270 */
[----:B------:R-:W-:Y:S02]  /*2800*/  LOP3.LUT R8, R9, 0x2, R8, 0xe2, !PT ;  /* 0x0000000209087812 */ /* 0x000fe400078ee208 */
[----:B------:R-:W-:Y:S02]  /*2810*/  SEL R9, RZ, 0x4, P0 ;  /* 0x00000004ff097807 */ /* 0x000fe40000000000 */
[----:B------:R-:W-:-:S02]  /*2820*/  SEL R10, RZ, 0x8, P1 ;  /* 0x00000008ff0a7807 */ /* 0x000fc40000800000 */
[-C--:B------:R-:W-:Y:S02]  /*2830*/  ISETP.GE.AND P0, PT, R18, R99.reuse, PT ;  /* 0x000000631200720c */ /* 0x080fe40003f06270 */
[----:B------:R-:W-:Y:S02]  /*2840*/  LOP3.LUT R8, R10, R8, R9, 0xfe, !PT ;  /* 0x000000080a087212 */ /* 0x000fe400078efe09 */
[----:B------:R-:W-:Y:S01]  /*2850*/  SEL R9, RZ, 0x10, P2 ;  /* 0x00000010ff097807 */ /* 0x000fe20001000000 */
[----:B------:R-:W-:Y:S01]  /*2860*/  IMAD R115, R209, UR5, R115 ;  /* 0x00000005d1737c24 */ /* 0x000fe2000f8e0273 */
[----:B------:R-:W-:Y:S01]  /*2870*/  ISETP.GE.AND P3, PT, R0, R99, PT ;  /* 0x000000630000720c */ /* 0x000fe20003f66270 */
[----:B------:R-:W-:Y:S01]  /*2880*/  ULDC.64 UR4, c[0x0][0x338] ;  /* 0x0000ce0000047ab9 */ /* 0x000fe20000000a00 */
[----:B------:R-:W-:Y:S01]  /*2890*/  LOP3.LUT R35, R8, R9, RZ, 0xfc, !PT ;  /* 0x0000000908237212 */ /* 0x000fe200078efcff */
[----:B------:R-:W-:Y:S01]  /*28a0*/  IMAD R33, R33, UR4, RZ ;  /* 0x0000000421217c24 */ /* 0x000fe2000f8e02ff */
[----:B------:R-:W-:Y:S01]  /*28b0*/  SEL R9, R99, RZ, P0 ;  /* 0x000000ff63097207 */ /* 0x000fe20000000000 */
[----:B------:R-:W-:Y:S01]  /*28c0*/  IMAD R8, R224, R100, RZ ;  /* 0x00000064e0087224 */ /* 0x000fe200078e02ff */
[----:B------:R-:W-:-:S02]  /*28d0*/  ISETP.GE.AND P5, PT, R6, R99, PT ;  /* 0x000000630600720c */ /* 0x000fc40003fa6270 */
[----:B------:R-:W-:Y:S01]  /*28e0*/  SEL R11, R99, RZ, P3 ;  /* 0x000000ff630b7207 */ /* 0x000fe20001800000 */
[C---:B------:R-:W-:Y:S02]  /*28f0*/  IMAD R33, R15.reuse, UR5, R33 ;  /* 0x000000050f217c24 */ /* 0x040fe4000f8e0221 */
[----:B------:R-:W-:-:S04]  /*2900*/  IMAD.WIDE.U32 R114, R15, UR4, R114 ;  /* 0x000000040f727c25 */ /* 0x000fc8000f8e0072 */
[----:B------:R-:W-:Y:S02]  /*2910*/  IMAD.IADD R9, R18, 0x1, R9 ;  /* 0x0000000112097824 */ /* 0x000fe400078e0209 */
[----:B------:R-:W-:Y:S02]  /*2920*/  IMAD R15, R188, R101, R8 ;  /* 0x00000065bc0f7224 */ /* 0x000fe400078e0208 */
[----:B------:R-:W-:Y:S01]  /*2930*/  IMAD.IADD R11, R0, 0x1, R11 ;  /* 0x00000001000b7824 */ /* 0x000fe200078e020b */
[----:B------:R-:W-:Y:S01]  /*2940*/  SHF.R.S32.HI R8, RZ, 0x1f, R9 ;  /* 0x0000001fff087819 */ /* 0x000fe20000011409 */
[----:B------:R-:W-:Y:S01]  /*2950*/  IMAD.IADD R105, R105, 0x1, R15 ;  /* 0x0000000169697824 */ /* 0x000fe200078e020f */
[----:B------:R-:W-:Y:S02]  /*2960*/  IADD3 R103, R15, R103, RZ ;  /* 0x000000670f677210 */ /* 0x000fe40007ffe0ff */
[----:B------:R-:W-:Y:S02]  /*2970*/  LOP3.LUT R12, R12, 0xfffffffe, RZ, 0xc0, !PT ;  /* 0xfffffffe0c0c7812 */ /* 0x000fe400078ec0ff */
[----:B------:R-:W-:-:S02]  /*2980*/  SEL R15, R99, RZ, P5 ;  /* 0x000000ff630f7207 */ /* 0x000fc40002800000 */
[----:B------:R-:W-:Y:S02]  /*2990*/  SHF.R.S32.HI R10, RZ, 0x1f, R11 ;  /* 0x0000001fff0a7819 */ /* 0x000fe4000001140b */
[-C--:B------:R-:W-:Y:S02]  /*29a0*/  LEA.HI R25, R8, R9.reuse, RZ, 0x4 ;  /* 0x0000000908197211 */ /* 0x080fe400078f20ff */
[----:B------:R-:W-:Y:S02]  /*29b0*/  @P5 LOP3.LUT R12, R12, 0x1, RZ, 0xfc, !PT ;  /* 0x000000010c0c5812 */ /* 0x000fe400078efcff */
[----:B------:R-:W-:Y:S01]  /*29c0*/  LEA.HI R9, R8, R9, RZ, 0x6 ;  /* 0x0000000908097211 */ /* 0x000fe200078f30ff */
[----:B------:R-:W-:Y:S01]  /*29d0*/  IMAD.IADD R14, R6, 0x1, R15 ;  /* 0x00000001060e7824 */ /* 0x000fe200078e020f */
[CC--:B------:R-:W-:Y:S02]  /*29e0*/  LEA.HI R27, R10.reuse, R11.reuse, RZ, 0x4 ;  /* 0x0000000b0a1b7211 */ /* 0x0c0fe400078f20ff */
[----:B------:R-:W-:Y:S01]  /*29f0*/  LEA.HI R10, R10, R11, RZ, 0x6 ;  /* 0x0000000b0a0a7211 */ /* 0x000fe200078f30ff */
[----:B------:R0:W-:Y:S01]  /*2a00*/  STL [R1+0x14], R12 ;  /* 0x0000140c01007387 */ /* 0x0001e20000100800 */
[----:B------:R-:W-:-:S02]  /*2a10*/  SHF.R.S32.HI R9, RZ, 0x6, R9 ;  /* 0x00000006ff097819 */ /* 0x000fc40000011409 */
[----:B------:R-:W-:Y:S02]  /*2a20*/  SHF.R.S32.HI R11, RZ, 0x6, R10 ;  /* 0x00000006ff0b7819 */ /* 0x000fe4000001140a */
[----:B------:R-:W-:Y:S01]  /*2a30*/  SHF.R.S32.HI R21, RZ, 0x1f, R14 ;  /* 0x0000001fff157819 */ /* 0x000fe2000001140e */
[C---:B------:R-:W-:Y:S01]  /*2a40*/  IMAD R143, R9.reuse, 0x2800, R200 ;  /* 0x00002800098f7824 */ /* 0x040fe200078e02c8 */
[C---:B------:R-:W-:Y:S02]  /*2a50*/  LOP3.LUT R10, R198.reuse, 0x30, R25, 0xf8, !PT ;  /* 0x00000030c60a7812 */ /* 0x040fe400078ef819 */
[----:B0-----:R-:W-:Y:S01]  /*2a60*/  LOP3.LUT R12, R198, 0x30, R27, 0xf8, !PT ;  /* 0x00000030c60c7812 */ /* 0x001fe200078ef81b */
[----:B------:R-:W-:Y:S01]  /*2a70*/  IMAD R141, R9, 0x2800, R202 ;  /* 0x00002800098d7824 */ /* 0x000fe200078e02ca */
[----:B------:R-:W-:Y:S01]  /*2a80*/  LEA.HI R29, R21, R14, RZ, 0x4 ;  /* 0x0000000e151d7211 */ /* 0x000fe200078f20ff */
[----:B------:R-:W-:Y:S01]  /*2a90*/  IMAD R142, R11, 0x2800, R200 ;  /* 0x000028000b8e7824 */ /* 0x000fe200078e02c8 */
[----:B------:R-:W-:-:S02]  /*2aa0*/  LOP3.LUT R9, R12, R199, RZ, 0x3c, !PT ;  /* 0x000000c70c097212 */ /* 0x000fc400078e3cff */
[-C--:B------:R-:W-:Y:S02]  /*2ab0*/  LOP3.LUT R10, R10, R199.reuse, RZ, 0x3c, !PT ;  /* 0x000000c70a0a7212 */ /* 0x080fe400078e3cff */
[----:B------:R-:W-:Y:S01]  /*2ac0*/  LEA.HI R14, R21, R14, RZ, 0x6 ;  /* 0x0000000e150e7211 */ /* 0x000fe200078f30ff */
[----:B------:R-:W-:Y:S02]  /*2ad0*/  IMAD.IADD R142, R142, 0x1, R9 ;  /* 0x000000018e8e7824 */ /* 0x000fe400078e0209 */
[----:B------:R-:W-:Y:S01]  /*2ae0*/  IMAD.IADD R143, R143, 0x1, R10 ;  /* 0x000000018f8f7824 */ /* 0x000fe200078e020a */
[----:B------:R-:W-:Y:S02]  /*2af0*/  SHF.R.S32.HI R9, RZ, 0x6, R14 ;  /* 0x00000006ff097819 */ /* 0x000fe4000001140e */
[----:B------:R-:W-:Y:S01]  /*2b00*/  LOP3.LUT R10, R198, 0x30, R29, 0xf8, !PT ;  /* 0x00000030c60a7812 */ /* 0x000fe200078ef81d */
[----:B------:R-:W-:Y:S01]  /*2b10*/  IMAD R133, R11, 0x2800, R202 ;  /* 0x000028000b857824 */ /* 0x000fe200078e02ca */
[----:B------:R-:W-:Y:S01]  /*2b20*/  SHF.R.U32.HI R8, RZ, 0x3, R201 ;  /* 0x00000003ff087819 */ /* 0x000fe200000116c9 */
[----:B------:R-:W-:Y:S01]  /*2b30*/  IMAD R140, R9, 0x2800, R200 ;  /* 0x00002800098c7824 */ /* 0x000fe200078e02c8 */
[----:B------:R-:W-:Y:S01]  /*2b40*/  LOP3.LUT R15, R201, 0x30, R25, 0xf8, !PT ;  /* 0x00000030c90f7812 */ /* 0x000fe200078ef819 */
[----:B------:R-:W-:Y:S01]  /*2b50*/  IMAD R131, R9, 0x2800, R202 ;  /* 0x0000280009837824 */ /* 0x000fe200078e02ca */
[----:B------:R-:W-:-:S02]  /*2b60*/  LOP3.LUT R9, R10, R199, RZ, 0x3c, !PT ;  /* 0x000000c70a097212 */ /* 0x000fc400078e3cff */
[----:B------:R-:W-:Y:S02]  /*2b70*/  SHF.R.S32.HI R11, RZ, 0x1f, R144 ;  /* 0x0000001fff0b7819 */ /* 0x000fe40000011490 */
[----:B---3--:R-:W-:Y:S02]  /*2b80*/  R2P PR, R26, 0x6 ;  /* 0x000000061a007804 */ /* 0x008fe40000000000 */
[----:B------:R-:W-:Y:S01]  /*2b90*/  LOP3.LUT R21, R201, 0x30, R29, 0xf8, !PT ;  /* 0x00000030c9157812 */ /* 0x000fe200078ef81d */
[----:B------:R-:W-:Y:S01]  /*2ba0*/  IMAD.IADD R140, R140, 0x1, R9 ;  /* 0x000000018c8c7824 */ /* 0x000fe200078e0209 */
[----:B------:R-:W-:Y:S01]  /*2bb0*/  LOP3.LUT R12, R15, R8, RZ, 0x3c, !PT ;  /* 0x000000080f0c7212 */ /* 0x000fe200078e3cff */
[----:B------:R-:W-:Y:S01]  /*2bc0*/  IMAD R9, R11, R106, RZ ;  /* 0x0000006a0b097224 */ /* 0x000fe200078e02ff */
[----:B------:R-:W-:Y:S02]  /*2bd0*/  LOP3.LUT R15, R201, 0x30, R27, 0xf8, !PT ;  /* 0x00000030c90f7812 */ /* 0x000fe400078ef81b */
[----:B------:R-:W-:-:S02]  /*2be0*/  LOP3.LUT R10, R21, R8, RZ, 0x3c, !PT ;  /* 0x00000008150a7212 */ /* 0x000fc400078e3cff */
[----:B------:R-:W-:Y:S02]  /*2bf0*/  SEL R124, R124, 0xffffffe0, !P1 ;  /* 0xffffffe07c7c7807 */ /* 0x000fe40004800000 */
[----:B------:R-:W-:Y:S02]  /*2c00*/  IADD3 R141, R141, R12, RZ ;  /* 0x0000000c8d8d7210 */ /* 0x000fe40007ffe0ff */
[----:B------:R-:W-:Y:S01]  /*2c10*/  IADD3 R118, P1, R188, R119, RZ ;  /* 0x00000077bc767210 */ /* 0x000fe20007f3e0ff */
[----:B------:R-:W-:Y:S01]  /*2c20*/  IMAD R21, R144, R107, R9 ;  /* 0x0000006b90157224 */ /* 0x000fe200078e0209 */
[----:B------:R-:W-:Y:S01]  /*2c30*/  LOP3.LUT R12, R15, R8, RZ, 0x3c, !PT ;  /* 0x000000080f0c7212 */ /* 0x000fe200078e3cff */
[----:B------:R-:W-:Y:S01]  /*2c40*/  IMAD R11, R11, R100, RZ ;  /* 0x000000640b0b7224 */ /* 0x000fe200078e02ff */
[----:B------:R-:W-:Y:S01]  /*2c50*/  SEL R32, RZ, 0x20, P4 ;  /* 0x00000020ff207807 */ /* 0x000fe20002000000 */
[----:B------:R-:W-:Y:S01]  /*2c60*/  IMAD.IADD R131, R131, 0x1, R10 ;  /* 0x0000000183837824 */ /* 0x000fe200078e020a */
[----:B------:R-:W-:Y:S01]  /*2c70*/  SHF.L.U64.HI R9, R106, 0x7, R107 ;  /* 0x000000076a097819 */ /* 0x000fe2000001026b */
[----:B------:R-:W-:-:S02]  /*2c80*/  IMAD R15, R107, 0xa0, RZ ;  /* 0x000000a06b0f7824 */ /* 0x000fc400078e02ff */
[----:B------:R-:W-:Y:S02]  /*2c90*/  IMAD.SHL.U32 R10, R106, 0x80, RZ ;  /* 0x000000806a0a7824 */ /* 0x000fe400078e00ff */
[----:B------:R-:W-:Y:S01]  /*2ca0*/  IMAD.X R119, R224, 0x1, R13, P1 ;  /* 0x00000001e0777824 */ /* 0x000fe200008e060d */
[----:B------:R-:W-:Y:S01]  /*2cb0*/  SHF.R.S32.HI R26, RZ, 0x4, R27 ;  /* 0x00000004ff1a7819 */ /* 0x000fe2000001141b */
[----:B------:R-:W-:Y:S01]  /*2cc0*/  IMAD.IADD R133, R133, 0x1, R12 ;  /* 0x0000000185857824 */ /* 0x000fe200078e020c */
[----:B------:R-:W-:Y:S01]  /*2cd0*/  SHF.R.S32.HI R28, RZ, 0x4, R29 ;  /* 0x00000004ff1c7819 */ /* 0x000fe2000001141d */
[----:B------:R-:W-:Y:S01]  /*2ce0*/  IMAD.WIDE.U32 R106, R106, 0xa0, RZ ;  /* 0x000000a06a6a7825 */ /* 0x000fe200078e00ff */
[----:B------:R-:W-:-:S03]  /*2cf0*/  LOP3.LUT R39, R35, R32, RZ, 0xfc, !PT ;  /* 0x0000002023277212 */ /* 0x000fc600078efcff */
[----:B------:R-:W-:Y:S01]  /*2d00*/  IMAD R31, R144, R101, R11 ;  /* 0x00000065901f7224 */ /* 0x000fe200078e020b */
[----:B------:R-:W-:Y:S01]  /*2d10*/  SHF.L.U64.HI R11, R100, 0x7, R101 ;  /* 0x00000007640b7819 */ /* 0x000fe20000010265 */
[----:B------:R-:W-:Y:S01]  /*2d20*/  IMAD.WIDE.U32 R104, R144, R100, R104 ;  /* 0x0000006490687225 */ /* 0x000fe200078e0068 */
[----:B------:R-:W-:-:S03]  /*2d30*/  SEL R121, R121, 0xffffffc0, !P2 ;  /* 0xffffffc079797807 */ /* 0x000fc60005000000 */
[----:B------:R-:W-:Y:S02]  /*2d40*/  IMAD.IADD R13, R111, 0x1, R21 ;  /* 0x000000016f0d7824 */ /* 0x000fe400078e0215 */
[----:B------:R-:W-:Y:S01]  /*2d50*/  IMAD.IADD R14, R21, 0x1, R109 ;  /* 0x00000001150e7824 */ /* 0x000fe200078e026d */
[----:B------:R-:W-:Y:S01]  /*2d60*/  SHF.R.S32.HI R21, RZ, 0x4, R25 ;  /* 0x00000004ff157819 */ /* 0x000fe20000011419 */
[----:B------:R-:W-:Y:S01]  /*2d70*/  IMAD.SHL.U32 R12, R100, 0x80, RZ ;  /* 0x00000080640c7824 */ /* 0x000fe200078e00ff */
[----:B------:R-:W-:Y:S01]  /*2d80*/  LOP3.LUT R25, R25, 0xfffffff0, RZ, 0xc0, !PT ;  /* 0xfffffff019197812 */ /* 0x000fe200078ec0ff */
[----:B------:R-:W-:Y:S01]  /*2d90*/  IMAD.WIDE.U32 R102, R144, R100, R102 ;  /* 0x0000006490667225 */ /* 0x000fe200078e0066 */
[----:B------:R-:W-:Y:S02]  /*2da0*/  LOP3.LUT R27, R27, 0xfffffff0, RZ, 0xc0, !PT ;  /* 0xfffffff01b1b7812 */ /* 0x000fe400078ec0ff */
[----:B------:R-:W-:Y:S01]  /*2db0*/  LOP3.LUT R29, R29, 0xfffffff0, RZ, 0xc0, !PT ;  /* 0xfffffff01d1d7812 */ /* 0x000fe200078ec0ff */
[----:B------:R-:W-:Y:S01]  /*2dc0*/  IMAD.WIDE.U32 R112, R112, 0xa0, RZ ;  /* 0x000000a070707825 */ /* 0x000fe200078e00ff */
[----:B------:R-:W-:-:S03]  /*2dd0*/  LOP3.LUT R34, R35, 0x1, RZ, 0xc0, !PT ;  /* 0x0000000123227812 */ /* 0x000fc600078ec0ff */
[----:B------:R-:W-:Y:S01]  /*2de0*/  IMAD.WIDE.U32 R100, R100, 0xa0, RZ ;  /* 0x000000a064647825 */ /* 0x000fe200078e00ff */
[C---:B------:R-:W-:Y:S02]  /*2df0*/  LOP3.LUT R35, R39.reuse, 0x2, RZ, 0xc0, !PT ;  /* 0x0000000227237812 */ /* 0x040fe400078ec0ff */
[----:B------:R-:W-:Y:S01]  /*2e00*/  LOP3.LUT R36, R39, 0x4, RZ, 0xc0, !PT ;  /* 0x0000000427247812 */ /* 0x000fe200078ec0ff */
[----:B------:R-:W-:Y:S01]  /*2e10*/  IMAD.IADD R126, R107, 0x1, R15 ;  /* 0x000000016b7e7824 */ /* 0x000fe200078e020f */
[----:B------:R-:W-:Y:S01]  /*2e20*/  IADD3 R15, R105, R31, RZ ;  /* 0x0000001f690f7210 */ /* 0x000fe20007ffe0ff */
[----:B------:R-:W-:Y:S01]  /*2e30*/  IMAD.IADD R20, R31, 0x1, R103 ;  /* 0x000000011f147824 */ /* 0x000fe200078e0267 */
[----:B------:R-:W-:Y:S01]  /*2e40*/  LOP3.LUT R37, R39, 0x8, RZ, 0xc0, !PT ;  /* 0x0000000827257812 */ /* 0x000fe200078ec0ff */
[----:B------:R-:W-:Y:S01]  /*2e50*/  IMAD.SHL.U32 R99, R99, 0x2, RZ ;  /* 0x0000000263637824 */ /* 0x000fe200078e00ff */
[----:B------:R-:W-:Y:S01]  /*2e60*/  LOP3.LUT R38, R39, 0x10, RZ, 0xc0, !PT ;  /* 0x0000001027267812 */ /* 0x000fe200078ec0ff */
[----:B------:R-:W-:Y:S01]  /*2e70*/  IMAD.IADD R125, R113, 0x1, R125 ;  /* 0x00000001717d7824 */ /* 0x000fe200078e027d */
[----:B------:R-:W-:Y:S01]  /*2e80*/  IADD3 R130, R124, R121, RZ ;  /* 0x000000797c827210 */ /* 0x000fe20007ffe0ff */
[----:B------:R-:W-:Y:S01]  /*2e90*/  IMAD.IADD R127, R101, 0x1, R127 ;  /* 0x00000001657f7824 */ /* 0x000fe200078e027f */
[----:B------:R-:W-:Y:S01]  /*2ea0*/  SHF.R.S32.HI R30, RZ, 0x1f, R25 ;  /* 0x0000001fff1e7819 */ /* 0x000fe20000011419 */
[----:B------:R-:W-:Y:S01]  /*2eb0*/  IMAD.IADD R33, R115, 0x1, R33 ;  /* 0x0000000173217824 */ /* 0x000fe200078e0221 */
[----:B------:R-:W-:-:S02]  /*2ec0*/  SHF.R.S32.HI R31, RZ, 0x1f, R27 ;  /* 0x0000001fff1f7819 */ /* 0x000fc4000001141b */
[----:B------:R-:W-:Y:S02]  /*2ed0*/  SHF.R.S32.HI R32, RZ, 0x1f, R29 ;  /* 0x0000001fff207819 */ /* 0x000fe4000001141d */
[----:B------:R-:W-:-:S07]  /*2ee0*/  LOP3.LUT R39, R39, 0x20, RZ, 0xc0, !PT ;  /* 0x0000002027277812 */ /* 0x000fce00078ec0ff */
.L_x_2360:
[----:B------:R-:W2:Y:S01]  /*2ef0*/  LDL.LU R42, [R1+0x14] ;  /* 0x00001400012a7983 */ /* 0x000ea20000300800 */
[----:B------:R-:W0:Y:S01]  /*2f00*/  LDC.64 R122, c[0x0][0x2e8] ;  /* 0x0000ba00ff7a7b82 */ /* 0x000e220000000a00 */
[----:B------:R-:W-:Y:S01]  /*2f10*/  VIADD R51, R24, 0xffffffff ;  /* 0xffffffff18337836 */ /* 0x000fe20000000000 */
[----:B------:R-:W-:Y:S05]  /*2f20*/  YIELD ;  /* 0x0000000000007946 */ /* 0x000fea0003800000 */
[----:B------:R-:W-:Y:S01]  /*2f30*/  ISETP.GT.AND P4, PT, R51, R120, PT ;  /* 0x000000783300720c */ /* 0x000fe20003f84270 */
[----:B------:R-:W1:Y:S01]  /*2f40*/  LDC R132, c[0x0][0x3f4] ;  /* 0x0000fd00ff847b82 */ /* 0x000e620000000800 */
[----:B------:R-:W-:Y:S01]  /*2f50*/  SHF.R.S32.HI R40, RZ, 0x1f, R51 ;  /* 0x0000001fff287819 */ /* 0x000fe20000011433 */
[-C--:B------:R-:W-:Y:S01]  /*2f60*/  IMAD R41, R125, R51.reuse, RZ ;  /* 0x000000337d297224 */ /* 0x080fe200078e02ff */
[----:B------:R-:W-:Y:S01]  /*2f70*/  BSSY B0, `(.L_x_2261) ;  /* 0x0000caa000007945 */ /* 0x000fe20003800000 */
[----:B------:R-:W-:-:S04]  /*2f80*/  IMAD.WIDE.U32 R134, R112, R51, RZ ;  /* 0x0000003370867225 */ /* 0x000fc800078e00ff */
[----:B------:R-:W-:Y:S01]  /*2f90*/  IMAD R41, R40, R112, R41 ;  /* 0x0000007028297224 */ /* 0x000fe200078e0229 */
[----:B------:R-:W-:Y:S01]  /*2fa0*/  IADD3 R45, P1, P2, R3, R134, R129 ;  /* 0x00000086032d7210 */ /* 0x000fe20007a3e081 */
[----:B------:R-:W-:Y:S02]  /*2fb0*/  IMAD R47, R17, 0x7800, R210 ;  /* 0x00007800112f7824 */ /* 0x000fe400078e02d2 */
[----:B------:R-:W-:Y:S02]  /*2fc0*/  IMAD.IADD R92, R135, 0x1, R41 ;  /* 0x00000001875c7824 */ /* 0x000fe400078e0229 */
[----:B------:R-:W-:Y:S01]  /*2fd0*/  IMAD R41, R17, 0x7800, R213 ;  /* 0x0000780011297824 */ /* 0x000fe200078e02d5 */
[C---:B------:R-:W-:Y:S02]  /*2fe0*/  IADD3 R47, R16.reuse, R47, RZ ;  /* 0x0000002f102f7210 */ /* 0x040fe40007ffe0ff */
[----:B------:R-:W-:Y:S01]  /*2ff0*/  IADD3.X R24, R5, R92, R128, P1, P2 ;  /* 0x0000005c05187210 */ /* 0x000fe20000fe4480 */
[----:B------:R-:W-:Y:S01]  /*3000*/  IMAD.IADD R46, R16, 0x1, R41 ;  /* 0x00000001102e7824 */ /* 0x000fe200078e0229 */
[----:B0-----:R-:W-:-:S04]  /*3010*/  IADD3 R48, P1, P2, R134, R122, R3 ;  /* 0x0000007a86307210 */ /* 0x001fc80007a3e003 */
[----:B------:R-:W-:Y:S02]  /*3020*/  IADD3.X R49, R92, R123, R5, P1, P2 ;  /* 0x0000007b5c317210 */ /* 0x000fe40000fe4405 */
[----:B-1----:R-:W-:Y:S02]  /*3030*/  ISETP.GE.AND P1, PT, R132, 0x1, PT ;  /* 0x000000018400780c */ /* 0x002fe40003f26270 */
[----:B------:R-:W-:-:S05]  /*3040*/  IADD3 R44, P2, R45, R122, RZ ;  /* 0x0000007a2d2c7210 */ /* 0x000fca0007f5e0ff */
[----:B------:R-:W-:Y:S02]  /*3050*/  IMAD.X R45, R24, 0x1, R123, P2 ;  /* 0x00000001182d7824 */ /* 0x000fe400010e067b */
[----:B------:R-:W-:Y:S01]  /*3060*/  IMAD.MOV.U32 R24, RZ, RZ, R51 ;  /* 0x000000ffff187224 */ /* 0x000fe200078e0033 */
[----:B--2---:R-:W-:-:S04]  /*3070*/  LOP3.LUT R42, R42, 0xfffffffd, RZ, 0xc0, !PT ;  /* 0xfffffffd2a2a7812 */ /* 0x004fc800078ec0ff */
[----:B------:R-:W-:-:S05]  /*3080*/  @P4 LOP3.LUT R42, R42, 0x2, RZ, 0xfc, !PT ;  /* 0x000000022a2a4812 */ /* 0x000fca00078efcff */
[----:B------:R0:W-:Y:S01]  /*3090*/  STL [R1+0x14], R42 ;  /* 0x0000142a01007387 */ /* 0x0001e20000100800 */
        /* <DEDUP_REMOVED lines=36> */
[----:B0-----:R-:W-:-:S04]  /*32e0*/  IADD3 R42, P1, P4, R104, UR4, R88 ;  /* 0x00000004682a7c10 */ /* 0x001fc8000fc3e058 */
        /* <DEDUP_REMOVED lines=29> */
.L_x_2265:
[----:B------:R-:W-:Y:S05]  /*34c0*/  BSYNC B1 ;  /* 0x0000000000017941 */ /* 0x000fea0003800000 */
.L_x_2264:
        /* <DEDUP_REMOVED lines=54> */
.L_x_2267:
[----:B------:R-:W-:Y:S05]  /*3830*/  BSYNC B1 ;  /* 0x0000000000017941 */ /* 0x000fea0003800000 */
.L_x_2266:
        /* <DEDUP_REMOVED lines=28> */
.L_x_2268:
[----:B------:R-:W-:Y:S01]  /*3a00*/  IMAD R97, R17, 0x8, R16 ;  /* 0x0000000811617824 */ /* 0x000fe200078e0210 */
[----:B------:R-:W-:Y:S01]  /*3a10*/  SHF.L.U32 R98, R191, 0x1f, RZ ;  /* 0x0000001fbf627819 */ /* 0x000fe200000006ff */
[----:B------:R-:W-:Y:S03]  /*3a20*/  BSSY B1, `(.L_x_2269) ;  /* 0x0000003000017945 */ /* 0x000fe60003800000 */
[----:B------:R-:W3:Y:S02]  /*3a30*/  SYNCS.PHASECHK.TRANS64.TRYWAIT P5, [R97+URZ+0x29890], R98 ;  /* 0x02989062610075a7 */ /* 0x000ee400080a017f */
[----:B---3--:R-:W-:Y:S05]  /*3a40*/  @!P5 BRA `(.L_x_2270) ;  /* 0x000002cc00d4d947 */ /* 0x008fea0003800000 */
.L_x_2605:
[----:B------:R-:W-:Y:S05]  /*3a50*/  BSYNC B1 ;  /* 0x0000000000017941 */ /* 0x000fea0003800000 */
.L_x_2269:
        /* <DEDUP_REMOVED lines=19> */
[-C--:B------:R-:W-:Y:S02]  /*3b90*/  F2FP.F16.E4M3.UNPACK_B R136, R164.reuse.H1 ;  /* 0x000000a4ff88723e */ /* 0x080fe400030006ff */
        /* <DEDUP_REMOVED lines=8> */
[-C--:B------:R-:W-:Y:S01]  /*3c20*/  FMUL.FTZ R171, R137, R170.reuse ;  /* 0x000000aa89ab7220 */ /* 0x080fe20000410000 */
[--C-:B------:R-:W-:Y:S02]  /*3c30*/  HADD2.F32 R169, -RZ, R167.reuse.H0_H0 ;  /* 0x200000a7ffa97230 */ /* 0x100fe40000004100 */
[----:B------:R-:W-:Y:S01]  /*3c40*/  FMUL.FTZ R170, R165, R170 ;  /* 0x000000aaa5aa7220 */ /* 0x000fe20000410000 */
        /* <DEDUP_REMOVED lines=85> */
.L_x_2276:
[----:B------:R-:W-:Y:S05]  /*41a0*/  BSYNC B3 ;  /* 0x0000000000037941 */ /* 0x000fea0003800000 */
.L_x_2275:
[----:B-1----:R4:W-:Y:S02]  /*41b0*/  STG.E.128 desc[UR56][R48.64], R40 ;  /* 0x0000002830007986 */ /* 0x0029e4000c101d38 */
.L_x_2274:
[----:B------:R-:W-:Y:S05]  /*41c0*/  BSYNC B2 ;  /* 0x0000000000027941 */ /* 0x000fea0003800000 */
.L_x_2273:
        /* <DEDUP_REMOVED lines=14> */
[----:B------:R-:W-:Y:S01]  /*42b0*/  LOP3.LUT R122, R122, 0xff00, R134, 0xf8, !PT ;  /* 0x0000ff007a7a7812 */ /* 0x000fe200078ef886 */
[----:B------:R-:W-:Y:S01]  /*42c0*/  IMAD.SHL.U32 R135, R135, 0x100, RZ ;  /* 0x0000010087877824 */ /* 0x000fe200078e00ff */
[----:B-1----:R-:W-:-:S02]  /*42d0*/  F2FP.F16.E4M3.UNPACK_B R134, R41 ;  /* 0x00000029ff86723e */ /* 0x002fc400020006ff */
[----:B------:R-:W-:Y:S02]  /*42e0*/  LOP3.LUT R95, R122, 0xff0000, R95, 0xf8, !PT ;  /* 0x00ff00007a5f7812 */ /* 0x000fe400078ef85f */
[-C--:B------:R-:W-:Y:S02]  /*42f0*/  F2FP.F16.E4M3.UNPACK_B R122, R162.reuse.H1 ;  /* 0x000000a2ff7a723e */ /* 0x080fe400030006ff */
[----:B------:R-:W-:Y:S01]  /*4300*/  SHF.R.U32.HI R94, RZ, 0x10, R123 ;  /* 0x00000010ff5e7819 */ /* 0x000fe2000001167b */
[----:B------:R-:W-:Y:S01]  /*4310*/  HADD2.F32 R123, -RZ, R134.H1_H1 ;  /* 0x30000086ff7b7230 */ /* 0x000fe20000004100 */
[----:B------:R-:W-:Y:S01]  /*4320*/  LOP3.LUT R136, R136, 0xff00, R135, 0xf8, !PT ;  /* 0x0000ff0088887812 */ /* 0x000fe200078ef887 */
[----:B------:R-:W-:Y:S01]  /*4330*/  HADD2.F32 R163, -RZ, R122.H0_H0 ;  /* 0x2000007affa37230 */ /* 0x000fe20000004100 */
        /* <DEDUP_REMOVED lines=18> */
[----:B------:R-:W-:Y:S01]  /*4460*/  SHF.L.U32 R41, R94, 0x10, RZ ;  /* 0x000000105e297819 */ /* 0x000fe200000006ff */
[----:B------:R-:W-:Y:S01]  /*4470*/  IMAD.MOV.U32 R94, RZ, RZ, R43 ;  /* 0x000000ffff5e7224 */ /* 0x000fe200078e002b */
[----:B------:R-:W-:Y:S02]  /*4480*/  F2FP.F16.E4M3.UNPACK_B R43, R95.H1 ;  /* 0x0000005fff2b723e */ /* 0x000fe400030006ff */
[----:B------:R-:W-:-:S02]  /*4490*/  LOP3.LUT R41, R136, 0xff0000, R41, 0xf8, !PT ;  /* 0x00ff000088297812 */ /* 0x000fc400078ef829 */
[-C--:B------:R-:W-:Y:S01]  /*44a0*/  F2FP.F16.E4M3.UNPACK_B R164, R94.reuse ;  /* 0x0000005effa4723e */ /* 0x080fe200020006ff */
[--C-:B------:R-:W-:Y:S01]  /*44b0*/  HADD2.F32 R163, -RZ, R43.reuse.H0_H0 ;  /* 0x2000002bffa37230 */ /* 0x100fe20000004100 */
[-C--:B------:R-:W-:Y:S01]  /*44c0*/  F2FP.F16.E4M3.UNPACK_B R136, R41.reuse.H1 ;  /* 0x00000029ff88723e */ /* 0x080fe200030006ff */
[----:B------:R-:W-:Y:S01]  /*44d0*/  HADD2.F32 R43, -RZ, R43.H1_H1 ;  /* 0x3000002bff2b7230 */ /* 0x000fe20000004100 */
[----:B------:R-:W-:Y:S01]  /*44e0*/  F2FP.F16.E4M3.UNPACK_B R94, R94.H1 ;  /* 0x0000005eff5e723e */ /* 0x000fe200030006ff */
[----:B------:R-:W-:Y:S01]  /*44f0*/  HADD2.F32 R137, -RZ, R164.H1_H1 ;  /* 0x300000a4ff897230 */ /* 0x000fe20000004100 */
[----:B------:R-:W-:Y:S01]  /*4500*/  F2FP.SATFINITE.E4M3.F32.PACK_AB_MERGE_C R122, R135, R122, RZ ;  /* 0x0000007a877a723e */ /* 0x000fe200048070ff */
[----:B------:R-:W-:Y:S01]  /*4510*/  HADD2.F32 R165, -RZ, R136.H0_H0 ;  /* 0x20000088ffa57230 */ /* 0x000fe20000004100 */
[----:B------:R-:W-:Y:S01]  /*4520*/  F2FP.F16.E4M3.UNPACK_B R41, R41 ;  /* 0x00000029ff29723e */ /* 0x000fe200020006ff */
[----:B------:R-:W-:Y:S01]  /*4530*/  HADD2.F32 R164, -RZ, R164.H0_H0 ;  /* 0x200000a4ffa47230 */ /* 0x000fe20000004100 */
[----:B------:R-:W-:Y:S01]  /*4540*/  F2FP.SATFINITE.E4M3.F32.PACK_AB_MERGE_C R123, R123, R134, R122 ;  /* 0x000000867b7b723e */ /* 0x000fe2000480707a */
[----:B------:R-:W-:-:S02]  /*4550*/  HADD2.F32 R136, -RZ, R136.H1_H1 ;  /* 0x30000088ff887230 */ /* 0x000fc40000004100 */
[C---:B------:R-:W-:Y:S01]  /*4560*/  FMUL.FTZ R167, R137.reuse, R165 ;  /* 0x000000a589a77220 */ /* 0x040fe20000410000 */
        /* <DEDUP_REMOVED lines=56> */
.L_x_2280:
[----:B------:R-:W-:Y:S05]  /*48f0*/  BSYNC B3 ;  /* 0x0000000000037941 */ /* 0x000fea0003800000 */
.L_x_2279:
[----:B-1----:R0:W-:Y:S02]  /*4900*/  STG.E.128 desc[UR56][R48.64+0x20], R40 ;  /* 0x0000202830007986 */ /* 0x0021e4000c101d38 */
.L_x_2278:
[----:B------:R-:W-:Y:S05]  /*4910*/  BSYNC B2 ;  /* 0x0000000000027941 */ /* 0x000fea0003800000 */
.L_x_2277:
        /* <DEDUP_REMOVED lines=111> */
.L_x_2284:
[----:B------:R-:W-:Y:S05]  /*5010*/  BSYNC B3 ;  /* 0x0000000000037941 */ /* 0x000fea0003800000 */
.L_x_2283:
[----:B-1----:R0:W-:Y:S02]  /*5020*/  STG.E.128 desc[UR56][R48.64+0x40], R40 ;  /* 0x0000402830007986 */ /* 0x0021e4000c101d38 */
.L_x_2282:
[----:B------:R-:W-:Y:S05]  /*5030*/  BSYNC B2 ;  /* 0x0000000000027941 */ /* 0x000fea0003800000 */
.L_x_2281:
[----:B------:R-:W-:Y:S01]  /*5040*/  ISETP.NE.AND P2, PT, R37, RZ, PT ;  /* 0x000000ff2500720c */ /* 0x000fe20003f45270 */
[----:B------:R-:W-:-:S12]  /*5050*/  BSSY B2, `(.L_x_2285) ;  /* 0x000006e000027945 */ /* 0x000fd80003800000 */
[----:B------:R-:W-:Y:S05]  /*5060*/  @!P2 BRA `(.L_x_2286) ;  /* 0x0000000400b0a947 */ /* 0x000fea0003800000 */
[----:B012-4-:R0:W1:Y:S01]  /*5070*/  LDS.128 R40, [R46+0x1cc00] ;  /* 0x01cc00002e287984 */ /* 0x0170620000000c00 */
[----:B------:R-:W-:Y:S01]  /*5080*/  ISETP.GE.AND P2, PT, R193, R132, PT ;  /* 0x00000084c100720c */ /* 0x000fe20003f46270 */
[----:B------:R-:W-:-:S12]  /*5090*/  BSSY B3, `(.L_x_2287) ;  /* 0x0000068000037945 */ /* 0x000fd80003800000 */
[----:B0-----:R-:W-:Y:S05]  /*50a0*/  @P2 BRA `(.L_x_2288) ;  /* 0x0000000400982947 */ /* 0x001fea0003800000 */
[----:B------:R-:W-:Y:S02]  /*50b0*/  SHF.R.U32.HI R93, RZ, 0x8, R85 ;  /* 0x00000008ff5d7819 */ /* 0x000fe40000011655 */
[----:B------:R-:W-:Y:S02]  /*50c0*/  SHF.R.U32.HI R87, RZ, 0x8, R83 ;  /* 0x00000008ff577819 */ /* 0x000fe40000011653 */
[----:B------:R-:W-:Y:S01]  /*50d0*/  LOP3.LUT R86, R83, 0xff0000ff, RZ, 0xc0, !PT ;  /* 0xff0000ff53567812 */ /* 0x000fe200078ec0ff */
[----:B------:R-:W-:Y:S01]  /*50e0*/  IMAD.SHL.U32 R93, R93, 0x100, RZ ;  /* 0x000001005d5d7824 */ /* 0x000fe200078e00ff */
[----:B------:R-:W-:Y:S02]  /*50f0*/  LOP3.LUT R84, R85, 0xff0000ff, RZ, 0xc0, !PT ;  /* 0xff0000ff55547812 */ /* 0x000fe400078ec0ff */
[----:B------:R-:W-:Y:S02]  /*5100*/  SHF.L.U32 R87, R87, 0x8, RZ ;  /* 0x0000000857577819 */ /* 0x000fe400000006ff */
[----:B------:R-:W-:-:S02]  /*5110*/  F2FP.F16.E4M3.UNPACK_B R82, R157.H1 ;  /* 0x0000009dff52723e */ /* 0x000fc400030006ff */
[----:B-1----:R-:W-:Y:S02]  /*5120*/  F2FP.F16.E4M3.UNPACK_B R92, R41 ;  /* 0x00000029ff5c723e */ /* 0x002fe400020006ff */
[----:B------:R-:W-:Y:S01]  /*5130*/  LOP3.LUT R86, R86, 0xff00, R87, 0xf8, !PT ;  /* 0x0000ff0056567812 */ /* 0x000fe200078ef857 */
[----:B------:R-:W-:Y:S01]  /*5140*/  HADD2.F32 R95, -RZ, R82.H0_H0 ;  /* 0x20000052ff5f7230 */ /* 0x000fe20000004100 */
[----:B------:R-:W-:Y:S01]  /*5150*/  LOP3.LUT R84, R84, 0xff00, R93, 0xf8, !PT ;  /* 0x0000ff0054547812 */ /* 0x000fe200078ef85d */
[--C-:B------:R-:W-:Y:S01]  /*5160*/  HADD2.F32 R87, -RZ, R92.reuse.H1_H1 ;  /* 0x3000005cff577230 */ /* 0x100fe20000004100 */
[----:B------:R-:W-:Y:S01]  /*5170*/  F2FP.F16.E4M3.UNPACK_B R93, R156.H1 ;  /* 0x0000009cff5d723e */ /* 0x000fe200030006ff */
[----:B------:R-:W-:Y:S01]  /*5180*/  HADD2.F32 R92, -RZ, R92.H0_H0 ;  /* 0x2000005cff5c7230 */ /* 0x000fe20000004100 */
[----:B------:R-:W-:Y:S02]  /*5190*/  SHF.R.U32.HI R85, RZ, 0x10, R85 ;  /* 0x00000010ff557819 */ /* 0x000fe40000011655 */
[----:B------:R-:W-:Y:S01]  /*51a0*/  FMUL.FTZ R122, R87, R95 ;  /* 0x0000005f577a7220 */ /* 0x000fe20000410000 */
[----:B------:R-:W-:-:S02]  /*51b0*/  HADD2.F32 R94, -RZ, R93.H0_H0 ;  /* 0x2000005dff5e7230 */ /* 0x000fc40000004100 */
[C---:B------:R-:W-:Y:S01]  /*51c0*/  FMUL.FTZ R95, R92.reuse, R95 ;  /* 0x0000005f5c5f7220 */ /* 0x040fe20000410000 */
[----:B------:R-:W-:Y:S01]  /*51d0*/  SHF.R.U32.HI R83, RZ, 0x10, R83 ;  /* 0x00000010ff537819 */ /* 0x000fe20000011653 */
[----:B------:R-:W-:Y:S01]  /*51e0*/  IMAD.U32 R85, R85, 0x10000, RZ ;  /* 0x0001000055557824 */ /* 0x000fe200078e00ff */
[----:B------:R-:W-:Y:S01]  /*51f0*/  F2FP.F16.E4M3.UNPACK_B R157, R157 ;  /* 0x0000009dff9d723e */ /* 0x000fe200020006ff */
[-C--:B------:R-:W-:Y:S01]  /*5200*/  FFMA.FTZ R87, R87, R94.reuse, R95 ;  /* 0x0000005e57577223 */ /* 0x080fe2000001005f */
[----:B------:R-:W-:Y:S01]  /*5210*/  F2FP.F16.E4M3.UNPACK_B R95, R41.H1 ;  /* 0x00000029ff5f723e */ /* 0x000fe200030006ff */
[----:B------:R-:W-:Y:S01]  /*5220*/  FFMA.FTZ R92, R92, R94, -R122 ;  /* 0x0000005e5c5c7223 */ /* 0x000fe2000001087a */
[----:B------:R-:W-:Y:S01]  /*5230*/  HADD2.F32 R94, -RZ, R82.H1_H1 ;  /* 0x30000052ff5e7230 */ /* 0x000fe20000004100 */
[----:B------:R-:W-:Y:S01]  /*5240*/  LOP3.LUT R84, R84, 0xff0000, R85, 0xf8, !PT ;  /* 0x00ff000054547812 */ /* 0x000fe200078ef855 */
[----:B------:R-:W-:Y:S01]  /*5250*/  HADD2.F32 R93, -RZ, R93.H1_H1 ;  /* 0x3000005dff5d7230 */ /* 0x000fe20000004100 */
[----:B------:R-:W-:Y:S01]  /*5260*/  F2FP.F16.E4M3.UNPACK_B R156, R156 ;  /* 0x0000009cff9c723e */ /* 0x000fe200020006ff */
[--C-:B------:R-:W-:Y:S01]  /*5270*/  HADD2.F32 R41, -RZ, R95.reuse.H1_H1 ;  /* 0x3000005fff297230 */ /* 0x100fe20000004100 */
[-C--:B------:R-:W-:Y:S01]  /*5280*/  F2FP.F16.E4M3.UNPACK_B R85, R84.reuse.H1 ;  /* 0x00000054ff55723e */ /* 0x080fe200030006ff */
[----:B------:R-:W-:Y:S01]  /*5290*/  HADD2.F32 R82, -RZ, R95.H0_H0 ;  /* 0x2000005fff527230 */ /* 0x000fe20000004100 */
[----:B------:R-:W-:Y:S01]  /*52a0*/  F2FP.F16.E4M3.UNPACK_B R84, R84 ;  /* 0x00000054ff54723e */ /* 0x000fe200020006ff */
[----:B------:R-:W-:-:S02]  /*52b0*/  IMAD.U32 R83, R83, 0x10000, RZ ;  /* 0x0001000053537824 */ /* 0x000fc400078e00ff */
[CC--:B------:R-:W-:Y:S01]  /*52c0*/  FMUL.FTZ R95, R41.reuse, R94.reuse ;  /* 0x0000005e295f7220 */ /* 0x0c0fe20000410000 */
[--C-:B------:R-:W-:Y:S02]  /*52d0*/  HADD2.F32 R122, -RZ, R85.reuse.H0_H0 ;  /* 0x20000055ff7a7230 */ /* 0x100fe40000004100 */
[C---:B------:R-:W-:Y:S01]  /*52e0*/  FMUL.FTZ R94, R82.reuse, R94 ;  /* 0x0000005e525e7220 */ /* 0x040fe20000410000 */
[----:B------:R-:W-:Y:S02]  /*52f0*/  HADD2.F32 R85, -RZ, R85.H1_H1 ;  /* 0x30000055ff557230 */ /* 0x000fe40000004100 */
[-C--:B------:R-:W-:Y:S01]  /*5300*/  FFMA.FTZ R82, R82, R93.reuse, -R95 ;  /* 0x0000005d52527223 */ /* 0x080fe2000001085f */
[----:B------:R-:W-:Y:S01]  /*5310*/  LOP3.LUT R83, R86, 0xff0000, R83, 0xf8, !PT ;  /* 0x00ff000056537812 */ /* 0x000fe200078ef853 */
[----:B------:R-:W-:Y:S01]  /*5320*/  FFMA.FTZ R41, R41, R93, R94 ;  /* 0x0000005d29297223 */ /* 0x000fe2000001005e */
[----:B------:R-:W-:Y:S02]  /*5330*/  F2FP.F16.E4M3.UNPACK_B R95, R43 ;  /* 0x0000002bff5f723e */ /* 0x000fe400020006ff */
[----:B------:R-:W-:-:S02]  /*5340*/  F2FP.F16.E4M3.UNPACK_B R86, R83.H1 ;  /* 0x00000053ff56723e */ /* 0x000fc400030006ff */
[----:B------:R-:W-:Y:S01]  /*5350*/  F2FP.F16.E4M3.UNPACK_B R43, R43.H1 ;  /* 0x0000002bff2b723e */ /* 0x000fe200030006ff */
[--C-:B------:R-:W-:Y:S01]  /*5360*/  HADD2.F32 R93, -RZ, R95.reuse.H1_H1 ;  /* 0x3000005fff5d7230 */ /* 0x100fe20000004100 */
[----:B------:R-:W-:Y:S01]  /*5370*/  F2FP.SATFINITE.E4M3.F32.PACK_AB_MERGE_C R41, R41, R82, RZ ;  /* 0x000000522929723e */ /* 0x000fe200048070ff */
[----:B------:R-:W-:Y:S02]  /*5380*/  HADD2.F32 R95, -RZ, R95.H0_H0 ;  /* 0x2000005fff5f7230 */ /* 0x000fe40000004100 */
[--C-:B------:R-:W-:Y:S02]  /*5390*/  HADD2.F32 R94, -RZ, R86.reuse.H0_H0 ;  /* 0x20000056ff5e7230 */ /* 0x100fe40000004100 */
[----:B------:R-:W-:Y:S01]  /*53a0*/  FMUL.FTZ R123, R93, R122 ;  /* 0x0000007a5d7b7220 */ /* 0x000fe20000410000 */
[----:B------:R-:W-:Y:S01]  /*53b0*/  HADD2.F32 R86, -RZ, R86.H1_H1 ;  /* 0x30000056ff567230 */ /* 0x000fe20000004100 */
[----:B------:R-:W-:Y:S02]  /*53c0*/  F2FP.SATFINITE.E4M3.F32.PACK_AB_MERGE_C R41, R87, R92, R41 ;  /* 0x0000005c5729723e */ /* 0x000fe40004807029 */
[C---:B------:R-:W-:Y:S01]  /*53d0*/  FFMA.FTZ R123, R95.reuse, R94, -R123 ;  /* 0x0000005e5f7b7223 */ /* 0x040fe2000001087b */
[----:B------:R-:W-:-:S04]  /*53e0*/  FMUL.FTZ R95, R95, R122 ;  /* 0x0000007a5f5f7220 */ /* 0x000fc80000410000 */
[----:B------:R-:W-:Y:S01]  /*53f0*/  FFMA.FTZ R95, R93, R94, R95 ;  /* 0x0000005e5d5f7223 */ /* 0x000fe2000001005f */
[--C-:B------:R-:W-:Y:S02]  /*5400*/  HADD2.F32 R93, -RZ, R43.reuse.H1_H1 ;  /* 0x3000002bff5d7230 */ /* 0x100fe40000004100 */
[----:B------:R-:W-:-:S03]  /*5410*/  HADD2.F32 R43, -RZ, R43.H0_H0 ;  /* 0x2000002bff2b7230 */ /* 0x000fc60000004100 */
[----:B------:R-:W-:-:S04]  /*5420*/  FMUL.FTZ R94, R93, R85 ;  /* 0x000000555d5e7220 */ /* 0x000fc80000410000 */
[C---:B------:R-:W-:Y:S01]  /*5430*/  FFMA.FTZ R94, R43.reuse, R86, -R94 ;  /* 0x000000562b5e7223 */ /* 0x040fe2000001085e */
[----:B------:R-:W-:Y:S01]  /*5440*/  FMUL.FTZ R43, R43, R85 ;  /* 0x000000552b2b7220 */ /* 0x000fe20000410000 */
[----:B------:R-:W-:-:S03]  /*5450*/  F2FP.F16.E4M3.UNPACK_B R85, R83 ;  /* 0x00000053ff55723e */ /* 0x000fc600020006ff */
[----:B------:R-:W-:Y:S01]  /*5460*/  FFMA.FTZ R43, R93, R86, R43 ;  /* 0x000000565d2b7223 */ /* 0x000fe2000001002b */
[-C--:B------:R-:W-:Y:S01]  /*5470*/  F2FP.F16.E4M3.UNPACK_B R86, R42.reuse ;  /* 0x0000002aff56723e */ /* 0x080fe200020006ff */
[----:B------:R-:W-:Y:S01]  /*5480*/  HADD2.F32 R93, -RZ, R84.H0_H0 ;  /* 0x20000054ff5d7230 */ /* 0x000fe20000004100 */
[----:B------:R-:W-:Y:S01]  /*5490*/  F2FP.F16.E4M3.UNPACK_B R42, R42.H1 ;  /* 0x0000002aff2a723e */ /* 0x000fe200030006ff */
[--C-:B------:R-:W-:Y:S01]  /*54a0*/  HADD2.F32 R87, -RZ, R85.reuse.H0_H0 ;  /* 0x20000055ff577230 */ /* 0x100fe20000004100 */
[----:B------:R-:W-:Y:S01]  /*54b0*/  F2FP.SATFINITE.E4M3.F32.PACK_AB_MERGE_C R94, R43, R94, RZ ;  /* 0x0000005e2b5e723e */ /* 0x000fe200048070ff */
[--C-:B------:R-:W-:Y:S02]  /*54c0*/  HADD2.F32 R82, -RZ, R86.reuse.H1_H1 ;  /* 0x30000056ff527230 */ /* 0x100fe40000004100 */
[----:B------:R-:W-:Y:S01]  /*54d0*/  HADD2.F32 R86, -RZ, R86.H0_H0 ;  /* 0x20000056ff567230 */ /* 0x000fe20000004100 */
[----:B------:R-:W-:Y:S01]  /*54e0*/  F2FP.SATFINITE.E4M3.F32.PACK_AB_MERGE_C R43, R95, R123, R94 ;  /* 0x0000007b5f2b723e */ /* 0x000fe2000480705e */
[----:B------:R-:W-:-:S02]  /*54f0*/  HADD2.F32 R85, -RZ, R85.H1_H1 ;  /* 0x30000055ff557230 */ /* 0x000fc40000004100 */
[-C--:B------:R-:W-:Y:S01]  /*5500*/  FMUL.FTZ R83, R82, R93.reuse ;  /* 0x0000005d52537220 */ /* 0x080fe20000410000 */
[----:B------:R-:W-:-:S03]  /*5510*/  FMUL.FTZ R93, R86, R93 ;  /* 0x0000005d565d7220 */ /* 0x000fc60000410000 */
[-C--:B------:R-:W-:Y:S01]  /*5520*/  FFMA.FTZ R83, R86, R87.reuse, -R83 ;  /* 0x0000005756537223 */ /* 0x080fe20000010853 */
[----:B------:R-:W-:Y:S01]  /*5530*/  F2FP.F16.E4M3.UNPACK_B R86, R40.H1 ;  /* 0x00000028ff56723e */ /* 0x000fe200030006ff */
[----:B------:R-:W-:Y:S01]  /*5540*/  FFMA.FTZ R82, R82, R87, R93 ;  /* 0x0000005752527223 */ /* 0x000fe2000001005d */
[----:B------:R-:W-:Y:S02]  /*5550*/  HADD2.F32 R87, -RZ, R84.H1_H1 ;  /* 0x30000054ff577230 */ /* 0x000fe40000004100 */
[--C-:B------:R-:W-:Y:S02]  /*5560*/  HADD2.F32 R84, -RZ, R42.reuse.H1_H1 ;  /* 0x3000002aff547230 */ /* 0x100fe40000004100 */
[----:B------:R-:W-:-:S03]  /*5570*/  HADD2.F32 R42, -RZ, R42.H0_H0 ;  /* 0x2000002aff2a7230 */ /* 0x000fc60000004100 */
[-C--:B------:R-:W-:Y:S02]  /*5580*/  FMUL.FTZ R93, R84, R87.reuse ;  /* 0x00000057545d7220 */ /* 0x080fe40000410000 */
[C---:B------:R-:W-:Y:S02]  /*5590*/  FMUL.FTZ R87, R42.reuse, R87 ;  /* 0x000000572a577220 */ /* 0x040fe40000410000 */
[-C--:B------:R-:W-:Y:S01]  /*55a0*/  FFMA.FTZ R42, R42, R85.reuse, -R93 ;  /* 0x000000552a2a7223 */ /* 0x080fe2000001085d */
[----:B------:R-:W-:Y:S02]  /*55b0*/  HADD2.F32 R93, -RZ, R157.H1_H1 ;  /* 0x3000009dff5d7230 */ /* 0x000fe40000004100 */
[----:B------:R-:W-:Y:S01]  /*55c0*/  FFMA.FTZ R85, R84, R85, R87 ;  /* 0x0000005554557223 */ /* 0x000fe20000010057 */
[--C-:B------:R-:W-:Y:S02]  /*55d0*/  HADD2.F32 R84, -RZ, R86.reuse.H1_H1 ;  /* 0x30000056ff547230 */ /* 0x100fe40000004100 */
[----:B------:R-:W-:-:S02]  /*55e0*/  HADD2.F32 R86, -RZ, R86.H0_H0 ;  /* 0x20000056ff567230 */ /* 0x000fc40000004100 */
[--C-:B------:R-:W-:Y:S02]  /*55f0*/  HADD2.F32 R87, -RZ, R156.reuse.H1_H1 ;  /* 0x3000009cff577230 */ /* 0x100fe40000004100 */
[-C--:B------:R-:W-:Y:S01]  /*5600*/  FMUL.FTZ R135, R84, R93.reuse ;  /* 0x0000005d54877220 */ /* 0x080fe20000410000 */
[----:B------:R-:W-:Y:S02]  /*5610*/  HADD2.F32 R157, -RZ, R157.H0_H0 ;  /* 0x2000009dff9d7230 */ /* 0x000fe40000004100 */
[C---:B------:R-:W-:Y:S01]  /*5620*/  FMUL.FTZ R93, R86.reuse, R93 ;  /* 0x0000005d565d7220 */ /* 0x040fe20000410000 */
[----:B------:R-:W-:Y:S01]  /*5630*/  F2FP.SATFINITE.E4M3.F32.PACK_AB_MERGE_C R42, R85, R42, RZ ;  /* 0x0000002a552a723e */ /* 0x000fe200048070ff */
[-C--:B------:R-:W-:Y:S02]  /*5640*/  FFMA.FTZ R86, R86, R87.reuse, -R135 ;  /* 0x0000005756567223 */ /* 0x080fe40000010887 */
[----:B------:R-:W-:Y:S01]  /*5650*/  FFMA.FTZ R93, R84, R87, R93 ;  /* 0x00000057545d7223 */ /* 0x000fe2000001005d */
[----:B------:R-:W-:Y:S01]  /*5660*/  F2FP.F16.E4M3.UNPACK_B R84, R40 ;  /* 0x00000028ff54723e */ /* 0x000fe200020006ff */
[----:B------:R-:W-:Y:S01]  /*5670*/  HADD2.F32 R87, -RZ, R156.H0_H0 ;  /* 0x2000009cff577230 */ /* 0x000fe20000004100 */
[----:B------:R-:W-:-:S02]  /*5680*/  F2FP.SATFINITE.E4M3.F32.PACK_AB_MERGE_C R42, R82, R83, R42 ;  /* 0x00000053522a723e */ /* 0x000fc4000480702a */
[----:B------:R-:W-:Y:S01]  /*5690*/  F2FP.SATFINITE.E4M3.F32.PACK_AB_MERGE_C R86, R93, R86, RZ ;  /* 0x000000565d56723e */ /* 0x000fe200048070ff */
[--C-:B------:R-:W-:Y:S02]  /*56a0*/  HADD2.F32 R40, -RZ, R84.reuse.H1_H1 ;  /* 0x30000054ff287230 */ /* 0x100fe40000004100 */
[----:B------:R-:W-:-:S03]  /*56b0*/  HADD2.F32 R84, -RZ, R84.H0_H0 ;  /* 0x20000054ff547230 */ /* 0x000fc60000004100 */
[-C--:B------:R-:W-:Y:S02]  /*56c0*/  FMUL.FTZ R135, R40, R157.reuse ;  /* 0x0000009d28877220 */ /* 0x080fe40000410000 */
[C---:B------:R-:W-:Y:S02]  /*56d0*/  FMUL.FTZ R157, R84.reuse, R157 ;  /* 0x0000009d549d7220 */ /* 0x040fe40000410000 */
[-C--:B------:R-:W-:Y:S02]  /*56e0*/  FFMA.FTZ R84, R84, R87.reuse, -R135 ;  /* 0x0000005754547223 */ /* 0x080fe40000010887 */
[----:B------:R-:W-:-:S05]  /*56f0*/  FFMA.FTZ R157, R40, R87, R157 ;  /* 0x00000057289d7223 */ /* 0x000fca000001009d */
[----:B------:R-:W-:-:S07]  /*5700*/  F2FP.SATFINITE.E4M3.F32.PACK_AB_MERGE_C R40, R157, R84, R86 ;  /* 0x000000549d28723e */ /* 0x000fce0004807056 */
.L_x_2288:
[----:B------:R-:W-:Y:S05]  /*5710*/  BSYNC B3 ;  /* 0x0000000000037941 */ /* 0x000fea0003800000 */
.L_x_2287:
[----:B-1----:R0:W-:Y:S02]  /*5720*/  STG.E.128 desc[UR56][R48.64+0x60], R40 ;  /* 0x0000602830007986 */ /* 0x0021e4000c101d38 */
.L_x_2286:
[----:B------:R-:W-:Y:S05]  /*5730*/  BSYNC B2 ;  /* 0x0000000000027941 */ /* 0x000fea0003800000 */
.L_x_2285:
[----:B------:R-:W-:Y:S01]  /*5740*/  ISETP.NE.AND P2, PT, R38, RZ, PT ;  /* 0x000000ff2600720c */ /* 0x000fe20003f45270 */
[----:B------:R-:W-:-:S12]  /*5750*/  BSSY B2, `(.L_x_2289) ;  /* 0x0000073000027945 */ /* 0x000fd80003800000 */
[----:B------:R-:W-:Y:S05]  /*5760*/  @!P2 BRA `(.L_x_2290) ;  /* 0x0000000400c4a947 */ /* 0x000fea0003800000 */
[----:B012-4-:R0:W1:Y:S01]  /*5770*/  LDS.128 R40, [R47+0x1f400] ;  /* 0x01f400002f287984 */ /* 0x0170620000000c00 */
[----:B------:R-:W-:Y:S01]  /*5780*/  ISETP.GE.AND P2, PT, R195, R132, PT ;  /* 0x00000084c300720c */ /* 0x000fe20003f46270 */
[----:B------:R-:W-:-:S12]  /*5790*/  BSSY B3, `(.L_x_2291) ;  /* 0x000006d000037945 */ /* 0x000fd80003800000 */
[----:B0-----:R-:W-:Y:S05]  /*57a0*/  @P2 BRA `(.L_x_2292) ;  /* 0x0000000400ac2947 */ /* 0x001fea0003800000 */
[----:B-1----:R-:W-:Y:S01]  /*57b0*/  IMAD.MOV.U32 R78, RZ, RZ, R41 ;  /* 0x000000ffff4e7224 */ /* 0x002fe200078e0029 */
[----:B------:R-:W-:Y:S02]  /*57c0*/  F2FP.F16.E4M3.UNPACK_B R82, R155.H1 ;  /* 0x0000009bff52723e */ /* 0x000fe400030006ff */
[----:B------:R-:W-:Y:S02]  /*57d0*/  F2FP.F16.E4M3.UNPACK_B R41, R154.H1 ;  /* 0x0000009aff29723e */ /* 0x000fe400030006ff */
[----:B------:R-:W-:Y:S01]  /*57e0*/  F2FP.F16.E4M3.UNPACK_B R80, R78 ;  /* 0x0000004eff50723e */ /* 0x000fe200020006ff */
[----:B------:R-:W-:Y:S02]  /*57f0*/  HADD2.F32 R84, -RZ, R82.H0_H0 ;  /* 0x20000052ff547230 */ /* 0x000fe40000004100 */
[----:B------:R-:W-:Y:S02]  /*5800*/  HADD2.F32 R83, -RZ, R41.H0_H0 ;  /* 0x20000029ff537230 */ /* 0x000fe40000004100 */
[----:B------:R-:W-:-:S02]  /*5810*/  HADD2.F32 R85, -RZ, R80.H1_H1 ;  /* 0x30000050ff557230 */ /* 0x000fc40000004100 */
[----:B------:R-:W-:Y:S02]  /*5820*/  HADD2.F32 R80, -RZ, R80.H0_H0 ;  /* 0x20000050ff507230 */ /* 0x000fe40000004100 */
[----:B------:R-:W-:Y:S02]  /*5830*/  HADD2.F32 R82, -RZ, R82.H1_H1 ;  /* 0x30000052ff527230 */ /* 0x000fe40000004100 */
[-C--:B------:R-:W-:Y:S01]  /*5840*/  FMUL.FTZ R87, R85, R84.reuse ;  /* 0x0000005455577220 */ /* 0x080fe20000410000 */
[----:B------:R-:W-:-:S03]  /*5850*/  FMUL.FTZ R84, R80, R84 ;  /* 0x0000005450547220 */ /* 0x000fc60000410000 */
[-C--:B------:R-:W-:Y:S01]  /*5860*/  FFMA.FTZ R80, R80, R83.reuse, -R87 ;  /* 0x0000005350507223 */ /* 0x080fe20000010857 */
[----:B------:R-:W-:Y:S01]  /*5870*/  FFMA.FTZ R85, R85, R83, R84 ;  /* 0x0000005355557223 */ /* 0x000fe20000010054 */
[----:B------:R-:W-:Y:S01]  /*5880*/  F2FP.F16.E4M3.UNPACK_B R83, R78.H1 ;  /* 0x0000004eff53723e */ /* 0x000fe200030006ff */
[----:B------:R-:W-:Y:S02]  /*5890*/  IMAD.MOV.U32 R78, RZ, RZ, R40 ;  /* 0x000000ffff4e7224 */ /* 0x000fe400078e0028 */
[----:B------:R-:W-:Y:S02]  /*58a0*/  HADD2.F32 R40, -RZ, R41.H1_H1 ;  /* 0x30000029ff287230 */ /* 0x000fe40000004100 */
[--C-:B------:R-:W-:Y:S02]  /*58b0*/  HADD2.F32 R87, -RZ, R83.reuse.H1_H1 ;  /* 0x30000053ff577230 */ /* 0x100fe40000004100 */
[----:B------:R-:W-:-:S03]  /*58c0*/  HADD2.F32 R83, -RZ, R83.H0_H0 ;  /* 0x20000053ff537230 */ /* 0x000fc60000004100 */
[-C--:B------:R-:W-:Y:S02]  /*58d0*/  FMUL.FTZ R84, R87, R82.reuse ;  /* 0x0000005257547220 */ /* 0x080fe40000410000 */
[C---:B------:R-:W-:Y:S02]  /*58e0*/  FMUL.FTZ R86, R83.reuse, R82 ;  /* 0x0000005253567220 */ /* 0x040fe40000410000 */
[-C--:B------:R-:W-:Y:S01]  /*58f0*/  FFMA.FTZ R82, R83, R40.reuse, -R84 ;  /* 0x0000002853527223 */ /* 0x080fe20000010854 */
[----:B------:R-:W-:Y:S01]  /*5900*/  F2FP.F16.E4M3.UNPACK_B R84, R155 ;  /* 0x0000009bff54723e */ /* 0x000fe200020006ff */
[----:B------:R-:W-:Y:S01]  /*5910*/  FFMA.FTZ R87, R87, R40, R86 ;  /* 0x0000002857577223 */ /* 0x000fe20000010056 */
[----:B------:R-:W-:Y:S02]  /*5920*/  F2FP.F16.E4M3.UNPACK_B R40, R78.H1 ;  /* 0x0000004eff28723e */ /* 0x000fe400030006ff */
[----:B------:R-:W-:Y:S01]  /*5930*/  F2FP.F16.E4M3.UNPACK_B R83, R154 ;  /* 0x0000009aff53723e */ /* 0x000fe200020006ff */
[----:B------:R-:W-:Y:S01]  /*5940*/  HADD2.F32 R92, -RZ, R84.H1_H1 ;  /* 0x30000054ff5c7230 */ /* 0x000fe20000004100 */
[----:B------:R-:W-:Y:S01]  /*5950*/  F2FP.F16.E4M3.UNPACK_B R78, R78 ;  /* 0x0000004eff4e723e */ /* 0x000fe200020006ff */
[----:B------:R-:W-:-:S02]  /*5960*/  HADD2.F32 R41, -RZ, R40.H1_H1 ;  /* 0x30000028ff297230 */ /* 0x000fc40000004100 */
[----:B------:R-:W-:Y:S02]  /*5970*/  HADD2.F32 R40, -RZ, R40.H0_H0 ;  /* 0x20000028ff287230 */ /* 0x000fe40000004100 */
[----:B------:R-:W-:Y:S02]  /*5980*/  HADD2.F32 R86, -RZ, R83.H1_H1 ;  /* 0x30000053ff567230 */ /* 0x000fe40000004100 */
[-C--:B------:R-:W-:Y:S01]  /*5990*/  FMUL.FTZ R93, R41, R92.reuse ;  /* 0x0000005c295d7220 */ /* 0x080fe20000410000 */
[----:B------:R-:W-:-:S03]  /*59a0*/  FMUL.FTZ R92, R40, R92 ;  /* 0x0000005c285c7220 */ /* 0x000fc60000410000 */
[-C--:B------:R-:W-:Y:S01]  /*59b0*/  FFMA.FTZ R40, R40, R86.reuse, -R93 ;  /* 0x0000005628287223 */ /* 0x080fe2000001085d */
[----:B------:R-:W-:Y:S02]  /*59c0*/  HADD2.F32 R93, -RZ, R84.H0_H0 ;  /* 0x20000054ff5d7230 */ /* 0x000fe40000004100 */
[----:B------:R-:W-:Y:S01]  /*59d0*/  FFMA.FTZ R41, R41, R86, R92 ;  /* 0x0000005629297223 */ /* 0x000fe2000001005c */
[----:B------:R-:W-:Y:S01]  /*59e0*/  F2FP.SATFINITE.E4M3.F32.PACK_AB_MERGE_C R86, R87, R82, RZ ;  /* 0x000000525756723e */ /* 0x000fe200048070ff */
[--C-:B------:R-:W-:Y:S01]  /*59f0*/  HADD2.F32 R82, -RZ, R78.reuse.H1_H1 ;  /* 0x3000004eff527230 */ /* 0x100fe20000004100 */
[----:B------:R-:W-:Y:S01]  /*5a00*/  LOP3.LUT R84, R81, 0xff0000ff, RZ, 0xc0, !PT ;  /* 0xff0000ff51547812 */ /* 0x000fe200078ec0ff */
[----:B------:R-:W-:Y:S01]  /*5a10*/  HADD2.F32 R78, -RZ, R78.H0_H0 ;  /* 0x2000004eff4e7230 */ /* 0x000fe20000004100 */
[----:B------:R-:W-:Y:S01]  /*5a20*/  F2FP.SATFINITE.E4M3.F32.PACK_AB_MERGE_C R80, R85, R80, R86 ;  /* 0x000000505550723e */ /* 0x000fe20004807056 */
[----:B------:R-:W-:Y:S01]  /*5a30*/  HADD2.F32 R87, -RZ, R83.H0_H0 ;  /* 0x20000053ff577230 */ /* 0x000fe20000004100 */
[--C-:B------:R-:W-:Y:S01]  /*5a40*/  SHF.R.U32.HI R85, RZ, 0x8, R81.reuse ;  /* 0x00000008ff557819 */ /* 0x100fe20000011651 */
[-C--:B------:R-:W-:Y:S01]  /*5a50*/  FMUL.FTZ R83, R82, R93.reuse ;  /* 0x0000005d52537220 */ /* 0x080fe20000410000 */
[----:B------:R-:W-:Y:S01]  /*5a60*/  FMUL.FTZ R93, R78, R93 ;  /* 0x0000005d4e5d7220 */ /* 0x000fe20000410000 */
[----:B------:R-:W-:-:S02]  /*5a70*/  SHF.R.U32.HI R86, RZ, 0x10, R81 ;  /* 0x00000010ff567819 */ /* 0x000fc40000011651 */
[----:B------:R-:W-:Y:S02]  /*5a80*/  IMAD.SHL.U32 R81, R85, 0x100, RZ ;  /* 0x0000010055517824 */ /* 0x000fe400078e00ff */
[-C--:B------:R-:W-:Y:S01]  /*5a90*/  FFMA.FTZ R83, R78, R87.reuse, -R83 ;  /* 0x000000574e537223 */ /* 0x080fe20000010853 */
[----:B------:R-:W-:Y:S01]  /*5aa0*/  FFMA.FTZ R78, R82, R87, R93 ;  /* 0x00000057524e7223 */ /* 0x000fe2000001005d */
[----:B------:R-:W-:Y:S02]  /*5ab0*/  SHF.R.U32.HI R87, RZ, 0x8, R79 ;  /* 0x00000008ff577819 */ /* 0x000fe4000001164f */
[----:B------:R-:W-:Y:S01]  /*5ac0*/  LOP3.LUT R84, R84, 0xff00, R81, 0xf8, !PT ;  /* 0x0000ff0054547812 */ /* 0x000fe200078ef851 */
[----:B------:R-:W-:Y:S01]  /*5ad0*/  IMAD.U32 R81, R86, 0x10000, RZ ;  /* 0x0001000056517824 */ /* 0x000fe200078e00ff */
[----:B------:R-:W-:Y:S02]  /*5ae0*/  SHF.R.U32.HI R92, RZ, 0x10, R79 ;  /* 0x00000010ff5c7819 */ /* 0x000fe4000001164f */
[----:B------:R-:W-:-:S02]  /*5af0*/  LOP3.LUT R82, R79, 0xff0000ff, RZ, 0xc0, !PT ;  /* 0xff0000ff4f527812 */ /* 0x000fc400078ec0ff */
[----:B------:R-:W-:Y:S02]  /*5b00*/  SHF.L.U32 R79, R87, 0x8, RZ ;  /* 0x00000008574f7819 */ /* 0x000fe400000006ff */
[----:B------:R-:W-:Y:S01]  /*5b10*/  LOP3.LUT R81, R84, 0xff0000, R81, 0xf8, !PT ;  /* 0x00ff000054517812 */ /* 0x000fe200078ef851 */
[----:B------:R-:W-:Y:S01]  /*5b20*/  IMAD.MOV.U32 R84, RZ, RZ, R43 ;  /* 0x000000ffff547224 */ /* 0x000fe200078e002b */
[----:B------:R-:W-:Y:S01]  /*5b30*/  LOP3.LUT R82, R82, 0xff00, R79, 0xf8, !PT ;  /* 0x0000ff0052527812 */ /* 0x000fe200078ef84f */
[----:B------:R-:W-:Y:S01]  /*5b40*/  IMAD.U32 R79, R92, 0x10000, RZ ;  /* 0x000100005c4f7824 */ /* 0x000fe200078e00ff */
[----:B------:R-:W-:Y:S02]  /*5b50*/  F2FP.F16.E4M3.UNPACK_B R92, R81.H1 ;  /* 0x00000051ff5c723e */ /* 0x000fe400030006ff */
[----:B------:R-:W-:Y:S02]  /*5b60*/  F2FP.F16.E4M3.UNPACK_B R43, R84 ;  /* 0x00000054ff2b723e */ /* 0x000fe400020006ff */
[----:B------:R-:W-:Y:S01]  /*5b70*/  LOP3.LUT R79, R82, 0xff0000, R79, 0xf8, !PT ;  /* 0x00ff0000524f7812 */ /* 0x000fe200078ef84f */
[--C-:B------:R-:W-:Y:S01]  /*5b80*/  HADD2.F32 R82, -RZ, R92.reuse.H0_H0 ;  /* 0x2000005cff527230 */ /* 0x100fe20000004100 */
[----:B------:R-:W-:Y:S01]  /*5b90*/  F2FP.SATFINITE.E4M3.F32.PACK_AB_MERGE_C R40, R41, R40, RZ ;  /* 0x000000282928723e */ /* 0x000fe200048070ff */
[--C-:B------:R-:W-:Y:S01]  /*5ba0*/  HADD2.F32 R86, -RZ, R43.reuse.H1_H1 ;  /* 0x3000002bff567230 */ /* 0x100fe20000004100 */
[----:B------:R-:W-:Y:S01]  /*5bb0*/  F2FP.F16.E4M3.UNPACK_B R85, R79.H1 ;  /* 0x0000004fff55723e */ /* 0x000fe200030006ff */
[----:B------:R-:W-:Y:S01]  /*5bc0*/  HADD2.F32 R43, -RZ, R43.H0_H0 ;  /* 0x2000002bff2b7230 */ /* 0x000fe20000004100 */
[----:B------:R-:W-:Y:S01]  /*5bd0*/  F2FP.SATFINITE.E4M3.F32.PACK_AB_MERGE_C R40, R78, R83, R40 ;  /* 0x000000534e28723e */ /* 0x000fe20004807028 */
[----:B------:R-:W-:-:S02]  /*5be0*/  HADD2.F32 R92, -RZ, R92.H1_H1 ;  /* 0x3000005cff5c7230 */ /* 0x000fc40000004100 */
[CC--:B------:R-:W-:Y:S01]  /*5bf0*/  FMUL.FTZ R94, R86.reuse, R82.reuse ;  /* 0x00000052565e7220 */ /* 0x0c0fe20000410000 */
[--C-:B------:R-:W-:Y:S02]  /*5c00*/  HADD2.F32 R87, -RZ, R85.reuse.H0_H0 ;  /* 0x20000055ff577230 */ /* 0x100fe40000004100 */
[C---:B------:R-:W-:Y:S01]  /*5c10*/  FMUL.FTZ R93, R43.reuse, R82 ;  /* 0x000000522b5d7220 */ /* 0x040fe20000410000 */
[----:B------:R-:W-:Y:S01]  /*5c20*/  HADD2.F32 R85, -RZ, R85.H1_H1 ;  /* 0x30000055ff557230 */ /* 0x000fe20000004100 */
[----:B------:R-:W-:Y:S01]  /*5c30*/  MOV R41, R80 ;  /* 0x0000005000297202 */ /* 0x000fe20000000f00 */
[-C--:B------:R-:W-:Y:S01]  /*5c40*/  FFMA.FTZ R82, R43, R87.reuse, -R94 ;  /* 0x000000572b527223 */ /* 0x080fe2000001085e */
[----:B------:R-:W-:Y:S01]  /*5c50*/  FFMA.FTZ R43, R86, R87, R93 ;  /* 0x00000057562b7223 */ /* 0x000fe2000001005d */
[----:B------:R-:W-:Y:S01]  /*5c60*/  F2FP.F16.E4M3.UNPACK_B R86, R84.H1 ;  /* 0x00000054ff56723e */ /* 0x000fe200030006ff */
[----:B------:R-:W-:-:S04]  /*5c70*/  IMAD.MOV.U32 R84, RZ, RZ, R42 ;  /* 0x000000ffff547224 */ /* 0x000fc800078e002a */
[--C-:B------:R-:W-:Y:S02]  /*5c80*/  HADD2.F32 R87, -RZ, R86.reuse.H1_H1 ;  /* 0x30000056ff577230 */ /* 0x100fe40000004100 */
[----:B------:R-:W-:-:S03]  /*5c90*/  HADD2.F32 R86, -RZ, R86.H0_H0 ;  /* 0x20000056ff567230 */ /* 0x000fc60000004100 */
[CC--:B------:R-:W-:Y:S02]  /*5ca0*/  FMUL.FTZ R93, R87.reuse, R92.reuse ;  /* 0x0000005c575d7220 */ /* 0x0c0fe40000410000 */
[C---:B------:R-:W-:Y:S02]  /*5cb0*/  FMUL.FTZ R92, R86.reuse, R92 ;  /* 0x0000005c565c7220 */ /* 0x040fe40000410000 */
[----:B------:R-:W-:Y:S01]  /*5cc0*/  FFMA.FTZ R42, R86, R85, -R93 ;  /* 0x00000055562a7223 */ /* 0x000fe2000001085d */
[----:B------:R-:W-:Y:S01]  /*5cd0*/  F2FP.F16.E4M3.UNPACK_B R93, R81 ;  /* 0x00000051ff5d723e */ /* 0x000fe200020006ff */
[----:B------:R-:W-:Y:S01]  /*5ce0*/  FFMA.FTZ R85, R87, R85, R92 ;  /* 0x0000005557557223 */ /* 0x000fe2000001005c */
[-C--:B------:R-:W-:Y:S02]  /*5cf0*/  F2FP.F16.E4M3.UNPACK_B R86, R84.reuse.H1 ;  /* 0x00000054ff56723e */ /* 0x080fe400030006ff */
[----:B------:R-:W-:Y:S01]  /*5d00*/  F2FP.F16.E4M3.UNPACK_B R81, R79 ;  /* 0x0000004fff51723e */ /* 0x000fe200020006ff */
[----:B------:R-:W-:Y:S01]  /*5d10*/  HADD2.F32 R79, -RZ, R93.H1_H1 ;  /* 0x3000005dff4f7230 */ /* 0x000fe20000004100 */
[----:B------:R-:W-:Y:S01]  /*5d20*/  F2FP.F16.E4M3.UNPACK_B R84, R84 ;  /* 0x00000054ff54723e */ /* 0x000fe200020006ff */
[--C-:B------:R-:W-:Y:S01]  /*5d30*/  HADD2.F32 R87, -RZ, R86.reuse.H1_H1 ;  /* 0x30000056ff577230 */ /* 0x100fe20000004100 */
[----:B------:R-:W-:Y:S01]  /*5d40*/  F2FP.SATFINITE.E4M3.F32.PACK_AB_MERGE_C R85, R85, R42, RZ ;  /* 0x0000002a5555723e */ /* 0x000fe200048070ff */
[----:B------:R-:W-:-:S02]  /*5d50*/  HADD2.F32 R86, -RZ, R86.H0_H0 ;  /* 0x20000056ff567230 */ /* 0x000fc40000004100 */
[----:B------:R-:W-:Y:S02]  /*5d60*/  HADD2.F32 R92, -RZ, R81.H1_H1 ;  /* 0x30000051ff5c7230 */ /* 0x000fe40000004100 */
[-C--:B------:R-:W-:Y:S01]  /*5d70*/  FMUL.FTZ R95, R87, R79.reuse ;  /* 0x0000004f575f7220 */ /* 0x080fe20000410000 */
[----:B------:R-:W-:Y:S02]  /*5d80*/  HADD2.F32 R93, -RZ, R93.H0_H0 ;  /* 0x2000005dff5d7230 */ /* 0x000fe40000004100 */
[C---:B------:R-:W-:Y:S01]  /*5d90*/  FMUL.FTZ R94, R86.reuse, R79 ;  /* 0x0000004f565e7220 */ /* 0x040fe20000410000 */
[----:B------:R-:W-:Y:S02]  /*5da0*/  HADD2.F32 R81, -RZ, R81.H0_H0 ;  /* 0x20000051ff517230 */ /* 0x000fe40000004100 */
[----:B------:R-:W-:Y:S01]  /*5db0*/  FFMA.FTZ R79, R86, R92, -R95 ;  /* 0x0000005c564f7223 */ /* 0x000fe2000001085f */
        /* <DEDUP_REMOVED lines=10> */
.L_x_2292:
[----:B------:R-:W-:Y:S05]  /*5e60*/  BSYNC B3 ;  /* 0x0000000000037941 */ /* 0x000fea0003800000 */
.L_x_2291:
[----:B-1----:R0:W-:Y:S02]  /*5e70*/  STG.E.128 desc[UR56][R48.64+0x80], R40 ;  /* 0x0000802830007986 */ /* 0x0021e4000c101d38 */
.L_x_2290:
[----:B------:R-:W-:Y:S05]  /*5e80*/  BSYNC B2 ;  /* 0x0000000000027941 */ /* 0x000fea0003800000 */
.L_x_2289:
        /* <DEDUP_REMOVED lines=52> */
[----:B------:R-:W-:Y:S01]  /*61d0*/  SHF.R.U32.HI R85, RZ, 0x8, R77 ;  /* 0x00000008ff557819 */ /* 0x000fe2000001164d */
[----:B------:R-:W-:Y:S01]  /*61e0*/  FFMA.FTZ R83, R83, R80, R82 ;  /* 0x0000005053537223 */ /* 0x000fe20000010052 */
[----:B------:R-:W-:-:S02]  /*61f0*/  LOP3.LUT R80, R77, 0xff0000ff, RZ, 0xc0, !PT ;  /* 0xff0000ff4d507812 */ /* 0x000fc400078ec0ff */
[----:B------:R-:W-:Y:S01]  /*6200*/  SHF.R.U32.HI R82, RZ, 0x10, R77 ;  /* 0x00000010ff527819 */ /* 0x000fe2000001164d */
[----:B------:R-:W-:Y:S01]  /*6210*/  IMAD.SHL.U32 R85, R85, 0x100, RZ ;  /* 0x0000010055557824 */ /* 0x000fe200078e00ff */
[----:B------:R-:W-:Y:S02]  /*6220*/  LOP3.LUT R77, R75, 0xff0000ff, RZ, 0xc0, !PT ;  /* 0xff0000ff4b4d7812 */ /* 0x000fe400078ec0ff */
[----:B------:R-:W-:Y:S01]  /*6230*/  F2FP.SATFINITE.E4M3.F32.PACK_AB_MERGE_C R40, R83, R78, R76 ;  /* 0x0000004e5328723e */ /* 0x000fe2000480704c */
[----:B------:R-:W-:Y:S01]  /*6240*/  IMAD.U32 R82, R82, 0x10000, RZ ;  /* 0x0001000052527824 */ /* 0x000fe200078e00ff */
[----:B------:R-:W-:Y:S01]  /*6250*/  LOP3.LUT R85, R80, 0xff00, R85, 0xf8, !PT ;  /* 0x0000ff0050557812 */ /* 0x000fe200078ef855 */
[----:B------:R-:W-:-:S05]  /*6260*/  IMAD.SHL.U32 R80, R86, 0x100, RZ ;  /* 0x0000010056507824 */ /* 0x000fca00078e00ff */
[----:B------:R-:W-:Y:S02]  /*6270*/  LOP3.LUT R75, R77, 0xff00, R80, 0xf8, !PT ;  /* 0x0000ff004d4b7812 */ /* 0x000fe400078ef850 */
[----:B------:R-:W-:Y:S01]  /*6280*/  LOP3.LUT R77, R85, 0xff0000, R82, 0xf8, !PT ;  /* 0x00ff0000554d7812 */ /* 0x000fe200078ef852 */
[----:B------:R-:W-:Y:S01]  /*6290*/  IMAD.MOV.U32 R82, RZ, RZ, R43 ;  /* 0x000000ffff527224 */ /* 0x000fe200078e002b */
[----:B------:R-:W-:Y:S02]  /*62a0*/  SHF.L.U32 R80, R84, 0x10, RZ ;  /* 0x0000001054507819 */ /* 0x000fe400000006ff */
[----:B------:R-:W-:Y:S02]  /*62b0*/  F2FP.F16.E4M3.UNPACK_B R85, R77.H1 ;  /* 0x0000004dff55723e */ /* 0x000fe400030006ff */
[----:B------:R-:W-:Y:S02]  /*62c0*/  F2FP.F16.E4M3.UNPACK_B R43, R82 ;  /* 0x00000052ff2b723e */ /* 0x000fe400020006ff */
[----:B------:R-:W-:Y:S01]  /*62d0*/  LOP3.LUT R75, R75, 0xff0000, R80, 0xf8, !PT ;  /* 0x00ff00004b4b7812 */ /* 0x000fe200078ef850 */
[----:B------:R-:W-:-:S02]  /*62e0*/  HADD2.F32 R87, -RZ, R85.H0_H0 ;  /* 0x20000055ff577230 */ /* 0x000fc40000004100 */
        /* <DEDUP_REMOVED lines=9> */
[----:B------:R-:W-:Y:S01]  /*6380*/  F2FP.F16.E4M3.UNPACK_B R84, R82.H1 ;  /* 0x00000052ff54723e */ /* 0x000fe200030006ff */
[----:B------:R-:W-:Y:S02]  /*6390*/  IMAD.MOV.U32 R82, RZ, RZ, R42 ;  /* 0x000000ffff527224 */ /* 0x000fe400078e002a */
        /* <DEDUP_REMOVED lines=16> */
[CC--:B------:R-:W-:Y:S01]  /*64a0*/  FMUL.FTZ R94, R84.reuse, R75.reuse ;  /* 0x0000004b545e7220 */ /* 0x0c0fe20000410000 */
[----:B------:R-:W-:Y:S02]  /*64b0*/  HADD2.F32 R92, -RZ, R92.H0_H0 ;  /* 0x2000005cff5c7230 */ /* 0x000fe40000004100 */
[C---:B------:R-:W-:Y:S01]  /*64c0*/  FMUL.FTZ R93, R77.reuse, R75 ;  /* 0x0000004b4d5d7220 */ /* 0x040fe20000410000 */
[----:B------:R-:W-:Y:S02]  /*64d0*/  HADD2.F32 R86, -RZ, R86.H0_H0 ;  /* 0x20000056ff567230 */ /* 0x000fe40000004100 */
[-C--:B------:R-:W-:Y:S01]  /*64e0*/  FFMA.FTZ R75, R77, R87.reuse, -R94 ;  /* 0x000000574d4b7223 */ /* 0x080fe2000001085e */
[--C-:B------:R-:W-:Y:S02]  /*64f0*/  HADD2.F32 R77, -RZ, R82.reuse.H1_H1 ;  /* 0x30000052ff4d7230 */ /* 0x100fe40000004100 */
[----:B------:R-:W-:Y:S01]  /*6500*/  FFMA.FTZ R84, R84, R87, R93 ;  /* 0x0000005754547223 */ /* 0x000fe2000001005d */
[----:B------:R-:W-:Y:S01]  /*6510*/  HADD2.F32 R82, -RZ, R82.H0_H0 ;  /* 0x20000052ff527230 */ /* 0x000fe20000004100 */
[----:B------:R-:W-:Y:S01]  /*6520*/  F2FP.SATFINITE.E4M3.F32.PACK_AB_MERGE_C R43, R80, R43, R85 ;  /* 0x0000002b502b723e */ /* 0x000fe20004807055 */
[----:B------:R-:W-:-:S02]  /*6530*/  FMUL.FTZ R87, R77, R92 ;  /* 0x0000005c4d577220 */ /* 0x000fc40000410000 */
[----:B------:R-:W-:Y:S01]  /*6540*/  F2FP.SATFINITE.E4M3.F32.PACK_AB_MERGE_C R75, R84, R75, RZ ;  /* 0x0000004b544b723e */ /* 0x000fe200048070ff */
[C---:B------:R-:W-:Y:S01]  /*6550*/  FMUL.FTZ R92, R82.reuse, R92 ;  /* 0x0000005c525c7220 */ /* 0x040fe20000410000 */
[----:B------:R-:W-:-:S03]  /*6560*/  FFMA.FTZ R87, R82, R86, -R87 ;  /* 0x0000005652577223 */ /* 0x000fc60000010857 */
[----:B------:R-:W-:-:S05]  /*6570*/  FFMA.FTZ R92, R77, R86, R92 ;  /* 0x000000564d5c7223 */ /* 0x000fca000001005c */
[----:B------:R-:W-:-:S07]  /*6580*/  F2FP.SATFINITE.E4M3.F32.PACK_AB_MERGE_C R42, R92, R87, R75 ;  /* 0x000000575c2a723e */ /* 0x000fce000480704b */
.L_x_2294:
[----:B------:R-:W-:Y:S05]  /*6590*/  BSYNC B2 ;  /* 0x0000000000027941 */ /* 0x000fea0003800000 */
.L_x_2293:
[----:B-1----:R0:W-:Y:S02]  /*65a0*/  STG.E.128 desc[UR56][R48.64+0xa0], R40 ;  /* 0x0000a02830007986 */ /* 0x0021e4000c101d38 */
.L_x_2272:
[----:B------:R-:W-:Y:S05]  /*65b0*/  BSYNC B1 ;  /* 0x0000000000017941 */ /* 0x000fea0003800000 */
.L_x_2271:
        /* <DEDUP_REMOVED lines=15> */
[----:B------:R-:W-:Y:S02]  /*66b0*/  SHF.R.U32.HI R74, RZ, 0x10, R73 ;  /* 0x00000010ff4a7819 */ /* 0x000fe40000011649 */
[----:B------:R-:W-:-:S02]  /*66c0*/  LOP3.LUT R71, R73, 0xff0000ff, RZ, 0xc0, !PT ;  /* 0xff0000ff49477812 */ /* 0x000fc400078ec0ff */
        /* <DEDUP_REMOVED lines=32> */
[-C--:B------:R-:W-:Y:S01]  /*68d0*/  F2FP.F16.E4M3.UNPACK_B R82, R49.reuse.H1 ;  /* 0x00000031ff52723e */ /* 0x080fe200030006ff */
[----:B------:R-:W-:Y:S01]  /*68e0*/  HADD2.F32 R73, -RZ, R71.H0_H0 ;  /* 0x20000047ff497230 */ /* 0x000fe20000004100 */
[----:B------:R-:W-:Y:S01]  /*68f0*/  F2FP.F16.E4M3.UNPACK_B R81, R49 ;  /* 0x00000031ff51723e */ /* 0x000fe200020006ff */
[----:B------:R-:W-:-:S02]  /*6900*/  HADD2.F32 R71, -RZ, R70.H0_H0 ;  /* 0x20000046ff477230 */ /* 0x000fc40000004100 */
[CC--:B------:R-:W-:Y:S01]  /*6910*/  FMUL.FTZ R78, R74.reuse, R75.reuse ;  /* 0x0000004b4a4e7220 */ /* 0x0c0fe20000410000 */
[----:B------:R-:W-:Y:S02]  /*6920*/  HADD2.F32 R72, -RZ, R70.H1_H1 ;  /* 0x30000046ff487230 */ /* 0x000fe40000004100 */
[C---:B------:R-:W-:Y:S01]  /*6930*/  FMUL.FTZ R75, R73.reuse, R75 ;  /* 0x0000004b494b7220 */ /* 0x040fe20000410000 */
[--C-:B------:R-:W-:Y:S01]  /*6940*/  HADD2.F32 R70, -RZ, R150.reuse.H1_H1 ;  /* 0x30000096ff467230 */ /* 0x100fe20000004100 */
[----:B------:R-:W-:Y:S01]  /*6950*/  F2FP.F16.E4M3.UNPACK_B R49, R48 ;  /* 0x00000030ff31723e */ /* 0x000fe200020006ff */
[----:B------:R-:W-:Y:S02]  /*6960*/  HADD2.F32 R151, -RZ, R151.H0_H0 ;  /* 0x20000097ff977230 */ /* 0x000fe40000004100 */
[----:B------:R-:W-:Y:S02]  /*6970*/  HADD2.F32 R150, -RZ, R150.H0_H0 ;  /* 0x20000096ff967230 */ /* 0x000fe40000004100 */
[-C--:B------:R-:W-:Y:S01]  /*6980*/  FFMA.FTZ R73, R73, R70.reuse, -R78 ;  /* 0x0000004649497223 */ /* 0x080fe2000001084e */
[----:B------:R-:W-:Y:S01]  /*6990*/  FFMA.FTZ R78, R74, R70, R75 ;  /* 0x000000464a4e7223 */ /* 0x000fe2000001004b */
[----:B------:R-:W-:Y:S01]  /*69a0*/  FMUL.FTZ R76, R72, R151 ;  /* 0x00000097484c7220 */ /* 0x000fe20000410000 */
[----:B------:R-:W-:Y:S01]  /*69b0*/  F2FP.F16.E4M3.UNPACK_B R74, R43.H1 ;  /* 0x0000002bff4a723e */ /* 0x000fe200030006ff */
[C---:B------:R-:W-:Y:S01]  /*69c0*/  FMUL.FTZ R151, R71.reuse, R151 ;  /* 0x0000009747977220 */ /* 0x040fe20000410000 */
[----:B------:R-:W-:Y:S01]  /*69d0*/  F2FP.F16.E4M3.UNPACK_B R75, R42.H1 ;  /* 0x0000002aff4b723e */ /* 0x000fe200030006ff */
[-C--:B------:R-:W-:Y:S01]  /*69e0*/  FFMA.FTZ R70, R71, R150.reuse, -R76 ;  /* 0x0000009647467223 */ /* 0x080fe2000001084c */
[----:B------:R-:W-:Y:S01]  /*69f0*/  F2FP.SATFINITE.E4M3.F32.PACK_AB_MERGE_C R73, R78, R73, RZ ;  /* 0x000000494e49723e */ /* 0x000fe200048070ff */
[----:B------:R-:W-:Y:S01]  /*6a00*/  FFMA.FTZ R71, R72, R150, R151 ;  /* 0x0000009648477223 */ /* 0x000fe20000010097 */
[--C-:B------:R-:W-:Y:S01]  /*6a10*/  HADD2.F32 R77, -RZ, R74.reuse.H0_H0 ;  /* 0x2000004aff4d7230 */ /* 0x100fe20000004100 */
[----:B------:R-:W-:Y:S01]  /*6a20*/  F2FP.SATFINITE.E4M3.F32.PACK_AB_MERGE_C R72, R80, R79, RZ ;  /* 0x0000004f5048723e */ /* 0x000fe200048070ff */
[----:B------:R-:W-:Y:S01]  /*6a30*/  HADD2.F32 R78, -RZ, R74.H1_H1 ;  /* 0x3000004aff4e7230 */ /* 0x000fe20000004100 */
[----:B------:R-:W-:Y:S01]  /*6a40*/  F2FP.F16.E4M3.UNPACK_B R74, R48.H1 ;  /* 0x00000030ff4a723e */ /* 0x000fe200030006ff */
[----:B------:R-:W-:Y:S01]  /*6a50*/  HADD2.F32 R79, -RZ, R82.H1_H1 ;  /* 0x30000052ff4f7230 */ /* 0x000fe20000004100 */
[----:B------:R-:W-:Y:S01]  /*6a60*/  F2FP.F16.E4M3.UNPACK_B R42, R42 ;  /* 0x0000002aff2a723e */ /* 0x000fe200020006ff */
[----:B------:R-:W-:Y:S01]  /*6a70*/  HADD2.F32 R76, -RZ, R75.H1_H1 ;  /* 0x3000004bff4c7230 */ /* 0x000fe20000004100 */
[----:B------:R-:W-:Y:S01]  /*6a80*/  F2FP.SATFINITE.E4M3.F32.PACK_AB_MERGE_C R41, R41, R40, R72 ;  /* 0x000000282929723e */ /* 0x000fe20004807048 */
        /* <DEDUP_REMOVED lines=9> */
[----:B------:R-:W-:Y:S01]  /*6b20*/  FMUL.FTZ R83, R75, R83 ;  /* 0x000000534b537220 */ /* 0x000fe20000410000 */
[----:B------:R-:W-:-:S02]  /*6b30*/  HADD2.F32 R82, -RZ, R82.H0_H0 ;  /* 0x20000052ff527230 */ /* 0x000fc40000004100 */
[-C--:B------:R-:W-:Y:S01]  /*6b40*/  FFMA.FTZ R84, R75, R79.reuse, -R84 ;  /* 0x0000004f4b547223 */ /* 0x080fe20000010854 */
[--C-:B------:R-:W-:Y:S02]  /*6b50*/  HADD2.F32 R75, -RZ, R42.reuse.H0_H0 ;  /* 0x2000002aff4b7230 */ /* 0x100fe40000004100 */
[----:B------:R-:W-:Y:S01]  /*6b60*/  FFMA.FTZ R83, R76, R79, R83 ;  /* 0x0000004f4c537223 */ /* 0x000fe20000010053 */
[--C-:B------:R-:W-:Y:S02]  /*6b70*/  HADD2.F32 R76, -RZ, R77.reuse.H0_H0 ;  /* 0x2000004dff4c7230 */ /* 0x100fe40000004100 */
[----:B------:R-:W-:Y:S01]  /*6b80*/  FFMA.FTZ R43, R78, R80, R85 ;  /* 0x000000504e2b7223 */ /* 0x000fe20000010055 */
[----:B------:R-:W-:Y:S01]  /*6b90*/  HADD2.F32 R77, -RZ, R77.H1_H1 ;  /* 0x3000004dff4d7230 */ /* 0x000fe20000004100 */
[----:B------:R-:W-:Y:S01]  /*6ba0*/  F2FP.SATFINITE.E4M3.F32.PACK_AB_MERGE_C R40, R71, R70, R73 ;  /* 0x000000464728723e */ /* 0x000fe20004807049 */
[----:B------:R-:W-:Y:S01]  /*6bb0*/  HADD2.F32 R42, -RZ, R42.H1_H1 ;  /* 0x3000002aff2a7230 */ /* 0x000fe20000004100 */
[----:B------:R-:W-:Y:S01]  /*6bc0*/  F2FP.SATFINITE.E4M3.F32.PACK_AB_MERGE_C R83, R83, R84, RZ ;  /* 0x000000545353723e */ /* 0x000fe200048070ff */
[----:B------:R-:W-:-:S02]  /*6bd0*/  HADD2.F32 R81, -RZ, R81.H0_H0 ;  /* 0x20000051ff517230 */ /* 0x000fc40000004100 */
        /* <DEDUP_REMOVED lines=13> */
.L_x_2299:
[----:B------:R-:W-:Y:S05]  /*6cb0*/  BSYNC B2 ;  /* 0x0000000000027941 */ /* 0x000fea0003800000 */
.L_x_2298:
[----:B-1----:R0:W-:Y:S02]  /*6cc0*/  STG.E.128 desc[UR56][R44.64], R40 ;  /* 0x000000282c007986 */ /* 0x0021e4000c101d38 */
.L_x_2297:
[----:B------:R-:W-:Y:S05]  /*6cd0*/  BSYNC B1 ;  /* 0x0000000000017941 */ /* 0x000fea0003800000 */
.L_x_2296:
        /* <DEDUP_REMOVED lines=110> */
.L_x_2303:
[----:B------:R-:W-:Y:S05]  /*73c0*/  BSYNC B2 ;  /* 0x0000000000027941 */ /* 0x000fea0003800000 */
.L_x_2302:
[----:B-1----:R0:W-:Y:S02]  /*73d0*/  STG.E.128 desc[UR56][R44.64+0x20], R40 ;  /* 0x000020282c007986 */ /* 0x0021e4000c101d38 */
.L_x_2301:
[----:B------:R-:W-:Y:S05]  /*73e0*/  BSYNC B1 ;  /* 0x0000000000017941 */ /* 0x000fea0003800000 */
.L_x_2300:
        /* <DEDUP_REMOVED lines=110> */
.L_x_2307:
[----:B------:R-:W-:Y:S05]  /*7ad0*/  BSYNC B2 ;  /* 0x0000000000027941 */ /* 0x000fea0003800000 */
.L_x_2306:
[----:B-1----:R0:W-:Y:S02]  /*7ae0*/  STG.E.128 desc[UR56][R44.64+0x40], R40 ;  /* 0x000040282c007986 */ /* 0x0021e4000c101d38 */
.L_x_2305:
[----:B------:R-:W-:Y:S05]  /*7af0*/  BSYNC B1 ;  /* 0x0000000000017941 */ /* 0x000fea0003800000 */
.L_x_2304:
        /* <DEDUP_REMOVED lines=9> */
[--C-:B------:R-:W-:Y:S01]  /*7b90*/  SHF.R.U32.HI R48, RZ, 0x8, R59.reuse ;  /* 0x00000008ff307819 */ /* 0x100fe2000001163b */
[----:B------:R-:W-:Y:S01]  /*7ba0*/  IMAD.MOV.U32 R58, RZ, RZ, R40 ;  /* 0x000000ffff3a7224 */ /* 0x000fe200078e0028 */
[----:B------:R-:W-:Y:S01]  /*7bb0*/  SHF.R.U32.HI R64, RZ, 0x10, R59 ;  /* 0x00000010ff407819 */ /* 0x000fe2000001163b */
[----:B------:R-:W-:Y:S01]  /*7bc0*/  IMAD.SHL.U32 R60, R60, 0x100, RZ ;  /* 0x000001003c3c7824 */ /* 0x000fe200078e00ff */
[----:B------:R-:W-:Y:S02]  /*7bd0*/  LOP3.LUT R59, R59, 0xff0000ff, RZ, 0xc0, !PT ;  /* 0xff0000ff3b3b7812 */ /* 0x000fe400078ec0ff */
[----:B------:R-:W-:Y:S01]  /*7be0*/  SHF.R.U32.HI R63, RZ, 0x10, R61 ;  /* 0x00000010ff3f7819 */ /* 0x000fe2000001163d */
[----:B------:R-:W-:Y:S01]  /*7bf0*/  IMAD.U32 R41, R64, 0x10000, RZ ;  /* 0x0001000040297824 */ /* 0x000fe200078e00ff */
[----:B------:R-:W-:-:S02]  /*7c00*/  SHF.L.U32 R48, R48, 0x8, RZ ;  /* 0x0000000830307819 */ /* 0x000fc400000006ff */
[----:B------:R-:W-:Y:S02]  /*7c10*/  LOP3.LUT R61, R61, 0xff0000ff, RZ, 0xc0, !PT ;  /* 0xff0000ff3d3d7812 */ /* 0x000fe400078ec0ff */
[----:B------:R-:W-:Y:S01]  /*7c20*/  LOP3.LUT R48, R59, 0xff00, R48, 0xf8, !PT ;  /* 0x0000ff003b307812 */ /* 0x000fe200078ef830 */
[----:B------:R-:W-:Y:S01]  /*7c30*/  IMAD.U32 R59, R63, 0x10000, RZ ;  /* 0x000100003f3b7824 */ /* 0x000fe200078e00ff */
[----:B------:R-:W-:Y:S02]  /*7c40*/  LOP3.LUT R62, R61, 0xff00, R60, 0xf8, !PT ;  /* 0x0000ff003d3e7812 */ /* 0x000fe400078ef83c */
        /* <DEDUP_REMOVED lines=27> */
[----:B------:R-:W-:-:S02]  /*7e00*/  HADD2.F32 R62, -RZ, R59.H1_H1 ;  /* 0x3000003bff3e7230 */ /* 0x000fc40000004100 */
[----:B------:R-:W-:Y:S01]  /*7e10*/  HADD2.F32 R61, -RZ, R59.H0_H0 ;  /* 0x2000003bff3d7230 */ /* 0x000fe20000004100 */
[----:B------:R-:W-:Y:S01]  /*7e20*/  F2FP.SATFINITE.E4M3.F32.PACK_AB_MERGE_C R74, R68, R67, RZ ;  /* 0x00000043444a723e */ /* 0x000fe200048070ff */
[--C-:B------:R-:W-:Y:S02]  /*7e30*/  HADD2.F32 R59, -RZ, R58.reuse.H0_H0 ;  /* 0x2000003aff3b7230 */ /* 0x100fe40000004100 */
[-C--:B------:R-:W-:Y:S01]  /*7e40*/  FMUL.FTZ R66, R62, R63.reuse ;  /* 0x0000003f3e427220 */ /* 0x080fe20000410000 */
[----:B------:R-:W-:Y:S02]  /*7e50*/  HADD2.F32 R60, -RZ, R58.H1_H1 ;  /* 0x3000003aff3c7230 */ /* 0x000fe40000004100 */
[----:B------:R-:W-:Y:S01]  /*7e60*/  FMUL.FTZ R63, R61, R63 ;  /* 0x0000003f3d3f7220 */ /* 0x000fe20000410000 */
[----:B------:R-:W-:Y:S01]  /*7e70*/  HADD2.F32 R58, -RZ, R138.H1_H1 ;  /* 0x3000008aff3a7230 */ /* 0x000fe20000004100 */
[----:B------:R-:W-:Y:S01]  /*7e80*/  F2FP.F16.E4M3.UNPACK_B R67, R48.H1 ;  /* 0x00000030ff43723e */ /* 0x000fe200030006ff */
[----:B------:R-:W-:-:S02]  /*7e90*/  HADD2.F32 R139, -RZ, R139.H0_H0 ;  /* 0x2000008bff8b7230 */ /* 0x000fc40000004100 */
[----:B------:R-:W-:Y:S02]  /*7ea0*/  HADD2.F32 R138, -RZ, R138.H0_H0 ;  /* 0x2000008aff8a7230 */ /* 0x000fe40000004100 */
[-C--:B------:R-:W-:Y:S01]  /*7eb0*/  FFMA.FTZ R66, R61, R58.reuse, -R66 ;  /* 0x0000003a3d427223 */ /* 0x080fe20000010842 */
[----:B------:R-:W-:Y:S01]  /*7ec0*/  FFMA.FTZ R63, R62, R58, R63 ;  /* 0x0000003a3e3f7223 */ /* 0x000fe2000001003f */
[C---:B------:R-:W-:Y:S01]  /*7ed0*/  FMUL.FTZ R64, R60.reuse, R139 ;  /* 0x0000008b3c407220 */ /* 0x040fe20000410000 */
[----:B------:R-:W-:Y:S01]  /*7ee0*/  F2FP.F16.E4M3.UNPACK_B R61, R43.H1 ;  /* 0x0000002bff3d723e */ /* 0x000fe200030006ff */
[C---:B------:R-:W-:Y:S01]  /*7ef0*/  FMUL.FTZ R139, R59.reuse, R139 ;  /* 0x0000008b3b8b7220 */ /* 0x040fe20000410000 */
[----:B------:R-:W-:Y:S02]  /*7f00*/  HADD2.F32 R68, -RZ, R67.H1_H1 ;  /* 0x30000043ff447230 */ /* 0x000fe40000004100 */
[----:B------:R-:W-:Y:S01]  /*7f10*/  FFMA.FTZ R58, R59, R138, -R64 ;  /* 0x0000008a3b3a7223 */ /* 0x000fe20000010840 */
[----:B------:R-:W-:Y:S01]  /*7f20*/  F2FP.SATFINITE.E4M3.F32.PACK_AB_MERGE_C R72, R63, R66, RZ ;  /* 0x000000423f48723e */ /* 0x000fe200048070ff */
[----:B------:R-:W-:Y:S01]  /*7f30*/  FFMA.FTZ R59, R60, R138, R139 ;  /* 0x0000008a3c3b7223 */ /* 0x000fe2000001008b */
[--C-:B------:R-:W-:Y:S01]  /*7f40*/  HADD2.F32 R62, -RZ, R61.reuse.H0_H0 ;  /* 0x2000003dff3e7230 */ /* 0x100fe20000004100 */
[-C--:B------:R-:W-:Y:S01]  /*7f50*/  F2FP.F16.E4M3.UNPACK_B R64, R41.reuse.H1 ;  /* 0x00000029ff40723e */ /* 0x080fe200030006ff */
[----:B------:R-:W-:Y:S01]  /*7f60*/  HADD2.F32 R61, -RZ, R61.H1_H1 ;  /* 0x3000003dff3d7230 */ /* 0x000fe20000004100 */
[----:B------:R-:W-:Y:S01]  /*7f70*/  F2FP.F16.E4M3.UNPACK_B R60, R42.H1 ;  /* 0x0000002aff3c723e */ /* 0x000fe200030006ff */
[----:B------:R-:W-:Y:S01]  /*7f80*/  HADD2.F32 R67, -RZ, R67.H0_H0 ;  /* 0x20000043ff437230 */ /* 0x000fe20000004100 */
[----:B------:R-:W-:Y:S01]  /*7f90*/  F2FP.F16.E4M3.UNPACK_B R66, R48 ;  /* 0x00000030ff42723e */ /* 0x000fe200020006ff */
[----:B------:R-:W-:Y:S01]  /*7fa0*/  HADD2.F32 R65, -RZ, R64.H1_H1 ;  /* 0x30000040ff417230 */ /* 0x000fe20000004100 */
[----:B------:R-:W-:Y:S01]  /*7fb0*/  F2FP.F16.E4M3.UNPACK_B R63, R41 ;  /* 0x00000029ff3f723e */ /* 0x000fe200020006ff */
[----:B------:R-:W-:-:S02]  /*7fc0*/  HADD2.F32 R48, -RZ, R60.H1_H1 ;  /* 0x3000003cff307230 */ /* 0x000fc40000004100 */
[----:B------:R-:W-:Y:S01]  /*7fd0*/  FMUL.FTZ R41, R61, R68 ;  /* 0x000000443d297220 */ /* 0x000fe20000410000 */
[----:B------:R-:W-:Y:S01]  /*7fe0*/  HADD2.F32 R69, -RZ, R66.H1_H1 ;  /* 0x30000042ff457230 */ /* 0x000fe20000004100 */
[----:B------:R-:W-:Y:S01]  /*7ff0*/  F2FP.F16.E4M3.UNPACK_B R43, R43 ;  /* 0x0000002bff2b723e */ /* 0x000fe200020006ff */
[----:B------:R-:W-:Y:S02]  /*8000*/  HADD2.F32 R60, -RZ, R60.H0_H0 ;  /* 0x2000003cff3c7230 */ /* 0x000fe40000004100 */
[----:B------:R-:W-:Y:S01]  /*8010*/  FFMA.FTZ R70, R62, R65, -R41 ;  /* 0x000000413e467223 */ /* 0x000fe20000010829 */
[----:B------:R-:W-:Y:S02]  /*8020*/  HADD2.F32 R41, -RZ, R63.H1_H1 ;  /* 0x3000003fff297230 */ /* 0x000fe40000004100 */
[-C--:B------:R-:W-:Y:S01]  /*8030*/  FMUL.FTZ R71, R48, R69.reuse ;  /* 0x0000004530477220 */ /* 0x080fe20000410000 */
[----:B------:R-:W-:Y:S01]  /*8040*/  F2FP.F16.E4M3.UNPACK_B R42, R42 ;  /* 0x0000002aff2a723e */ /* 0x000fe200020006ff */
[----:B------:R-:W-:Y:S01]  /*8050*/  FMUL.FTZ R69, R60, R69 ;  /* 0x000000453c457220 */ /* 0x000fe20000410000 */
[----:B------:R-:W-:Y:S01]  /*8060*/  FMUL.FTZ R68, R62, R68 ;  /* 0x000000443e447220 */ /* 0x000fe20000410000 */
[----:B------:R-:W-:Y:S01]  /*8070*/  FFMA.FTZ R71, R60, R41, -R71 ;  /* 0x000000293c477223 */ /* 0x000fe20000010847 */
[----:B------:R-:W-:-:S02]  /*8080*/  HADD2.F32 R66, -RZ, R66.H0_H0 ;  /* 0x20000042ff427230 */ /* 0x000fc40000004100 */
[----:B------:R-:W-:Y:S01]  /*8090*/  FFMA.FTZ R62, R48, R41, R69 ;  /* 0x00000029303e7223 */ /* 0x000fe20000010045 */
[--C-:B------:R-:W-:Y:S02]  /*80a0*/  HADD2.F32 R48, -RZ, R43.reuse.H0_H0 ;  /* 0x2000002bff307230 */ /* 0x100fe40000004100 */
[----:B------:R-:W-:Y:S01]  /*80b0*/  FFMA.FTZ R73, R61, R65, R68 ;  /* 0x000000413d497223 */ /* 0x000fe20000010044 */
[--C-:B------:R-:W-:Y:S02]  /*80c0*/  HADD2.F32 R41, -RZ, R42.reuse.H0_H0 ;  /* 0x2000002aff297230 */ /* 0x100fe40000004100 */
[----:B------:R-:W-:Y:S02]  /*80d0*/  HADD2.F32 R43, -RZ, R43.H1_H1 ;  /* 0x3000002bff2b7230 */ /* 0x000fe40000004100 */
[----:B------:R-:W-:Y:S01]  /*80e0*/  FMUL.FTZ R68, R48, R67 ;  /* 0x0000004330447220 */ /* 0x000fe20000410000 */
[----:B------:R-:W-:Y:S02]  /*80f0*/  HADD2.F32 R42, -RZ, R42.H1_H1 ;  /* 0x3000002aff2a7230 */ /* 0x000fe40000004100 */
[----:B------:R-:W-:Y:S01]  /*8100*/  FMUL.FTZ R61, R41, R66 ;  /* 0x00000042293d7220 */ /* 0x000fe20000410000 */
[----:B------:R-:W-:-:S02]  /*8110*/  HADD2.F32 R64, -RZ, R64.H0_H0 ;  /* 0x20000040ff407230 */ /* 0x000fc40000004100 */
[C---:B------:R-:W-:Y:S01]  /*8120*/  FMUL.FTZ R65, R43.reuse, R67 ;  /* 0x000000432b417220 */ /* 0x040fe20000410000 */
[----:B------:R-:W-:Y:S02]  /*8130*/  HADD2.F32 R63, -RZ, R63.H0_H0 ;  /* 0x2000003fff3f7230 */ /* 0x000fe40000004100 */
[----:B------:R-:W-:Y:S01]  /*8140*/  FMUL.FTZ R60, R42, R66 ;  /* 0x000000422a3c7220 */ /* 0x000fe20000410000 */
[----:B------:R-:W-:Y:S01]  /*8150*/  F2FP.SATFINITE.E4M3.F32.PACK_AB_MERGE_C R62, R62, R71, RZ ;  /* 0x000000473e3e723e */ /* 0x000fe200048070ff */
[-C--:B------:R-:W-:Y:S01]  /*8160*/  FFMA.FTZ R65, R48, R64.reuse, -R65 ;  /* 0x0000004030417223 */ /* 0x080fe20000010841 */
[----:B------:R-:W-:Y:S01]  /*8170*/  FFMA.FTZ R68, R43, R64, R68 ;  /* 0x000000402b447223 */ /* 0x000fe20000010044 */
[-C--:B------:R-:W-:Y:S01]  /*8180*/  FFMA.FTZ R60, R41, R63.reuse, -R60 ;  /* 0x0000003f293c7223 */ /* 0x080fe2000001083c */
[----:B------:R-:W-:Y:S01]  /*8190*/  FFMA.FTZ R61, R42, R63, R61 ;  /* 0x0000003f2a3d7223 */ /* 0x000fe2000001003d */
[----:B------:R-:W-:Y:S02]  /*81a0*/  F2FP.SATFINITE.E4M3.F32.PACK_AB_MERGE_C R70, R73, R70, RZ ;  /* 0x000000464946723e */ /* 0x000fe400048070ff */
[----:B------:R-:W-:-:S02]  /*81b0*/  F2FP.SATFINITE.E4M3.F32.PACK_AB_MERGE_C R41, R49, R40, R74 ;  /* 0x000000283129723e */ /* 0x000fc4000480704a */
[----:B------:R-:W-:Y:S02]  /*81c0*/  F2FP.SATFINITE.E4M3.F32.PACK_AB_MERGE_C R40, R59, R58, R72 ;  /* 0x0000003a3b28723e */ /* 0x000fe40004807048 */
[----:B------:R-:W-:Y:S02]  /*81d0*/  F2FP.SATFINITE.E4M3.F32.PACK_AB_MERGE_C R42, R61, R60, R62 ;  /* 0x0000003c3d2a723e */ /* 0x000fe4000480703e */
[----:B------:R-:W-:-:S07]  /*81e0*/  F2FP.SATFINITE.E4M3.F32.PACK_AB_MERGE_C R43, R68, R65, R70 ;  /* 0x00000041442b723e */ /* 0x000fce0004807046 */
.L_x_2311:
[----:B------:R-:W-:Y:S05]  /*81f0*/  BSYNC B2 ;  /* 0x0000000000027941 */ /* 0x000fea0003800000 */
.L_x_2310:
[----:B-1----:R0:W-:Y:S02]  /*8200*/  STG.E.128 desc[UR56][R44.64+0x60], R40 ;  /* 0x000060282c007986 */ /* 0x0021e4000c101d38 */
.L_x_2309:
[----:B------:R-:W-:Y:S05]  /*8210*/  BSYNC B1 ;  /* 0x0000000000017941 */ /* 0x000fea0003800000 */
.L_x_2308:
        /* <DEDUP_REMOVED lines=10> */
[----:B------:R-:W-:Y:S02]  /*82c0*/  SHF.R.U32.HI R56, RZ, 0x10, R55 ;  /* 0x00000010ff387819 */ /* 0x000fe40000011637 */
[--C-:B------:R-:W-:Y:S02]  /*82d0*/  SHF.R.U32.HI R55, RZ, 0x8, R57.reuse ;  /* 0x00000008ff377819 */ /* 0x100fe40000011639 */
[----:B------:R-:W-:Y:S02]  /*82e0*/  SHF.R.U32.HI R58, RZ, 0x10, R57 ;  /* 0x00000010ff3a7819 */ /* 0x000fe40000011639 */
[----:B------:R-:W-:Y:S01]  /*82f0*/  SHF.L.U32 R49, R49, 0x8, RZ ;  /* 0x0000000831317819 */ /* 0x000fe200000006ff */
[----:B------:R-:W-:Y:S01]  /*8300*/  IMAD.SHL.U32 R55, R55, 0x100, RZ ;  /* 0x0000010037377824 */ /* 0x000fe200078e00ff */
[----:B------:R-:W-:Y:S01]  /*8310*/  LOP3.LUT R54, R57, 0xff0000ff, RZ, 0xc0, !PT ;  /* 0xff0000ff39367812 */ /* 0x000fe200078ec0ff */
[----:B------:R-:W-:Y:S01]  /*8320*/  IMAD.U32 R58, R58, 0x10000, RZ ;  /* 0x000100003a3a7824 */ /* 0x000fe200078e00ff */
[----:B------:R-:W-:Y:S01]  /*8330*/  LOP3.LUT R48, R48, 0xff00, R49, 0xf8, !PT ;  /* 0x0000ff0030307812 */ /* 0x000fe200078ef831 */
[----:B------:R-:W-:Y:S01]  /*8340*/  IMAD.U32 R49, R56, 0x10000, RZ ;  /* 0x0001000038317824 */ /* 0x000fe200078e00ff */
[----:B------:R-:W-:-:S02]  /*8350*/  LOP3.LUT R55, R54, 0xff00, R55, 0xf8, !PT ;  /* 0x0000ff0036377812 */ /* 0x000fc400078ef837 */
        /* <DEDUP_REMOVED lines=90> */
.L_x_2315:
[----:B------:R-:W-:Y:S05]  /*8900*/  BSYNC B2 ;  /* 0x0000000000027941 */ /* 0x000fea0003800000 */
.L_x_2314:
[----:B-1----:R0:W-:Y:S02]  /*8910*/  STG.E.128 desc[UR56][R44.64+0x80], R40 ;  /* 0x000080282c007986 */ /* 0x0021e4000c101d38 */
.L_x_2313:
[----:B------:R-:W-:Y:S05]  /*8920*/  BSYNC B1 ;  /* 0x0000000000017941 */ /* 0x000fea0003800000 */
.L_x_2312:
        /* <DEDUP_REMOVED lines=11> */
[----:B------:R-:W-:Y:S02]  /*89e0*/  LOP3.LUT R48, R51, 0xff0000ff, RZ, 0xc0, !PT ;  /* 0xff0000ff33307812 */ /* 0x000fe400078ec0ff */
[----:B------:R-:W-:Y:S02]  /*89f0*/  SHF.R.U32.HI R52, RZ, 0x10, R53 ;  /* 0x00000010ff347819 */ /* 0x000fe40000011635 */
[----:B------:R-:W-:-:S02]  /*8a00*/  LOP3.LUT R50, R53, 0xff0000ff, RZ, 0xc0, !PT ;  /* 0xff0000ff35327812 */ /* 0x000fc400078ec0ff */
[----:B------:R-:W-:Y:S02]  /*8a10*/  SHF.L.U32 R49, R49, 0x8, RZ ;  /* 0x0000000831317819 */ /* 0x000fe400000006ff */
[----:B------:R-:W-:Y:S01]  /*8a20*/  LOP3.LUT R48, R48, 0xff00, R47, 0xf8, !PT ;  /* 0x0000ff0030307812 */ /* 0x000fe200078ef82f */
[----:B------:R-:W-:Y:S01]  /*8a30*/  IMAD.U32 R47, R54, 0x10000, RZ ;  /* 0x00010000362f7824 */ /* 0x000fe200078e00ff */
[----:B------:R-:W-:Y:S01]  /*8a40*/  LOP3.LUT R51, R50, 0xff00, R49, 0xf8, !PT ;  /* 0x0000ff0032337812 */ /* 0x000fe200078ef831 */
[----:B------:R-:W-:Y:S01]  /*8a50*/  IMAD.U32 R50, R52, 0x10000, RZ ;  /* 0x0001000034327824 */ /* 0x000fe200078e00ff */
        /* <DEDUP_REMOVED lines=90> */
.L_x_2317:
[----:B------:R-:W-:Y:S05]  /*9000*/  BSYNC B1 ;  /* 0x0000000000017941 */ /* 0x000fea0003800000 */
.L_x_2316:
[----:B-1----:R0:W-:Y:S01]  /*9010*/  STG.E.128 desc[UR56][R44.64+0xa0], R40 ;  /* 0x0000a0282c007986 */ /* 0x0021e2000c101d38 */
[----:B------:R-:W-:Y:S05]  /*9020*/  BRA `(.L_x_2295) ;  /* 0x0000006800787947 */ /* 0x000fea0003800000 */
.L_x_2263:
        /* <DEDUP_REMOVED lines=43> */
.L_x_2319:
[----:B------:R-:W-:Y:S05]  /*92e0*/  BSYNC B1 ;  /* 0x0000000000017941 */ /* 0x000fea0003800000 */
.L_x_2318:
[----:B------:R-:W-:Y:S01]  /*92f0*/  ISETP.GE.AND P2, PT, R221, R96, PT ;  /* 0x00000060dd00720c */ /* 0x000fe20003f46270 */
[----:B------:R-:W-:Y:S01]  /*9300*/  BSSY B1, `(.L_x_2320) ;  /* 0x000002c000017945 */ /* 0x000fe20003800000 */
[----:B0-----:R-:W-:Y:S02]  /*9310*/  CS2R R66, SRZ ;  /* 0x0000000000427805 */ /* 0x001fe4000001ff00 */
        /* <DEDUP_REMOVED lines=42> */
.L_x_2321:
[----:B------:R-:W-:Y:S05]  /*95c0*/  BSYNC B1 ;  /* 0x0000000000017941 */ /* 0x000fea0003800000 */
.L_x_2320:
        /* <DEDUP_REMOVED lines=28> */
.L_x_2322:
[----:B------:R-:W-:Y:S01]  /*9790*/  IMAD R97, R17, 0x8, R16 ;  /* 0x0000000811617824 */ /* 0x000fe200078e0210 */
[----:B------:R-:W-:Y:S01]  /*97a0*/  SHF.L.U32 R98, R191, 0x1f, RZ ;  /* 0x0000001fbf627819 */ /* 0x000fe200000006ff */
[----:B------:R-:W1:Y:S01]  /*97b0*/  LDC R150, c[0x0][0x2f4] ;  /* 0x0000bd00ff967b82 */ /* 0x000e620000000800 */
[----:B------:R-:W-:Y:S01]  /*97c0*/  BSSY B1, `(.L_x_2323) ;  /* 0x0000004000017945 */ /* 0x000fe20003800000 */
[----:B------:R-:W-:Y:S01]  /*97d0*/  IMAD.MOV.U32 R135, RZ, RZ, R92 ;  /* 0x000000ffff877224 */ /* 0x000fe200078e005c */
[----:B------:R-:W2:Y:S02]  /*97e0*/  SYNCS.PHASECHK.TRANS64.TRYWAIT P5, [R97+URZ+0x29890], R98 ;  /* 0x02989062610075a7 */ /* 0x000ea400080a017f */
[----:B--2---:R-:W-:Y:S05]  /*97f0*/  @!P5 BRA `(.L_x_2324) ;  /* 0x00000270007cd947 */ /* 0x004fea0003800000 */
.L_x_2606:
[----:B------:R-:W-:Y:S05]  /*9800*/  BSYNC B1 ;  /* 0x0000000000017941 */ /* 0x000fea0003800000 */
.L_x_2323:
[----:B------:R-:W3:Y:S01]  /*9810*/  LDC.64 R136, c[0x0][0x300] ;  /* 0x0000c000ff887b82 */ /* 0x000ee20000000a00 */
[----:B------:R-:W-:Y:S01]  /*9820*/  BSSY B1, `(.L_x_2325) ;  /* 0x00002f6000017945 */ /* 0x000fe20003800000 */
[----:B-1----:R-:W-:-:S03]  /*9830*/  IADD3 R155, -R99, R150, RZ ;  /* 0x00000096639b7210 */ /* 0x002fc60007ffe1ff */
        /* <DEDUP_REMOVED lines=31> */
[----:B------:R-:W-:Y:S02]  /*9a30*/  LOP3.LUT R52, R53, 0xff0000ff, RZ, 0xc0, !PT ;  /* 0xff0000ff35347812 */ /* 0x000fe400078ec0ff */
[--C-:B------:R-:W-:Y:S01]  /*9a40*/  SHF.R.U32.HI R53, RZ, 0x8, R55.reuse ;  /* 0x00000008ff357819 */ /* 0x100fe20000011637 */
[----:B------:R-:W-:Y:S01]  /*9a50*/  IMAD.U32 R40, R40, 0x10000, RZ ;  /* 0x0001000028287824 */ /* 0x000fe200078e00ff */
[----:B------:R-:W-:Y:S02]  /*9a60*/  SHF.R.U32.HI R42, RZ, 0x10, R55 ;  /* 0x00000010ff2a7819 */ /* 0x000fe40000011637 */
[----:B------:R-:W-:Y:S01]  /*9a70*/  LOP3.LUT R177, R55, 0xff0000ff, RZ, 0xc0, !PT ;  /* 0xff0000ff37b17812 */ /* 0x000fe200078ec0ff */
[----:B------:R-:W-:Y:S01]  /*9a80*/  IMAD.SHL.U32 R53, R53, 0x100, RZ ;  /* 0x0000010035357824 */ /* 0x000fe200078e00ff */
[----:B------:R-:W-:-:S02]  /*9a90*/  SHF.R.U32.HI R55, RZ, 0x8, R41 ;  /* 0x00000008ff377819 */ /* 0x000fc40000011629 */
[----:B------:R-:W-:Y:S02]  /*9aa0*/  SHF.L.U32 R179, R54, 0x8, RZ ;  /* 0x0000000836b37819 */ /* 0x000fe400000006ff */
[----:B------:R-:W-:Y:S02]  /*9ab0*/  SHF.R.U32.HI R176, RZ, 0x10, R41 ;  /* 0x00000010ffb07819 */ /* 0x000fe40000011629 */
[----:B------:R-:W-:Y:S01]  /*9ac0*/  LOP3.LUT R52, R52, 0xff00, R179, 0xf8, !PT ;  /* 0x0000ff0034347812 */ /* 0x000fe200078ef8b3 */
[----:B------:R-:W-:Y:S01]  /*9ad0*/  IMAD.SHL.U32 R179, R55, 0x100, RZ ;  /* 0x0000010037b37824 */ /* 0x000fe200078e00ff */
[----:B------:R-:W-:Y:S02]  /*9ae0*/  LOP3.LUT R178, R41, 0xff0000ff, RZ, 0xc0, !PT ;  /* 0xff0000ff29b27812 */ /* 0x000fe400078ec0ff */
[----:B------:R-:W-:Y:S01]  /*9af0*/  LOP3.LUT R55, R177, 0xff00, R53, 0xf8, !PT ;  /* 0x0000ff00b1377812 */ /* 0x000fe200078ef835 */
[----:B------:R-:W-:Y:S01]  /*9b00*/  IMAD.U32 R53, R176, 0x10000, RZ ;  /* 0x00010000b0357824 */ /* 0x000fe200078e00ff */
[----:B------:R-:W-:-:S02]  /*9b10*/  LOP3.LUT R178, R178, 0xff00, R179, 0xf8, !PT ;  /* 0x0000ff00b2b27812 */ /* 0x000fc400078ef8b3 */
[----:B------:R-:W-:Y:S02]  /*9b20*/  LOP3.LUT R176, R52, 0xff0000, R40, 0xf8, !PT ;  /* 0x00ff000034b07812 */ /* 0x000fe400078ef828 */
[----:B------:R-:W-:Y:S02]  /*9b30*/  LOP3.LUT R40, R178, 0xff0000, R53, 0xf8, !PT ;  /* 0x00ff0000b2287812 */ /* 0x000fe400078ef835 */
[----:B0-----:R-:W-:Y:S02]  /*9b40*/  F2FP.F16.E4M3.UNPACK_B R177, R93 ;  /* 0x0000005dffb1723e */ /* 0x001fe400020006ff */
[----:B------:R-:W-:Y:S02]  /*9b50*/  F2FP.F16.E4M3.UNPACK_B R179, R40 ;  /* 0x00000028ffb3723e */ /* 0x000fe400020006ff */
[----:B-1----:R-:W-:Y:S01]  /*9b60*/  F2FP.F16.E4M3.UNPACK_B R52, R89 ;  /* 0x00000059ff34723e */ /* 0x002fe200020006ff */
[----:B------:R-:W-:Y:S01]  /*9b70*/  HADD2.F32 R53, -RZ, R177.H0_H0 ;  /* 0x200000b1ff357230 */ /* 0x000fe20000004100 */
[-C--:B------:R-:W-:Y:S01]  /*9b80*/  F2FP.F16.E4M3.UNPACK_B R180, R176.reuse ;  /* 0x000000b0ffb4723e */ /* 0x080fe200020006ff */
        /* <DEDUP_REMOVED lines=25> */
[----:B------:R-:W-:Y:S01]  /*9d20*/  SHF.L.U32 R42, R42, 0x10, RZ ;  /* 0x000000102a2a7819 */ /* 0x000fe200000006ff */
[----:B------:R-:W-:Y:S01]  /*9d30*/  HADD2.F32 R182, -RZ, R179.H0_H0 ;  /* 0x200000b3ffb67230 */ /* 0x000fe20000004100 */
[----:B------:R-:W-:Y:S01]  /*9d40*/  LOP3.LUT R43, R43, 0xff00, R54, 0xf8, !PT ;  /* 0x0000ff002b2b7812 */ /* 0x000fe200078ef836 */
        /* <DEDUP_REMOVED lines=12> */
[----:B------:R-:W-:-:S02]  /*9e10*/  IMAD.U32 R41, R41, 0x10000, RZ ;  /* 0x0001000029297824 */ /* 0x000fc400078e00ff */
[-C--:B------:R-:W-:Y:S01]  /*9e20*/  FFMA.FTZ R179, R180, R176.reuse, -R181 ;  /* 0x000000b0b4b37223 */ /* 0x080fe200000108b5 */
[----:B------:R-:W-:Y:S01]  /*9e30*/  FFMA.FTZ R176, R93, R176, R182 ;  /* 0x000000b05db07223 */ /* 0x000fe200000100b6 */
[----:B------:R-:W-:Y:S01]  /*9e40*/  LOP3.LUT R93, R55, 0xff0000, R42, 0xf8, !PT ;  /* 0x00ff0000375d7812 */ /* 0x000fe200078ef82a */
[----:B------:R-:W-:Y:S01]  /*9e50*/  IMAD.MOV.U32 R42, RZ, RZ, R95 ;  /* 0x000000ffff2a7224 */ /* 0x000fe200078e005f */
[----:B------:R-:W-:Y:S01]  /*9e60*/  LOP3.LUT R41, R43, 0xff0000, R41, 0xf8, !PT ;  /* 0x00ff00002b297812 */ /* 0x000fe200078ef829 */
[----:B------:R-:W-:Y:S01]  /*9e70*/  HADD2.F32 R183, -RZ, R54.H0_H0 ;  /* 0x20000036ffb77230 */ /* 0x000fe20000004100 */
[----:B------:R-:W-:Y:S02]  /*9e80*/  F2FP.F16.E4M3.UNPACK_B R180, R93 ;  /* 0x0000005dffb4723e */ /* 0x000fe400020006ff */
[-C--:B------:R-:W-:Y:S02]  /*9e90*/  F2FP.F16.E4M3.UNPACK_B R43, R42.reuse ;  /* 0x0000002aff2b723e */ /* 0x080fe400020006ff */
[-C--:B------:R-:W-:Y:S01]  /*9ea0*/  F2FP.F16.E4M3.UNPACK_B R95, R41.reuse ;  /* 0x00000029ff5f723e */ /* 0x080fe200020006ff */
[----:B------:R-:W-:Y:S01]  /*9eb0*/  HADD2.F32 R182, -RZ, R180.H0_H0 ;  /* 0x200000b4ffb67230 */ /* 0x000fe20000004100 */
[----:B------:R-:W-:Y:S01]  /*9ec0*/  F2FP.F16.E4M3.UNPACK_B R42, R42.H1 ;  /* 0x0000002aff2a723e */ /* 0x000fe200030006ff */
[----:B------:R-:W-:Y:S01]  /*9ed0*/  HADD2.F32 R181, -RZ, R43.H0_H0 ;  /* 0x2000002bffb57230 */ /* 0x000fe20000004100 */
[----:B------:R-:W-:Y:S01]  /*9ee0*/  F2FP.F16.E4M3.UNPACK_B R41, R41.H1 ;  /* 0x00000029ff29723e */ /* 0x000fe200030006ff */
[----:B------:R-:W-:Y:S01]  /*9ef0*/  HADD2.F32 R55, -RZ, R95.H0_H0 ;  /* 0x2000005fff377230 */ /* 0x000fe20000004100 */
        /* <DEDUP_REMOVED lines=34> */
[----:B------:R-:W-:Y:S02]  /*a120*/  F2FP.F16.E4M3.UNPACK_B R95, R171.H1 ;  /* 0x000000abff5f723e */ /* 0x000fe400030006ff */
        /* <DEDUP_REMOVED lines=52> */
[-C--:B------:R-:W-:Y:S01]  /*a470*/  F2FP.F16.E4M3.UNPACK_B R88, R173.reuse.H1 ;  /* 0x000000adff58723e */ /* 0x080fe200030006ff */
        /* <DEDUP_REMOVED lines=11> */
[----:B------:R-:W-:Y:S01]  /*a530*/  FMUL.FTZ R183, R171, R183 ;  /* 0x000000b7abb77220 */ /* 0x000fe20000410000 */
        /* <DEDUP_REMOVED lines=34> */
.L_x_2330:
[----:B------:R-:W-:Y:S05]  /*a760*/  BSYNC B3 ;  /* 0x0000000000037941 */ /* 0x000fea0003800000 */
.L_x_2329:
[----:B------:R-:W-:-:S13]  /*a770*/  ISETP.GE.AND P4, PT, R175, R150, PT ;  /* 0x00000096af00720c */ /* 0x000fda0003f86270 */
[--C-:B------:R-:W-:Y:S02]  /*a780*/  @!P4 SHF.R.S32.HI R43, RZ, 0x1f, R175.reuse ;  /* 0x0000001fff2bc819 */ /* 0x100fe400000114af */
[----:B------:R-:W-:-:S04]  /*a790*/  @!P4 IADD3 R42, P5, P6, R116, R138, R175 ;  /* 0x0000008a742ac210 */ /* 0x000fc80007ebe0af */
[----:B------:R-:W-:Y:S02]  /*a7a0*/  @!P4 IADD3.X R43, R4, R165, R43, P5, P6 ;  /* 0x000000a5042bc210 */ /* 0x000fe40002fec42b */
[----:B------:R-:W-:-:S04]  /*a7b0*/  IADD3 R40, P5, P6, R116, R138, R25 ;  /* 0x0000008a74287210 */ /* 0x000fc80007ebe019 */
[----:B------:R-:W-:Y:S02]  /*a7c0*/  IADD3.X R41, R4, R165, R30, P5, P6 ;  /* 0x000000a504297210 */ /* 0x000fe40002fec41e */
[----:B------:R-:W-:-:S05]  /*a7d0*/  IADD3 R40, P5, R40, R122, RZ ;  /* 0x0000007a28287210 */ /* 0x000fca0007fbe0ff */
[----:B------:R-:W-:Y:S01]  /*a7e0*/  IMAD.X R41, R41, 0x1, R123, P5 ;  /* 0x0000000129297824 */ /* 0x000fe200028e067b */
[----:B------:R-:W-:-:S04]  /*a7f0*/  @!P4 IADD3 R42, P5, R42, R122, RZ ;  /* 0x0000007a2a2ac210 */ /* 0x000fc80007fbe0ff */
[----:B------:R-:W-:Y:S01]  /*a800*/  @!P4 IADD3.X R43, R43, R123, RZ, P5, !PT ;  /* 0x0000007b2b2bc210 */ /* 0x000fe20002ffe4ff */
[----:B-1----:R1:W-:Y:S04]  /*a810*/  STG.E.128 desc[UR56][R40.64], R88 ;  /* 0x0000005828007986 */ /* 0x0023e8000c101d38 */
[----:B0-----:R1:W-:Y:S04]  /*a820*/  @!P4 STG.E.128 desc[UR56][R42.64], R92 ;  /* 0x0000005c2a00c986 */ /* 0x0013e8000c101d38 */
.L_x_2328:
[----:B------:R-:W-:Y:S05]  /*a830*/  BSYNC B2 ;  /* 0x0000000000027941 */ /* 0x000fea0003800000 */
.L_x_2327:
        /* <DEDUP_REMOVED lines=24> */
[----:B------:R-:W-:Y:S02]  /*a9c0*/  SHF.R.U32.HI R46, RZ, 0x8, R57 ;  /* 0x00000008ff2e7819 */ /* 0x000fe40000011639 */
[--C-:B------:R-:W-:Y:S02]  /*a9d0*/  SHF.R.U32.HI R90, RZ, 0x8, R59.reuse ;  /* 0x00000008ff5a7819 */ /* 0x100fe4000001163b */
[----:B------:R-:W-:Y:S01]  /*a9e0*/  LOP3.LUT R89, R59, 0xff0000ff, RZ, 0xc0, !PT ;  /* 0xff0000ff3b597812 */ /* 0x000fe200078ec0ff */
[----:B------:R-:W-:Y:S01]  /*a9f0*/  IMAD.SHL.U32 R93, R46, 0x100, RZ ;  /* 0x000001002e5d7824 */ /* 0x000fe200078e00ff */
[----:B------:R-:W-:Y:S02]  /*aa00*/  SHF.R.U32.HI R44, RZ, 0x10, R59 ;  /* 0x00000010ff2c7819 */ /* 0x000fe4000001163b */
[----:B------:R-:W-:Y:S02]  /*aa10*/  SHF.R.U32.HI R59, RZ, 0x8, R45 ;  /* 0x00000008ff3b7819 */ /* 0x000fe4000001162d */
[----:B------:R-:W-:-:S02]  /*aa20*/  SHF.R.U32.HI R58, RZ, 0x10, R57 ;  /* 0x00000010ff3a7819 */ /* 0x000fc40000011639 */
[----:B------:R-:W-:Y:S02]  /*aa30*/  LOP3.LUT R56, R57, 0xff0000ff, RZ, 0xc0, !PT ;  /* 0xff0000ff39387812 */ /* 0x000fe400078ec0ff */
[----:B------:R-:W-:Y:S01]  /*aa40*/  LOP3.LUT R91, R45, 0xff0000ff, RZ, 0xc0, !PT ;  /* 0xff0000ff2d5b7812 */ /* 0x000fe200078ec0ff */
[----:B------:R-:W-:Y:S01]  /*aa50*/  IMAD.U32 R58, R58, 0x10000, RZ ;  /* 0x000100003a3a7824 */ /* 0x000fe200078e00ff */
[----:B------:R-:W-:Y:S02]  /*aa60*/  SHF.R.U32.HI R92, RZ, 0x10, R45 ;  /* 0x00000010ff5c7819 */ /* 0x000fe4000001162d */
[--C-:B------:R-:W-:Y:S02]  /*aa70*/  SHF.R.U32.HI R45, RZ, 0x8, R47.reuse ;  /* 0x00000008ff2d7819 */ /* 0x100fe4000001162f */
[----:B------:R-:W-:Y:S01]  /*aa80*/  LOP3.LUT R46, R47, 0xff0000ff, RZ, 0xc0, !PT ;  /* 0xff0000ff2f2e7812 */ /* 0x000fe200078ec0ff */
[----:B------:R-:W-:Y:S01]  /*aa90*/  IMAD.U32 R92, R92, 0x10000, RZ ;  /* 0x000100005c5c7824 */ /* 0x000fe200078e00ff */
        /* <DEDUP_REMOVED lines=30> */
[----:B------:R-:W-:-:S02]  /*ac80*/  SHF.L.U32 R44, R44, 0x10, RZ ;  /* 0x000000102c2c7819 */ /* 0x000fc400000006ff */
[CC--:B------:R-:W-:Y:S01]  /*ac90*/  FMUL.FTZ R89, R94.reuse, R92.reuse ;  /* 0x0000005c5e597220 */ /* 0x0c0fe20000410000 */
[----:B------:R-:W-:Y:S01]  /*aca0*/  FMUL.FTZ R92, R47, R92 ;  /* 0x0000005c2f5c7220 */ /* 0x000fe20000410000 */
[----:B------:R-:W-:Y:S01]  /*acb0*/  LOP3.LUT R57, R59, 0xff0000, R44, 0xf8, !PT ;  /* 0x00ff00003b397812 */ /* 0x000fe200078ef82c */
[----:B------:R-:W-:Y:S02]  /*acc0*/  IMAD.MOV.U32 R59, RZ, RZ, R43 ;  /* 0x000000ffff3b7224 */ /* 0x000fe400078e002b */
        /* <DEDUP_REMOVED lines=8> */
[----:B------:R-:W-:Y:S01]  /*ad50*/  F2FP.F16.E4M3.UNPACK_B R43, R59 ;  /* 0x0000003bff2b723e */ /* 0x000fe200020006ff */
[----:B------:R-:W-:-:S02]  /*ad60*/  HADD2.F32 R56, -RZ, R93.H0_H0 ;  /* 0x2000005dff387230 */ /* 0x000fc40000004100 */
[----:B------:R-:W-:Y:S02]  /*ad70*/  HADD2.F32 R58, -RZ, R58.H1_H1 ;  /* 0x3000003aff3a7230 */ /* 0x000fe40000004100 */
[CC--:B------:R-:W-:Y:S01]  /*ad80*/  FMUL.FTZ R171, R41.reuse, R95.reuse ;  /* 0x0000005f29ab7220 */ /* 0x0c0fe20000410000 */
[----:B------:R-:W-:Y:S02]  /*ad90*/  HADD2.F32 R92, -RZ, R92.H1_H1 ;  /* 0x3000005cff5c7230 */ /* 0x000fe40000004100 */
[C---:B------:R-:W-:Y:S01]  /*ada0*/  FMUL.FTZ R95, R56.reuse, R95 ;  /* 0x0000005f385f7220 */ /* 0x040fe20000410000 */
[----:B------:R-:W-:Y:S02]  /*adb0*/  IMAD.MOV.U32 R45, RZ, RZ, R55 ;  /* 0x000000ffff2d7224 */ /* 0x000fe400078e0037 */
[-C--:B------:R-:W-:Y:S01]  /*adc0*/  FFMA.FTZ R56, R56, R94.reuse, -R171 ;  /* 0x0000005e38387223 */ /* 0x080fe200000108ab */
[----:B------:R-:W-:Y:S02]  /*add0*/  HADD2.F32 R171, -RZ, R43.H0_H0 ;  /* 0x2000002bffab7230 */ /* 0x000fe40000004100 */
[----:B------:R-:W-:Y:S01]  /*ade0*/  FFMA.FTZ R41, R41, R94, R95 ;  /* 0x0000005e29297223 */ /* 0x000fe2000001005f */
[----:B------:R-:W-:Y:S01]  /*adf0*/  HADD2.F32 R94, -RZ, R93.H1_H1 ;  /* 0x3000005dff5e7230 */ /* 0x000fe20000004100 */
[----:B------:R-:W-:Y:S01]  /*ae00*/  F2FP.F16.E4M3.UNPACK_B R46, R45 ;  /* 0x0000002dff2e723e */ /* 0x000fe200020006ff */
[----:B------:R-:W-:-:S02]  /*ae10*/  HADD2.F32 R93, -RZ, R91.H1_H1 ;  /* 0x3000005bff5d7230 */ /* 0x000fc40000004100 */
[-C--:B------:R-:W-:Y:S01]  /*ae20*/  FMUL.FTZ R91, R58, R92.reuse ;  /* 0x0000005c3a5b7220 */ /* 0x080fe20000410000 */
[----:B------:R-:W-:Y:S02]  /*ae30*/  HADD2.F32 R43, -RZ, R43.H1_H1 ;  /* 0x3000002bff2b7230 */ /* 0x000fe40000004100 */
[C---:B------:R-:W-:Y:S01]  /*ae40*/  FMUL.FTZ R92, R94.reuse, R92 ;  /* 0x0000005c5e5c7220 */ /* 0x040fe20000410000 */
[----:B------:R-:W-:Y:S01]  /*ae50*/  F2FP.F16.E4M3.UNPACK_B R45, R45.H1 ;  /* 0x0000002dff2d723e */ /* 0x000fe200030006ff */
        /* <DEDUP_REMOVED lines=11> */
[CC--:B------:R-:W-:Y:S01]  /*af10*/  FMUL.FTZ R172, R94.reuse, R55.reuse ;  /* 0x000000375eac7220 */ /* 0x0c0fe20000410000 */
[----:B------:R-:W-:Y:S01]  /*af20*/  FMUL.FTZ R55, R171, R55 ;  /* 0x00000037ab377220 */ /* 0x000fe20000410000 */
        /* <DEDUP_REMOVED lines=21> */
[----:B------:R-:W-:Y:S01]  /*b080*/  HADD2.F32 R45, -RZ, R45.H1_H1 ;  /* 0x3000002dff2d7230 */ /* 0x000fe20000004100 */
[----:B------:R-:W-:Y:S01]  /*b090*/  MOV R41, R89 ;  /* 0x0000005900297202 */ /* 0x000fe20000000f00 */
[----:B------:R-:W-:-:S02]  /*b0a0*/  HADD2.F32 R93, -RZ, R55.H0_H0 ;  /* 0x20000037ff5d7230 */ /* 0x000fc40000004100 */
        /* <DEDUP_REMOVED lines=25> */
[-C--:B------:R-:W-:Y:S01]  /*b240*/  FFMA.FTZ R92, R90, R91.reuse, -R92 ;  /* 0x0000005b5a5c7223 */ /* 0x080fe2000001085c */
        /* <DEDUP_REMOVED lines=27> */
[----:B------:R-:W-:Y:S01]  /*b400*/  IMAD.MOV.U32 R52, RZ, RZ, R42 ;  /* 0x000000ffff347224 */ /* 0x000fe200078e002a */
[-C--:B------:R-:W-:Y:S01]  /*b410*/  F2FP.F16.E4M3.UNPACK_B R42, R169.reuse.H1 ;  /* 0x000000a9ff2a723e */ /* 0x080fe200030006ff */
        /* <DEDUP_REMOVED lines=44> */
[----:B------:R-:W-:-:S03]  /*b6e0*/  F2FP.SATFINITE.E4M3.F32.PACK_AB_MERGE_C R55, R56, R92, R55 ;  /* 0x0000005c3837723e */ /* 0x000fc60004807037 */
[----:B------:R-:W-:Y:S02]  /*b6f0*/  F2FP.SATFINITE.E4M3.F32.PACK_AB_MERGE_C R168, R169, R168, R42 ;  /* 0x000000a8a9a8723e */ /* 0x000fe4000480702a */
[----:B------:R-:W-:Y:S01]  /*b700*/  IMAD.MOV.U32 R42, RZ, RZ, R55 ;  /* 0x000000ffff2a7224 */ /* 0x000fe200078e0037 */
[----:B------:R-:W-:Y:S02]  /*b710*/  MOV R55, R45 ;  /* 0x0000002d00377202 */ /* 0x000fe40000000f00 */
[----:B------:R-:W-:-:S07]  /*b720*/  IMAD.MOV.U32 R54, RZ, RZ, R168 ;  /* 0x000000ffff367224 */ /* 0x000fce00078e00a8 */
.L_x_2334:
[----:B------:R-:W-:Y:S05]  /*b730*/  BSYNC B3 ;  /* 0x0000000000037941 */ /* 0x000fea0003800000 */
.L_x_2333:
        /* <DEDUP_REMOVED lines=9> */
[----:B-1----:R3:W-:Y:S01]  /*b7d0*/  STG.E.128 desc[UR56][R44.64], R40 ;  /* 0x000000282c007986 */ /* 0x0027e2000c101d38 */
[----:B------:R-:W-:-:S05]  /*b7e0*/  @!P4 IMAD.X R47, R47, 0x1, R123, P5 ;  /* 0x000000012f2fc824 */ /* 0x000fca00028e067b */
[----:B0-----:R3:W-:Y:S03]  /*b7f0*/  @!P4 STG.E.128 desc[UR56][R46.64], R52 ;  /* 0x000000342e00c986 */ /* 0x0017e6000c101d38 */
.L_x_2332:
[----:B------:R-:W-:Y:S05]  /*b800*/  BSYNC B2 ;  /* 0x0000000000027941 */ /* 0x000fea0003800000 */
.L_x_2331:
        /* <DEDUP_REMOVED lines=31> */
[----:B------:R-:W-:Y:S01]  /*ba00*/  LOP3.LUT R49, R49, 0xff0000ff, RZ, 0xc0, !PT ;  /* 0xff0000ff31317812 */ /* 0x000fe200078ec0ff */
[----:B------:R-:W-:Y:S01]  /*ba10*/  IMAD.SHL.U32 R55, R55, 0x100, RZ ;  /* 0x0000010037377824 */ /* 0x000fe200078e00ff */
[----:B------:R-:W-:-:S02]  /*ba20*/  SHF.R.U32.HI R50, RZ, 0x10, R61 ;  /* 0x00000010ff327819 */ /* 0x000fc4000001163d */
[----:B------:R-:W-:Y:S02]  /*ba30*/  LOP3.LUT R53, R61, 0xff0000ff, RZ, 0xc0, !PT ;  /* 0xff0000ff3d357812 */ /* 0x000fe400078ec0ff */
[----:B------:R-:W-:Y:S02]  /*ba40*/  LOP3.LUT R60, R63, 0xff0000ff, RZ, 0xc0, !PT ;  /* 0xff0000ff3f3c7812 */ /* 0x000fe400078ec0ff */
[----:B------:R-:W-:Y:S01]  /*ba50*/  LOP3.LUT R49, R49, 0xff00, R58, 0xf8, !PT ;  /* 0x0000ff0031317812 */ /* 0x000fe200078ef83a */
[----:B------:R-:W-:Y:S01]  /*ba60*/  IMAD.U32 R58, R57, 0x10000, RZ ;  /* 0x00010000393a7824 */ /* 0x000fe200078e00ff */
[----:B------:R-:W-:Y:S02]  /*ba70*/  LOP3.LUT R53, R53, 0xff00, R59, 0xf8, !PT ;  /* 0x0000ff0035357812 */ /* 0x000fe400078ef83b */
[----:B------:R-:W-:Y:S02]  /*ba80*/  SHF.L.U32 R50, R50, 0x10, RZ ;  /* 0x0000001032327819 */ /* 0x000fe400000006ff */
[----:B------:R-:W-:-:S02]  /*ba90*/  LOP3.LUT R60, R60, 0xff00, R55, 0xf8, !PT ;  /* 0x0000ff003c3c7812 */ /* 0x000fc400078ef837 */
[----:B------:R-:W-:Y:S02]  /*baa0*/  LOP3.LUT R55, R53, 0xff0000, R50, 0xf8, !PT ;  /* 0x00ff000035377812 */ /* 0x000fe400078ef832 */
        /* <DEDUP_REMOVED lines=46> */
[----:B------:R-:W-:Y:S01]  /*bd90*/  IMAD.SHL.U32 R45, R56, 0x100, RZ ;  /* 0x00000100382d7824 */ /* 0x000fe200078e00ff */
[----:B------:R-:W-:Y:S02]  /*bda0*/  MOV R56, R43 ;  /* 0x0000002b00387202 */ /* 0x000fe40000000f00 */
        /* <DEDUP_REMOVED lines=28> */
[-C--:B------:R-:W-:Y:S01]  /*bf70*/  FMUL.FTZ R48, R51, R60.reuse ;  /* 0x0000003c33307220 */ /* 0x080fe20000410000 */
        /* <DEDUP_REMOVED lines=79> */
[----:B------:R-:W-:Y:S01]  /*c470*/  F2FP.F16.E4M3.UNPACK_B R44, R44 ;  /* 0x0000002cff2c723e */ /* 0x000fe200020006ff */
[----:B------:R-:W-:-:S02]  /*c480*/  HADD2.F32 R53, -RZ, R53.H1_H1 ;  /* 0x30000035ff357230 */ /* 0x000fc40000004100 */
[-C--:B------:R-:W-:Y:S01]  /*c490*/  FMUL.FTZ R90, R54, R91.reuse ;  /* 0x0000005b365a7220 */ /* 0x080fe20000410000 */
[----:B------:R-:W-:Y:S02]  /*c4a0*/  HADD2.F32 R51, -RZ, R51.H1_H1 ;  /* 0x30000033ff337230 */ /* 0x000fe40000004100 */
[C---:B------:R-:W-:Y:S01]  /*c4b0*/  FMUL.FTZ R91, R60.reuse, R91 ;  /* 0x0000005b3c5b7220 */ /* 0x040fe20000410000 */
[----:B------:R-:W-:Y:S02]  /*c4c0*/  IMAD.MOV.U32 R43, RZ, RZ, R89 ;  /* 0x000000ffff2b7224 */ /* 0x000fe400078e0059 */
[-C--:B------:R-:W-:Y:S01]  /*c4d0*/  FFMA.FTZ R90, R60, R88.reuse, -R90 ;  /* 0x000000583c5a7223 */ /* 0x080fe2000001085a */
        /* <DEDUP_REMOVED lines=19> */
[----:B------:R-:W-:Y:S01]  /*c610*/  F2FP.SATFINITE.E4M3.F32.PACK_AB_MERGE_C R91, R42, R91, RZ ;  /* 0x0000005b2a5b723e */ /* 0x000fe200048070ff */
[C---:B------:R-:W-:Y:S02]  /*c620*/  FMUL.FTZ R162, R44.reuse, R162 ;  /* 0x000000a22ca27220 */ /* 0x040fe40000410000 */
[-C--:B------:R-:W-:Y:S01]  /*c630*/  FFMA.FTZ R53, R44, R164.reuse, -R53 ;  /* 0x000000a42c357223 */ /* 0x080fe20000010835 */
[----:B------:R-:W-:Y:S01]  /*c640*/  F2FP.SATFINITE.E4M3.F32.PACK_AB_MERGE_C R44, R40, R59, R45 ;  /* 0x0000003b282c723e */ /* 0x000fe2000480702d */
[----:B------:R-:W-:Y:S01]  /*c650*/  FFMA.FTZ R162, R46, R164, R162 ;  /* 0x000000a42ea27223 */ /* 0x000fe200000100a2 */
[----:B------:R-:W-:Y:S01]  /*c660*/  F2FP.SATFINITE.E4M3.F32.PACK_AB_MERGE_C R45, R49, R50, R41 ;  /* 0x00000032312d723e */ /* 0x000fe20004807029 */
[----:B------:R-:W-:Y:S01]  /*c670*/  IMAD.MOV.U32 R40, RZ, RZ, R58 ;  /* 0x000000ffff287224 */ /* 0x000fe200078e003a */
[----:B------:R-:W-:Y:S01]  /*c680*/  F2FP.SATFINITE.E4M3.F32.PACK_AB_MERGE_C R42, R53, R60, R51 ;  /* 0x0000003c352a723e */ /* 0x000fe20004807033 */
[----:B------:R-:W-:Y:S01]  /*c690*/  IMAD.MOV.U32 R41, RZ, RZ, R57 ;  /* 0x000000ffff297224 */ /* 0x000fe200078e0039 */
[----:B------:R-:W-:-:S07]  /*c6a0*/  F2FP.SATFINITE.E4M3.F32.PACK_AB_MERGE_C R46, R162, R88, R91 ;  /* 0x00000058a22e723e */ /* 0x000fce000480705b */
.L_x_2336:
[----:B------:R-:W-:Y:S05]  /*c6b0*/  BSYNC B2 ;  /* 0x0000000000027941 */ /* 0x000fea0003800000 */
.L_x_2335:
        /* <DEDUP_REMOVED lines=12> */
.L_x_2326:
[----:B------:R-:W-:Y:S05]  /*c780*/  BSYNC B1 ;  /* 0x0000000000017941 */ /* 0x000fea0003800000 */
.L_x_2325:
        /* <DEDUP_REMOVED lines=13> */
[----:B------:R-:W-:-:S04]  /*c860*/  LEA.HI R40, R41, R40, RZ, 0x5 ;  /* 0x0000002829287211 */ /* 0x000fc800078f28ff */
        /* <DEDUP_REMOVED lines=8> */
[----:B------:R-:W-:-:S04]  /*c8f0*/  @!P2 IADD3 R50, P4, R51, R122, RZ ;  /* 0x0000007a3332a210 */ /* 0x000fc80007f9e0ff */
[----:B------:R-:W-:Y:S02]  /*c900*/  @!P2 IADD3.X R51, R40, R123, RZ, P4, !PT ;  /* 0x0000007b2833a210 */ /* 0x000fe400027fe4ff */
[----:B------:R-:W-:Y:S02]  /*c910*/  SHF.R.S32.HI R40, RZ, 0x1f, R41 ;  /* 0x0000001fff287819 */ /* 0x000fe40000011429 */
[----:B------:R-:W-:Y:S02]  /*c920*/  ISETP.GE.AND P4, PT, R18, R132, PT ;  /* 0x000000841200720c */ /* 0x000fe40003f86270 */
[----:B------:R-:W-:Y:S02]  /*c930*/  LEA.HI R40, R40, R41, RZ, 0x2 ;  /* 0x0000002928287211 */ /* 0x000fe400078f10ff */
[----:B------:R-:W-:Y:S02]  /*c940*/  LOP3.LUT R41, R201, 0x30, R43, 0xf8, !PT ;  /* 0x00000030c9297812 */ /* 0x000fe400078ef82b */
[----:B------:R-:W-:-:S02]  /*c950*/  SHF.R.S32.HI R45, RZ, 0x2, R40 ;  /* 0x00000002ff2d7819 */ /* 0x000fc40000011428 */
        /* <DEDUP_REMOVED lines=10> */
[----:B---3--:R-:W-:Y:S01]  /*ca00*/  IMAD.MOV.U32 R56, RZ, RZ, R44 ;  /* 0x000000ffff387224 */ /* 0x008fe200078e002c */
[----:B-1----:R-:W-:Y:S02]  /*ca10*/  MOV R55, R40 ;  /* 0x0000002800377202 */ /* 0x002fe40000000f00 */
[----:B------:R-:W-:Y:S02]  /*ca20*/  F2FP.F16.E4M3.UNPACK_B R58, R156.H1 ;  /* 0x0000009cff3a723e */ /* 0x000fe400030006ff */
[----:B------:R-:W-:Y:S02]  /*ca30*/  F2FP.F16.E4M3.UNPACK_B R57, R56.H1 ;  /* 0x00000038ff39723e */ /* 0x000fe400030006ff */
[-C--:B------:R-:W-:Y:S01]  /*ca40*/  F2FP.F16.E4M3.UNPACK_B R54, R55.reuse.H1 ;  /* 0x00000037ff36723e */ /* 0x080fe200030006ff */
[----:B------:R-:W-:Y:S01]  /*ca50*/  HADD2.F32 R61, -RZ, R58.H0_H0 ;  /* 0x2000003aff3d7230 */ /* 0x000fe20000004100 */
[-C--:B------:R-:W-:Y:S01]  /*ca60*/  F2FP.F16.E4M3.UNPACK_B R53, R158.reuse.H1 ;  /* 0x0000009eff35723e */ /* 0x080fe200030006ff */
[----:B------:R-:W-:Y:S01]  /*ca70*/  HADD2.F32 R40, -RZ, R57.H0_H0 ;  /* 0x20000039ff287230 */ /* 0x000fe20000004100 */
[----:B------:R-:W-:Y:S01]  /*ca80*/  F2FP.F16.E4M3.UNPACK_B R55, R55 ;  /* 0x00000037ff37723e */ /* 0x000fe200020006ff */
[----:B------:R-:W-:Y:S01]  /*ca90*/  HADD2.F32 R44, -RZ, R54.H0_H0 ;  /* 0x20000036ff2c7230 */ /* 0x000fe20000004100 */
[----:B------:R-:W-:Y:S01]  /*caa0*/  F2FP.F16.E4M3.UNPACK_B R60, R158 ;  /* 0x0000009eff3c723e */ /* 0x000fe200020006ff */
        /* <DEDUP_REMOVED lines=9> */
[CC--:B------:R-:W-:Y:S01]  /*cb40*/  FMUL.FTZ R59, R57.reuse, R58.reuse ;  /* 0x0000003a393b7220 */ /* 0x0c0fe20000410000 */
[--C-:B------:R-:W-:Y:S02]  /*cb50*/  HADD2.F32 R61, -RZ, R60.reuse.H0_H0 ;  /* 0x2000003cff3d7230 */ /* 0x100fe40000004100 */
[C---:B------:R-:W-:Y:S01]  /*cb60*/  FMUL.FTZ R58, R54.reuse, R58 ;  /* 0x0000003a363a7220 */ /* 0x040fe20000410000 */
[----:B------:R-:W-:Y:S02]  /*cb70*/  HADD2.F32 R60, -RZ, R60.H1_H1 ;  /* 0x3000003cff3c7230 */ /* 0x000fe40000004100 */
[-C--:B------:R-:W-:Y:S01]  /*cb80*/  FFMA.FTZ R54, R54, R53.reuse, -R59 ;  /* 0x0000003536367223 */ /* 0x080fe2000001083b */
[--C-:B------:R-:W-:Y:S02]  /*cb90*/  HADD2.F32 R59, -RZ, R55.reuse.H0_H0 ;  /* 0x20000037ff3b7230 */ /* 0x100fe40000004100 */
[----:B------:R-:W-:Y:S01]  /*cba0*/  FFMA.FTZ R53, R57, R53, R58 ;  /* 0x0000003539357223 */ /* 0x000fe2000001003a */
[----:B------:R-:W-:Y:S01]  /*cbb0*/  F2FP.F16.E4M3.UNPACK_B R58, R156 ;  /* 0x0000009cff3a723e */ /* 0x000fe200020006ff */
[----:B------:R-:W-:Y:S01]  /*cbc0*/  HADD2.F32 R55, -RZ, R55.H1_H1 ;  /* 0x30000037ff377230 */ /* 0x000fe20000004100 */
[----:B------:R-:W-:-:S02]  /*cbd0*/  F2FP.F16.E4M3.UNPACK_B R57, R56 ;  /* 0x00000038ff39723e */ /* 0x000fc400020006ff */
[-C--:B0-----:R-:W-:Y:S01]  /*cbe0*/  F2FP.F16.E4M3.UNPACK_B R88, R42.reuse.H1 ;  /* 0x0000002aff58723e */ /* 0x081fe200030006ff */
[--C-:B------:R-:W-:Y:S01]  /*cbf0*/  HADD2.F32 R62, -RZ, R58.reuse.H0_H0 ;  /* 0x2000003aff3e7230 */ /* 0x100fe20000004100 */
[----:B------:R-:W-:Y:S01]  /*cc00*/  F2FP.F16.E4M3.UNPACK_B R91, R159.H1 ;  /* 0x0000009fff5b723e */ /* 0x000fe200030006ff */
[--C-:B------:R-:W-:Y:S01]  /*cc10*/  HADD2.F32 R56, -RZ, R57.reuse.H0_H0 ;  /* 0x20000039ff387230 */ /* 0x100fe20000004100 */
[----:B------:R-:W-:Y:S01]  /*cc20*/  F2FP.F16.E4M3.UNPACK_B R42, R42 ;  /* 0x0000002aff2a723e */ /* 0x000fe200020006ff */
[----:B------:R-:W-:Y:S02]  /*cc30*/  HADD2.F32 R58, -RZ, R58.H1_H1 ;  /* 0x3000003aff3a7230 */ /* 0x000fe40000004100 */
[-C--:B------:R-:W-:Y:S01]  /*cc40*/  FMUL.FTZ R63, R59, R62.reuse ;  /* 0x0000003e3b3f7220 */ /* 0x080fe20000410000 */
[----:B------:R-:W-:Y:S02]  /*cc50*/  HADD2.F32 R57, -RZ, R57.H1_H1 ;  /* 0x30000039ff397230 */ /* 0x000fe40000004100 */
[----:B------:R-:W-:Y:S01]  /*cc60*/  FMUL.FTZ R64, R56, R62 ;  /* 0x0000003e38407220 */ /* 0x000fe20000410000 */
[----:B------:R-:W-:-:S02]  /*cc70*/  HADD2.F32 R92, -RZ, R88.H0_H0 ;  /* 0x20000058ff5c7230 */ /* 0x000fc40000004100 */
[-C--:B------:R-:W-:Y:S01]  /*cc80*/  FFMA.FTZ R56, R56, R61.reuse, R63 ;  /* 0x0000003d38387223 */ /* 0x080fe2000001003f */
[--C-:B------:R-:W-:Y:S01]  /*cc90*/  SHF.R.U32.HI R63, RZ, 0x10, R79.reuse ;  /* 0x00000010ff3f7819 */ /* 0x100fe2000001164f */
[-C--:B------:R-:W-:Y:S01]  /*cca0*/  FMUL.FTZ R62, R57, R58.reuse ;  /* 0x0000003a393e7220 */ /* 0x080fe20000410000 */
[----:B------:R-:W-:Y:S01]  /*ccb0*/  FFMA.FTZ R59, R59, R61, -R64 ;  /* 0x0000003d3b3b7223 */ /* 0x000fe20000010840 */
[----:B------:R-:W-:Y:S01]  /*ccc0*/  FMUL.FTZ R64, R55, R58 ;  /* 0x0000003a37407220 */ /* 0x000fe20000410000 */
[----:B------:R-:W-:Y:S01]  /*ccd0*/  LOP3.LUT R61, R79, 0xff0000ff, RZ, 0xc0, !PT ;  /* 0xff0000ff4f3d7812 */ /* 0x000fe200078ec0ff */
[----:B------:R-:W-:Y:S01]  /*cce0*/  FFMA.FTZ R58, R55, R60, -R62 ;  /* 0x0000003c373a7223 */ /* 0x000fe2000001083e */
[----:B------:R-:W-:Y:S01]  /*ccf0*/  SHF.R.U32.HI R62, RZ, 0x8, R79 ;  /* 0x00000008ff3e7819 */ /* 0x000fe2000001164f */
[----:B------:R-:W-:Y:S01]  /*cd00*/  IMAD.MOV.U32 R79, RZ, RZ, R46 ;  /* 0x000000ffff4f7224 */ /* 0x000fe200078e002e */
[-C--:B------:R-:W-:Y:S01]  /*cd10*/  F2FP.F16.E4M3.UNPACK_B R46, R157.reuse.H1 ;  /* 0x0000009dff2e723e */ /* 0x080fe200030006ff */
[----:B------:R-:W-:Y:S01]  /*cd20*/  HADD2.F32 R93, -RZ, R91.H0_H0 ;  /* 0x2000005bff5d7230 */ /* 0x000fe20000004100 */
[----:B------:R-:W-:Y:S01]  /*cd30*/  F2FP.F16.E4M3.UNPACK_B R157, R157 ;  /* 0x0000009dff9d723e */ /* 0x000fe200020006ff */
[----:B------:R-:W-:Y:S01]  /*cd40*/  HADD2.F32 R88, -RZ, R88.H1_H1 ;  /* 0x30000058ff587230 */ /* 0x000fe20000004100 */
[-C--:B------:R-:W-:Y:S01]  /*cd50*/  F2FP.F16.E4M3.UNPACK_B R89, R79.reuse.H1 ;  /* 0x0000004fff59723e */ /* 0x080fe200030006ff */
[--C-:B------:R-:W-:Y:S01]  /*cd60*/  HADD2.F32 R95, -RZ, R46.reuse.H0_H0 ;  /* 0x2000002eff5f7230 */ /* 0x100fe20000004100 */
[----:B------:R-:W-:Y:S01]  /*cd70*/  F2FP.F16.E4M3.UNPACK_B R79, R79 ;  /* 0x0000004fff4f723e */ /* 0x000fe200020006ff */
[----:B------:R-:W-:Y:S01]  /*cd80*/  HADD2.F32 R46, -RZ, R46.H1_H1 ;  /* 0x3000002eff2e7230 */ /* 0x000fe20000004100 */
[----:B------:R-:W-:Y:S01]  /*cd90*/  F2FP.F16.E4M3.UNPACK_B R159, R159 ;  /* 0x0000009fff9f723e */ /* 0x000fe200020006ff */
[----:B------:R-:W-:-:S02]  /*cda0*/  HADD2.F32 R90, -RZ, R89.H0_H0 ;  /* 0x20000059ff5a7230 */ /* 0x000fc40000004100 */
[----:B------:R-:W-:Y:S01]  /*cdb0*/  FFMA.FTZ R55, R57, R60, R64 ;  /* 0x0000003c39377223 */ /* 0x000fe20000010040 */
[----:B------:R-:W-:Y:S01]  /*cdc0*/  HADD2.F32 R89, -RZ, R89.H1_H1 ;  /* 0x30000059ff597230 */ /* 0x000fe20000004100 */
[----:B------:R-:W-:Y:S01]  /*cdd0*/  SHF.R.U32.HI R57, RZ, 0x8, R77 ;  /* 0x00000008ff397819 */ /* 0x000fe2000001164d */
[----:B------:R-:W-:Y:S02]  /*cde0*/  HADD2.F32 R91, -RZ, R91.H1_H1 ;  /* 0x3000005bff5b7230 */ /* 0x000fe40000004100 */
[-C--:B------:R-:W-:Y:S01]  /*cdf0*/  FMUL.FTZ R94, R90, R95.reuse ;  /* 0x0000005f5a5e7220 */ /* 0x080fe20000410000 */
[C---:B------:R-:W-:Y:S01]  /*ce00*/  FMUL.FTZ R95, R92.reuse, R95 ;  /* 0x0000005f5c5f7220 */ /* 0x040fe20000410000 */
[----:B------:R-:W-:Y:S01]  /*ce10*/  SHF.R.U32.HI R64, RZ, 0x8, R65 ;  /* 0x00000008ff407819 */ /* 0x000fe20000011641 */
[----:B------:R-:W-:Y:S02]  /*ce20*/  IMAD.SHL.U32 R57, R57, 0x100, RZ ;  /* 0x0000010039397824 */ /* 0x000fe400078e00ff */
[-C--:B------:R-:W-:Y:S01]  /*ce30*/  FFMA.FTZ R94, R92, R93.reuse, -R94 ;  /* 0x0000005d5c5e7223 */ /* 0x080fe2000001085e */
[----:B------:R-:W-:Y:S01]  /*ce40*/  FFMA.FTZ R95, R90, R93, R95 ;  /* 0x0000005d5a5f7223 */ /* 0x000fe2000001005f */
[-C--:B------:R-:W-:Y:S01]  /*ce50*/  FMUL.FTZ R90, R89, R46.reuse ;  /* 0x0000002e595a7220 */ /* 0x080fe20000410000 */
[C---:B------:R-:W-:Y:S01]  /*ce60*/  FMUL.FTZ R46, R88.reuse, R46 ;  /* 0x0000002e582e7220 */ /* 0x040fe20000410000 */
[----:B------:R-:W-:Y:S01]  /*ce70*/  HADD2.F32 R93, -RZ, R157.H0_H0 ;  /* 0x2000009dff5d7230 */ /* 0x000fe20000004100 */
[----:B------:R-:W-:Y:S01]  /*ce80*/  LOP3.LUT R66, R65, 0xff0000ff, RZ, 0xc0, !PT ;  /* 0xff0000ff41427812 */ /* 0x000fe200078ec0ff */
[-C--:B------:R-:W-:Y:S01]  /*ce90*/  FFMA.FTZ R88, R88, R91.reuse, -R90 ;  /* 0x0000005b58587223 */ /* 0x080fe2000001085a */
[----:B------:R-:W-:Y:S01]  /*cea0*/  FFMA.FTZ R46, R89, R91, R46 ;  /* 0x0000005b592e7223 */ /* 0x000fe2000001002e */
[----:B------:R-:W-:Y:S01]  /*ceb0*/  HADD2.F32 R89, -RZ, R79.H0_H0 ;  /* 0x2000004fff597230 */ /* 0x000fe20000004100 */
[----:B------:R-:W-:Y:S01]  /*cec0*/  SHF.R.U32.HI R65, RZ, 0x10, R65 ;  /* 0x00000010ff417819 */ /* 0x000fe20000011641 */
[----:B------:R-:W-:Y:S01]  /*ced0*/  HADD2.F32 R91, -RZ, R42.H0_H0 ;  /* 0x2000002aff5b7230 */ /* 0x000fe20000004100 */
[----:B------:R-:W-:Y:S01]  /*cee0*/  LOP3.LUT R60, R77, 0xff0000ff, RZ, 0xc0, !PT ;  /* 0xff0000ff4d3c7812 */ /* 0x000fe200078ec0ff */
        /* <DEDUP_REMOVED lines=9> */
[----:B------:R-:W-:Y:S01]  /*cf80*/  SHF.R.U32.HI R76, RZ, 0x10, R77 ;  /* 0x00000010ff4c7819 */ /* 0x000fe2000001164d */
[----:B------:R-:W-:Y:S01]  /*cf90*/  IMAD.SHL.U32 R89, R64, 0x100, RZ ;  /* 0x0000010040597824 */ /* 0x000fe200078e00ff */
[----:B------:R-:W-:Y:S01]  /*cfa0*/  SHF.R.U32.HI R77, RZ, 0x8, R67 ;  /* 0x00000008ff4d7819 */ /* 0x000fe20000011643 */
[----:B------:R-:W-:-:S02]  /*cfb0*/  IMAD.U32 R65, R65, 0x10000, RZ ;  /* 0x0001000041417824 */ /* 0x000fc400078e00ff */
[-C--:B------:R-:W-:Y:S01]  /*cfc0*/  FMUL.FTZ R79, R90, R157.reuse ;  /* 0x0000009d5a4f7220 */ /* 0x080fe20000410000 */
[----:B------:R-:W-:Y:S01]  /*cfd0*/  FMUL.FTZ R157, R42, R157 ;  /* 0x0000009d2a9d7220 */ /* 0x000fe20000410000 */
[----:B------:R-:W-:Y:S01]  /*cfe0*/  LOP3.LUT R57, R60, 0xff00, R57, 0xf8, !PT ;  /* 0x0000ff003c397812 */ /* 0x000fe200078ef839 */
[----:B------:R-:W-:Y:S02]  /*cff0*/  IMAD.U32 R63, R63, 0x10000, RZ ;  /* 0x000100003f3f7824 */ /* 0x000fe400078e00ff */
[-C--:B------:R-:W-:Y:S01]  /*d000*/  FFMA.FTZ R79, R42, R159.reuse, -R79 ;  /* 0x0000009f2a4f7223 */ /* 0x080fe2000001084f */
[----:B------:R-:W-:Y:S01]  /*d010*/  IMAD.SHL.U32 R42, R62, 0x100, RZ ;  /* 0x000001003e2a7824 */ /* 0x000fe200078e00ff */
[----:B------:R-:W-:Y:S01]  /*d020*/  LOP3.LUT R78, R67, 0xff0000ff, RZ, 0xc0, !PT ;  /* 0xff0000ff434e7812 */ /* 0x000fe200078ec0ff */
[----:B------:R-:W-:Y:S01]  /*d030*/  IMAD.U32 R76, R76, 0x10000, RZ ;  /* 0x000100004c4c7824 */ /* 0x000fe200078e00ff */
[----:B------:R-:W-:Y:S01]  /*d040*/  LOP3.LUT R60, R66, 0xff00, R89, 0xf8, !PT ;  /* 0x0000ff00423c7812 */ /* 0x000fe200078ef859 */
[----:B------:R-:W-:Y:S01]  /*d050*/  FFMA.FTZ R90, R90, R159, R157 ;  /* 0x0000009f5a5a7223 */ /* 0x000fe2000001009d */
[----:B------:R-:W-:-:S02]  /*d060*/  SHF.R.U32.HI R67, RZ, 0x10, R67 ;  /* 0x00000010ff437819 */ /* 0x000fc40000011643 */
[----:B------:R-:W-:Y:S02]  /*d070*/  LOP3.LUT R42, R61, 0xff00, R42, 0xf8, !PT ;  /* 0x0000ff003d2a7812 */ /* 0x000fe400078ef82a */
[----:B------:R-:W-:Y:S01]  /*d080*/  SHF.L.U32 R77, R77, 0x8, RZ ;  /* 0x000000084d4d7819 */ /* 0x000fe200000006ff */
[----:B------:R-:W-:Y:S01]  /*d090*/  IMAD.U32 R62, R67, 0x10000, RZ ;  /* 0x00010000433e7824 */ /* 0x000fe200078e00ff */
[----:B------:R-:W-:Y:S02]  /*d0a0*/  F2FP.SATFINITE.E4M3.F32.PACK_AB_MERGE_C R54, R54, R44, RZ ;  /* 0x0000002c3636723e */ /* 0x000fe400048070ff */
[----:B------:R-:W-:Y:S02]  /*d0b0*/  F2FP.SATFINITE.E4M3.F32.PACK_AB_MERGE_C R53, R53, R40, RZ ;  /* 0x000000283535723e */ /* 0x000fe400048070ff */
[----:B------:R-:W-:Y:S02]  /*d0c0*/  LOP3.LUT R60, R60, 0xff0000, R65, 0xf8, !PT ;  /* 0x00ff00003c3c7812 */ /* 0x000fe400078ef841 */
[----:B------:R-:W-:-:S02]  /*d0d0*/  LOP3.LUT R77, R78, 0xff00, R77, 0xf8, !PT ;  /* 0x0000ff004e4d7812 */ /* 0x000fc400078ef84d */
[----:B------:R-:W-:Y:S02]  /*d0e0*/  LOP3.LUT R42, R42, 0xff0000, R63, 0xf8, !PT ;  /* 0x00ff00002a2a7812 */ /* 0x000fe400078ef83f */
[----:B------:R-:W-:Y:S02]  /*d0f0*/  F2FP.SATFINITE.E4M3.F32.PACK_AB_MERGE_C R40, R58, R59, R54 ;  /* 0x0000003b3a28723e */ /* 0x000fe40004807036 */
[----:B------:R-:W-:Y:S02]  /*d100*/  F2FP.SATFINITE.E4M3.F32.PACK_AB_MERGE_C R55, R55, R56, R53 ;  /* 0x000000383737723e */ /* 0x000fe40004807035 */
[----:B------:R-:W-:Y:S02]  /*d110*/  LOP3.LUT R57, R57, 0xff0000, R76, 0xf8, !PT ;  /* 0x00ff000039397812 */ /* 0x000fe400078ef84c */
[----:B------:R-:W-:Y:S02]  /*d120*/  F2FP.F16.E4M3.UNPACK_B R58, R45 ;  /* 0x0000002dff3a723e */ /* 0x000fe400020006ff */
[----:B------:R-:W-:-:S02]  /*d130*/  F2FP.F16.E4M3.UNPACK_B R63, R60 ;  /* 0x0000003cff3f723e */ /* 0x000fc400020006ff */
[----:B------:R-:W-:Y:S01]  /*d140*/  F2FP.F16.E4M3.UNPACK_B R56, R41 ;  /* 0x00000029ff38723e */ /* 0x000fe200020006ff */
[----:B------:R-:W-:Y:S01]  /*d150*/  HADD2.F32 R53, -RZ, R58.H0_H0 ;  /* 0x2000003aff357230 */ /* 0x000fe20000004100 */
[----:B------:R-:W-:Y:S01]  /*d160*/  LOP3.LUT R44, R77, 0xff0000, R62, 0xf8, !PT ;  /* 0x00ff00004d2c7812 */ /* 0x000fe200078ef83e */
[----:B------:R-:W-:Y:S01]  /*d170*/  HADD2.F32 R61, -RZ, R63.H0_H0 ;  /* 0x2000003fff3d7230 */ /* 0x000fe20000004100 */
[-C--:B------:R-:W-:Y:S01]  /*d180*/  F2FP.F16.E4M3.UNPACK_B R62, R57.reuse ;  /* 0x00000039ff3e723e */ /* 0x080fe200020006ff */
[--C-:B------:R-:W-:Y:S01]  /*d190*/  HADD2.F32 R54, -RZ, R56.reuse.H0_H0 ;  /* 0x20000038ff367230 */ /* 0x100fe20000004100 */
[----:B------:R-:W-:Y:S01]  /*d1a0*/  F2FP.F16.E4M3.UNPACK_B R57, R57.H1 ;  /* 0x00000039ff39723e */ /* 0x000fe200030006ff */
[----:B------:R-:W-:Y:S02]  /*d1b0*/  HADD2.F32 R56, -RZ, R56.H1_H1 ;  /* 0x30000038ff387230 */ /* 0x000fe40000004100 */
[----:B------:R-:W-:Y:S01]  /*d1c0*/  FMUL.FTZ R65, R53, R61 ;  /* 0x0000003d35417220 */ /* 0x000fe20000410000 */
[----:B------:R-:W-:-:S02]  /*d1d0*/  HADD2.F32 R59, -RZ, R62.H0_H0 ;  /* 0x2000003eff3b7230 */ /* 0x000fc40000004100 */
[C---:B------:R-:W-:Y:S01]  /*d1e0*/  FMUL.FTZ R64, R54.reuse, R61 ;  /* 0x0000003d36407220 */ /* 0x040fe20000410000 */
[----:B------:R-:W-:Y:S01]  /*d1f0*/  HADD2.F32 R61, -RZ, R58.H1_H1 ;  /* 0x3000003aff3d7230 */ /* 0x000fe20000004100 */
[----:B------:R-:W-:Y:S01]  /*d200*/  F2FP.F16.E4M3.UNPACK_B R58, R41.H1 ;  /* 0x00000029ff3a723e */ /* 0x000fe200030006ff */
[----:B------:R-:W-:Y:S02]  /*d210*/  HADD2.F32 R62, -RZ, R62.H1_H1 ;  /* 0x3000003eff3e7230 */ /* 0x000fe40000004100 */
[-C--:B------:R-:W-:Y:S01]  /*d220*/  FFMA.FTZ R54, R54, R59.reuse, -R65 ;  /* 0x0000003b36367223 */ /* 0x080fe20000010841 */
[----:B------:R-:W-:Y:S01]  /*d230*/  FFMA.FTZ R53, R53, R59, R64 ;  /* 0x0000003b35357223 */ /* 0x000fe20000010040 */
[----:B------:R-:W-:Y:S01]  /*d240*/  F2FP.F16.E4M3.UNPACK_B R59, R45.H1 ;  /* 0x0000002dff3b723e */ /* 0x000fe200030006ff */
[----:B------:R-:W-:Y:S01]  /*d250*/  HADD2.F32 R45, -RZ, R63.H1_H1 ;  /* 0x3000003fff2d7230 */ /* 0x000fe20000004100 */
[----:B------:R-:W-:Y:S02]  /*d260*/  F2FP.F16.E4M3.UNPACK_B R63, R60.H1 ;  /* 0x0000003cff3f723e */ /* 0x000fe400030006ff */
[----:B------:R-:W-:Y:S01]  /*d270*/  F2FP.SATFINITE.E4M3.F32.PACK_AB_MERGE_C R88, R88, R94, RZ ;  /* 0x0000005e5858723e */ /* 0x000fe200048070ff */
[----:B------:R-:W-:-:S02]  /*d280*/  HADD2.F32 R60, -RZ, R59.H0_H0 ;  /* 0x2000003bff3c7230 */ /* 0x000fc40000004100 */
[-C--:B------:R-:W-:Y:S01]  /*d290*/  FMUL.FTZ R41, R61, R45.reuse ;  /* 0x0000002d3d297220 */ /* 0x080fe20000410000 */
[C---:B------:R-:W-:Y:S01]  /*d2a0*/  FMUL.FTZ R66, R56.reuse, R45 ;  /* 0x0000002d38427220 */ /* 0x040fe20000410000 */
[----:B------:R-:W-:Y:S01]  /*d2b0*/  HADD2.F32 R64, -RZ, R63.H0_H0 ;  /* 0x2000003fff407230 */ /* 0x000fe20000004100 */
[----:B------:R-:W-:Y:S01]  /*d2c0*/  F2FP.SATFINITE.E4M3.F32.PACK_AB_MERGE_C R79, R79, R92, R88 ;  /* 0x0000005c4f4f723e */ /* 0x000fe20004807058 */
[----:B------:R-:W-:Y:S02]  /*d2d0*/  HADD2.F32 R45, -RZ, R58.H0_H0 ;  /* 0x2000003aff2d7230 */ /* 0x000fe40000004100 */
[-C--:B------:R-:W-:Y:S01]  /*d2e0*/  FFMA.FTZ R41, R56, R62.reuse, -R41 ;  /* 0x0000003e38297223 */ /* 0x080fe20000010829 */
[----:B------:R-:W-:Y:S01]  /*d2f0*/  FFMA.FTZ R56, R61, R62, R66 ;  /* 0x0000003e3d387223 */ /* 0x000fe20000010042 */
[----:B------:R-:W-:Y:S02]  /*d300*/  HADD2.F32 R61, -RZ, R57.H0_H0 ;  /* 0x20000039ff3d7230 */ /* 0x000fe40000004100 */
[----:B------:R-:W-:Y:S01]  /*d310*/  FMUL.FTZ R66, R60, R64 ;  /* 0x000000403c427220 */ /* 0x000fe20000410000 */
[----:B------:R-:W-:-:S02]  /*d320*/  HADD2.F32 R62, -RZ, R59.H1_H1 ;  /* 0x3000003bff3e7230 */ /* 0x000fc40000004100 */
[C---:B------:R-:W-:Y:S01]  /*d330*/  FMUL.FTZ R65, R45.reuse, R64 ;  /* 0x000000402d417220 */ /* 0x040fe20000410000 */
[----:B------:R-:W-:Y:S02]  /*d340*/  HADD2.F32 R59, -RZ, R63.H1_H1 ;  /* 0x3000003fff3b7230 */ /* 0x000fe40000004100 */
[-C--:B------:R-:W-:Y:S01]  /*d350*/  FFMA.FTZ R45, R45, R61.reuse, -R66 ;  /* 0x0000003d2d2d7223 */ /* 0x080fe20000010842 */
[----:B------:R-:W-:Y:S01]  /*d360*/  HADD2.F32 R58, -RZ, R58.H1_H1 ;  /* 0x3000003aff3a7230 */ /* 0x000fe20000004100 */
[----:B------:R-:W-:Y:S01]  /*d370*/  F2FP.F16.E4M3.UNPACK_B R64, R42 ;  /* 0x0000002aff40723e */ /* 0x000fe200020006ff */
[----:B------:R-:W-:Y:S02]  /*d380*/  HADD2.F32 R63, -RZ, R57.H1_H1 ;  /* 0x30000039ff3f7230 */ /* 0x000fe40000004100 */
[----:B------:R-:W-:Y:S01]  /*d390*/  FFMA.FTZ R57, R60, R61, R65 ;  /* 0x0000003d3c397223 */ /* 0x000fe20000010041 */
[----:B------:R-:W-:Y:S01]  /*d3a0*/  FMUL.FTZ R67, R62, R59 ;  /* 0x0000003b3e437220 */ /* 0x000fe20000410000 */
[----:B------:R-:W-:Y:S01]  /*d3b0*/  F2FP.F16.E4M3.UNPACK_B R60, R47 ;  /* 0x0000002fff3c723e */ /* 0x000fe200020006ff */
[C---:B------:R-:W-:Y:S01]  /*d3c0*/  FMUL.FTZ R65, R58.reuse, R59 ;  /* 0x0000003b3a417220 */ /* 0x040fe20000410000 */
[----:B------:R-:W-:Y:S01]  /*d3d0*/  F2FP.F16.E4M3.UNPACK_B R61, R44 ;  /* 0x0000002cff3d723e */ /* 0x000fe200020006ff */
[----:B------:R-:W-:Y:S01]  /*d3e0*/  FFMA.FTZ R58, R58, R63, -R67 ;  /* 0x0000003f3a3a7223 */ /* 0x000fe20000010843 */
[----:B------:R-:W-:Y:S01]  /*d3f0*/  F2FP.F16.E4M3.UNPACK_B R59, R43 ;  /* 0x0000002bff3b723e */ /* 0x000fe200020006ff */
[----:B------:R-:W-:Y:S01]  /*d400*/  FFMA.FTZ R62, R62, R63, R65 ;  /* 0x0000003f3e3e7223 */ /* 0x000fe20000010041 */
        /* <DEDUP_REMOVED lines=14> */
[----:B------:R-:W-:Y:S01]  /*d4f0*/  F2FP.F16.E4M3.UNPACK_B R76, R44.H1 ;  /* 0x0000002cff4c723e */ /* 0x000fe200030006ff */
[----:B------:R-:W-:Y:S01]  /*d500*/  HADD2.F32 R64, -RZ, R64.H1_H1 ;  /* 0x30000040ff407230 */ /* 0x000fe20000004100 */
[----:B------:R-:W-:Y:S01]  /*d510*/  F2FP.F16.E4M3.UNPACK_B R44, R43.H1 ;  /* 0x0000002bff2c723e */ /* 0x000fe200030006ff */
[----:B------:R-:W-:Y:S01]  /*d520*/  HADD2.F32 R43, -RZ, R47.H0_H0 ;  /* 0x2000002fff2b7230 */ /* 0x000fe20000004100 */
[----:B------:R-:W-:Y:S01]  /*d530*/  F2FP.F16.E4M3.UNPACK_B R66, R42.H1 ;  /* 0x0000002aff42723e */ /* 0x000fe200030006ff */
[----:B------:R-:W-:Y:S01]  /*d540*/  HADD2.F32 R77, -RZ, R76.H0_H0 ;  /* 0x2000004cff4d7230 */ /* 0x000fe20000004100 */
[----:B------:R-:W-:Y:S01]  /*d550*/  F2FP.SATFINITE.E4M3.F32.PACK_AB_MERGE_C R57, R62, R57, RZ ;  /* 0x000000393e39723e */ /* 0x000fe200048070ff */
[----:B------:R-:W-:Y:S01]  /*d560*/  HADD2.F32 R42, -RZ, R44.H0_H0 ;  /* 0x2000002cff2a7230 */ /* 0x000fe20000004100 */
[----:B------:R-:W-:Y:S01]  /*d570*/  F2FP.SATFINITE.E4M3.F32.PACK_AB_MERGE_C R41, R41, R54, R45 ;  /* 0x000000362929723e */ /* 0x000fe2000480702d */
        /* <DEDUP_REMOVED lines=10> */
[----:B------:R-:W-:Y:S01]  /*d620*/  F2FP.SATFINITE.E4M3.F32.PACK_AB_MERGE_C R46, R90, R93, R46 ;  /* 0x0000005d5a2e723e */ /* 0x000fe2000480702e */
[----:B------:R-:W-:Y:S01]  /*d630*/  FMUL.FTZ R76, R44, R76 ;  /* 0x0000004c2c4c7220 */ /* 0x000fe20000410000 */
[----:B------:R-:W-:Y:S01]  /*d640*/  F2FP.SATFINITE.E4M3.F32.PACK_AB_MERGE_C R45, R56, R53, R57 ;  /* 0x00000035382d723e */ /* 0x000fe20004807039 */
[-C--:B------:R-:W-:Y:S01]  /*d650*/  FFMA.FTZ R67, R44, R66.reuse, -R67 ;  /* 0x000000422c437223 */ /* 0x080fe20000010843 */
[CC--:B------:R-:W-:Y:S01]  /*d660*/  FMUL.FTZ R44, R60.reuse, R61.reuse ;  /* 0x0000003d3c2c7220 */ /* 0x0c0fe20000410000 */
[----:B------:R-:W-:Y:S01]  /*d670*/  FFMA.FTZ R76, R47, R66, R76 ;  /* 0x000000422f4c7223 */ /* 0x000fe2000001004c */
[C---:B------:R-:W-:Y:S02]  /*d680*/  FMUL.FTZ R61, R59.reuse, R61 ;  /* 0x0000003d3b3d7220 */ /* 0x040fe40000410000 */
[----:B------:R-:W-:Y:S01]  /*d690*/  FFMA.FTZ R44, R59, R64, -R44 ;  /* 0x000000403b2c7223 */ /* 0x000fe2000001082c */
[----:B------:R-:W-:Y:S01]  /*d6a0*/  F2FP.SATFINITE.E4M3.F32.PACK_AB_MERGE_C R42, R67, R42, RZ ;  /* 0x0000002a432a723e */ /* 0x000fe200048070ff */
[----:B------:R-:W-:Y:S01]  /*d6b0*/  FFMA.FTZ R60, R60, R64, R61 ;  /* 0x000000403c3c7223 */ /* 0x000fe2000001003d */
[----:B------:R-:W-:-:S02]  /*d6c0*/  F2FP.SATFINITE.E4M3.F32.PACK_AB_MERGE_C R76, R76, R43, RZ ;  /* 0x0000002b4c4c723e */ /* 0x000fc400048070ff */
[----:B------:R-:W-:Y:S01]  /*d6d0*/  F2FP.SATFINITE.E4M3.F32.PACK_AB_MERGE_C R43, R44, R63, R42 ;  /* 0x0000003f2c2b723e */ /* 0x000fe2000480702a */
[----:B------:R-:W-:Y:S01]  /*d6e0*/  IMAD.MOV.U32 R42, RZ, RZ, R79 ;  /* 0x000000ffff2a7224 */ /* 0x000fe200078e004f */
[----:B------:R-:W-:Y:S02]  /*d6f0*/  F2FP.SATFINITE.E4M3.F32.PACK_AB_MERGE_C R47, R60, R65, R76 ;  /* 0x000000413c2f723e */ /* 0x000fe4000480704c */
[----:B------:R-:W-:-:S07]  /*d700*/  MOV R44, R55 ;  /* 0x00000037002c7202 */ /* 0x000fce0000000f00 */
.L_x_2340:
[----:B------:R-:W-:Y:S05]  /*d710*/  BSYNC B2 ;  /* 0x0000000000027941 */ /* 0x000fea0003800000 */
.L_x_2339:
[----:B-1----:R1:W-:Y:S04]  /*d720*/  STG.E.128 desc[UR56][R48.64], R40 ;  /* 0x0000002830007986 */ /* 0x0023e8000c101d38 */
[----:B---3--:R1:W-:Y:S02]  /*d730*/  @!P2 STG.E.128 desc[UR56][R50.64], R44 ;  /* 0x0000002c3200a986 */ /* 0x0083e4000c101d38 */
.L_x_2338:
[----:B------:R-:W-:Y:S05]  /*d740*/  BSYNC B1 ;  /* 0x0000000000017941 */ /* 0x000fea0003800000 */
.L_x_2337:
        /* <DEDUP_REMOVED lines=36> */
[----:B------:R-:W-:Y:S01]  /*d990*/  LOP3.LUT R59, R81, 0xff0000ff, RZ, 0xc0, !PT ;  /* 0xff0000ff513b7812 */ /* 0x000fe200078ec0ff */
[----:B---3--:R-:W-:Y:S01]  /*d9a0*/  IMAD.MOV.U32 R58, RZ, RZ, R44 ;  /* 0x000000ffff3a7224 */ /* 0x008fe200078e002c */
[----:B------:R-:W-:Y:S01]  /*d9b0*/  SHF.R.U32.HI R63, RZ, 0x8, R83 ;  /* 0x00000008ff3f7819 */ /* 0x000fe20000011653 */
[----:B------:R-:W-:Y:S01]  /*d9c0*/  IMAD.MOV.U32 R56, RZ, RZ, R46 ;  /* 0x000000ffff387224 */ /* 0x000fe200078e002e */
[----:B------:R-:W-:Y:S01]  /*d9d0*/  SHF.L.U32 R40, R55, 0x8, RZ ;  /* 0x0000000837287819 */ /* 0x000fe200000006ff */
[----:B------:R-:W-:Y:S01]  /*d9e0*/  IMAD.MOV.U32 R55, RZ, RZ, R42 ;  /* 0x000000ffff377224 */ /* 0x000fe200078e002a */
[----:B------:R-:W-:Y:S02]  /*d9f0*/  SHF.R.U32.HI R66, RZ, 0x10, R81 ;  /* 0x00000010ff427819 */ /* 0x000fe40000011651 */
[----:B------:R-:W-:Y:S01]  /*da00*/  LOP3.LUT R59, R59, 0xff00, R40, 0xf8, !PT ;  /* 0x0000ff003b3b7812 */ /* 0x000fe200078ef828 */
[----:B------:R-:W-:Y:S01]  /*da10*/  IMAD.SHL.U32 R40, R63, 0x100, RZ ;  /* 0x000001003f287824 */ /* 0x000fe200078e00ff */
[----:B------:R-:W-:Y:S01]  /*da20*/  SHF.R.U32.HI R64, RZ, 0x10, R83 ;  /* 0x00000010ff407819 */ /* 0x000fe20000011653 */
[----:B------:R-:W-:Y:S01]  /*da30*/  IMAD.U32 R44, R66, 0x10000, RZ ;  /* 0x00010000422c7824 */ /* 0x000fe200078e00ff */
[----:B------:R-:W-:-:S02]  /*da40*/  LOP3.LUT R61, R83, 0xff0000ff, RZ, 0xc0, !PT ;  /* 0xff0000ff533d7812 */ /* 0x000fc400078ec0ff */
[----:B------:R-:W-:Y:S02]  /*da50*/  SHF.R.U32.HI R60, RZ, 0x8, R71 ;  /* 0x00000008ff3c7819 */ /* 0x000fe40000011647 */
[----:B------:R-:W-:Y:S01]  /*da60*/  LOP3.LUT R63, R61, 0xff00, R40, 0xf8, !PT ;  /* 0x0000ff003d3f7812 */ /* 0x000fe200078ef828 */
[----:B------:R-:W-:Y:S01]  /*da70*/  IMAD.U32 R40, R64, 0x10000, RZ ;  /* 0x0001000040287824 */ /* 0x000fe200078e00ff */
[----:B------:R-:W-:Y:S02]  /*da80*/  SHF.R.U32.HI R62, RZ, 0x8, R69 ;  /* 0x00000008ff3e7819 */ /* 0x000fe40000011645 */
[----:B------:R-:W-:Y:S02]  /*da90*/  LOP3.LUT R67, R71, 0xff0000ff, RZ, 0xc0, !PT ;  /* 0xff0000ff47437812 */ /* 0x000fe400078ec0ff */
[----:B------:R-:W-:Y:S01]  /*daa0*/  SHF.L.U32 R46, R60, 0x8, RZ ;  /* 0x000000083c2e7819 */ /* 0x000fe200000006ff */
[----:B------:R-:W-:Y:S01]  /*dab0*/  IMAD.SHL.U32 R42, R62, 0x100, RZ ;  /* 0x000001003e2a7824 */ /* 0x000fe200078e00ff */
[----:B------:R-:W-:-:S02]  /*dac0*/  LOP3.LUT R44, R59, 0xff0000, R44, 0xf8, !PT ;  /* 0x00ff00003b2c7812 */ /* 0x000fc400078ef82c */
[----:B------:R-:W-:Y:S02]  /*dad0*/  F2FP.F16.E4M3.UNPACK_B R64, R151.H1 ;  /* 0x00000097ff40723e */ /* 0x000fe400030006ff */
[----:B------:R-:W-:Y:S02]  /*dae0*/  F2FP.F16.E4M3.UNPACK_B R61, R58.H1 ;  /* 0x0000003aff3d723e */ /* 0x000fe400030006ff */
[----:B------:R-:W-:Y:S02]  /*daf0*/  F2FP.F16.E4M3.UNPACK_B R59, R57.H1 ;  /* 0x00000039ff3b723e */ /* 0x000fe400030006ff */
[----:B------:R-:W-:Y:S01]  /*db00*/  SHF.R.U32.HI R54, RZ, 0x10, R71 ;  /* 0x00000010ff367819 */ /* 0x000fe20000011647 */
[----:B------:R-:W-:Y:S01]  /*db10*/  HADD2.F32 R62, -RZ, R61.H0_H0 ;  /* 0x2000003dff3e7230 */ /* 0x000fe20000004100 */
[----:B------:R-:W-:Y:S01]  /*db20*/  SHF.R.U32.HI R53, RZ, 0x10, R69 ;  /* 0x00000010ff357819 */ /* 0x000fe20000011645 */
[----:B------:R-:W-:Y:S01]  /*db30*/  HADD2.F32 R60, -RZ, R59.H0_H0 ;  /* 0x2000003bff3c7230 */ /* 0x000fe20000004100 */
[----:B------:R-:W-:Y:S01]  /*db40*/  LOP3.LUT R71, R67, 0xff00, R46, 0xf8, !PT ;  /* 0x0000ff0043477812 */ /* 0x000fe200078ef82e */
[----:B------:R-:W-:Y:S01]  /*db50*/  HADD2.F32 R67, -RZ, R64.H0_H0 ;  /* 0x20000040ff437230 */ /* 0x000fe20000004100 */
[----:B------:R-:W-:Y:S01]  /*db60*/  LOP3.LUT R40, R63, 0xff0000, R40, 0xf8, !PT ;  /* 0x00ff00003f287812 */ /* 0x000fe200078ef828 */
[----:B------:R-:W-:Y:S01]  /*db70*/  IMAD.U32 R46, R53, 0x10000, RZ ;  /* 0x00010000352e7824 */ /* 0x000fe200078e00ff */
[----:B------:R-:W-:-:S02]  /*db80*/  LOP3.LUT R65, R69, 0xff0000ff, RZ, 0xc0, !PT ;  /* 0xff0000ff45417812 */ /* 0x000fc400078ec0ff */
[----:B------:R-:W-:Y:S01]  /*db90*/  F2FP.F16.E4M3.UNPACK_B R63, R153.H1 ;  /* 0x00000099ff3f723e */ /* 0x000fe200030006ff */
[-C--:B------:R-:W-:Y:S01]  /*dba0*/  FMUL.FTZ R53, R62, R67.reuse ;  /* 0x000000433e357220 */ /* 0x080fe20000410000 */
[----:B------:R-:W-:Y:S01]  /*dbb0*/  LOP3.LUT R69, R65, 0xff00, R42, 0xf8, !PT ;  /* 0x0000ff0041457812 */ /* 0x000fe200078ef82a */
[----:B------:R-:W-:Y:S01]  /*dbc0*/  FMUL.FTZ R67, R60, R67 ;  /* 0x000000433c437220 */ /* 0x000fe20000410000 */
[----:B------:R-:W-:Y:S01]  /*dbd0*/  IMAD.U32 R42, R54, 0x10000, RZ ;  /* 0x00010000362a7824 */ /* 0x000fe200078e00ff */
[----:B------:R-:W-:Y:S01]  /*dbe0*/  F2FP.F16.E4M3.UNPACK_B R151, R151 ;  /* 0x00000097ff97723e */ /* 0x000fe200020006ff */
[----:B------:R-:W-:Y:S01]  /*dbf0*/  HADD2.F32 R65, -RZ, R63.H0_H0 ;  /* 0x2000003fff417230 */ /* 0x000fe20000004100 */
[----:B------:R-:W-:Y:S02]  /*dc00*/  F2FP.F16.E4M3.UNPACK_B R153, R153 ;  /* 0x00000099ff99723e */ /* 0x000fe400020006ff */
[----:B------:R-:W-:Y:S01]  /*dc10*/  LOP3.LUT R42, R71, 0xff0000, R42, 0xf8, !PT ;  /* 0x00ff0000472a7812 */ /* 0x000fe200078ef82a */
[----:B------:R-:W-:-:S02]  /*dc20*/  HADD2.F32 R66, -RZ, R151.H0_H0 ;  /* 0x20000097ff427230 */ /* 0x000fc40000004100 */
[-C--:B------:R-:W-:Y:S01]  /*dc30*/  FFMA.FTZ R53, R60, R65.reuse, -R53 ;  /* 0x000000413c357223 */ /* 0x080fe20000010835 */
[----:B------:R-:W-:Y:S01]  /*dc40*/  FFMA.FTZ R54, R62, R65, R67 ;  /* 0x000000413e367223 */ /* 0x000fe20000010043 */
[----:B------:R-:W-:Y:S01]  /*dc50*/  HADD2.F32 R65, -RZ, R63.H1_H1 ;  /* 0x3000003fff417230 */ /* 0x000fe20000004100 */
[----:B------:R-:W-:Y:S01]  /*dc60*/  F2FP.F16.E4M3.UNPACK_B R62, R58 ;  /* 0x0000003aff3e723e */ /* 0x000fe200020006ff */
[----:B------:R-:W-:Y:S01]  /*dc70*/  HADD2.F32 R63, -RZ, R64.H1_H1 ;  /* 0x30000040ff3f7230 */ /* 0x000fe20000004100 */
[----:B------:R-:W-:Y:S01]  /*dc80*/  LOP3.LUT R46, R69, 0xff0000, R46, 0xf8, !PT ;  /* 0x00ff0000452e7812 */ /* 0x000fe200078ef82e */
[----:B------:R-:W-:Y:S02]  /*dc90*/  HADD2.F32 R60, -RZ, R59.H1_H1 ;  /* 0x3000003bff3c7230 */ /* 0x000fe40000004100 */
[----:B------:R-:W-:Y:S01]  /*dca0*/  HADD2.F32 R64, -RZ, R61.H1_H1 ;  /* 0x3000003dff407230 */ /* 0x000fe20000004100 */
[----:B------:R-:W-:Y:S01]  /*dcb0*/  F2FP.F16.E4M3.UNPACK_B R61, R57 ;  /* 0x00000039ff3d723e */ /* 0x000fe200020006ff */
[----:B------:R-:W-:-:S02]  /*dcc0*/  HADD2.F32 R151, -RZ, R151.H1_H1 ;  /* 0x30000097ff977230 */ /* 0x000fc40000004100 */
[-C--:B------:R-:W-:Y:S01]  /*dcd0*/  FMUL.FTZ R67, R60, R63.reuse ;  /* 0x0000003f3c437220 */ /* 0x080fe20000410000 */
        /* <DEDUP_REMOVED lines=85> */
[-C--:B------:R-:W-:Y:S01]  /*e230*/  FFMA.FTZ R60, R60, R62.reuse, -R65 ;  /* 0x0000003e3c3c7223 */ /* 0x080fe20000010841 */
[----:B------:R-:W-:Y:S01]  /*e240*/  F2FP.F16.E4M3.UNPACK_B R59, R41.H1 ;  /* 0x00000029ff3b723e */ /* 0x000fe200030006ff */
[----:B------:R-:W-:Y:S01]  /*e250*/  FFMA.FTZ R41, R63, R62, R66 ;  /* 0x0000003e3f297223 */ /* 0x000fe20000010042 */
[----:B------:R-:W-:Y:S01]  /*e260*/  HADD2.F32 R46, -RZ, R61.H0_H0 ;  /* 0x2000003dff2e7230 */ /* 0x000fe20000004100 */
[-C--:B------:R-:W-:Y:S01]  /*e270*/  F2FP.F16.E4M3.UNPACK_B R70, R42.reuse ;  /* 0x0000002aff46723e */ /* 0x080fe200020006ff */
[----:B------:R-:W-:Y:S01]  /*e280*/  HADD2.F32 R63, -RZ, R64.H0_H0 ;  /* 0x20000040ff3f7230 */ /* 0x000fe20000004100 */
[----:B------:R-:W-:Y:S01]  /*e290*/  F2FP.F16.E4M3.UNPACK_B R71, R42.H1 ;  /* 0x0000002aff47723e */ /* 0x000fe200030006ff */
[----:B------:R-:W-:Y:S01]  /*e2a0*/  HADD2.F32 R45, -RZ, R59.H0_H0 ;  /* 0x2000003bff2d7230 */ /* 0x000fe20000004100 */
[----:B------:R-:W-:Y:S01]  /*e2b0*/  F2FP.F16.E4M3.UNPACK_B R67, R40 ;  /* 0x00000028ff43723e */ /* 0x000fe200020006ff */
[----:B------:R-:W-:-:S02]  /*e2c0*/  HADD2.F32 R62, -RZ, R61.H1_H1 ;  /* 0x3000003dff3e7230 */ /* 0x000fc40000004100 */
[-C--:B------:R-:W-:Y:S01]  /*e2d0*/  FMUL.FTZ R66, R46, R63.reuse ;  /* 0x0000003f2e427220 */ /* 0x080fe20000410000 */
[----:B------:R-:W-:Y:S02]  /*e2e0*/  HADD2.F32 R65, -RZ, R64.H1_H1 ;  /* 0x30000040ff417230 */ /* 0x000fe40000004100 */
[----:B------:R-:W-:Y:S01]  /*e2f0*/  FMUL.FTZ R63, R45, R63 ;  /* 0x0000003f2d3f7220 */ /* 0x000fe20000410000 */
[----:B------:R-:W-:Y:S01]  /*e300*/  HADD2.F32 R59, -RZ, R59.H1_H1 ;  /* 0x3000003bff3b7230 */ /* 0x000fe20000004100 */
[----:B------:R-:W-:Y:S01]  /*e310*/  F2FP.SATFINITE.E4M3.F32.PACK_AB_MERGE_C R53, R152, R69, R77 ;  /* 0x000000459835723e */ /* 0x000fe2000480704d */
[--C-:B------:R-:W-:Y:S02]  /*e320*/  HADD2.F32 R61, -RZ, R44.reuse.H0_H0 ;  /* 0x2000002cff3d7230 */ /* 0x100fe40000004100 */
[-C--:B------:R-:W-:Y:S01]  /*e330*/  FMUL.FTZ R68, R62, R65.reuse ;  /* 0x000000413e447220 */ /* 0x080fe20000410000 */
[----:B------:R-:W-:Y:S02]  /*e340*/  HADD2.F32 R64, -RZ, R44.H1_H1 ;  /* 0x3000002cff407230 */ /* 0x000fe40000004100 */
[----:B------:R-:W-:Y:S01]  /*e350*/  FMUL.FTZ R65, R59, R65 ;  /* 0x000000413b417220 */ /* 0x000fe20000410000 */
[----:B------:R-:W-:-:S02]  /*e360*/  HADD2.F32 R77, -RZ, R71.H0_H0 ;  /* 0x20000047ff4d7230 */ /* 0x000fc40000004100 */
[-C--:B------:R-:W-:Y:S01]  /*e370*/  FFMA.FTZ R44, R45, R61.reuse, -R66 ;  /* 0x0000003d2d2c7223 */ /* 0x080fe20000010842 */
[----:B------:R-:W-:Y:S01]  /*e380*/  FFMA.FTZ R45, R46, R61, R63 ;  /* 0x0000003d2e2d7223 */ /* 0x000fe2000001003f */
[----:B------:R-:W-:Y:S01]  /*e390*/  F2FP.F16.E4M3.UNPACK_B R63, R47 ;  /* 0x0000002fff3f723e */ /* 0x000fe200020006ff */
[-C--:B------:R-:W-:Y:S01]  /*e3a0*/  FFMA.FTZ R59, R59, R64.reuse, -R68 ;  /* 0x000000403b3b7223 */ /* 0x080fe20000010844 */
[----:B------:R-:W-:Y:S01]  /*e3b0*/  FFMA.FTZ R46, R62, R64, R65 ;  /* 0x000000403e2e7223 */ /* 0x000fe20000010041 */
[----:B------:R-:W-:Y:S01]  /*e3c0*/  F2FP.F16.E4M3.UNPACK_B R61, R43 ;  /* 0x0000002bff3d723e */ /* 0x000fe200020006ff */
[----:B------:R-:W-:Y:S01]  /*e3d0*/  HADD2.F32 R42, -RZ, R67.H0_H0 ;  /* 0x20000043ff2a7230 */ /* 0x000fe20000004100 */
[----:B------:R-:W-:Y:S01]  /*e3e0*/  F2FP.F16.E4M3.UNPACK_B R64, R47.H1 ;  /* 0x0000002fff40723e */ /* 0x000fe200030006ff */
[----:B------:R-:W-:Y:S01]  /*e3f0*/  HADD2.F32 R65, -RZ, R63.H0_H0 ;  /* 0x2000003fff417230 */ /* 0x000fe20000004100 */
[----:B------:R-:W-:Y:S01]  /*e400*/  F2FP.F16.E4M3.UNPACK_B R43, R43.H1 ;  /* 0x0000002bff2b723e */ /* 0x000fe200030006ff */
        /* <DEDUP_REMOVED lines=9> */
[----:B------:R-:W-:Y:S01]  /*e4a0*/  FMUL.FTZ R78, R47, R40 ;  /* 0x000000282f4e7220 */ /* 0x000fe20000410000 */
[----:B------:R-:W-:Y:S02]  /*e4b0*/  HADD2.F32 R71, -RZ, R71.H1_H1 ;  /* 0x30000047ff477230 */ /* 0x000fe40000004100 */
[-C--:B------:R-:W-:Y:S01]  /*e4c0*/  FMUL.FTZ R79, R66, R77.reuse ;  /* 0x0000004d424f7220 */ /* 0x080fe20000410000 */
[----:B------:R-:W-:Y:S02]  /*e4d0*/  HADD2.F32 R43, -RZ, R43.H1_H1 ;  /* 0x3000002bff2b7230 */ /* 0x000fe40000004100 */
[----:B------:R-:W-:Y:S01]  /*e4e0*/  FMUL.FTZ R77, R62, R77 ;  /* 0x0000004d3e4d7220 */ /* 0x000fe20000410000 */
[----:B------:R-:W-:-:S02]  /*e4f0*/  HADD2.F32 R69, -RZ, R68.H0_H0 ;  /* 0x20000044ff457230 */ /* 0x000fc40000004100 */
[----:B------:R-:W-:Y:S01]  /*e500*/  FFMA.FTZ R40, R47, R42, -R76 ;  /* 0x0000002a2f287223 */ /* 0x000fe2000001084c */
[----:B------:R-:W-:Y:S02]  /*e510*/  HADD2.F32 R63, -RZ, R63.H1_H1 ;  /* 0x3000003fff3f7230 */ /* 0x000fe40000004100 */
        /* <DEDUP_REMOVED lines=9> */
[----:B------:R-:W-:Y:S01]  /*e5b0*/  FMUL.FTZ R70, R61, R70 ;  /* 0x000000463d467220 */ /* 0x000fe20000410000 */
[-C--:B------:R-:W-:Y:S01]  /*e5c0*/  FFMA.FTZ R76, R43, R68.reuse, -R76 ;  /* 0x000000442b4c7223 */ /* 0x080fe2000001084c */
[----:B------:R-:W-:Y:S01]  /*e5d0*/  FFMA.FTZ R64, R64, R68, R71 ;  /* 0x0000004440407223 */ /* 0x000fe20000010047 */
[----:B------:R-:W-:Y:S01]  /*e5e0*/  FFMA.FTZ R42, R65, R42, R78 ;  /* 0x0000002a412a7223 */ /* 0x000fe2000001004e */
[-C--:B------:R-:W-:Y:S01]  /*e5f0*/  FFMA.FTZ R61, R61, R62.reuse, -R66 ;  /* 0x0000003e3d3d7223 */ /* 0x080fe20000010842 */
[----:B------:R-:W-:Y:S01]  /*e600*/  FFMA.FTZ R63, R63, R62, R70 ;  /* 0x0000003e3f3f7223 */ /* 0x000fe20000010046 */
[----:B------:R-:W-:Y:S01]  /*e610*/  F2FP.SATFINITE.E4M3.F32.PACK_AB_MERGE_C R76, R76, R79, RZ ;  /* 0x0000004f4c4c723e */ /* 0x000fe200048070ff */
[----:B------:R-:W-:Y:S01]  /*e620*/  IMAD.MOV.U32 R46, RZ, RZ, R53 ;  /* 0x000000ffff2e7224 */ /* 0x000fe200078e0035 */
[----:B------:R-:W-:-:S02]  /*e630*/  F2FP.SATFINITE.E4M3.F32.PACK_AB_MERGE_C R64, R64, R77, RZ ;  /* 0x0000004d4040723e */ /* 0x000fc400048070ff */
[----:B------:R-:W-:Y:S01]  /*e640*/  F2FP.SATFINITE.E4M3.F32.PACK_AB_MERGE_C R57, R60, R57, R44 ;  /* 0x000000393c39723e */ /* 0x000fe2000480702c */
[----:B------:R-:W-:Y:S01]  /*e650*/  IMAD.MOV.U32 R44, RZ, RZ, R55 ;  /* 0x000000ffff2c7224 */ /* 0x000fe200078e0037 */
[----:B------:R-:W-:Y:S02]  /*e660*/  F2FP.SATFINITE.E4M3.F32.PACK_AB_MERGE_C R43, R61, R40, R76 ;  /* 0x000000283d2b723e */ /* 0x000fe4000480704c */
[----:B------:R-:W-:Y:S01]  /*e670*/  F2FP.SATFINITE.E4M3.F32.PACK_AB_MERGE_C R45, R41, R58, R45 ;  /* 0x0000003a292d723e */ /* 0x000fe2000480702d */
[----:B------:R-:W-:Y:S01]  /*e680*/  IMAD.MOV.U32 R41, RZ, RZ, R57 ;  /* 0x000000ffff297224 */ /* 0x000fe200078e0039 */
[----:B------:R-:W-:Y:S01]  /*e690*/  F2FP.SATFINITE.E4M3.F32.PACK_AB_MERGE_C R47, R63, R42, R64 ;  /* 0x0000002a3f2f723e */ /* 0x000fe20004807040 */
[----:B------:R-:W-:Y:S01]  /*e6a0*/  IMAD.MOV.U32 R42, RZ, RZ, R54 ;  /* 0x000000ffff2a7224 */ /* 0x000fe200078e0036 */
[----:B------:R-:W-:-:S07]  /*e6b0*/  MOV R40, R56 ;  /* 0x0000003800287202 */ /* 0x000fce0000000f00 */
.L_x_2344:
[----:B------:R-:W-:Y:S05]  /*e6c0*/  BSYNC B2 ;  /* 0x0000000000027941 */ /* 0x000fea0003800000 */
.L_x_2343:
[----:B-1----:R4:W-:Y:S04]  /*e6d0*/  STG.E.128 desc[UR56][R48.64], R40 ;  /* 0x0000002830007986 */ /* 0x0029e8000c101d38 */
[----:B---3--:R4:W-:Y:S02]  /*e6e0*/  @!P2 STG.E.128 desc[UR56][R50.64], R44 ;  /* 0x0000002c3200a986 */ /* 0x0089e4000c101d38 */
.L_x_2342:
[----:B------:R-:W-:Y:S05]  /*e6f0*/  BSYNC B1 ;  /* 0x0000000000017941 */ /* 0x000fea0003800000 */
.L_x_2341:
[----:B------:R-:W-:-:S13]  /*e700*/  ISETP.NE.AND P2, PT, R36, RZ, PT ;  /* 0x000000ff2400720c */ /* 0x000fda0003f45270 */
[----:B------:R-:W-:Y:S05]  /*e710*/  @!P2 BRA `(.L_x_2295) ;  /* 0x0000001000bca947 */ /* 0x000fea0003800000 */
[----:B-1--4-:R-:W3:Y:S01]  /*e720*/  LDL R40, [R1+0x14] ;  /* 0x0000140001287983 */ /* 0x012ee20000100800 */
[----:B------:R-:W-:Y:S01]  /*e730*/  IADD3 R49, P2, P4, R116, R134, R29 ;  /* 0x0000008674317210 */ /* 0x000fe20007c5e01d */
[----:B------:R-:W-:Y:S03]  /*e740*/  BSSY B1, `(.L_x_2345) ;  /* 0x00000ec000017945 */ /* 0x000fe60003800000 */
[----:B------:R-:W-:Y:S02]  /*e750*/  IADD3.X R42, R4, R52, R32, P2, P4 ;  /* 0x00000034042a7210 */ /* 0x000fe400017e8420 */
[----:B------:R-:W-:-:S05]  /*e760*/  IADD3 R48, P2, R49, R122, RZ ;  /* 0x0000007a31307210 */ /* 0x000fca0007f5e0ff */
[----:B------:R-:W-:Y:S01]  /*e770*/  IMAD.X R49, R42, 0x1, R123, P2 ;  /* 0x000000012a317824 */ /* 0x000fe200010e067b */
[----:B------:R-:W-:Y:S02]  /*e780*/  ISETP.GE.AND P2, PT, R6, R132, PT ;  /* 0x000000840600720c */ /* 0x000fe40003f46270 */
[----:B---3--:R-:W-:-:S04]  /*e790*/  LOP3.LUT P5, RZ, R40, 0x1, RZ, 0xc0, !PT ;  /* 0x0000000128ff7812 */ /* 0x008fc800078ac0ff */
[----:B------:R-:W-:-:S04]  /*e7a0*/  SEL R155, R99, R155, !P5 ;  /* 0x0000009b639b7207 */ /* 0x000fc80006800000 */
[----:B------:R-:W-:-:S04]  /*e7b0*/  SHF.R.S32.HI R40, RZ, 0x1f, R155 ;  /* 0x0000001fff287819 */ /* 0x000fc8000001149b */
[----:B------:R-:W-:-:S04]  /*e7c0*/  LEA.HI R155, R40, R155, RZ, 0x5 ;  /* 0x0000009b289b7211 */ /* 0x000fc800078f28ff */
[----:B------:R-:W-:-:S04]  /*e7d0*/  LEA.HI.SX32 R155, R155, R28, 0x1b ;  /* 0x0000001c9b9b7211 */ /* 0x000fc800078fdaff */
[----:B------:R-:W-:Y:S02]  /*e7e0*/  SHF.R.S32.HI R40, RZ, 0x1f, R155 ;  /* 0x0000001fff287819 */ /* 0x000fe4000001149b */
[----:B------:R-:W-:Y:S02]  /*e7f0*/  SHF.L.U32 R51, R155, 0x4, RZ ;  /* 0x000000049b337819 */ /* 0x000fe400000006ff */
        /* <DEDUP_REMOVED lines=13> */
[--C-:B------:R-:W-:Y:S01]  /*e8d0*/  SHF.R.U32.HI R53, RZ, 0x8, R85.reuse ;  /* 0x00000008ff357819 */ /* 0x100fe20000011655 */
[----:B---3--:R-:W-:Y:S01]  /*e8e0*/  IMAD.MOV.U32 R58, RZ, RZ, R44 ;  /* 0x000000ffff3a7224 */ /* 0x008fe200078e002c */
[----:B-1----:R-:W-:Y:S01]  /*e8f0*/  MOV R50, R41 ;  /* 0x0000002900327202 */ /* 0x002fe20000000f00 */
        /* <DEDUP_REMOVED lines=8> */
[----:B------:R-:W-:Y:S01]  /*e980*/  SHF.R.U32.HI R64, RZ, 0x8, R87 ;  /* 0x00000008ff407819 */ /* 0x000fe20000011657 */
[----:B------:R-:W-:Y:S01]  /*e990*/  IMAD.SHL.U32 R44, R61, 0x100, RZ ;  /* 0x000001003d2c7824 */ /* 0x000fe200078e00ff */
[----:B------:R-:W-:Y:S01]  /*e9a0*/  LOP3.LUT R41, R54, 0xff00, R41, 0xf8, !PT ;  /* 0x0000ff0036297812 */ /* 0x000fe200078ef829 */
[----:B------:R-:W-:Y:S01]  /*e9b0*/  IMAD.SHL.U32 R54, R60, 0x100, RZ ;  /* 0x000001003c367824 */ /* 0x000fe200078e00ff */
[----:B------:R-:W-:Y:S02]  /*e9c0*/  SHF.R.U32.HI R62, RZ, 0x10, R87 ;  /* 0x00000010ff3e7819 */ /* 0x000fe40000011657 */
[----:B------:R-:W-:Y:S02]  /*e9d0*/  LOP3.LUT R57, R73, 0xff0000ff, RZ, 0xc0, !PT ;  /* 0xff0000ff49397812 */ /* 0x000fe400078ec0ff */
[----:B------:R-:W-:Y:S02]  /*e9e0*/  LOP3.LUT R59, R75, 0xff0000ff, RZ, 0xc0, !PT ;  /* 0xff0000ff4b3b7812 */ /* 0x000fe400078ec0ff */
[----:B------:R-:W-:-:S02]  /*e9f0*/  LOP3.LUT R55, R87, 0xff0000ff, RZ, 0xc0, !PT ;  /* 0xff0000ff57377812 */ /* 0x000fc400078ec0ff */
[----:B------:R-:W-:Y:S02]  /*ea00*/  SHF.L.U32 R40, R64, 0x8, RZ ;  /* 0x0000000840287819 */ /* 0x000fe400000006ff */
        /* <DEDUP_REMOVED lines=17> */
[----:B------:R-:W-:Y:S01]  /*eb20*/  SHF.L.U32 R63, R63, 0x10, RZ ;  /* 0x000000103f3f7819 */ /* 0x000fe200000006ff */
[C---:B------:R-:W-:Y:S01]  /*eb30*/  FMUL.FTZ R66, R54.reuse, R41 ;  /* 0x0000002936427220 */ /* 0x040fe20000410000 */
[----:B------:R-:W-:Y:S02]  /*eb40*/  IMAD.U32 R65, R65, 0x10000, RZ ;  /* 0x0001000041417824 */ /* 0x000fe400078e00ff */
[-C--:B------:R-:W-:Y:S01]  /*eb50*/  FFMA.FTZ R54, R54, R61.reuse, -R67 ;  /* 0x0000003d36367223 */ /* 0x080fe20000010843 */
[----:B------:R-:W-:Y:S01]  /*eb60*/  LOP3.LUT R44, R44, 0xff0000, R63, 0xf8, !PT ;  /* 0x00ff00002c2c7812 */ /* 0x000fe200078ef83f */
        /* <DEDUP_REMOVED lines=9> */
[-C--:B------:R-:W-:Y:S01]  /*ec00*/  FMUL.FTZ R65, R57, R61.reuse ;  /* 0x0000003d39417220 */ /* 0x080fe20000410000 */
[----:B------:R-:W-:Y:S01]  /*ec10*/  FMUL.FTZ R56, R62, R61 ;  /* 0x0000003d3e387220 */ /* 0x000fe20000410000 */
[----:B------:R-:W-:Y:S01]  /*ec20*/  F2FP.F16.E4M3.UNPACK_B R148, R148 ;  /* 0x00000094ff94723e */ /* 0x000fe200020006ff */
[----:B------:R-:W-:Y:S01]  /*ec30*/  HADD2.F32 R64, -RZ, R146.H0_H0 ;  /* 0x20000092ff407230 */ /* 0x000fe20000004100 */
[----:B------:R-:W-:Y:S01]  /*ec40*/  F2FP.F16.E4M3.UNPACK_B R67, R147.H1 ;  /* 0x00000093ff43723e */ /* 0x000fe200030006ff */
[----:B------:R-:W-:-:S02]  /*ec50*/  HADD2.F32 R61, -RZ, R59.H0_H0 ;  /* 0x2000003bff3d7230 */ /* 0x000fc40000004100 */
[-C--:B------:R-:W-:Y:S01]  /*ec60*/  FFMA.FTZ R57, R57, R63.reuse, -R56 ;  /* 0x0000003f39397223 */ /* 0x080fe20000010838 */
[----:B------:R-:W-:Y:S02]  /*ec70*/  HADD2.F32 R58, -RZ, R60.H0_H0 ;  /* 0x2000003cff3a7230 */ /* 0x000fe40000004100 */
[----:B------:R-:W-:Y:S01]  /*ec80*/  FFMA.FTZ R56, R62, R63, R65 ;  /* 0x0000003f3e387223 */ /* 0x000fe20000010041 */
        /* <DEDUP_REMOVED lines=8> */
[----:B------:R-:W-:Y:S01]  /*ed10*/  F2FP.F16.E4M3.UNPACK_B R64, R46.H1 ;  /* 0x0000002eff40723e */ /* 0x000fe200030006ff */
[----:B------:R-:W-:Y:S02]  /*ed20*/  HADD2.F32 R148, -RZ, R148.H1_H1 ;  /* 0x30000094ff947230 */ /* 0x000fe40000004100 */
[-C--:B------:R-:W-:Y:S01]  /*ed30*/  FMUL.FTZ R61, R63, R146.reuse ;  /* 0x000000923f3d7220 */ /* 0x080fe20000410000 */
[----:B------:R-:W-:Y:S01]  /*ed40*/  FMUL.FTZ R146, R60, R146 ;  /* 0x000000923c927220 */ /* 0x000fe20000410000 */
[----:B------:R-:W-:Y:S01]  /*ed50*/  F2FP.F16.E4M3.UNPACK_B R66, R149.H1 ;  /* 0x00000095ff42723e */ /* 0x000fe200030006ff */
[----:B------:R-:W-:Y:S01]  /*ed60*/  HADD2.F32 R70, -RZ, R67.H0_H0 ;  /* 0x20000043ff467230 */ /* 0x000fe20000004100 */
[----:B------:R-:W-:Y:S01]  /*ed70*/  F2FP.F16.E4M3.UNPACK_B R62, R53.H1 ;  /* 0x00000035ff3e723e */ /* 0x000fe200030006ff */
[----:B------:R-:W-:-:S02]  /*ed80*/  HADD2.F32 R65, -RZ, R64.H0_H0 ;  /* 0x20000040ff417230 */ /* 0x000fc40000004100 */
[-C--:B------:R-:W-:Y:S01]  /*ed90*/  FFMA.FTZ R61, R60, R148.reuse, -R61 ;  /* 0x000000943c3d7223 */ /* 0x080fe2000001083d */
[----:B------:R-:W-:Y:S01]  /*eda0*/  FFMA.FTZ R60, R63, R148, R146 ;  /* 0x000000943f3c7223 */ /* 0x000fe20000010092 */
[----:B------:R-:W-:Y:S01]  /*edb0*/  HADD2.F32 R68, -RZ, R66.H0_H0 ;  /* 0x20000042ff447230 */ /* 0x000fe20000004100 */
[----:B------:R-:W-:Y:S01]  /*edc0*/  F2FP.F16.E4M3.UNPACK_B R147, R147 ;  /* 0x00000093ff93723e */ /* 0x000fe200020006ff */
[----:B------:R-:W-:Y:S02]  /*edd0*/  HADD2.F32 R63, -RZ, R62.H0_H0 ;  /* 0x2000003eff3f7230 */ /* 0x000fe40000004100 */
[-C--:B------:R-:W-:Y:S01]  /*ede0*/  FMUL.FTZ R72, R65, R70.reuse ;  /* 0x0000004641487220 */ /* 0x080fe20000410000 */
[----:B------:R-:W-:Y:S01]  /*edf0*/  HADD2.F32 R67, -RZ, R67.H1_H1 ;  /* 0x30000043ff437230 */ /* 0x000fe20000004100 */
[----:B------:R-:W-:Y:S01]  /*ee00*/  F2FP.F16.E4M3.UNPACK_B R53, R53 ;  /* 0x00000035ff35723e */ /* 0x000fe200020006ff */
[----:B------:R-:W-:Y:S02]  /*ee10*/  HADD2.F32 R64, -RZ, R64.H1_H1 ;  /* 0x30000040ff407230 */ /* 0x000fe40000004100 */
[C---:B------:R-:W-:Y:S01]  /*ee20*/  FMUL.FTZ R70, R63.reuse, R70 ;  /* 0x000000463f467220 */ /* 0x040fe20000410000 */
[----:B------:R-:W-:Y:S01]  /*ee30*/  FFMA.FTZ R72, R63, R68, -R72 ;  /* 0x000000443f487223 */ /* 0x000fe20000010848 */
[----:B------:R-:W-:Y:S01]  /*ee40*/  HADD2.F32 R62, -RZ, R62.H1_H1 ;  /* 0x3000003eff3e7230 */ /* 0x000fe20000004100 */
[----:B------:R-:W-:Y:S01]  /*ee50*/  F2FP.F16.E4M3.UNPACK_B R149, R149 ;  /* 0x00000095ff95723e */ /* 0x000fe200020006ff */
[----:B------:R-:W-:-:S02]  /*ee60*/  HADD2.F32 R63, -RZ, R66.H1_H1 ;  /* 0x30000042ff3f7230 */ /* 0x000fc40000004100 */
[-C--:B------:R-:W-:Y:S01]  /*ee70*/  FMUL.FTZ R69, R64, R67.reuse ;  /* 0x0000004340457220 */ /* 0x080fe20000410000 */
[----:B------:R-:W-:Y:S01]  /*ee80*/  FFMA.FTZ R70, R65, R68, R70 ;  /* 0x0000004441467223 */ /* 0x000fe20000010046 */
[C---:B------:R-:W-:Y:S01]  /*ee90*/  FMUL.FTZ R67, R62.reuse, R67 ;  /* 0x000000433e437220 */ /* 0x040fe20000410000 */
[--C-:B------:R-:W-:Y:S02]  /*eea0*/  HADD2.F32 R65, -RZ, R147.reuse.H0_H0 ;  /* 0x20000093ff417230 */ /* 0x100fe40000004100 */
[-C--:B------:R-:W-:Y:S01]  /*eeb0*/  FFMA.FTZ R69, R62, R63.reuse, -R69 ;  /* 0x0000003f3e457223 */ /* 0x080fe20000010845 */
[----:B------:R-:W-:Y:S01]  /*eec0*/  F2FP.F16.E4M3.UNPACK_B R62, R46 ;  /* 0x0000002eff3e723e */ /* 0x000fe200020006ff */
[----:B------:R-:W-:Y:S01]  /*eed0*/  FFMA.FTZ R71, R64, R63, R67 ;  /* 0x0000003f40477223 */ /* 0x000fe20000010043 */
[----:B------:R-:W-:Y:S01]  /*eee0*/  HADD2.F32 R147, -RZ, R147.H1_H1 ;  /* 0x30000093ff937230 */ /* 0x000fe20000004100 */
[----:B------:R-:W-:Y:S01]  /*eef0*/  F2FP.SATFINITE.E4M3.F32.PACK_AB_MERGE_C R54, R57, R54, RZ ;  /* 0x000000363936723e */ /* 0x000fe200048070ff */
[----:B------:R-:W-:Y:S01]  /*ef00*/  HADD2.F32 R46, -RZ, R53.H0_H0 ;  /* 0x20000035ff2e7230 */ /* 0x000fe20000004100 */
[----:B------:R-:W-:Y:S01]  /*ef10*/  F2FP.SATFINITE.E4M3.F32.PACK_AB_MERGE_C R56, R56, R55, RZ ;  /* 0x000000373838723e */ /* 0x000fe200048070ff */
[--C-:B------:R-:W-:Y:S01]  /*ef20*/  HADD2.F32 R63, -RZ, R62.reuse.H0_H0 ;  /* 0x2000003eff3f7230 */ /* 0x100fe20000004100 */
[----:B------:R-:W-:Y:S01]  /*ef30*/  F2FP.SATFINITE.E4M3.F32.PACK_AB_MERGE_C R55, R61, R58, R54 ;  /* 0x0000003a3d37723e */ /* 0x000fe20004807036 */
        /* <DEDUP_REMOVED lines=100> */
[----:B------:R-:W-:Y:S01]  /*f580*/  F2FP.SATFINITE.E4M3.F32.PACK_AB_MERGE_C R60, R60, R69, RZ ;  /* 0x000000453c3c723e */ /* 0x000fe200048070ff */
[----:B------:R-:W-:Y:S01]  /*f590*/  IMAD.MOV.U32 R40, RZ, RZ, R55 ;  /* 0x000000ffff287224 */ /* 0x000fe200078e0037 */
[----:B------:R-:W-:Y:S01]  /*f5a0*/  F2FP.SATFINITE.E4M3.F32.PACK_AB_MERGE_C R41, R45, R56, R42 ;  /* 0x000000382d29723e */ /* 0x000fe2000480702a */
[----:B------:R-:W-:Y:S01]  /*f5b0*/  IMAD.MOV.U32 R42, RZ, RZ, R53 ;  /* 0x000000ffff2a7224 */ /* 0x000fe200078e0035 */
[----:B------:R-:W-:-:S02]  /*f5c0*/  F2FP.SATFINITE.E4M3.F32.PACK_AB_MERGE_C R43, R47, R70, R43 ;  /* 0x000000462f2b723e */ /* 0x000fc4000480702b */
[----:B------:R-:W-:Y:S01]  /*f5d0*/  F2FP.SATFINITE.E4M3.F32.PACK_AB_MERGE_C R45, R44, R57, R50 ;  /* 0x000000392c2d723e */ /* 0x000fe20004807032 */
[----:B------:R-:W-:Y:S01]  /*f5e0*/  IMAD.MOV.U32 R44, RZ, RZ, R54 ;  /* 0x000000ffff2c7224 */ /* 0x000fe200078e0036 */
[----:B------:R-:W-:-:S07]  /*f5f0*/  F2FP.SATFINITE.E4M3.F32.PACK_AB_MERGE_C R47, R66, R75, R60 ;  /* 0x0000004b422f723e */ /* 0x000fce000480703c */
.L_x_2346:
[----:B------:R-:W-:Y:S05]  /*f600*/  BSYNC B1 ;  /* 0x0000000000017941 */ /* 0x000fea0003800000 */
.L_x_2345:
[----:B-1----:R1:W-:Y:S01]  /*f610*/  STG.E.128 desc[UR56][R48.64], R40 ;  /* 0x0000002830007986 */ /* 0x0023e2000c101d38 */
[----:B------:R-:W-:-:S13]  /*f620*/  ISETP.GE.AND P2, PT, R51, R150, PT ;  /* 0x000000963300720c */ /* 0x000fda0003f46270 */
[----:B------:R-:W-:Y:S05]  /*f630*/  @P2 BRA `(.L_x_2295) ;  /* 0x0000000000f42947 */ /* 0x000fea0003800000 */
[--C-:B-1----:R-:W-:Y:S02]  /*f640*/  SHF.R.S32.HI R41, RZ, 0x1f, R51.reuse ;  /* 0x0000001fff297819 */ /* 0x102fe40000011433 */
[----:B------:R-:W-:-:S04]  /*f650*/  IADD3 R51, P2, P4, R116, R134, R51 ;  /* 0x0000008674337210 */ /* 0x000fc80007c5e033 */
[----:B------:R-:W-:Y:S02]  /*f660*/  IADD3.X R52, R4, R52, R41, P2, P4 ;  /* 0x0000003404347210 */ /* 0x000fe400017e8429 */
[----:B------:R-:W-:-:S04]  /*f670*/  IADD3 R122, P2, R51, R122, RZ ;  /* 0x0000007a337a7210 */ /* 0x000fc80007f5e0ff */
[----:B------:R-:W-:-:S05]  /*f680*/  IADD3.X R123, R52, R123, RZ, P2, !PT ;  /* 0x0000007b347b7210 */ /* 0x000fca00017fe4ff */
[----:B---3--:R1:W-:Y:S01]  /*f690*/  STG.E.128 desc[UR56][R122.64], R44 ;  /* 0x0000002c7a007986 */ /* 0x0083e2000c101d38 */
[----:B------:R-:W-:Y:S05]  /*f6a0*/  BRA `(.L_x_2295) ;  /* 0x0000000000d87947 */ /* 0x000fea0003800000 */
.L_x_2262:
[----:B------:R-:W-:-:S06]  /*f6b0*/  UISETP.NE.AND UP0, UPT, UR53, 0x3, UPT ;  /* 0x000000033500788c */ /* 0x000fcc000bf05270 */
[----:B------:R-:W-:-:S13]  /*f6c0*/  PLOP3.LUT P1, PT, PT, PT, UP0, 0x80, 0x0 ;  /* 0x000000000000781c */ /* 0x000fda0003f2f008 */
[----:B------:R-:W-:Y:S05]  /*f6d0*/  @!P1 BRA `(.L_x_2347) ;  /* 0x0000000000049947 */ /* 0x000fea0003800000 */
[----:B------:R-:W-:Y:S01]  /*f6e0*/  BPT.TRAP 0x1 ;  /* 0x000000040000795c */ /* 0x000fe20000300000 */
.L_x_2347:
[----:B------:R-:W-:Y:S01]  /*f6f0*/  IMAD R97, R17, 0x8, R16 ;  /* 0x0000000811617824 */ /* 0x000fe200078e0210 */
[----:B------:R-:W-:Y:S01]  /*f700*/  SHF.L.U32 R98, R191, 0x1f, RZ ;  /* 0x0000001fbf627819 */ /* 0x000fe200000006ff */
[----:B------:R-:W-:Y:S01]  /*f710*/  IMAD R96, R24, -0xa0, R2 ;  /* 0xffffff6018607824 */ /* 0x000fe200078e0202 */
[----:B------:R-:W-:Y:S02]  /*f720*/  BSSY B1, `(.L_x_2348) ;  /* 0x0000004000017945 */ /* 0x000fe40003800000 */
[----:B------:R-:W1:Y:S02]  /*f730*/  SYNCS.PHASECHK.TRANS64.TRYWAIT P2, [R97+URZ+0x29890], R98 ;  /* 0x02989062610075a7 */ /* 0x000e64000804017f */
[----:B------:R-:W-:Y:S01]  /*f740*/  VIMNMX R96, R96, 0xa0, PT ;  /* 0x000000a060607848 */ /* 0x000fe20003fe0100 */
[----:B-1----:R-:W-:Y:S06]  /*f750*/  @!P2 BRA `(.L_x_2349) ;  /* 0x0000021000b8a947 */ /* 0x002fec0003800000 */
.L_x_2607:
[----:B------:R-:W-:Y:S05]  /*f760*/  BSYNC B1 ;  /* 0x0000000000017941 */ /* 0x000fea0003800000 */
.L_x_2348:
        /* <DEDUP_REMOVED lines=21> */
.L_x_2351:
[----:B------:R-:W-:Y:S05]  /*f8c0*/  BSYNC B1 ;  /* 0x0000000000017941 */ /* 0x000fea0003800000 */
.L_x_2350:
        /* <DEDUP_REMOVED lines=20> */
.L_x_2295:
[----:B------:R-:W-:Y:S05]  /*fa10*/  BSYNC B0 ;  /* 0x0000000000007941 */ /* 0x000fea0003800000 */
.L_x_2261:
        /* <DEDUP_REMOVED lines=12> */
[----:B------:R-:W-:-:S05]  /*fae0*/  @!P2 VIADD R40, R97, 0x298a0 ;  /* 0x000298a06128a836 */ /* 0x000fca0000000000 */
[----:B------:R-:W-:-:S04]  /*faf0*/  @!P2 PRMT R40, RZ, 0x654, R40 ;  /* 0x00000654ff28a816 */ /* 0x000fc80000000028 */
[----:B------:R0:W-:Y:S01]  /*fb00*/  @!P2 SYNCS.ARRIVE.TRANS64.RED.A1T0 RZ, [R40+URZ], RZ ;  /* 0x000000ff28ffa9a7 */ /* 0x0001e2000810043f */
[----:B------:R-:W-:Y:S05]  /*fb10*/  @!P1 BRA `(.L_x_2353) ;  /* 0x0000000000049947 */ /* 0x000fea0003800000 */
[----:B------:R-:W-:Y:S01]  /*fb20*/  BPT.TRAP 0x1 ;  /* 0x000000040000795c */ /* 0x000fe20000300000 */
.L_x_2353:
[----:B------:R-:W-:Y:S05]  /*fb30*/  BSYNC B0 ;  /* 0x0000000000007941 */ /* 0x000fea0003800000 */
.L_x_2352:
[----:B------:R-:W1:Y:S01]  /*fb40*/  SYNCS.PHASECHK.TRANS64.TRYWAIT P1, [R97+URZ+0x298b0], R98 ;  /* 0x0298b062610075a7 */ /* 0x000e62000802017f */
[----:B------:R-:W-:Y:S01]  /*fb50*/  ULDC UR42, c[0x0][0x320] ;  /* 0x0000c800002a7ab9 */ /* 0x000fe20000000800 */
[----:B------:R-:W-:Y:S01]  /*fb60*/  ULDC.64 UR38, c[0x0][0x328] ;  /* 0x0000ca0000267ab9 */ /* 0x000fe20000000a00 */
[----:B------:R-:W-:Y:S01]  /*fb70*/  ULDC.64 UR40, c[0x0][0x318] ;  /* 0x0000c60000287ab9 */ /* 0x000fe20000000a00 */
[----:B------:R-:W-:Y:S01]  /*fb80*/  BSSY B0, `(.L_x_2354) ;  /* 0x0000003000007945 */ /* 0x000fe20003800000 */
[----:B------:R-:W-:-:S03]  /*fb90*/  IMAD R41, R17, 0x5000, R214 ;  /* 0x0000500011297824 */ /* 0x000fc600078e02d6 */
[----:B-1----:R-:W-:Y:S05]  /*fba0*/  @!P1 BRA `(.L_x_2355) ;  /* 0x0000020c00b89947 */ /* 0x002fea0003800000 */
.L_x_2608:
[----:B------:R-:W-:Y:S05]  /*fbb0*/  BSYNC B0 ;  /* 0x0000000000007941 */ /* 0x000fea0003800000 */
.L_x_2354:
[----:B------:R-:W-:Y:S01]  /*fbc0*/  ISETP.GE.AND P1, PT, R188, R96, PT ;  /* 0x00000060bc00720c */ /* 0x000fe20003f26270 */
[----:B------:R-:W-:Y:S01]  /*fbd0*/  BSSY B0, `(.L_x_2356) ;  /* 0x000001a000007945 */ /* 0x000fe20003800000 */
[C---:B------:R-:W-:Y:S01]  /*fbe0*/  IMAD.IADD R48, R16.reuse, 0x1, R41 ;  /* 0x0000000110307824 */ /* 0x040fe200078e0229 */
[-C--:B------:R-:W-:Y:S01]  /*fbf0*/  IADD3 R49, R16, R41.reuse, R124 ;  /* 0x0000002910317210 */ /* 0x080fe20007ffe07c */
[----:B---3--:R-:W-:Y:S01]  /*fc00*/  IMAD.WIDE R44, R24, 0xa0, R118 ;  /* 0x000000a0182c7825 */ /* 0x008fe200078e0276 */
[CC--:B------:R-:W-:Y:S02]  /*fc10*/  IADD3 R50, R16.reuse, R41.reuse, R121 ;  /* 0x0000002910327210 */ /* 0x0c0fe40007ffe079 */
[----:B------:R-:W-:-:S06]  /*fc20*/  IADD3 R51, R16, R41, R130 ;  /* 0x0000002910337210 */ /* 0x000fcc0007ffe082 */
[----:B------:R-:W-:Y:S05]  /*fc30*/  @P1 BRA `(.L_x_2357) ;  /* 0x00000000004c1947 */ /* 0x000fea0003800000 */
[----:B------:R-:W-:Y:S01]  /*fc40*/  MOV R41, R33 ;  /* 0x0000002100297202 */ /* 0x000fe20000000f00 */
[----:B0-----:R-:W-:Y:S02]  /*fc50*/  IMAD.MOV.U32 R40, RZ, RZ, R114 ;  /* 0x000000ffff287224 */ /* 0x001fe400078e0072 */
        /* <DEDUP_REMOVED lines=17> */
.L_x_2357:
[----:B------:R-:W-:Y:S05]  /*fd70*/  BSYNC B0 ;  /* 0x0000000000007941 */ /* 0x000fea0003800000 */
.L_x_2356:
[----:B------:R-:W-:Y:S01]  /*fd80*/  ISETP.GE.AND P1, PT, R221, R96, PT ;  /* 0x00000060dd00720c */ /* 0x000fe20003f26270 */
[----:B------:R-:W-:-:S12]  /*fd90*/  BSSY B0, `(.L_x_2358) ;  /* 0x0000017000007945 */ /* 0x000fd80003800000 */
[----:B------:R-:W-:Y:S05]  /*fda0*/  @P1 BRA `(.L_x_2359) ;  /* 0x0000000000541947 */ /* 0x000fea0003800000 */
[----:B--2---:R-:W-:Y:S01]  /*fdb0*/  IADD3 R43, P1, R44, 0x80, RZ ;  /* 0x000000802c2b7810 */ /* 0x004fe20007f3e0ff */
[----:B0-----:R-:W-:Y:S02]  /*fdc0*/  IMAD.MOV.U32 R40, RZ, RZ, R114 ;  /* 0x000000ffff287224 */ /* 0x001fe400078e0072 */
[----:B------:R-:W-:Y:S02]  /*fdd0*/  IMAD.MOV.U32 R41, RZ, RZ, R33 ;  /* 0x000000ffff297224 */ /* 0x000fe400078e0021 */
        /* <DEDUP_REMOVED lines=18> */
.L_x_2359:
[----:B------:R-:W-:Y:S05]  /*ff00*/  BSYNC B0 ;  /* 0x0000000000007941 */ /* 0x000fea0003800000 */
.L_x_2358:
[----:B0-23--:R-:W2:Y:S01]  /*ff10*/  LDL R40, [R1+0x14] ;  /* 0x0000140001287983 */ /* 0x00dea20000100800 */
[----:B-1----:R-:W-:Y:S01]  /*ff20*/  @!P2 VIADD R97, R97, 0x298c0 ;  /* 0x000298c06161a836 */ /* 0x002fe20000000000 */
[----:B------:R-:W-:Y:S01]  /*ff30*/  IADD3 R17, R17, 0x1, RZ ;  /* 0x0000000111117810 */ /* 0x000fe20007ffe0ff */
        /* <DEDUP_REMOVED lines=20> */
.L_x_2256:
[----:B------:R-:W0:Y:S01]  /*10080*/  LDC R0, c[0x0][0x448] ;  /* 0x00011200ff007b82 */ /* 0x000e220000000800 */
[----:B------:R-:W-:Y:S02]  /*10090*/  VIADD R3, R204, 0x7f ;  /* 0x0000007fcc037836 */ /* 0x000fe40000000000 */
[----:B------:R-:W-:Y:S01]  /*100a0*/  IMAD.MOV.U32 R104, RZ, RZ, RZ ;  /* 0x000000ffff687224 */ /* 0x000fe200078e00ff */
[----:B0-----:R-:W-:-:S13]  /*100b0*/  ISETP.NE.AND P1, PT, R0, 0x1, PT ;  /* 0x000000010000780c */ /* 0x001fda0003f25270 */
[----:B------:R-:W0:Y:S08]  /*100c0*/  @P1 LDC R0, c[0x0][0x44c] ;  /* 0x00011300ff001b82 */ /* 0x000e300000000800 */
[----:B------:R-:W1:Y:S01]  /*100d0*/  @P1 LDC R5, c[0x0][0x450] ;  /* 0x00011400ff051b82 */ /* 0x000e620000000800 */
[----:B0-----:R-:W-:-:S05]  /*100e0*/  @P1 IMAD.HI.U32 R0, R3, R0, RZ ;  /* 0x0000000003001227 */ /* 0x001fca00078e00ff */
[----:B-1----:R-:W-:-:S05]  /*100f0*/  @P1 SHF.R.U32.HI R3, RZ, R5, R0 ;  /* 0x00000005ff031219 */ /* 0x002fca0000011600 */
[----:B------:R-:W-:-:S04]  /*10100*/  IMAD.IADD R3, R166, 0x1, R3 ;  /* 0x00000001a6037824 */ /* 0x000fc800078e0203 */
[----:B------:R-:W-:-:S05]  /*10110*/  IMAD.HI R3, R3, 0x66666667, RZ ;  /* 0x6666666703037827 */ /* 0x000fca00078e02ff */
[----:B------:R-:W-:-:S04]  /*10120*/  SHF.R.U32.HI R0, RZ, 0x1f, R3 ;  /* 0x0000001fff007819 */ /* 0x000fc80000011603 */
[----:B------:R-:W-:-:S04]  /*10130*/  LEA.HI.SX32 R0, R3, R0, 0x1a ;  /* 0x0000000003007211 */ /* 0x000fc800078fd2ff */
[----:B------:R-:W-:-:S04]  /*10140*/  VIMNMX R185, R185, R0, PT ;  /* 0x00000000b9b97248 */ /* 0x000fc80003fe0100 */
[----:B------:R-:W-:Y:S01]  /*10150*/  ISETP.GE.AND P1, PT, R185, 0x1, PT ;  /* 0x00000001b900780c */ /* 0x000fe20003f26270 */
[----:B------:R-:W-:-:S12]  /*10160*/  @P0 BRA `(.L_x_2361) ;  /* 0x00000000000c0947 */ /* 0x000fd80003800000 */
[----:B------:R-:W0:Y:S01]  /*10170*/  FENCE.VIEW.ASYNC.G ;  /* 0x00000000000073c6 */ /* 0x000e220000000100 */
[----:B------:R-:W-:Y:S05]  /*10180*/  WARPSYNC.ALL ;  /* 0x0000000000007948 */ /* 0x000fea0003800000 */
[----:B0-----:R-:W-:Y:S06]  /*10190*/  BAR.ARV 0xc, 0x180 ;  /* 0x0306000000007b1d */ /* 0x001fec0000002000 */
.L_x_2361:
[----:B------:R-:W-:Y:S04]  /*101a0*/  BSSY B0, `(.L_x_2362) ;  /* 0x0000020000007945 */ /* 0x000fe80003800000 */
[----:B------:R-:W-:Y:S05]  /*101b0*/  @!P1 BRA `(.L_x_2363) ;  /* 0x0000000000789947 */ /* 0x000fea0003800000 */
[----:B------:R-:W-:Y:S01]  /*101c0*/  ISETP.NE.AND P0, PT, R217, RZ, PT ;  /* 0x000000ffd900720c */ /* 0x000fe20003f05270 */
[----:B------:R-:W-:-:S03]  /*101d0*/  ULDC UR4, c[0x0][0x9f0] ;  /* 0x00027c0000047ab9 */ /* 0x000fc60000000800 */
[----:B------:R-:W-:-:S04]  /*101e0*/  SEL R6, R217, UR4, P0 ;  /* 0x00000004d9067c07 */ /* 0x000fc80008000000 */
        /* <DEDUP_REMOVED lines=11> */
[----:B0-----:R-:W-:Y:S01]  /*102a0*/  IMAD.MOV.U32 R2, RZ, RZ, RZ ;  /* 0x000000ffff027224 */ /* 0x001fe200078e00ff */
[----:B-1----:R-:W-:-:S05]  /*102b0*/  IADD3 R8, RZ, -R3, RZ ;  /* 0x80000003ff087210 */ /* 0x002fca0007ffe0ff */
[----:B------:R-:W-:-:S04]  /*102c0*/  IMAD R7, R8, R5, RZ ;  /* 0x0000000508077224 */ /* 0x000fc800078e02ff */
[----:B------:R-:W-:-:S04]  /*102d0*/  IMAD.HI.U32 R3, R3, R7, R2 ;  /* 0x0000000703037227 */ /* 0x000fc800078e0002 */
        /* <DEDUP_REMOVED lines=10> */
[----:B------:R-:W-:-:S05]  /*10380*/  @!P1 LOP3.LUT R3, RZ, R6, RZ, 0x33, !PT ;  /* 0x00000006ff039212 */ /* 0x000fca00078e33ff */
[----:B------:R-:W-:-:S07]  /*10390*/  IMAD.MOV.U32 R104, RZ, RZ, R3 ;  /* 0x000000ffff687224 */ /* 0x000fce00078e0003 */
.L_x_2363:
[----:B------:R-:W-:Y:S05]  /*103a0*/  BSYNC B0 ;  /* 0x0000000000007941 */ /* 0x000fea0003800000 */
.L_x_2362:
[-C--:B------:R-:W-:Y:S01]  /*103b0*/  IMAD R203, R222, R104.reuse, RZ ;  /* 0x00000068decb7224 */ /* 0x080fe200078e02ff */
[----:B------:R-:W-:Y:S02]  /*103c0*/  PLOP3.LUT P0, PT, PT, PT, PT, 0x80, 0x0 ;  /* 0x000000000000781c */ /* 0x000fe40003f0f070 */
[----:B------:R-:W-:Y:S02]  /*103d0*/  CS2R R14, SRZ ;  /* 0x00000000000e7805 */ /* 0x000fe4000001ff00 */
[----:B------:R-:W-:Y:S02]  /*103e0*/  CS2R R88, SRZ ;  /* 0x0000000000587805 */ /* 0x000fe4000001ff00 */
[----:B------:R-:W-:Y:S02]  /*103f0*/  CS2R R10, SRZ ;  /* 0x00000000000a7805 */ /* 0x000fe4000001ff00 */
[----:B------:R-:W-:Y:S02]  /*10400*/  VIADDMNMX R104, R203, R104, R185, PT ;  /* 0x00000068cb687246 */ /* 0x000fe400038001b9 */
[----:B------:R-:W-:-:S02]  /*10410*/  CS2R R58, SRZ ;  /* 0x00000000003a7805 */ /* 0x000fc4000001ff00 */
[----:B------:R-:W-:Y:S02]  /*10420*/  CS2R R56, SRZ ;  /* 0x0000000000387805 */ /* 0x000fe4000001ff00 */
[----:B------:R-:W-:Y:S02]  /*10430*/  CS2R R80, SRZ ;  /* 0x0000000000507805 */ /* 0x000fe4000001ff00 */
[----:B------:R-:W-:Y:S01]  /*10440*/  ISETP.GT.AND P1, PT, R104, R203, PT ;  /* 0x000000cb6800720c */ /* 0x000fe20003f24270 */
[----:B------:R-:W-:Y:S01]  /*10450*/  IMAD.MOV.U32 R55, RZ, RZ, RZ ;  /* 0x000000ffff377224 */ /* 0x000fe200078e00ff */
[----:B------:R-:W-:Y:S02]  /*10460*/  CS2R R112, SRZ ;  /* 0x0000000000707805 */ /* 0x000fe4000001ff00 */
[----:B------:R-:W-:Y:S02]  /*10470*/  MOV R0, RZ ;  /* 0x000000ff00007202 */ /* 0x000fe40000000f00 */
[----:B------:R-:W-:-:S02]  /*10480*/  CS2R R90, SRZ ;  /* 0x00000000005a7805 */ /* 0x000fc4000001ff00 */
[----:B------:R-:W-:Y:S02]  /*10490*/  CS2R R72, SRZ ;  /* 0x0000000000487805 */ /* 0x000fe4000001ff00 */
[----:B------:R-:W-:Y:S02]  /*104a0*/  CS2R R96, SRZ ;  /* 0x0000000000607805 */ /* 0x000fe4000001ff00 */
[----:B------:R-:W-:Y:S02]  /*104b0*/  CS2R R92, SRZ ;  /* 0x00000000005c7805 */ /* 0x000fe4000001ff00 */
[----:B------:R-:W-:Y:S02]  /*104c0*/  CS2R R52, SRZ ;  /* 0x0000000000347805 */ /* 0x000fe4000001ff00 */
[----:B------:R-:W-:Y:S01]  /*104d0*/  CS2R R116, SRZ ;  /* 0x0000000000747805 */ /* 0x000fe2000001ff00 */
[----:B------:R-:W-:Y:S01]  /*104e0*/  IMAD.MOV.U32 R98, RZ, RZ, RZ ;  /* 0x000000ffff627224 */ /* 0x000fe200078e00ff */
[----:B------:R-:W-:Y:S01]  /*104f0*/  CS2R R40, SRZ ;  /* 0x0000000000287805 */ /* 0x000fe2000001ff00 */
[----:B------:R-:W-:Y:S01]  /*10500*/  IMAD.MOV.U32 R63, RZ, RZ, RZ ;  /* 0x000000ffff3f7224 */ /* 0x000fe200078e00ff */
[----:B------:R-:W-:-:S02]  /*10510*/  CS2R R68, SRZ ;  /* 0x0000000000447805 */ /* 0x000fc4000001ff00 */
[----:B------:R-:W-:Y:S02]  /*10520*/  CS2R R44, SRZ ;  /* 0x00000000002c7805 */ /* 0x000fe4000001ff00 */
[----:B------:R-:W-:Y:S02]  /*10530*/  CS2R R36, SRZ ;  /* 0x0000000000247805 */ /* 0x000fe4000001ff00 */
[----:B------:R-:W-:Y:S01]  /*10540*/  CS2R R114, SRZ ;  /* 0x0000000000727805 */ /* 0x000fe2000001ff00 */
[----:B------:R-:W-:Y:S01]  /*10550*/  IMAD.MOV.U32 R121, RZ, RZ, RZ ;  /* 0x000000ffff797224 */ /* 0x000fe200078e00ff */
[----:B------:R-:W-:Y:S01]  /*10560*/  CS2R R34, SRZ ;  /* 0x0000000000227805 */ /* 0x000fe2000001ff00 */
[----:B------:R-:W-:Y:S01]  /*10570*/  IMAD.MOV.U32 R65, RZ, RZ, RZ ;  /* 0x000000ffff417224 */ /* 0x000fe200078e00ff */
[----:B------:R-:W-:Y:S02]  /*10580*/  MOV R102, RZ ;  /* 0x000000ff00667202 */ /* 0x000fe40000000f00 */
        /* <DEDUP_REMOVED lines=13> */
[----:B------:R-:W-:-:S02]  /*10660*/  IMAD.MOV.U32 R12, RZ, RZ, RZ ;  /* 0x000000ffff0c7224 */ /* 0x000fc400078e00ff */
[----:B------:R-:W-:Y:S02]  /*10670*/  IMAD.MOV.U32 R66, RZ, RZ, RZ ;  /* 0x000000ffff427224 */ /* 0x000fe400078e00ff */
[----:B------:R-:W-:Y:S01]  /*10680*/  IMAD.MOV.U32 R87, RZ, RZ, RZ ;  /* 0x000000ffff577224 */ /* 0x000fe200078e00ff */
[----:B------:R-:W-:Y:S06]  /*10690*/  @!P1 BRA `(.L_x_2364) ;  /* 0x0000014400849947 */ /* 0x000fec0003800000 */
[----:B------:R-:W-:-:S03]  /*106a0*/  UMOV UR4, 0xffffffff ;  /* 0xffffffff00047882 */ /* 0x000fc60000000000 */
[----:B------:R-:W-:Y:S05]  /*106b0*/  BRA.DIV UR4, `(.L_x_2365) ;  /* 0x0000020604087947 */ /* 0x000fea000b800000 */
[----:B------:R-:W0:Y:S02]  /*106c0*/  S2R R0, SR_TID.X ;  /* 0x0000000000007919 */ /* 0x000e240000002100 */
[C---:B0-----:R-:W-:Y:S02]  /*106d0*/  VIADD R2, R0.reuse, 0xffffff80 ;  /* 0xffffff8000027836 */ /* 0x041fe40000000000 */
[----:B------:R-:W-:-:S05]  /*106e0*/  VIADD R0, R0, 0xffffff80 ;  /* 0xffffff8000007836 */ /* 0x000fca0000000000 */
[----:B------:R-:W-:-:S04]  /*106f0*/  SHF.R.S32.HI R0, RZ, 0x1f, R0 ;  /* 0x0000001fff007819 */ /* 0x000fc80000011400 */
[----:B------:R-:W-:-:S04]  /*10700*/  LEA.HI R0, R0, R2, RZ, 0x7 ;  /* 0x0000000200007211 */ /* 0x000fc800078f38ff */
[----:B------:R-:W-:-:S05]  /*10710*/  SHF.R.S32.HI R0, RZ, 0x7, R0 ;  /* 0x00000007ff007819 */ /* 0x000fca0000011400 */
[----:B------:R0:W1:Y:S02]  /*10720*/  SHFL.IDX PT, R197, R0, RZ, 0x1f ;  /* 0x00001fff00c57589 */ /* 0x00006400000e0000 */
.L_x_2611:
        /* <DEDUP_REMOVED lines=12> */
[----:B------:R-:W-:Y:S01]  /*107f0*/  MOV R4, UR4 ;  /* 0x0000000400047c02 */ /* 0x000fe20008000f00 */
        /* <DEDUP_REMOVED lines=12> */
.L_x_2366:
        /* <DEDUP_REMOVED lines=14> */
[----:B------:R-:W-:Y:S01]  /*109a0*/  @P0 IMAD.WIDE.U32 R2, R212, R6, RZ ;  /* 0x00000006d4020225 */ /* 0x000fe200078e00ff */
[----:B------:R-:W-:-:S03]  /*109b0*/  @P1 IADD3 R5, R5, R9, RZ ;  /* 0x0000000905051210 */ /* 0x000fc60007ffe0ff */
[----:B------:R-:W-:Y:S02]  /*109c0*/  @P0 IMAD R7, R212, R7, R0 ;  /* 0x00000007d4070224 */ /* 0x000fe400078e0200 */
[----:B------:R-:W-:Y:S02]  /*109d0*/  IMAD.MOV.U32 R0, RZ, RZ, 0x3f800000 ;  /* 0x3f800000ff007424 */ /* 0x000fe400078e00ff */
[----:B------:R-:W-:Y:S02]  /*109e0*/  @P0 IMAD.IADD R3, R3, 0x1, R7 ;  /* 0x0000000103030824 */ /* 0x000fe400078e0207 */
[----:B--2---:R-:W-:-:S04]  /*109f0*/  @P0 IMAD.WIDE.U32 R2, R209, R10, R2 ;  /* 0x0000000ad1020225 */ /* 0x004fc800078e0002 */
[C---:B---3--:R-:W-:Y:S01]  /*10a00*/  @P1 IMAD.WIDE.U32 R6, R209.reuse, R12, R4 ;  /* 0x0000000cd1061225 */ /* 0x048fe200078e0004 */
[----:B------:R-:W-:Y:S01]  /*10a10*/  @P0 LEA R4, P2, R2, UR4, 0x2 ;  /* 0x0000000402040c11 */ /* 0x000fe2000f8410ff */
[----:B------:R-:W-:Y:S02]  /*10a20*/  ULDC UR4, c[0x0][0x3f4] ;  /* 0x0000fd0000047ab9 */ /* 0x000fe40000000800 */
[C---:B------:R-:W-:Y:S01]  /*10a30*/  @P0 IMAD R5, R209.reuse, R11, R3 ;  /* 0x0000000bd1050224 */ /* 0x040fe200078e0203 */
        /* <DEDUP_REMOVED lines=22> */
.L_x_2370:
[----:B-1----:R1:W2:Y:S02]  /*10ba0*/  SYNCS.PHASECHK.TRANS64.TRYWAIT P0, [R16+URZ+0x29800], R3 ;  /* 0x02980003100075a7 */ /* 0x0022a4000800017f */
[----:B--2---:R-:W-:Y:S05]  /*10bb0*/  @!P0 NANOSLEEP.SYNCS 0x989680 ;  /* 0x009896800000895d */ /* 0x004fea0003900000 */
[----:B------:R-:W2:Y:S02]  /*10bc0*/  @!P0 SYNCS.PHASECHK.TRANS64 P0, [R16+URZ+0x29800], R3 ;  /* 0x02980003100085a7 */ /* 0x000ea4000800007f */
[----:B--2---:R-:W-:Y:S05]  /*10bd0*/  @!P0 BRA `(.L_x_2370) ;  /* 0xfffffffc00f08947 */ /* 0x004fea000383ffff */
.L_x_2369:
[----:B------:R-:W-:Y:S05]  /*10be0*/  BSYNC B0 ;  /* 0x0000000000007941 */ /* 0x000fea0003800000 */
.L_x_2368:
[----:B------:R-:W-:Y:S05]  /*10bf0*/  BRA `(.L_x_2371) ;  /* 0x0000006c00dc7947 */ /* 0x000fea0003800000 */
.L_x_2367:
        /* <DEDUP_REMOVED lines=29> */
[----:B-1----:R-:W-:Y:S05]  /*10dd0*/  CALL.ABS.NOINC R14 ;  /* 0x000000000e007343 */ /* 0x002fea0003c00000 */
.L_x_2372:
[----:B------:R-:W-:Y:S01]  /*10de0*/  ULDC.U8 UR4, c[0x0][0x410] ;  /* 0x0001040000047ab9 */ /* 0x000fe20000000000 */
[----:B------:R-:W-:Y:S01]  /*10df0*/  BSSY B0, `(.L_x_2373) ;  /* 0x00006cf000007945 */ /* 0x000fe20003800000 */
[----:B------:R-:W-:Y:S02]  /*10e00*/  ISETP.NE.AND P0, PT, RZ, UR4, PT ;  /* 0x00000004ff007c0c */ /* 0x000fe4000bf05270 */
[----:B------:R-:W-:-:S11]  /*10e10*/  IADD3 R10, R188, R204, RZ ;  /* 0x000000ccbc0a7210 */ /* 0x000fd60007ffe0ff */
[----:B------:R-:W-:Y:S05]  /*10e20*/  @!P0 BRA `(.L_x_2374) ;  /* 0x0000003400988947 */ /* 0x000fea0003800000 */
[----:B------:R-:W0:Y:S01]  /*10e30*/  LDC R20, c[0x0][0x448] ;  /* 0x00011200ff147b82 */ /* 0x000e220000000800 */
[----:B------:R-:W-:Y:S01]  /*10e40*/  IMAD.MOV.U32 R5, RZ, RZ, R10 ;  /* 0x000000ffff057224 */ /* 0x000fe200078e000a */
[----:B------:R-:W-:Y:S01]  /*10e50*/  MOV R9, R29 ;  /* 0x0000001d00097202 */ /* 0x000fe20000000f00 */
[----:B------:R-:W-:Y:S01]  /*10e60*/  IMAD.MOV.U32 R6, RZ, RZ, R24 ;  /* 0x000000ffff067224 */ /* 0x000fe200078e0018 */
[----:B------:R-:W-:Y:S01]  /*10e70*/  ULDC.64 UR4, c[0x0][0x3f8] ;  /* 0x0000fe0000047ab9 */ /* 0x000fe20000000a00 */
[----:B------:R-:W-:Y:S01]  /*10e80*/  IMAD.MOV.U32 R8, RZ, RZ, R144 ;  /* 0x000000ffff087224 */ /* 0x000fe200078e0090 */
[----:B------:R-:W-:Y:S01]  /*10e90*/  ULDC.64 UR6, c[0x0][0x408] ;  /* 0x0001020000067ab9 */ /* 0x000fe20000000a00 */
[----:B------:R-:W-:Y:S01]  /*10ea0*/  ULDC.64 UR8, c[0x0][0x400] ;  /* 0x0001000000087ab9 */ /* 0x000fe20000000a00 */
[----:B0-----:R-:W-:-:S13]  /*10eb0*/  ISETP.NE.AND P0, PT, R20, 0x1, PT ;  /* 0x000000011400780c */ /* 0x001fda0003f05270 */
[----:B------:R-:W0:Y:S08]  /*10ec0*/  @P0 LDC R3, c[0x0][0x44c] ;  /* 0x00011300ff030b82 */ /* 0x000e300000000800 */
[----:B------:R-:W1:Y:S01]  /*10ed0*/  @P0 LDC R7, c[0x0][0x450] ;  /* 0x00011400ff070b82 */ /* 0x000e620000000800 */
[----:B0-----:R-:W-:-:S05]  /*10ee0*/  @P0 IMAD.HI.U32 R0, R10, R3, RZ ;  /* 0x000000030a000227 */ /* 0x001fca00078e00ff */
[----:B-1----:R-:W-:Y:S01]  /*10ef0*/  @P0 SHF.R.U32.HI R5, RZ, R7, R0 ;  /* 0x00000007ff050219 */ /* 0x002fe20000011600 */
[----:B------:R-:W-:-:S03]  /*10f00*/  IMAD.MOV.U32 R7, RZ, RZ, R27 ;  /* 0x000000ffff077224 */ /* 0x000fc600078e001b */
[----:B------:R-:W-:Y:S01]  /*10f10*/  SHF.R.S32.HI R0, RZ, 0x1f, R5 ;  /* 0x0000001fff007819 */ /* 0x000fe20000011405 */
[----:B------:R-:W-:-:S04]  /*10f20*/  IMAD.WIDE.U32 R6, R5, UR4, R6 ;  /* 0x0000000405067c25 */ /* 0x000fc8000f8e0006 */
[----:B------:R-:W-:Y:S02]  /*10f30*/  IMAD R4, R0, UR4, RZ ;  /* 0x0000000400047c24 */ /* 0x000fe4000f8e02ff */
[----:B------:R-:W-:-:S04]  /*10f40*/  IMAD.WIDE.U32 R8, R5, UR6, R8 ;  /* 0x0000000605087c25 */ /* 0x000fc8000f8e0008 */
[----:B------:R-:W-:Y:S02]  /*10f50*/  IMAD R0, R0, UR6, RZ ;  /* 0x0000000600007c24 */ /* 0x000fe4000f8e02ff */
[C---:B------:R-:W-:Y:S01]  /*10f60*/  IMAD R13, R5.reuse, UR5, R4 ;  /* 0x00000005050d7c24 */ /* 0x040fe2000f8e0204 */
[----:B------:R-:W-:Y:S01]  /*10f70*/  ULDC.64 UR4, c[0x0][0x3e8] ;  /* 0x0000fa0000047ab9 */ /* 0x000fe20000000a00 */
[----:B------:R-:W-:Y:S01]  /*10f80*/  IMAD R11, R5, UR7, R0 ;  /* 0x00000007050b7c24 */ /* 0x000fe2000f8e0200 */
[----:B------:R-:W-:Y:S01]  /*10f90*/  IADD3 R3, P0, R6, UR4, RZ ;  /* 0x0000000406037c10 */ /* 0x000fe2000ff1e0ff */
[----:B------:R-:W-:Y:S01]  /*10fa0*/  UMOV UR4, 0xffffffff ;  /* 0xffffffff00047882 */ /* 0x000fe20000000000 */
[----:B------:R-:W-:Y:S02]  /*10fb0*/  IADD3 R5, P1, R8, UR8, RZ ;  /* 0x0000000808057c10 */ /* 0x000fe4000ff3e0ff */
[----:B------:R-:W-:Y:S02]  /*10fc0*/  IADD3.X R13, R7, UR5, R13, P0, !PT ;  /* 0x00000005070d7c10 */ /* 0x000fe400087fe40d */
[----:B------:R-:W-:Y:S01]  /*10fd0*/  IADD3.X R4, R9, UR9, R11, P1, !PT ;  /* 0x0000000909047c10 */ /* 0x000fe20008ffe40b */
[----:B------:R-:W-:Y:S08]  /*10fe0*/  BRA.DIV UR4, `(.L_x_2375) ;  /* 0x000001fe04007947 */ /* 0x000ff0000b800000 */
[----:B------:R0:W1:Y:S04]  /*10ff0*/  SHFL.IDX PT, R0, R13, RZ, 0x1e1f ;  /* 0x001e1fff0d007589 */ /* 0x00006800000e0000 */
[----:B------:R-:W2:Y:S04]  /*11000*/  SHFL.IDX PT, R3, R3, RZ, 0x1e1f ;  /* 0x001e1fff03037589 */ /* 0x000ea800000e0000 */
[----:B------:R-:W3:Y:S04]  /*11010*/  SHFL.IDX PT, R4, R4, RZ, 0x1e1f ;  /* 0x001e1fff04047589 */ /* 0x000ee800000e0000 */
[----:B------:R0:W4:Y:S02]  /*11020*/  SHFL.IDX PT, R14, R5, RZ, 0x1e1f ;  /* 0x001e1fff050e7589 */ /* 0x00012400000e0000 */
.L_x_2617:
[----:B------:R-:W-:Y:S01]  /*11030*/  IMAD R45, R205, R20, RZ ;  /* 0x00000014cd2d7224 */ /* 0x000fe200078e02ff */
[----:B------:R-:W-:Y:S01]  /*11040*/  BSSY B1, `(.L_x_2376) ;  /* 0x000004c000017945 */ /* 0x000fe20003800000 */
[----:B------:R-:W-:Y:S02]  /*11050*/  CS2R R36, SRZ ;  /* 0x0000000000247805 */ /* 0x000fe4000001ff00 */
[----:B------:R-:W-:Y:S02]  /*11060*/  CS2R R32, SRZ ;  /* 0x0000000000207805 */ /* 0x000fe4000001ff00 */
[----:B------:R-:W-:Y:S02]  /*11070*/  CS2R R28, SRZ ;  /* 0x00000000001c7805 */ /* 0x000fe4000001ff00 */
[----:B------:R-:W-:Y:S02]  /*11080*/  ISETP.GE.AND P0, PT, R10, R45, PT ;  /* 0x0000002d0a00720c */ /* 0x000fe40003f06270 */
[----:B------:R-:W-:-:S02]  /*11090*/  CS2R R24, SRZ ;  /* 0x0000000000187805 */ /* 0x000fc4000001ff00 */
[----:B0-----:R-:W-:Y:S02]  /*110a0*/  CS2R R12, SRZ ;  /* 0x00000000000c7805 */ /* 0x001fe4000001ff00 */
        /* <DEDUP_REMOVED lines=8> */
[----:B------:R-:W3:Y:S01]  /*11130*/  LDL R51, [R1+0x58] ;  /* 0x0000580001337983 */ /* 0x000ee20000100800 */
[----:B------:R-:W-:-:S03]  /*11140*/  ULDC UR4, c[0x0][0x3f4] ;  /* 0x0000fd0000047ab9 */ /* 0x000fc60000000800 */
[----:B------:R-:W3:Y:S01]  /*11150*/  LDL R50, [R1+0x50] ;  /* 0x0000500001327983 */ /* 0x000ee20000100800 */
[----:B------:R-:W-:Y:S02]  /*11160*/  ISETP.GE.AND P5, PT, R194, UR4, PT ;  /* 0x00000004c2007c0c */ /* 0x000fe4000bfa6270 */
[----:B------:R-:W-:Y:S02]  /*11170*/  CS2R R34, SRZ ;  /* 0x0000000000227805 */ /* 0x000fe4000001ff00 */
[----:B------:R-:W-:Y:S02]  /*11180*/  ISETP.GE.AND P2, PT, R192, UR4, PT ;  /* 0x00000004c0007c0c */ /* 0x000fe4000bf46270 */
[----:B------:R-:W-:Y:S02]  /*11190*/  CS2R R32, SRZ ;  /* 0x0000000000207805 */ /* 0x000fe4000001ff00 */
[----:B------:R-:W-:Y:S02]  /*111a0*/  ISETP.GE.AND P3, PT, R193, UR4, PT ;  /* 0x00000004c1007c0c */ /* 0x000fe4000bf66270 */
[----:B------:R-:W-:-:S02]  /*111b0*/  CS2R R30, SRZ ;  /* 0x00000000001e7805 */ /* 0x000fc4000001ff00 */
[----:B------:R-:W-:Y:S02]  /*111c0*/  SHF.R.S32.HI R5, RZ, 0x1f, R194 ;  /* 0x0000001fff057819 */ /* 0x000fe400000114c2 */
[----:B------:R-:W-:Y:S02]  /*111d0*/  SHF.R.S32.HI R13, RZ, 0x1f, R192 ;  /* 0x0000001fff0d7819 */ /* 0x000fe400000114c0 */
[CC--:B--2---:R-:W-:Y:S02]  /*111e0*/  @!P5 IADD3 R6, P0, R194.reuse, R3.reuse, RZ ;  /* 0x00000003c206d210 */ /* 0x0c4fe40007f1e0ff */
[-C--:B----4-:R-:W-:Y:S02]  /*111f0*/  @!P5 IADD3 R8, P1, R194, R14.reuse, RZ ;  /* 0x0000000ec208d210 */ /* 0x090fe40007f3e0ff */
[----:B------:R-:W-:Y:S01]  /*11200*/  @!P2 IADD3 R10, P4, R192, R3, RZ ;  /* 0x00000003c00aa210 */ /* 0x000fe20007f9e0ff */
[--C-:B-1----:R-:W-:Y:S02]  /*11210*/  @!P5 IMAD.X R7, R0, 0x1, R5.reuse, P0 ;  /* 0x000000010007d824 */ /* 0x102fe400000e0605 */
[----:B---3--:R-:W-:Y:S01]  /*11220*/  @!P5 IMAD.X R9, R4, 0x1, R5, P1 ;  /* 0x000000010409d824 */ /* 0x008fe200008e0605 */
[----:B------:R-:W-:Y:S01]  /*11230*/  ISETP.GE.AND P1, PT, R22, UR4, PT ;  /* 0x0000000416007c0c */ /* 0x000fe2000bf26270 */
[----:B------:R-:W-:Y:S01]  /*11240*/  @!P2 IMAD.X R11, R0, 0x1, R13, P4 ;  /* 0x00000001000ba824 */ /* 0x000fe200020e060d */
[----:B------:R-:W-:Y:S01]  /*11250*/  @!P2 IADD3 R12, P0, R192, R14, RZ ;  /* 0x0000000ec00ca210 */ /* 0x000fe20007f1e0ff */
[----:B------:R0:W5:Y:S01]  /*11260*/  @!P5 LD.E.64 R34, desc[UR56][R6.64] ;  /* 0x000000380622d980 */ /* 0x000162000c101b00 */
[----:B------:R-:W-:-:S02]  /*11270*/  SHF.R.S32.HI R5, RZ, 0x1f, R193 ;  /* 0x0000001fff057819 */ /* 0x000fc400000114c1 */
[C---:B------:R-:W-:Y:S01]  /*11280*/  @!P3 IADD3 R42, P4, R193.reuse, R14, RZ ;  /* 0x0000000ec12ab210 */ /* 0x040fe20007f9e0ff */
[----:B------:R-:W5:Y:S01]  /*11290*/  @!P5 LD.E.64 R32, desc[UR56][R8.64] ;  /* 0x000000380820d980 */ /* 0x000f62000c101b00 */
[----:B------:R-:W-:Y:S02]  /*112a0*/  @!P3 IADD3 R20, P5, R193, R3, RZ ;  /* 0x00000003c114b210 */ /* 0x000fe40007fbe0ff */
[----:B------:R-:W-:Y:S02]  /*112b0*/  CS2R R28, SRZ ;  /* 0x00000000001c7805 */ /* 0x000fe4000001ff00 */
[----:B------:R-:W-:Y:S01]  /*112c0*/  CS2R R26, SRZ ;  /* 0x00000000001a7805 */ /* 0x000fe2000001ff00 */
[----:B------:R-:W-:Y:S01]  /*112d0*/  @!P2 IMAD.X R13, R4, 0x1, R13, P0 ;  /* 0x00000001040da824 */ /* 0x000fe200000e060d */
[----:B------:R-:W-:Y:S02]  /*112e0*/  CS2R R24, SRZ ;  /* 0x0000000000187805 */ /* 0x000fe4000001ff00 */
[----:B------:R-:W-:Y:S01]  /*112f0*/  @!P3 IADD3.X R21, R0, R5, RZ, P5, !PT ;  /* 0x000000050015b210 */ /* 0x000fe20002ffe4ff */
[----:B------:R-:W-:Y:S01]  /*11300*/  @!P3 IMAD.X R43, R4, 0x1, R5, P4 ;  /* 0x00000001042bb824 */ /* 0x000fe200020e0605 */
[----:B------:R-:W5:Y:S01]  /*11310*/  @!P2 LD.E.64 R30, desc[UR56][R10.64] ;  /* 0x000000380a1ea980 */ /* 0x000f62000c101b00 */
[----:B------:R-:W-:-:S03]  /*11320*/  ISETP.GE.AND P0, PT, R195, UR4, PT ;  /* 0x00000004c3007c0c */ /* 0x000fc6000bf06270 */
[----:B------:R-:W5:Y:S01]  /*11330*/  @!P2 LD.E.64 R28, desc[UR56][R12.64] ;  /* 0x000000380c1ca980 */ /* 0x000f62000c101b00 */
[----:B------:R-:W-:Y:S02]  /*11340*/  ISETP.GE.AND P2, PT, R196, UR4, PT ;  /* 0x00000004c4007c0c */ /* 0x000fe4000bf46270 */
[----:B------:R-:W-:Y:S01]  /*11350*/  @!P1 SHF.R.S32.HI R5, RZ, 0x1f, R22 ;  /* 0x0000001fff059819 */ /* 0x000fe20000011416 */
[----:B------:R1:W5:Y:S01]  /*11360*/  @!P3 LD.E.64 R26, desc[UR56][R20.64] ;  /* 0x00000038141ab980 */ /* 0x000362000c101b00 */
[----:B------:R-:W-:-:S03]  /*11370*/  @!P1 IADD3 R40, P4, R22, R14, RZ ;  /* 0x0000000e16289210 */ /* 0x000fc60007f9e0ff */
[----:B------:R2:W5:Y:S01]  /*11380*/  @!P3 LD.E.64 R24, desc[UR56][R42.64] ;  /* 0x000000382a18b980 */ /* 0x000562000c101b00 */
[-C--:B0-----:R-:W-:Y:S02]  /*11390*/  @!P1 IADD3 R6, P3, R22, R3.reuse, RZ ;  /* 0x0000000316069210 */ /* 0x081fe40007f7e0ff */
[----:B------:R-:W-:Y:S02]  /*113a0*/  CS2R R38, SRZ ;  /* 0x0000000000267805 */ /* 0x000fe4000001ff00 */
[----:B------:R-:W-:Y:S01]  /*113b0*/  CS2R R36, SRZ ;  /* 0x0000000000247805 */ /* 0x000fe2000001ff00 */
[--C-:B------:R-:W-:Y:S01]  /*113c0*/  @!P1 IMAD.X R41, R4, 0x1, R5.reuse, P4 ;  /* 0x0000000104299824 */ /* 0x100fe200020e0605 */
[CC--:B------:R-:W-:Y:S01]  /*113d0*/  @!P0 IADD3 R46, P5, R195.reuse, R3.reuse, RZ ;  /* 0x00000003c32e8210 */ /* 0x0c0fe20007fbe0ff */
[----:B------:R-:W-:Y:S01]  /*113e0*/  @!P1 IMAD.X R7, R0, 0x1, R5, P3 ;  /* 0x0000000100079824 */ /* 0x000fe200018e0605 */
[----:B------:R-:W-:Y:S02]  /*113f0*/  @!P2 IADD3 R48, P3, R196, R3, RZ ;  /* 0x00000003c430a210 */ /* 0x000fe40007f7e0ff */
[----:B-1----:R-:W-:Y:S01]  /*11400*/  CS2R R20, SRZ ;  /* 0x0000000000147805 */ /* 0x002fe2000001ff00 */
[----:B------:R0:W5:Y:S04]  /*11410*/  @!P1 LD.E.64 R36, desc[UR56][R40.64] ;  /* 0x0000003828249980 */ /* 0x000168000c101b00 */
[----:B------:R0:W5:Y:S01]  /*11420*/  @!P1 LD.E.64 R38, desc[UR56][R6.64] ;  /* 0x0000003806269980 */ /* 0x000162000c101b00 */
[----:B--2---:R-:W-:-:S02]  /*11430*/  @!P0 IADD3 R42, P1, R195, R14, RZ ;  /* 0x0000000ec32a8210 */ /* 0x004fc40007f3e0ff */
[----:B------:R-:W-:Y:S02]  /*11440*/  @!P2 IADD3 R14, P4, R196, R14, RZ ;  /* 0x0000000ec40ea210 */ /* 0x000fe40007f9e0ff */
[----:B------:R-:W-:Y:S02]  /*11450*/  CS2R R12, SRZ ;  /* 0x00000000000c7805 */ /* 0x000fe4000001ff00 */
[----:B------:R-:W-:Y:S02]  /*11460*/  CS2R R10, SRZ ;  /* 0x00000000000a7805 */ /* 0x000fe4000001ff00 */
[----:B------:R-:W-:Y:S01]  /*11470*/  CS2R R8, SRZ ;  /* 0x0000000000087805 */ /* 0x000fe2000001ff00 */
[----:B------:R-:W-:Y:S01]  /*11480*/  @!P0 IMAD.X R47, R0, 0x1, R51, P5 ;  /* 0x00000001002f8824 */ /* 0x000fe200028e0633 */
[----:B------:R-:W-:Y:S01]  /*11490*/  @!P0 IADD3.X R43, R4, R51, RZ, P1, !PT ;  /* 0x00000033042b8210 */ /* 0x000fe20000ffe4ff */
[----:B------:R-:W-:-:S03]  /*114a0*/  @!P2 IMAD.X R49, R0, 0x1, R50, P3 ;  /* 0x000000010031a824 */ /* 0x000fc600018e0632 */
[----:B------:R0:W5:Y:S01]  /*114b0*/  @!P0 LD.E.64 R20, desc[UR56][R46.64] ;  /* 0x000000382e148980 */ /* 0x000162000c101b00 */
[----:B------:R-:W-:-:S03]  /*114c0*/  @!P2 IMAD.X R15, R4, 0x1, R50, P4 ;  /* 0x00000001040fa824 */ /* 0x000fc600020e0632 */
[----:B------:R0:W5:Y:S04]  /*114d0*/  @!P0 LD.E.64 R12, desc[UR56][R42.64] ;  /* 0x000000382a0c8980 */ /* 0x000168000c101b00 */
[----:B------:R0:W5:Y:S04]  /*114e0*/  @!P2 LD.E.64 R10, desc[UR56][R48.64] ;  /* 0x00000038300aa980 */ /* 0x000168000c101b00 */
[----:B------:R0:W5:Y:S02]  /*114f0*/  @!P2 LD.E.64 R8, desc[UR56][R14.64] ;  /* 0x000000380e08a980 */ /* 0x000164000c101b00 */
.L_x_2377:
[----:B------:R-:W-:Y:S05]  /*11500*/  BSYNC B1 ;  /* 0x0000000000017941 */ /* 0x000fea0003800000 */
.L_x_2376:
[----:B------:R-:W-:Y:S01]  /*11510*/  ULEA.HI UR4, UR43, UR43, URZ, 0x1 ;  /* 0x0000002b2b047291 */ /* 0x000fe2000f8f083f */
[----:B--2---:R-:W-:Y:S01]  /*11520*/  VIADDMNMX R3, R45, -R204, 0x80, PT ;  /* 0x000000802d037446 */ /* 0x004fe200038009cc */
[----:B------:R-:W-:Y:S02]  /*11530*/  BSSY B1, `(.L_x_2378) ;  /* 0x0000008000017945 */ /* 0x000fe40003800000 */
[----:B------:R-:W-:Y:S01]  /*11540*/  ULOP3.LUT UR4, UR4, 0xfffffffe, URZ, 0xc0, !UPT ;  /* 0xfffffffe04047892 */ /* 0x000fe2000f8ec03f */
[----:B------:R-:W-:-:S03]  /*11550*/  ISETP.GE.AND P1, PT, R188, R3, PT ;  /* 0x00000003bc00720c */ /* 0x000fc60003f26270 */
[----:B------:R-:W-:-:S06]  /*11560*/  UIADD3 UR4, UR43, -UR4, URZ ;  /* 0x800000042b047290 */ /* 0x000fcc000fffe03f */
[----:B------:R-:W-:-:S05]  /*11570*/  IMAD.U32 R5, RZ, RZ, UR4 ;  /* 0x00000004ff057e24 */ /* 0x000fca000f8e00ff */
[----:B------:R-:W-:-:S04]  /*11580*/  SHF.L.U32 R5, R5, 0x1f, RZ ;  /* 0x0000001f05057819 */ /* 0x000fc800000006ff */
[----:B------:R-:W2:Y:S02]  /*11590*/  SYNCS.PHASECHK.TRANS64.TRYWAIT P0, [R16+URZ+0x29800], R5 ;  /* 0x02980005100075a7 */ /* 0x000ea4000800017f */
[----:B--2---:R-:W-:Y:S05]  /*115a0*/  @!P0 BRA `(.L_x_2379) ;  /* 0x000001f400fc8947 */ /* 0x004fea0003800000 */
.L_x_2618:
[----:B------:R-:W-:Y:S05]  /*115b0*/  BSYNC B1 ;  /* 0x0000000000017941 */ /* 0x000fea0003800000 */
.L_x_2378:
[----:B------:R-:W-:Y:S05]  /*115c0*/  @P1 BRA `(.L_x_2380) ;  /* 0x0000006400441947 */ /* 0x000fea0003800000 */
[----:B------:R-:W0:Y:S01]  /*115d0*/  LDC R3, c[0x0][0x3f4] ;  /* 0x0000fd00ff037b82 */ /* 0x000e220000000800 */
[----:B------:R-:W-:Y:S01]  /*115e0*/  BSSY B1, `(.L_x_2381) ;  /* 0x000007f000017945 */ /* 0x000fe20003800000 */
[----:B-1----:R-:W-:Y:S01]  /*115f0*/  IMAD.IADD R0, R16, 0x1, R210 ;  /* 0x0000000110007824 */ /* 0x002fe200078e02d2 */
[-C--:B0-----:R-:W-:Y:S02]  /*11600*/  ISETP.GE.AND P0, PT, R22, R3.reuse, PT ;  /* 0x000000031600720c */ /* 0x081fe40003f06270 */
[-C--:B------:R-:W-:Y:S02]  /*11610*/  ISETP.GE.AND P1, PT, R194, R3.reuse, PT ;  /* 0x00000003c200720c */ /* 0x080fe40003f26270 */
[-C--:B------:R-:W-:Y:S02]  /*11620*/  ISETP.GE.AND P2, PT, R192, R3.reuse, PT ;  /* 0x00000003c000720c */ /* 0x080fe40003f46270 */
[-C--:B------:R-:W-:Y:S02]  /*11630*/  ISETP.GE.AND P3, PT, R193, R3.reuse, PT ;  /* 0x00000003c100720c */ /* 0x080fe40003f66270 */
[----:B------:R-:W-:-:S02]  /*11640*/  ISETP.GE.AND P4, PT, R195, R3, PT ;  /* 0x00000003c300720c */ /* 0x000fc40003f86270 */
[----:B------:R-:W-:-:S03]  /*11650*/  ISETP.GE.AND P5, PT, R196, R3, PT ;  /* 0x00000003c400720c */ /* 0x000fc60003fa6270 */
[----:B------:R-:W-:Y:S10]  /*11660*/  @P0 BRA `(.L_x_2382) ;  /* 0x0000000400d80947 */ /* 0x000ff40003800000 */
[----:B--23--:R-:W0:Y:S01]  /*11670*/  LDS.128 R4, [R0+0x14400] ;  /* 0x0144000000047984 */ /* 0x00ce220000000c00 */
[----:B----45:R-:W-:Y:S02]  /*11680*/  SHF.R.U32.HI R14, RZ, 0x8, R38 ;  /* 0x00000008ff0e7819 */ /* 0x030fe40000011626 */
        /* <DEDUP_REMOVED lines=15> */
[----:B------:R-:W-:Y:S02]  /*11780*/  LOP3.LUT R41, R14, 0xff, RZ, 0xc0, !PT ;  /* 0x000000ff0e297812 */ /* 0x000fe400078ec0ff */
        /* <DEDUP_REMOVED lines=8> */
[-C--:B0-----:R-:W-:Y:S02]  /*11810*/  F2FP.F16.E4M3.UNPACK_B R3, R6.reuse.H1 ;  /* 0x00000006ff03723e */ /* 0x081fe400030006ff */
[----:B------:R-:W-:Y:S02]  /*11820*/  F2FP.F16.E4M3.UNPACK_B R42, R45 ;  /* 0x0000002dff2a723e */ /* 0x000fe400020006ff */
[----:B------:R-:W-:Y:S01]  /*11830*/  F2FP.F16.E4M3.UNPACK_B R39, R41 ;  /* 0x00000029ff27723e */ /* 0x000fe200020006ff */
[----:B------:R-:W-:Y:S01]  /*11840*/  HADD2.F32 R14, -RZ, R3.H1_H1 ;  /* 0x30000003ff0e7230 */ /* 0x000fe20000004100 */
[--C-:B------:R-:W-:Y:S01]  /*11850*/  LOP3.LUT R43, R43, 0xff0000, R36.reuse, 0xf8, !PT ;  /* 0x00ff00002b2b7812 */ /* 0x100fe200078ef824 */
[--C-:B------:R-:W-:Y:S01]  /*11860*/  HADD2.F32 R46, -RZ, R42.reuse.H1_H1 ;  /* 0x3000002aff2e7230 */ /* 0x100fe20000004100 */
[----:B------:R-:W-:Y:S01]  /*11870*/  F2FP.F16.E4M3.UNPACK_B R6, R6 ;  /* 0x00000006ff06723e */ /* 0x000fe200020006ff */
[----:B------:R-:W-:Y:S01]  /*11880*/  HADD2.F32 R40, -RZ, R39.H1_H1 ;  /* 0x30000027ff287230 */ /* 0x000fe20000004100 */
[----:B------:R-:W-:Y:S01]  /*11890*/  LOP3.LUT R43, R43, 0xff000000, R36, 0xf8, !PT ;  /* 0xff0000002b2b7812 */ /* 0x000fe200078ef824 */
[----:B------:R-:W-:Y:S01]  /*118a0*/  HADD2.F32 R42, -RZ, R42.H0_H0 ;  /* 0x2000002aff2a7230 */ /* 0x000fe20000004100 */
[----:B------:R-:W-:Y:S01]  /*118b0*/  LOP3.LUT R38, R15, 0xff000000, R38, 0xf8, !PT ;  /* 0xff0000000f267812 */ /* 0x000fe200078ef826 */
[C---:B------:R-:W-:Y:S01]  /*118c0*/  FMUL.FTZ R48, R14.reuse, R46 ;  /* 0x0000002e0e307220 */ /* 0x040fe20000410000 */
[-C--:B------:R-:W-:Y:S01]  /*118d0*/  F2FP.F16.E4M3.UNPACK_B R36, R7.reuse ;  /* 0x00000007ff24723e */ /* 0x080fe200020006ff */
[----:B------:R-:W-:Y:S01]  /*118e0*/  FMUL.FTZ R47, R14, R40 ;  /* 0x000000280e2f7220 */ /* 0x000fe20000410000 */
[----:B------:R-:W-:Y:S01]  /*118f0*/  F2FP.F16.E4M3.UNPACK_B R37, R7.H1 ;  /* 0x00000007ff25723e */ /* 0x000fe200030006ff */
[----:B------:R-:W-:Y:S01]  /*11900*/  HADD2.F32 R15, -RZ, R3.H0_H0 ;  /* 0x20000003ff0f7230 */ /* 0x000fe20000004100 */
        /* <DEDUP_REMOVED lines=76> */
.L_x_2382:
[----:B------:R-:W-:Y:S05]  /*11dd0*/  BSYNC B1 ;  /* 0x0000000000017941 */ /* 0x000fea0003800000 */
.L_x_2381:
[----:B------:R-:W-:Y:S04]  /*11de0*/  BSSY B1, `(.L_x_2383) ;  /* 0x000007d000017945 */ /* 0x000fe80003800000 */
[----:B------:R-:W-:Y:S05]  /*11df0*/  @P1 BRA `(.L_x_2384) ;  /* 0x0000000400ec1947 */ /* 0x000fea0003800000 */
[----:B------:R-:W0:Y:S01]  /*11e00*/  LDL R49, [R1] ;  /* 0x0000000001317983 */ /* 0x000e220000100800 */
[----:B-----5:R-:W-:Y:S02]  /*11e10*/  SHF.R.U32.HI R15, RZ, 0x8, R35 ;  /* 0x00000008ff0f7819 */ /* 0x020fe40000011623 */
[----:B------:R-:W-:Y:S02]  /*11e20*/  SHF.R.U32.HI R40, RZ, 0x8, R33 ;  /* 0x00000008ff287819 */ /* 0x000fe40000011621 */
[----:B------:R-:W-:Y:S02]  /*11e30*/  SHF.R.U32.HI R37, RZ, 0x8, R32 ;  /* 0x00000008ff257819 */ /* 0x000fe40000011620 */
        /* <DEDUP_REMOVED lines=10> */
[----:B----4-:R-:W-:Y:S02]  /*11ee0*/  LOP3.LUT R14, R34, 0xff, RZ, 0xc0, !PT ;  /* 0x000000ff220e7812 */ /* 0x010fe400078ec0ff */
        /* <DEDUP_REMOVED lines=16> */
[----:B------:R-:W-:Y:S02]  /*11ff0*/  F2FP.F16.E4M3.UNPACK_B R38, R41 ;  /* 0x00000029ff26723e */ /* 0x000fe400020006ff */
[----:B------:R-:W-:Y:S02]  /*12000*/  F2FP.F16.E4M3.UNPACK_B R35, R37 ;  /* 0x00000025ff23723e */ /* 0x000fe400020006ff */
[----:B------:R-:W-:Y:S01]  /*12010*/  LOP3.LUT R39, R39, 0xff000000, R32, 0xf8, !PT ;  /* 0xff00000027277812 */ /* 0x000fe200078ef820 */
[--C-:B------:R-:W-:Y:S01]  /*12020*/  HADD2.F32 R40, -RZ, R38.reuse.H1_H1 ;  /* 0x30000026ff287230 */ /* 0x100fe20000004100 */
[----:B------:R-:W-:Y:S01]  /*12030*/  LOP3.LUT R34, R15, 0xff000000, R34, 0xf8, !PT ;  /* 0xff0000000f227812 */ /* 0x000fe200078ef822 */
[--C-:B------:R-:W-:Y:S01]  /*12040*/  HADD2.F32 R36, -RZ, R35.reuse.H1_H1 ;  /* 0x30000023ff247230 */ /* 0x100fe20000004100 */
[----:B------:R-:W-:Y:S01]  /*12050*/  F2FP.F16.E4M3.UNPACK_B R41, R41.H1 ;  /* 0x00000029ff29723e */ /* 0x000fe200030006ff */
[----:B------:R-:W-:Y:S01]  /*12060*/  HADD2.F32 R38, -RZ, R38.H0_H0 ;  /* 0x20000026ff267230 */ /* 0x000fe20000004100 */
[----:B------:R-:W-:Y:S01]  /*12070*/  F2FP.F16.E4M3.UNPACK_B R37, R37.H1 ;  /* 0x00000025ff25723e */ /* 0x000fe200030006ff */
[----:B------:R-:W-:Y:S01]  /*12080*/  HADD2.F32 R35, -RZ, R35.H0_H0 ;  /* 0x20000023ff237230 */ /* 0x000fe20000004100 */
[----:B0-23--:R-:W0:Y:S02]  /*12090*/  LDS.128 R4, [R49] ;  /* 0x0000000031047984 */ /* 0x00de240000000c00 */
[----:B0-----:R-:W-:-:S02]  /*120a0*/  F2FP.F16.E4M3.UNPACK_B R3, R6.H1 ;  /* 0x00000006ff03723e */ /* 0x001fc400030006ff */
[----:B------:R-:W-:Y:S02]  /*120b0*/  F2FP.F16.E4M3.UNPACK_B R6, R6 ;  /* 0x00000006ff06723e */ /* 0x000fe400020006ff */
[-C--:B------:R-:W-:Y:S01]  /*120c0*/  F2FP.F16.E4M3.UNPACK_B R32, R7.reuse ;  /* 0x00000007ff20723e */ /* 0x080fe200020006ff */
[--C-:B------:R-:W-:Y:S01]  /*120d0*/  HADD2.F32 R14, -RZ, R3.reuse.H1_H1 ;  /* 0x30000003ff0e7230 */ /* 0x100fe20000004100 */
[----:B------:R-:W-:Y:S01]  /*120e0*/  F2FP.F16.E4M3.UNPACK_B R33, R7.H1 ;  /* 0x00000007ff21723e */ /* 0x000fe200030006ff */
[----:B------:R-:W-:Y:S01]  /*120f0*/  HADD2.F32 R15, -RZ, R3.H0_H0 ;  /* 0x20000003ff0f7230 */ /* 0x000fe20000004100 */
[-C--:B------:R-:W-:Y:S02]  /*12100*/  F2FP.F16.E4M3.UNPACK_B R7, R5.reuse ;  /* 0x00000005ff07723e */ /* 0x080fe400020006ff */
[C---:B------:R-:W-:Y:S01]  /*12110*/  FMUL.FTZ R42, R14.reuse, R40 ;  /* 0x000000280e2a7220 */ /* 0x040fe20000410000 */
[----:B------:R-:W-:Y:S01]  /*12120*/  FMUL.FTZ R43, R14, R36 ;  /* 0x000000240e2b7220 */ /* 0x000fe20000410000 */
[----:B------:R-:W-:Y:S01]  /*12130*/  F2FP.F16.E4M3.UNPACK_B R14, R5.H1 ;  /* 0x00000005ff0e723e */ /* 0x000fe200030006ff */
[----:B------:R-:W-:-:S02]  /*12140*/  HADD2.F32 R5, -RZ, R6.H1_H1 ;  /* 0x30000006ff057230 */ /* 0x000fc40000004100 */
[C---:B------:R-:W-:Y:S01]  /*12150*/  FFMA.FTZ R42, R15.reuse, R36, -R42 ;  /* 0x000000240f2a7223 */ /* 0x040fe2000001082a */
[----:B------:R-:W-:Y:S01]  /*12160*/  FFMA.FTZ R45, R15, R40, R43 ;  /* 0x000000280f2d7223 */ /* 0x000fe2000001002b */
[----:B------:R-:W-:Y:S01]  /*12170*/  HADD2.F32 R6, -RZ, R6.H0_H0 ;  /* 0x20000006ff067230 */ /* 0x000fe20000004100 */
[----:B------:R-:W-:Y:S01]  /*12180*/  F2FP.F16.E4M3.UNPACK_B R3, R4 ;  /* 0x00000004ff03723e */ /* 0x000fe200020006ff */
[C---:B------:R-:W-:Y:S01]  /*12190*/  FMUL.FTZ R15, R5.reuse, R38 ;  /* 0x00000026050f7220 */ /* 0x040fe20000410000 */
[-C--:B------:R-:W-:Y:S01]  /*121a0*/  FMUL.FTZ R43, R5, R35.reuse ;  /* 0x00000023052b7220 */ /* 0x080fe20000410000 */
[----:B------:R-:W-:Y:S01]  /*121b0*/  HADD2.F32 R5, -RZ, R32.H1_H1 ;  /* 0x30000020ff057230 */ /* 0x000fe20000004100 */
[----:B------:R-:W-:Y:S01]  /*121c0*/  F2FP.F16.E4M3.UNPACK_B R4, R4.H1 ;  /* 0x00000004ff04723e */ /* 0x000fe200030006ff */
[----:B------:R-:W-:Y:S02]  /*121d0*/  HADD2.F32 R36, -RZ, R41.H0_H0 ;  /* 0x20000029ff247230 */ /* 0x000fe40000004100 */
[----:B------:R-:W-:Y:S01]  /*121e0*/  FFMA.FTZ R40, R6, R35, -R15 ;  /* 0x0000002306287223 */ /* 0x000fe2000001080f */
[----:B------:R-:W-:-:S02]  /*121f0*/  HADD2.F32 R15, -RZ, R37.H0_H0 ;  /* 0x20000025ff0f7230 */ /* 0x000fc40000004100 */
[----:B------:R-:W-:Y:S01]  /*12200*/  FFMA.FTZ R43, R6, R38, R43 ;  /* 0x00000026062b7223 */ /* 0x000fe2000001002b */
        /* <DEDUP_REMOVED lines=12> */
[-C--:B------:R-:W-:Y:S01]  /*122d0*/  F2FP.F16.E4M3.UNPACK_B R15, R34.reuse ;  /* 0x00000022ff0f723e */ /* 0x080fe200020006ff */
[C---:B------:R-:W-:Y:S01]  /*122e0*/  FFMA.FTZ R48, R33.reuse, R37, -R38 ;  /* 0x0000002521307223 */ /* 0x040fe20000010826 */
[----:B------:R-:W-:Y:S02]  /*122f0*/  HADD2.F32 R6, -RZ, R4.H1_H1 ;  /* 0x30000004ff067230 */ /* 0x000fe40000004100 */
[----:B------:R-:W-:Y:S01]  /*12300*/  FFMA.FTZ R41, R33, R41, R32 ;  /* 0x0000002921297223 */ /* 0x000fe20000010020 */
[--C-:B------:R-:W-:Y:S01]  /*12310*/  HADD2.F32 R35, -RZ, R5.reuse.H1_H1 ;  /* 0x30000005ff237230 */ /* 0x100fe20000004100 */
[----:B------:R-:W-:Y:S01]  /*12320*/  F2FP.F16.E4M3.UNPACK_B R34, R34.H1 ;  /* 0x00000022ff22723e */ /* 0x000fe200030006ff */
[----:B------:R-:W-:Y:S01]  /*12330*/  HADD2.F32 R33, -RZ, R5.H0_H0 ;  /* 0x20000005ff217230 */ /* 0x000fe20000004100 */
[----:B------:R-:W-:Y:S01]  /*12340*/  F2FP.F16.E4M3.UNPACK_B R39, R39.H1 ;  /* 0x00000027ff27723e */ /* 0x000fe200030006ff */
[----:B------:R-:W-:-:S02]  /*12350*/  HADD2.F32 R32, -RZ, R15.H1_H1 ;  /* 0x3000000fff207230 */ /* 0x000fc40000004100 */
[C---:B------:R-:W-:Y:S01]  /*12360*/  FMUL.FTZ R36, R6.reuse, R35 ;  /* 0x0000002306247220 */ /* 0x040fe20000410000 */
[----:B------:R-:W-:Y:S02]  /*12370*/  HADD2.F32 R5, -RZ, R4.H0_H0 ;  /* 0x20000004ff057230 */ /* 0x000fe40000004100 */
[----:B------:R-:W-:Y:S02]  /*12380*/  HADD2.F32 R4, -RZ, R3.H1_H1 ;  /* 0x30000003ff047230 */ /* 0x000fe40000004100 */
[-C--:B------:R-:W-:Y:S01]  /*12390*/  FMUL.FTZ R38, R6, R32.reuse ;  /* 0x0000002006267220 */ /* 0x080fe20000410000 */
[----:B------:R-:W-:Y:S02]  /*123a0*/  HADD2.F32 R15, -RZ, R15.H0_H0 ;  /* 0x2000000fff0f7230 */ /* 0x000fe40000004100 */
[C---:B------:R-:W-:Y:S01]  /*123b0*/  FFMA.FTZ R36, R5.reuse, R32, -R36 ;  /* 0x0000002005247223 */ /* 0x040fe20000010824 */
[----:B------:R-:W-:Y:S02]  /*123c0*/  HADD2.F32 R3, -RZ, R3.H0_H0 ;  /* 0x20000003ff037230 */ /* 0x000fe40000004100 */
[C---:B------:R-:W-:Y:S01]  /*123d0*/  FMUL.FTZ R6, R4.reuse, R33 ;  /* 0x0000002104067220 */ /* 0x040fe20000410000 */
[----:B------:R-:W-:Y:S01]  /*123e0*/  FFMA.FTZ R35, R5, R35, R38 ;  /* 0x0000002305237223 */ /* 0x000fe20000010026 */
[----:B------:R-:W-:Y:S01]  /*123f0*/  FMUL.FTZ R4, R4, R15 ;  /* 0x0000000f04047220 */ /* 0x000fe20000410000 */
[----:B------:R-:W-:-:S02]  /*12400*/  HADD2.F32 R5, -RZ, R34.H1_H1 ;  /* 0x30000022ff057230 */ /* 0x000fc40000004100 */
[C---:B------:R-:W-:Y:S01]  /*12410*/  FFMA.FTZ R32, R3.reuse, R15, -R6 ;  /* 0x0000000f03207223 */ /* 0x040fe20000010806 */
[--C-:B------:R-:W-:Y:S02]  /*12420*/  HADD2.F32 R15, -RZ, R39.reuse.H1_H1 ;  /* 0x30000027ff0f7230 */ /* 0x100fe40000004100 */
[----:B------:R-:W-:Y:S01]  /*12430*/  FFMA.FTZ R33, R3, R33, R4 ;  /* 0x0000002103217223 */ /* 0x000fe20000010004 */
[----:B------:R-:W-:Y:S02]  /*12440*/  HADD2.F32 R4, -RZ, R14.H1_H1 ;  /* 0x3000000eff047230 */ /* 0x000fe40000004100 */
[----:B------:R-:W-:Y:S02]  /*12450*/  HADD2.F32 R6, -RZ, R39.H0_H0 ;  /* 0x20000027ff067230 */ /* 0x000fe40000004100 */
[----:B------:R-:W-:Y:S02]  /*12460*/  HADD2.F32 R3, -RZ, R7.H1_H1 ;  /* 0x30000007ff037230 */ /* 0x000fe40000004100 */
[----:B------:R-:W-:Y:S01]  /*12470*/  FMUL.FTZ R37, R4, R15 ;  /* 0x0000000f04257220 */ /* 0x000fe20000410000 */
[----:B------:R-:W-:-:S02]  /*12480*/  HADD2.F32 R34, -RZ, R34.H0_H0 ;  /* 0x20000022ff227230 */ /* 0x000fc40000004100 */
        /* <DEDUP_REMOVED lines=18> */
.L_x_2384:
[----:B------:R-:W-:Y:S05]  /*125b0*/  BSYNC B1 ;  /* 0x0000000000017941 */ /* 0x000fea0003800000 */
.L_x_2383:
[----:B------:R-:W-:Y:S04]  /*125c0*/  BSSY B1, `(.L_x_2385) ;  /* 0x0000078000017945 */ /* 0x000fe80003800000 */
[----:B------:R-:W-:Y:S05]  /*125d0*/  @P2 BRA `(.L_x_2386) ;  /* 0x0000000400d82947 */ /* 0x000fea0003800000 */
[----:B0123--:R-:W0:Y:S01]  /*125e0*/  LDS.128 R4, [R0+0x16400] ;  /* 0x0164000000047984 */ /* 0x00fe220000000c00 */
[----:B----45:R-:W-:Y:S02]  /*125f0*/  SHF.R.U32.HI R14, RZ, 0x8, R30 ;  /* 0x00000008ff0e7819 */ /* 0x030fe4000001161e */
        /* <DEDUP_REMOVED lines=116> */
.L_x_2386:
[----:B------:R-:W-:Y:S05]  /*12d40*/  BSYNC B1 ;  /* 0x0000000000017941 */ /* 0x000fea0003800000 */
.L_x_2385:
        /* <DEDUP_REMOVED lines=43> */
[----:B0123--:R-:W0:Y:S02]  /*13000*/  LDS.128 R4, [R40+0x2000] ;  /* 0x0020000028047984 */ /* 0x00fe240000000c00 */
        /* <DEDUP_REMOVED lines=81> */
.L_x_2388:
[----:B------:R-:W-:Y:S05]  /*13520*/  BSYNC B1 ;  /* 0x0000000000017941 */ /* 0x000fea0003800000 */
.L_x_2387:
        /* <DEDUP_REMOVED lines=13> */
[----:B------:R-:W-:Y:S02]  /*13600*/  LOP3.LUT R26, R13, 0xff, RZ, 0xc0, !PT ;  /* 0x000000ff0d1a7812 */ /* 0x000fe400078ec0ff */
[----:B------:R-:W-:-:S02]  /*13610*/  LOP3.LUT R27, R27, 0xff, RZ, 0xc0, !PT ;  /* 0x000000ff1b1b7812 */ /* 0x000fc400078ec0ff */
[----:B------:R-:W-:Y:S02]  /*13620*/  SHF.R.U32.HI R29, RZ, 0x10, R13 ;  /* 0x00000010ff1d7819 */ /* 0x000fe4000001160d */
[----:B------:R-:W-:Y:S02]  /*13630*/  PRMT R15, R24, 0x7604, R15 ;  /* 0x00007604180f7816 */ /* 0x000fe4000000000f */
[----:B------:R-:W-:Y:S01]  /*13640*/  LOP3.LUT R25, R14, 0xff, RZ, 0xc0, !PT ;  /* 0x000000ff0e197812 */ /* 0x000fe200078ec0ff */
[----:B------:R-:W-:Y:S01]  /*13650*/  IMAD.U32 R14, R28, 0x10000, RZ ;  /* 0x000100001c0e7824 */ /* 0x000fe200078e00ff */
[----:B------:R-:W-:Y:S02]  /*13660*/  LOP3.LUT R24, R12, 0xff, RZ, 0xc0, !PT ;  /* 0x000000ff0c187812 */ /* 0x000fe400078ec0ff */
[----:B------:R-:W-:Y:S02]  /*13670*/  PRMT R26, R27, 0x7604, R26 ;  /* 0x000076041b1a7816 */ /* 0x000fe4000000001a */
[----:B------:R-:W-:-:S02]  /*13680*/  SHF.L.U32 R29, R29, 0x10, RZ ;  /* 0x000000101d1d7819 */ /* 0x000fc400000006ff */
[----:B------:R-:W-:Y:S02]  /*13690*/  PRMT R27, R25, 0x7604, R24 ;  /* 0x00007604191b7816 */ /* 0x000fe40000000018 */
[----:B------:R-:W-:Y:S02]  /*136a0*/  LOP3.LUT R25, R15, 0xff0000, R14, 0xf8, !PT ;  /* 0x00ff00000f197812 */ /* 0x000fe400078ef80e */
[----:B------:R-:W-:Y:S02]  /*136b0*/  LOP3.LUT R29, R26, 0xff0000, R29, 0xf8, !PT ;  /* 0x00ff00001a1d7812 */ /* 0x000fe400078ef81d */
[----:B------:R-:W-:Y:S02]  /*136c0*/  LOP3.LUT R25, R25, 0xff000000, R21, 0xf8, !PT ;  /* 0xff00000019197812 */ /* 0x000fe400078ef815 */
[----:B------:R-:W-:Y:S02]  /*136d0*/  LOP3.LUT R29, R29, 0xff000000, R13, 0xf8, !PT ;  /* 0xff0000001d1d7812 */ /* 0x000fe400078ef80d */
[----:B------:R-:W-:-:S02]  /*136e0*/  LOP3.LUT R15, R3, 0xff0000, R20, 0xf8, !PT ;  /* 0x00ff0000030f7812 */ /* 0x000fc400078ef814 */
[-C--:B0-----:R-:W-:Y:S02]  /*136f0*/  F2FP.F16.E4M3.UNPACK_B R3, R6.reuse.H1 ;  /* 0x00000006ff03723e */ /* 0x081fe400030006ff */
        /* <DEDUP_REMOVED lines=91> */
.L_x_2390:
[----:B------:R-:W-:Y:S05]  /*13cb0*/  BSYNC B1 ;  /* 0x0000000000017941 */ /* 0x000fea0003800000 */
.L_x_2389:
[----:B------:R-:W-:Y:S05]  /*13cc0*/  @P5 BRA `(.L_x_2380) ;  /* 0x0000003c00845947 */ /* 0x000fea0003800000 */
[----:B-----5:R-:W1:Y:S01]  /*13cd0*/  LDL R31, [R1] ;  /* 0x00000000011f7983 */ /* 0x020e620000100800 */
[----:B------:R-:W-:Y:S02]  /*13ce0*/  SHF.R.U32.HI R12, RZ, 0x8, R11 ;  /* 0x00000008ff0c7819 */ /* 0x000fe4000001160b */
[----:B------:R-:W-:Y:S02]  /*13cf0*/  SHF.R.U32.HI R20, RZ, 0x8, R9 ;  /* 0x00000008ff147819 */ /* 0x000fe40000011609 */
[----:B------:R-:W-:Y:S02]  /*13d00*/  LOP3.LUT R13, R11, 0xff, RZ, 0xc0, !PT ;  /* 0x000000ff0b0d7812 */ /* 0x000fe400078ec0ff */
[----:B------:R-:W-:Y:S02]  /*13d10*/  LOP3.LUT R21, R9, 0xff, RZ, 0xc0, !PT ;  /* 0x000000ff09157812 */ /* 0x000fe400078ec0ff */
[----:B------:R-:W-:Y:S02]  /*13d20*/  LOP3.LUT R12, R12, 0xff, RZ, 0xc0, !PT ;  /* 0x000000ff0c0c7812 */ /* 0x000fe400078ec0ff */
[----:B------:R-:W-:-:S02]  /*13d30*/  LOP3.LUT R20, R20, 0xff, RZ, 0xc0, !PT ;  /* 0x000000ff14147812 */ /* 0x000fc400078ec0ff */
[----:B0-----:R-:W-:Y:S02]  /*13d40*/  SHF.R.U32.HI R0, RZ, 0x8, R10 ;  /* 0x00000008ff007819 */ /* 0x001fe4000001160a */
[----:B----4-:R-:W-:Y:S02]  /*13d50*/  SHF.R.U32.HI R14, RZ, 0x8, R8 ;  /* 0x00000008ff0e7819 */ /* 0x010fe40000011608 */
        /* <DEDUP_REMOVED lines=25> */
[----:B------:R-:W-:Y:S01]  /*13ef0*/  HADD2.F32 R25, -RZ, R24.H1_H1 ;  /* 0x30000018ff197230 */ /* 0x000fe20000004100 */
[----:B------:R-:W-:Y:S01]  /*13f00*/  LOP3.LUT R20, R15, 0xff000000, R8, 0xf8, !PT ;  /* 0xff0000000f147812 */ /* 0x000fe200078ef808 */
[----:B------:R-:W-:Y:S01]  /*13f10*/  HADD2.F32 R15, -RZ, R14.H1_H1 ;  /* 0x3000000eff0f7230 */ /* 0x000fe20000004100 */
[----:B------:R-:W-:Y:S01]  /*13f20*/  F2FP.F16.E4M3.UNPACK_B R21, R21.H1 ;  /* 0x00000015ff15723e */ /* 0x000fe200030006ff */
[----:B------:R-:W-:Y:S01]  /*13f30*/  HADD2.F32 R24, -RZ, R24.H0_H0 ;  /* 0x20000018ff187230 */ /* 0x000fe20000004100 */
[----:B------:R-:W-:Y:S01]  /*13f40*/  F2FP.F16.E4M3.UNPACK_B R13, R13.H1 ;  /* 0x0000000dff0d723e */ /* 0x000fe200030006ff */
[----:B------:R-:W-:Y:S01]  /*13f50*/  HADD2.F32 R14, -RZ, R14.H0_H0 ;  /* 0x2000000eff0e7230 */ /* 0x000fe20000004100 */
[----:B-123--:R-:W0:Y:S02]  /*13f60*/  LDS.128 R4, [R31+0x4000] ;  /* 0x004000001f047984 */ /* 0x00ee240000000c00 */
[----:B0-----:R-:W-:-:S02]  /*13f70*/  F2FP.F16.E4M3.UNPACK_B R0, R6.H1 ;  /* 0x00000006ff00723e */ /* 0x001fc400030006ff */
[----:B------:R-:W-:Y:S02]  /*13f80*/  F2FP.F16.E4M3.UNPACK_B R3, R6 ;  /* 0x00000006ff03723e */ /* 0x000fe400020006ff */
[-C--:B------:R-:W-:Y:S01]  /*13f90*/  F2FP.F16.E4M3.UNPACK_B R10, R7.reuse ;  /* 0x00000007ff0a723e */ /* 0x080fe200020006ff */
[--C-:B------:R-:W-:Y:S01]  /*13fa0*/  HADD2.F32 R9, -RZ, R0.reuse.H1_H1 ;  /* 0x30000000ff097230 */ /* 0x100fe20000004100 */
[----:B------:R-:W-:Y:S01]  /*13fb0*/  F2FP.F16.E4M3.UNPACK_B R11, R7.H1 ;  /* 0x00000007ff0b723e */ /* 0x000fe200030006ff */
[----:B------:R-:W-:Y:S01]  /*13fc0*/  HADD2.F32 R8, -RZ, R0.H0_H0 ;  /* 0x20000000ff087230 */ /* 0x000fe20000004100 */
[-C--:B------:R-:W-:Y:S02]  /*13fd0*/  F2FP.F16.E4M3.UNPACK_B R6, R5.reuse ;  /* 0x00000005ff06723e */ /* 0x080fe400020006ff */
[----:B------:R-:W-:Y:S01]  /*13fe0*/  F2FP.F16.E4M3.UNPACK_B R7, R5.H1 ;  /* 0x00000005ff07723e */ /* 0x000fe200030006ff */
[C---:B------:R-:W-:Y:S01]  /*13ff0*/  FMUL.FTZ R27, R9.reuse, R25 ;  /* 0x00000019091b7220 */ /* 0x040fe20000410000 */
[-C--:B------:R-:W-:Y:S01]  /*14000*/  FMUL.FTZ R26, R9, R15.reuse ;  /* 0x0000000f091a7220 */ /* 0x080fe20000410000 */
[--C-:B------:R-:W-:Y:S01]  /*14010*/  HADD2.F32 R5, -RZ, R3.reuse.H1_H1 ;  /* 0x30000003ff057230 */ /* 0x100fe20000004100 */
[----:B------:R-:W-:Y:S01]  /*14020*/  F2FP.F16.E4M3.UNPACK_B R0, R4 ;  /* 0x00000004ff00723e */ /* 0x000fe200020006ff */
[C---:B------:R-:W-:Y:S01]  /*14030*/  FFMA.FTZ R27, R8.reuse, R15, -R27 ;  /* 0x0000000f081b7223 */ /* 0x040fe2000001081b */
[----:B------:R-:W-:Y:S01]  /*14040*/  FFMA.FTZ R26, R8, R25, R26 ;  /* 0x00000019081a7223 */ /* 0x000fe2000001001a */
[----:B------:R-:W-:-:S02]  /*14050*/  HADD2.F32 R3, -RZ, R3.H0_H0 ;  /* 0x20000003ff037230 */ /* 0x000fc40000004100 */
[C---:B------:R-:W-:Y:S01]  /*14060*/  FMUL.FTZ R8, R5.reuse, R24 ;  /* 0x0000001805087220 */ /* 0x040fe20000410000 */
[----:B------:R-:W-:Y:S01]  /*14070*/  FMUL.FTZ R15, R5, R14 ;  /* 0x0000000e050f7220 */ /* 0x000fe20000410000 */
[--C-:B------:R-:W-:Y:S01]  /*14080*/  HADD2.F32 R5, -RZ, R10.reuse.H1_H1 ;  /* 0x3000000aff057230 */ /* 0x100fe20000004100 */
[----:B------:R-:W-:Y:S01]  /*14090*/  F2FP.F16.E4M3.UNPACK_B R4, R4.H1 ;  /* 0x00000004ff04723e */ /* 0x000fe200030006ff */
[----:B------:R-:W-:Y:S02]  /*140a0*/  HADD2.F32 R9, -RZ, R21.H0_H0 ;  /* 0x20000015ff097230 */ /* 0x000fe40000004100 */
[C---:B------:R-:W-:Y:S01]  /*140b0*/  FFMA.FTZ R25, R3.reuse, R14, -R8 ;  /* 0x0000000e03197223 */ /* 0x040fe20000010808 */
[----:B------:R-:W-:Y:S01]  /*140c0*/  FFMA.FTZ R24, R3, R24, R15 ;  /* 0x0000001803187223 */ /* 0x000fe2000001000f */
[----:B------:R-:W-:Y:S02]  /*140d0*/  HADD2.F32 R8, -RZ, R13.H0_H0 ;  /* 0x2000000dff087230 */ /* 0x000fe40000004100 */
        /* <DEDUP_REMOVED lines=59> */
.L_x_2374:
[----:B------:R-:W0:Y:S01]  /*14490*/  LDC R26, c[0x0][0x448] ;  /* 0x00011200ff1a7b82 */ /* 0x000e220000000800 */
[----:B------:R-:W-:Y:S01]  /*144a0*/  IMAD.MOV.U32 R9, RZ, RZ, R10 ;  /* 0x000000ffff097224 */ /* 0x000fe200078e000a */
[----:B------:R-:W-:Y:S01]  /*144b0*/  MOV R7, R29 ;  /* 0x0000001d00077202 */ /* 0x000fe20000000f00 */
[----:B------:R-:W-:Y:S01]  /*144c0*/  IMAD.MOV.U32 R4, RZ, RZ, R24 ;  /* 0x000000ffff047224 */ /* 0x000fe200078e0018 */
[----:B------:R-:W-:Y:S01]  /*144d0*/  ULDC.64 UR4, c[0x0][0x3f8] ;  /* 0x0000fe0000047ab9 */ /* 0x000fe20000000a00 */
[----:B------:R-:W-:Y:S01]  /*144e0*/  IMAD.MOV.U32 R5, RZ, RZ, R27 ;  /* 0x000000ffff057224 */ /* 0x000fe200078e001b */
[----:B------:R-:W-:Y:S01]  /*144f0*/  ULDC.64 UR6, c[0x0][0x408] ;  /* 0x0001020000067ab9 */ /* 0x000fe20000000a00 */
[----:B------:R-:W-:Y:S01]  /*14500*/  IMAD.MOV.U32 R6, RZ, RZ, R144 ;  /* 0x000000ffff067224 */ /* 0x000fe200078e0090 */
[----:B------:R-:W-:Y:S01]  /*14510*/  ULDC.64 UR8, c[0x0][0x400] ;  /* 0x0001000000087ab9 */ /* 0x000fe20000000a00 */
[----:B0-----:R-:W-:-:S13]  /*14520*/  ISETP.NE.AND P0, PT, R26, 0x1, PT ;  /* 0x000000011a00780c */ /* 0x001fda0003f05270 */
[----:B------:R-:W0:Y:S08]  /*14530*/  @P0 LDC R3, c[0x0][0x44c] ;  /* 0x00011300ff030b82 */ /* 0x000e300000000800 */
[----:B------:R-:W1:Y:S01]  /*14540*/  @P0 LDC R0, c[0x0][0x450] ;  /* 0x00011400ff000b82 */ /* 0x000e620000000800 */
[----:B0-----:R-:W-:-:S05]  /*14550*/  @P0 IMAD.HI.U32 R3, R10, R3, RZ ;  /* 0x000000030a030227 */ /* 0x001fca00078e00ff */
[----:B-1----:R-:W-:-:S04]  /*14560*/  @P0 SHF.R.U32.HI R9, RZ, R0, R3 ;  /* 0x00000000ff090219 */ /* 0x002fc80000011603 */
[----:B------:R-:W-:Y:S01]  /*14570*/  SHF.R.S32.HI R0, RZ, 0x1f, R9 ;  /* 0x0000001fff007819 */ /* 0x000fe20000011409 */
[----:B------:R-:W-:-:S04]  /*14580*/  IMAD.WIDE.U32 R4, R9, UR4, R4 ;  /* 0x0000000409047c25 */ /* 0x000fc8000f8e0004 */
[----:B------:R-:W-:Y:S02]  /*14590*/  IMAD R8, R0, UR4, RZ ;  /* 0x0000000400087c24 */ /* 0x000fe4000f8e02ff */
[----:B------:R-:W-:-:S04]  /*145a0*/  IMAD.WIDE.U32 R6, R9, UR6, R6 ;  /* 0x0000000609067c25 */ /* 0x000fc8000f8e0006 */
[----:B------:R-:W-:Y:S01]  /*145b0*/  IMAD R0, R0, UR6, RZ ;  /* 0x0000000600007c24 */ /* 0x000fe2000f8e02ff */
[----:B------:R-:W-:Y:S01]  /*145c0*/  IADD3 R21, P1, R6, UR8, RZ ;  /* 0x0000000806157c10 */ /* 0x000fe2000ff3e0ff */
        /* <DEDUP_REMOVED lines=8> */
[----:B------:R0:W1:Y:S04]  /*14650*/  SHFL.IDX PT, R0, R13, RZ, 0x1e1f ;  /* 0x001e1fff0d007589 */ /* 0x00006800000e0000 */
[----:B------:R-:W2:Y:S04]  /*14660*/  SHFL.IDX PT, R3, R3, RZ, 0x1e1f ;  /* 0x001e1fff03037589 */ /* 0x000ea800000e0000 */
[----:B------:R-:W3:Y:S04]  /*14670*/  SHFL.IDX PT, R20, R20, RZ, 0x1e1f ;  /* 0x001e1fff14147589 */ /* 0x000ee800000e0000 */
[----:B0-----:R-:W4:Y:S02]  /*14680*/  SHFL.IDX PT, R21, R21, RZ, 0x1e1f ;  /* 0x001e1fff15157589 */ /* 0x001f2400000e0000 */
.L_x_2624:
        /* <DEDUP_REMOVED lines=16> */
[----:B------:R-:W3:Y:S04]  /*14790*/  LDL R41, [R1+0xc] ;  /* 0x00000c0001297983 */ /* 0x000ee80000100800 */
[----:B------:R-:W3:Y:S01]  /*147a0*/  LDL R40, [R1+0x18] ;  /* 0x0000180001287983 */ /* 0x000ee20000100800 */
[C---:B------:R-:W-:Y:S01]  /*147b0*/  VIADD R4, R18.reuse, 0x20 ;  /* 0x0000002012047836 */ /* 0x040fe20000000000 */
[----:B------:R-:W-:Y:S01]  /*147c0*/  ULDC UR4, c[0x0][0x3f4] ;  /* 0x0000fd0000047ab9 */ /* 0x000fe20000000800 */
[C---:B------:R-:W-:Y:S01]  /*147d0*/  VIADD R5, R18.reuse, 0x40 ;  /* 0x0000004012057836 */ /* 0x040fe20000000000 */
[----:B------:R-:W-:Y:S02]  /*147e0*/  ISETP.GE.AND P2, PT, R18, UR4, PT ;  /* 0x0000000412007c0c */ /* 0x000fe4000bf46270 */
[----:B------:R-:W-:-:S02]  /*147f0*/  CS2R R24, SRZ ;  /* 0x0000000000187805 */ /* 0x000fc4000001ff00 */
[----:B------:R-:W-:Y:S02]  /*14800*/  ISETP.GE.AND P1, PT, R4, UR4, PT ;  /* 0x0000000404007c0c */ /* 0x000fe4000bf26270 */
[----:B------:R-:W-:Y:S02]  /*14810*/  CS2R R26, SRZ ;  /* 0x00000000001a7805 */ /* 0x000fe4000001ff00 */
[----:B------:R-:W-:Y:S02]  /*14820*/  ISETP.GE.AND P0, PT, R5, UR4, PT ;  /* 0x0000000405007c0c */ /* 0x000fe4000bf06270 */
[----:B------:R-:W-:Y:S02]  /*14830*/  CS2R R6, SRZ ;  /* 0x0000000000067805 */ /* 0x000fe4000001ff00 */
[----:B------:R-:W-:Y:S02]  /*14840*/  CS2R R28, SRZ ;  /* 0x00000000001c7805 */ /* 0x000fe4000001ff00 */
[----:B------:R-:W-:-:S02]  /*14850*/  CS2R R30, SRZ ;  /* 0x00000000001e7805 */ /* 0x000fc4000001ff00 */
[----:B------:R-:W-:Y:S02]  /*14860*/  @!P2 SHF.R.S32.HI R5, RZ, 0x1f, R18 ;  /* 0x0000001fff05a819 */ /* 0x000fe40000011412 */
[C---:B----4-:R-:W-:Y:S02]  /*14870*/  @!P2 IADD3 R38, P4, R18.reuse, R21, RZ ;  /* 0x000000151226a210 */ /* 0x050fe40007f9e0ff */
[----:B--2---:R-:W-:-:S03]  /*14880*/  @!P2 IADD3 R36, P3, R18, R3, RZ ;  /* 0x000000031224a210 */ /* 0x004fc60007f7e0ff */
[----:B---3--:R-:W-:Y:S01]  /*14890*/  @!P2 IMAD.X R39, R20, 0x1, R5, P4 ;  /* 0x000000011427a824 */ /* 0x008fe200020e0605 */
[----:B-1----:R-:W-:Y:S02]  /*148a0*/  @!P2 IADD3.X R37, R0, R5, RZ, P3, !PT ;  /* 0x000000050025a210 */ /* 0x002fe40001ffe4ff */
[----:B------:R-:W-:Y:S02]  /*148b0*/  CS2R R8, SRZ ;  /* 0x0000000000087805 */ /* 0x000fe4000001ff00 */
[----:B------:R-:W-:Y:S02]  /*148c0*/  CS2R R10, SRZ ;  /* 0x00000000000a7805 */ /* 0x000fe4000001ff00 */
[----:B------:R-:W-:Y:S02]  /*148d0*/  CS2R R32, SRZ ;  /* 0x0000000000207805 */ /* 0x000fe4000001ff00 */
[----:B------:R-:W-:Y:S02]  /*148e0*/  CS2R R34, SRZ ;  /* 0x0000000000227805 */ /* 0x000fe4000001ff00 */
[----:B------:R-:W-:-:S02]  /*148f0*/  CS2R R12, SRZ ;  /* 0x00000000000c7805 */ /* 0x000fc4000001ff00 */
[----:B------:R-:W-:Y:S01]  /*14900*/  CS2R R14, SRZ ;  /* 0x00000000000e7805 */ /* 0x000fe2000001ff00 */
[----:B------:R0:W5:Y:S01]  /*14910*/  @!P2 LD.E.128 R24, desc[UR56][R36.64] ;  /* 0x000000382418a980 */ /* 0x000162000c101d00 */
[----:B------:R-:W-:Y:S02]  /*14920*/  @!P1 IMAD.SHL.U32 R42, R41, 0x10, RZ ;  /* 0x00000010292a9824 */ /* 0x000fe400078e00ff */
[----:B------:R-:W-:-:S03]  /*14930*/  @!P0 IMAD.SHL.U32 R48, R40, 0x10, RZ ;  /* 0x0000001028308824 */ /* 0x000fc600078e00ff */
[----:B------:R-:W-:Y:S02]  /*14940*/  @!P1 SHF.R.S32.HI R5, RZ, 0x1f, R42 ;  /* 0x0000001fff059819 */ /* 0x000fe4000001142a */
[-C--:B------:R-:W-:Y:S02]  /*14950*/  @!P1 IADD3 R40, P5, R3, R42.reuse, RZ ;  /* 0x0000002a03289210 */ /* 0x080fe40007fbe0ff */
[----:B------:R-:W-:Y:S02]  /*14960*/  @!P1 IADD3 R42, P4, R21, R42, RZ ;  /* 0x0000002a152a9210 */ /* 0x000fe40007f9e0ff */
[-C--:B------:R-:W-:Y:S01]  /*14970*/  @!P0 IADD3 R46, P3, R3, R48.reuse, RZ ;  /* 0x00000030032e8210 */ /* 0x080fe20007f7e0ff */
[--C-:B------:R-:W-:Y:S01]  /*14980*/  @!P1 IMAD.X R41, R0, 0x1, R5.reuse, P5 ;  /* 0x0000000100299824 */ /* 0x100fe200028e0605 */
[----:B------:R-:W-:Y:S01]  /*14990*/  @!P0 SHF.R.S32.HI R3, RZ, 0x1f, R48 ;  /* 0x0000001fff038819 */ /* 0x000fe20000011430 */
[----:B------:R-:W-:Y:S01]  /*149a0*/  @!P1 IMAD.X R43, R20, 0x1, R5, P4 ;  /* 0x00000001142b9824 */ /* 0x000fe200020e0605 */
[----:B------:R-:W-:-:S02]  /*149b0*/  @!P0 IADD3 R48, P5, R21, R48, RZ ;  /* 0x0000003015308210 */ /* 0x000fc40007fbe0ff */
[----:B------:R-:W-:Y:S01]  /*149c0*/  CS2R R4, SRZ ;  /* 0x0000000000047805 */ /* 0x000fe2000001ff00 */
[----:B------:R0:W5:Y:S01]  /*149d0*/  @!P1 LD.E.128 R28, desc[UR56][R40.64] ;  /* 0x00000038281c9980 */ /* 0x000162000c101d00 */
[----:B------:R-:W-:Y:S01]  /*149e0*/  @!P0 IMAD.X R47, R0, 0x1, R3, P3 ;  /* 0x00000001002f8824 */ /* 0x000fe200018e0603 */
[----:B------:R-:W-:Y:S02]  /*149f0*/  @!P0 IADD3.X R49, R20, R3, RZ, P5, !PT ;  /* 0x0000000314318210 */ /* 0x000fe40002ffe4ff */
[----:B------:R0:W5:Y:S04]  /*14a00*/  @!P1 LD.E.128 R8, desc[UR56][R42.64] ;  /* 0x000000382a089980 */ /* 0x000168000c101d00 */
[----:B------:R0:W5:Y:S04]  /*14a10*/  @!P2 LD.E.128 R4, desc[UR56][R38.64] ;  /* 0x000000382604a980 */ /* 0x000168000c101d00 */
[----:B------:R0:W5:Y:S04]  /*14a20*/  @!P0 LD.E.128 R32, desc[UR56][R46.64] ;  /* 0x000000382e208980 */ /* 0x000168000c101d00 */
[----:B------:R0:W5:Y:S02]  /*14a30*/  @!P0 LD.E.128 R12, desc[UR56][R48.64] ;  /* 0x00000038300c8980 */ /* 0x000164000c101d00 */
.L_x_2393:
[----:B------:R-:W-:Y:S05]  /*14a40*/  BSYNC B1 ;  /* 0x0000000000017941 */ /* 0x000fea0003800000 */
.L_x_2392:
[----:B------:R-:W-:Y:S01]  /*14a50*/  ULEA.HI UR4, UR43, UR43, URZ, 0x1 ;  /* 0x0000002b2b047291 */ /* 0x000fe2000f8f083f */
[----:B--2---:R-:W-:Y:S01]  /*14a60*/  VIADDMNMX R3, R45, -R204, 0x80, PT ;  /* 0x000000802d037446 */ /* 0x004fe200038009cc */
[----:B------:R-:W-:Y:S02]  /*14a70*/  BSSY B1, `(.L_x_2394) ;  /* 0x0000008000017945 */ /* 0x000fe40003800000 */
[----:B------:R-:W-:Y:S01]  /*14a80*/  ULOP3.LUT UR4, UR4, 0xfffffffe, URZ, 0xc0, !UPT ;  /* 0xfffffffe04047892 */ /* 0x000fe2000f8ec03f */
[----:B------:R-:W-:-:S03]  /*14a90*/  ISETP.GE.AND P1, PT, R188, R3, PT ;  /* 0x00000003bc00720c */ /* 0x000fc60003f26270 */
[----:B------:R-:W-:-:S06]  /*14aa0*/  UIADD3 UR4, UR43, -UR4, URZ ;  /* 0x800000042b047290 */ /* 0x000fcc000fffe03f */
[----:B----4-:R-:W-:-:S05]  /*14ab0*/  IMAD.U32 R21, RZ, RZ, UR4 ;  /* 0x00000004ff157e24 */ /* 0x010fca000f8e00ff */
[----:B------:R-:W-:-:S04]  /*14ac0*/  SHF.L.U32 R21, R21, 0x1f, RZ ;  /* 0x0000001f15157819 */ /* 0x000fc800000006ff */
[----:B------:R-:W2:Y:S02]  /*14ad0*/  SYNCS.PHASECHK.TRANS64.TRYWAIT P0, [R16+URZ+0x29800], R21 ;  /* 0x02980015100075a7 */ /* 0x000ea4000800017f */
[----:B--2---:R-:W-:Y:S05]  /*14ae0*/  @!P0 BRA `(.L_x_2395) ;  /* 0x000001c400308947 */ /* 0x004fea0003800000 */
.L_x_2625:
[----:B------:R-:W-:Y:S05]  /*14af0*/  BSYNC B1 ;  /* 0x0000000000017941 */ /* 0x000fea0003800000 */
.L_x_2394:
[----:B------:R-:W-:Y:S05]  /*14b00*/  @P1 BRA `(.L_x_2380) ;  /* 0x0000002c00f41947 */ /* 0x000fea0003800000 */
[----:B------:R-:W4:Y:S01]  /*14b10*/  LDC R3, c[0x0][0x3f4] ;  /* 0x0000fd00ff037b82 */ /* 0x000f220000000800 */
[C---:B-1----:R-:W-:Y:S01]  /*14b20*/  VIADD R0, R18.reuse, 0x20 ;  /* 0x0000002012007836 */ /* 0x042fe20000000000 */
[----:B------:R-:W-:Y:S01]  /*14b30*/  BSSY B1, `(.L_x_2396) ;  /* 0x00000fe000017945 */ /* 0x000fe20003800000 */
[C---:B---3--:R-:W-:Y:S01]  /*14b40*/  VIADD R20, R18.reuse, 0x40 ;  /* 0x0000004012147836 */ /* 0x048fe20000000000 */
[-C--:B----4-:R-:W-:Y:S02]  /*14b50*/  ISETP.GE.AND P0, PT, R18, R3.reuse, PT ;  /* 0x000000031200720c */ /* 0x090fe40003f06270 */
[-C--:B------:R-:W-:Y:S02]  /*14b60*/  ISETP.GE.AND P1, PT, R0, R3.reuse, PT ;  /* 0x000000030000720c */ /* 0x080fe40003f26270 */
[----:B------:R-:W-:-:S09]  /*14b70*/  ISETP.GE.AND P2, PT, R20, R3, PT ;  /* 0x000000031400720c */ /* 0x000fd20003f46270 */
[----:B------:R-:W-:Y:S05]  /*14b80*/  @P0 BRA `(.L_x_2397) ;  /* 0x0000000c00e00947 */ /* 0x000fea0003800000 */
[----:B0-----:R-:W3:Y:S04]  /*14b90*/  LDL R40, [R1+0x10] ;  /* 0x0000100001287983 */ /* 0x001ee80000100800 */
[----:B------:R-:W4:Y:S01]  /*14ba0*/  LDL R67, [R1+0x64] ;  /* 0x0000640001437983 */ /* 0x000f220000100800 */
[----:B-----5:R-:W-:Y:S02]  /*14bb0*/  SHF.R.U32.HI R0, RZ, 0x8, R24 ;  /* 0x00000008ff007819 */ /* 0x020fe40000011618 */
[----:B------:R-:W-:Y:S02]  /*14bc0*/  LOP3.LUT R20, R24, 0xff, RZ, 0xc0, !PT ;  /* 0x000000ff18147812 */ /* 0x000fe400078ec0ff */
[----:B--2---:R-:W-:Y:S02]  /*14bd0*/  LOP3.LUT R21, R0, 0xff, RZ, 0xc0, !PT ;  /* 0x000000ff00157812 */ /* 0x004fe400078ec0ff */
[----:B------:R-:W-:-:S02]  /*14be0*/  SHF.R.U32.HI R37, RZ, 0x8, R25 ;  /* 0x00000008ff257819 */ /* 0x000fc40000011619 */
[----:B------:R-:W-:Y:S02]  /*14bf0*/  PRMT R45, R21, 0x7604, R20 ;  /* 0x00007604152d7816 */ /* 0x000fe40000000014 */
[----:B------:R-:W-:Y:S02]  /*14c00*/  SHF.R.U32.HI R39, RZ, 0x8, R26 ;  /* 0x00000008ff277819 */ /* 0x000fe4000001161a */
        /* <DEDUP_REMOVED lines=8> */
[----:B------:R-:W-:Y:S02]  /*14c90*/  LOP3.LUT R36, R27, 0xff, RZ, 0xc0, !PT ;  /* 0x000000ff1b247812 */ /* 0x000fe400078ec0ff */
[----:B------:R-:W-:-:S02]  /*14ca0*/  LOP3.LUT R38, R4, 0xff, RZ, 0xc0, !PT ;  /* 0x000000ff04267812 */ /* 0x000fc400078ec0ff */
[----:B------:R-:W-:Y:S02]  /*14cb0*/  LOP3.LUT R37, R37, 0xff, RZ, 0xc0, !PT ;  /* 0x000000ff25257812 */ /* 0x000fe400078ec0ff */
[----:B------:R-:W-:Y:S02]  /*14cc0*/  LOP3.LUT R39, R39, 0xff, RZ, 0xc0, !PT ;  /* 0x000000ff27277812 */ /* 0x000fe400078ec0ff */
[----:B------:R-:W-:Y:S02]  /*14cd0*/  SHF.R.U32.HI R53, RZ, 0x8, R7 ;  /* 0x00000008ff357819 */ /* 0x000fe40000011607 */
[----:B------:R-:W-:Y:S02]  /*14ce0*/  PRMT R51, R39, 0x7604, R38 ;  /* 0x0000760427337816 */ /* 0x000fe40000000026 */
[----:B------:R-:W-:Y:S02]  /*14cf0*/  LOP3.LUT R48, R5, 0xff, RZ, 0xc0, !PT ;  /* 0x000000ff05307812 */ /* 0x000fe400078ec0ff */
[----:B------:R-:W-:-:S02]  /*14d00*/  LOP3.LUT R52, R7, 0xff, RZ, 0xc0, !PT ;  /* 0x000000ff07347812 */ /* 0x000fc400078ec0ff */
[----:B------:R-:W-:Y:S02]  /*14d10*/  LOP3.LUT R53, R53, 0xff, RZ, 0xc0, !PT ;  /* 0x000000ff35357812 */ /* 0x000fe400078ec0ff */
[----:B------:R-:W-:Y:S02]  /*14d20*/  SHF.R.U32.HI R50, RZ, 0x8, R6 ;  /* 0x00000008ff327819 */ /* 0x000fe40000011606 */
[----:B------:R-:W-:Y:S02]  /*14d30*/  PRMT R52, R53, 0x7604, R52 ;  /* 0x0000760435347816 */ /* 0x000fe40000000034 */
[----:B------:R-:W-:Y:S02]  /*14d40*/  SHF.R.U32.HI R53, RZ, 0x10, R5 ;  /* 0x00000010ff357819 */ /* 0x000fe40000011605 */
[----:B------:R-:W-:Y:S02]  /*14d50*/  LOP3.LUT R49, R6, 0xff, RZ, 0xc0, !PT ;  /* 0x000000ff06317812 */ /* 0x000fe400078ec0ff */
[----:B------:R-:W-:Y:S01]  /*14d60*/  LOP3.LUT R50, R50, 0xff, RZ, 0xc0, !PT ;  /* 0x000000ff32327812 */ /* 0x000fe200078ec0ff */
[----:B------:R-:W-:Y:S01]  /*14d70*/  IMAD.U32 R53, R53, 0x10000, RZ ;  /* 0x0001000035357824 */ /* 0x000fe200078e00ff */
[----:B------:R-:W-:-:S02]  /*14d80*/  LOP3.LUT R45, R45, 0xff0000, R24, 0xf8, !PT ;  /* 0x00ff00002d2d7812 */ /* 0x000fc400078ef818 */
[----:B------:R-:W-:Y:S02]  /*14d90*/  PRMT R55, R50, 0x7604, R49 ;  /* 0x0000760432377816 */ /* 0x000fe40000000031 */
[----:B------:R-:W-:Y:S02]  /*14da0*/  SHF.R.U32.HI R49, RZ, 0x10, R27 ;  /* 0x00000010ff317819 */ /* 0x000fe4000001161b */
[----:B------:R-:W-:Y:S02]  /*14db0*/  LOP3.LUT R45, R45, 0xff000000, R24, 0xf8, !PT ;  /* 0xff0000002d2d7812 */ /* 0x000fe400078ef818 */
[----:B------:R-:W-:Y:S01]  /*14dc0*/  LOP3.LUT R47, R47, 0xff0000, R26, 0xf8, !PT ;  /* 0x00ff00002f2f7812 */ /* 0x000fe200078ef81a */
[----:B------:R-:W-:Y:S01]  /*14dd0*/  IMAD.U32 R49, R49, 0x10000, RZ ;  /* 0x0001000031317824 */ /* 0x000fe200078e00ff */
[----:B------:R-:W-:Y:S02]  /*14de0*/  SHF.R.U32.HI R57, RZ, 0x10, R7 ;  /* 0x00000010ff397819 */ /* 0x000fe40000011607 */
[----:B------:R-:W-:-:S02]  /*14df0*/  LOP3.LUT R51, R51, 0xff0000, R4, 0xf8, !PT ;  /* 0x00ff000033337812 */ /* 0x000fc400078ef804 */
[----:B------:R-:W-:-:S04]  /*14e00*/  SHF.L.U32 R57, R57, 0x10, RZ ;  /* 0x0000001039397819 */ /* 0x000fc800000006ff */
[----:B------:R-:W-:Y:S02]  /*14e10*/  LOP3.LUT R59, R52, 0xff0000, R57, 0xf8, !PT ;  /* 0x00ff0000343b7812 */ /* 0x000fe400078ef839 */
[----:B------:R-:W-:Y:S02]  /*14e20*/  LOP3.LUT R57, R51, 0xff000000, R4, 0xf8, !PT ;  /* 0xff00000033397812 */ /* 0x000fe400078ef804 */
[----:B------:R-:W-:Y:S02]  /*14e30*/  LOP3.LUT R59, R59, 0xff000000, R7, 0xf8, !PT ;  /* 0xff0000003b3b7812 */ /* 0x000fe400078ef807 */
[----:B---3--:R-:W-:Y:S02]  /*14e40*/  LEA.HI R0, R3, R40, RZ, 0x1c ;  /* 0x0000002803007211 */ /* 0x008fe400078fe0ff */
[----:B------:R-:W-:Y:S02]  /*14e50*/  SHF.R.U32.HI R40, RZ, 0x8, R5 ;  /* 0x00000008ff287819 */ /* 0x000fe40000011605 */
[----:B------:R-:W-:-:S04]  /*14e60*/  SHF.R.S32.HI R21, RZ, 0x1f, R0 ;  /* 0x0000001fff157819 */ /* 0x000fc80000011400 */
[----:B------:R-:W-:Y:S01]  /*14e70*/  LEA.HI R20, R21, R0, RZ, 0x2 ;  /* 0x0000000015147211 */ /* 0x000fe200078f10ff */
[----:B------:R-:W-:-:S03]  /*14e80*/  IMAD.SHL.U32 R21, R0, 0x10, RZ ;  /* 0x0000001000157824 */ /* 0x000fc600078e00ff */
[----:B------:R-:W-:Y:S02]  /*14e90*/  SHF.L.U32 R20, R20, 0xb, RZ ;  /* 0x0000000b14147819 */ /* 0x000fe400000006ff */
[----:B------:R-:W-:Y:S02]  /*14ea0*/  LOP3.LUT R0, R198, 0x30, R21, 0xf8, !PT ;  /* 0x00000030c6007812 */ /* 0x000fe400078ef815 */
[----:B------:R-:W-:Y:S02]  /*14eb0*/  LOP3.LUT R21, R20, 0xffffe000, RZ, 0xc0, !PT ;  /* 0xffffe00014157812 */ /* 0x000fe400078ec0ff */
[----:B------:R-:W-:Y:S02]  /*14ec0*/  LOP3.LUT R0, R0, R199, RZ, 0x3c, !PT ;  /* 0x000000c700007212 */ /* 0x000fe400078e3cff */
[----:B------:R-:W-:Y:S02]  /*14ed0*/  PRMT R20, R37, 0x7604, R36 ;  /* 0x0000760425147816 */ /* 0x000fe40000000024 */
[----:B------:R-:W-:Y:S01]  /*14ee0*/  IADD3 R21, R0, R200, R21 ;  /* 0x000000c800157210 */ /* 0x000fe20007ffe015 */
[----:B----4-:R-:W0:Y:S01]  /*14ef0*/  LDS.128 R36, [R67+0x14400] ;  /* 0x0144000043247984 */ /* 0x010e220000000c00 */
[----:B------:R-:W-:-:S02]  /*14f00*/  LOP3.LUT R49, R20, 0xff0000, R49, 0xf8, !PT ;  /* 0x00ff000014317812 */ /* 0x000fc400078ef831 */
[----:B------:R-:W-:Y:S01]  /*14f10*/  LOP3.LUT R20, R47, 0xff000000, R26, 0xf8, !PT ;  /* 0xff0000002f147812 */ /* 0x000fe200078ef81a */
[----:B------:R-:W-:Y:S01]  /*14f20*/  IMAD.IADD R0, R16, 0x1, R21 ;  /* 0x0000000110007824 */ /* 0x000fe200078e0215 */
[----:B------:R-:W-:Y:S02]  /*14f30*/  LOP3.LUT R21, R40, 0xff, RZ, 0xc0, !PT ;  /* 0x000000ff28157812 */ /* 0x000fe400078ec0ff */
[----:B------:R-:W-:Y:S02]  /*14f40*/  LOP3.LUT R54, R49, 0xff000000, R27, 0xf8, !PT ;  /* 0xff00000031367812 */ /* 0x000fe400078ef81b */
[----:B------:R-:W1:Y:S01]  /*14f50*/  LDS.128 R40, [R0+0x14400] ;  /* 0x0144000000287984 */ /* 0x000e620000000c00 */
[----:B------:R-:W-:Y:S02]  /*14f60*/  PRMT R48, R21, 0x7604, R48 ;  /* 0x0000760415307816 */ /* 0x000fe40000000030 */
[----:B------:R-:W-:Y:S02]  /*14f70*/  SHF.R.U32.HI R21, RZ, 0x10, R25 ;  /* 0x00000010ff157819 */ /* 0x000fe40000011619 */
[----:B------:R-:W-:-:S03]  /*14f80*/  LOP3.LUT R53, R48, 0xff0000, R53, 0xf8, !PT ;  /* 0x00ff000030357812 */ /* 0x000fc600078ef835 */
[----:B------:R-:W-:-:S05]  /*14f90*/  IMAD.U32 R21, R21, 0x10000, RZ ;  /* 0x0001000015157824 */ /* 0x000fca00078e00ff */
[----:B------:R-:W-:-:S04]  /*14fa0*/  LOP3.LUT R21, R46, 0xff0000, R21, 0xf8, !PT ;  /* 0x00ff00002e157812 */ /* 0x000fc800078ef815 */
[----:B------:R-:W-:Y:S02]  /*14fb0*/  LOP3.LUT R24, R21, 0xff000000, R25, 0xf8, !PT ;  /* 0xff00000015187812 */ /* 0x000fe400078ef819 */
[--C-:B------:R-:W-:Y:S02]  /*14fc0*/  LOP3.LUT R21, R55, 0xff0000, R6.reuse, 0xf8, !PT ;  /* 0x00ff000037157812 */ /* 0x100fe400078ef806 */
[----:B------:R-:W-:Y:S02]  /*14fd0*/  LOP3.LUT R55, R53, 0xff000000, R5, 0xf8, !PT ;  /* 0xff00000035377812 */ /* 0x000fe400078ef805 */
[----:B------:R-:W-:Y:S02]  /*14fe0*/  LOP3.LUT R5, R21, 0xff000000, R6, 0xf8, !PT ;  /* 0xff00000015057812 */ /* 0x000fe400078ef806 */
[----:B------:R-:W-:Y:S02]  /*14ff0*/  F2FP.F16.E4M3.UNPACK_B R56, R55 ;  /* 0x00000037ff38723e */ /* 0x000fe400020006ff */
[----:B------:R-:W-:-:S02]  /*15000*/  F2FP.F16.E4M3.UNPACK_B R27, R24 ;  /* 0x00000018ff1b723e */ /* 0x000fc400020006ff */
[----:B------:R-:W-:Y:S02]  /*15010*/  F2FP.F16.E4M3.UNPACK_B R55, R55.H1 ;  /* 0x00000037ff37723e */ /* 0x000fe400030006ff */
[----:B0-----:R-:W-:Y:S02]  /*15020*/  F2FP.F16.E4M3.UNPACK_B R21, R37 ;  /* 0x00000025ff15723e */ /* 0x001fe400020006ff */
[-C--:B------:R-:W-:Y:S02]  /*15030*/  F2FP.F16.E4M3.UNPACK_B R48, R39.reuse ;  /* 0x00000027ff30723e */ /* 0x080fe400020006ff */
[----:B------:R-:W-:Y:S01]  /*15040*/  F2FP.F16.E4M3.UNPACK_B R49, R39.H1 ;  /* 0x00000027ff31723e */ /* 0x000fe200030006ff */
[----:B------:R-:W-:Y:S01]  /*15050*/  HADD2.F32 R39, -RZ, R56.H0_H0 ;  /* 0x20000038ff277230 */ /* 0x000fe20000004100 */
[-C--:B------:R-:W-:Y:S01]  /*15060*/  F2FP.F16.E4M3.UNPACK_B R46, R36.reuse ;  /* 0x00000024ff2e723e */ /* 0x080fe200020006ff */
[----:B------:R-:W-:Y:S01]  /*15070*/  HADD2.F32 R25, -RZ, R21.H0_H0 ;  /* 0x20000015ff197230 */ /* 0x000fe20000004100 */
[----:B------:R-:W-:Y:S01]  /*15080*/  F2FP.F16.E4M3.UNPACK_B R47, R36.H1 ;  /* 0x00000024ff2f723e */ /* 0x000fe200030006ff */
[----:B------:R-:W-:Y:S01]  /*15090*/  HADD2.F32 R36, -RZ, R27.H0_H0 ;  /* 0x2000001bff247230 */ /* 0x000fe20000004100 */
[----:B-1----:R-:W-:-:S02]  /*150a0*/  F2FP.F16.E4M3.UNPACK_B R26, R41 ;  /* 0x00000029ff1a723e */ /* 0x002fc400020006ff */
[-C--:B------:R-:W-:Y:S02]  /*150b0*/  F2FP.F16.E4M3.UNPACK_B R50, R40.reuse ;  /* 0x00000028ff32723e */ /* 0x080fe400020006ff */
[----:B------:R-:W-:Y:S01]  /*150c0*/  F2FP.F16.E4M3.UNPACK_B R51, R40.H1 ;  /* 0x00000028ff33723e */ /* 0x000fe200030006ff */
[--C-:B------:R-:W-:Y:S01]  /*150d0*/  HADD2.F32 R6, -RZ, R26.reuse.H0_H0 ;  /* 0x2000001aff067230 */ /* 0x100fe20000004100 */
[----:B------:R-:W-:Y:S01]  /*150e0*/  F2FP.F16.E4M3.UNPACK_B R41, R41.H1 ;  /* 0x00000029ff29723e */ /* 0x000fe200030006ff */
[----:B------:R-:W-:Y:S01]  /*150f0*/  HADD2.F32 R26, -RZ, R26.H1_H1 ;  /* 0x3000001aff1a7230 */ /* 0x000fe20000004100 */
[----:B------:R-:W-:Y:S02]  /*15100*/  F2FP.F16.E4M3.UNPACK_B R52, R43 ;  /* 0x0000002bff34723e */ /* 0x000fe400020006ff */
[C---:B------:R-:W-:Y:S01]  /*15110*/  FMUL.FTZ R40, R6.reuse, R39 ;  /* 0x0000002706287220 */ /* 0x040fe20000410000 */
[----:B------:R-:W-:Y:S01]  /*15120*/  FMUL.FTZ R58, R6, R36 ;  /* 0x00000024063a7220 */ /* 0x000fe20000410000 */
[----:B------:R-:W-:Y:S01]  /*15130*/  F2FP.F16.E4M3.UNPACK_B R53, R43.H1 ;  /* 0x0000002bff35723e */ /* 0x000fe200030006ff */
[----:B------:R-:W-:-:S02]  /*15140*/  HADD2.F32 R43, -RZ, R56.H1_H1 ;  /* 0x30000038ff2b7230 */ /* 0x000fc40000004100 */
[C---:B------:R-:W-:Y:S01]  /*15150*/  FFMA.FTZ R6, R25.reuse, R36, -R40 ;  /* 0x0000002419067223 */ /* 0x040fe20000010828 */
[----:B------:R-:W-:Y:S01]  /*15160*/  F2FP.F16.E4M3.UNPACK_B R36, R24.H1 ;  /* 0x00000018ff24723e */ /* 0x000fe200030006ff */
[----:B------:R-:W-:Y:S01]  /*15170*/  FFMA.FTZ R25, R25, R39, R58 ;  /* 0x0000002719197223 */ /* 0x000fe2000001003a */
[----:B------:R-:W-:Y:S01]  /*15180*/  F2FP.F16.E4M3.UNPACK_B R37, R37.H1 ;  /* 0x00000025ff25723e */ /* 0x000fe200030006ff */
[----:B------:R-:W-:Y:S02]  /*15190*/  HADD2.F32 R39, -RZ, R27.H1_H1 ;  /* 0x3000001bff277230 */ /* 0x000fe40000004100 */
[C---:B------:R-:W-:Y:S01]  /*151a0*/  FMUL.FTZ R61, R26.reuse, R43 ;  /* 0x0000002b1a3d7220 */ /* 0x040fe20000410000 */
[----:B------:R-:W-:Y:S01]  /*151b0*/  HADD2.F32 R24, -RZ, R21.H1_H1 ;  /* 0x30000015ff187230 */ /* 0x000fe20000004100 */
[-C--:B------:R-:W-:Y:S01]  /*151c0*/  F2FP.F16.E4M3.UNPACK_B R7, R42.reuse ;  /* 0x0000002aff07723e */ /* 0x080fe200020006ff */
[----:B------:R-:W-:Y:S02]  /*151d0*/  HADD2.F32 R56, -RZ, R55.H0_H0 ;  /* 0x20000037ff387230 */ /* 0x000fe40000004100 */
[----:B------:R-:W-:Y:S01]  /*151e0*/  FMUL.FTZ R26, R26, R39 ;  /* 0x000000271a1a7220 */ /* 0x000fe20000410000 */
[----:B------:R-:W-:Y:S01]  /*151f0*/  HADD2.F32 R21, -RZ, R41.H0_H0 ;  /* 0x20000029ff157230 */ /* 0x000fe20000004100 */
[----:B------:R-:W-:Y:S01]  /*15200*/  F2FP.F16.E4M3.UNPACK_B R42, R42.H1 ;  /* 0x0000002aff2a723e */ /* 0x000fe200030006ff */
[----:B------:R-:W-:Y:S01]  /*15210*/  HADD2.F32 R40, -RZ, R36.H0_H0 ;  /* 0x20000024ff287230 */ /* 0x000fe20000004100 */
        /* <DEDUP_REMOVED lines=8> */
[-C--:B------:R-:W-:Y:S01]  /*152a0*/  F2FP.F16.E4M3.UNPACK_B R58, R59.reuse ;  /* 0x0000003bff3a723e */ /* 0x080fe200020006ff */
[----:B------:R-:W-:Y:S01]  /*152b0*/  FFMA.FTZ R27, R27, R56, R63 ;  /* 0x000000381b1b7223 */ /* 0x000fe2000001003f */
[-C--:B------:R-:W-:Y:S01]  /*152c0*/  F2FP.F16.E4M3.UNPACK_B R43, R54.reuse ;  /* 0x00000036ff2b723e */ /* 0x080fe200020006ff */
[----:B------:R-:W-:Y:S01]  /*152d0*/  HADD2.F32 R39, -RZ, R36.H1_H1 ;  /* 0x30000024ff277230 */ /* 0x000fe20000004100 */
[----:B------:R-:W-:Y:S01]  /*152e0*/  F2FP.F16.E4M3.UNPACK_B R59, R59.H1 ;  /* 0x0000003bff3b723e */ /* 0x000fe200030006ff */
[----:B------:R-:W-:Y:S01]  /*152f0*/  HADD2.F32 R56, -RZ, R55.H1_H1 ;  /* 0x30000037ff387230 */ /* 0x000fe20000004100 */
[----:B------:R-:W-:Y:S01]  /*15300*/  F2FP.F16.E4M3.UNPACK_B R54, R54.H1 ;  /* 0x00000036ff36723e */ /* 0x000fe200030006ff */
[----:B------:R-:W-:Y:S01]  /*15310*/  HADD2.F32 R36, -RZ, R37.H1_H1 ;  /* 0x30000025ff247230 */ /* 0x000fe20000004100 */
[----:B------:R-:W-:Y:S01]  /*15320*/  F2FP.F16.E4M3.UNPACK_B R38, R38.H1 ;  /* 0x00000026ff26723e */ /* 0x000fe200030006ff */
[----:B------:R-:W-:-:S02]  /*15330*/  HADD2.F32 R60, -RZ, R58.H0_H0 ;  /* 0x2000003aff3c7230 */ /* 0x000fc40000004100 */
[C---:B------:R-:W-:Y:S01]  /*15340*/  FMUL.FTZ R61, R41.reuse, R56 ;  /* 0x00000038293d7220 */ /* 0x040fe20000410000 */
[----:B------:R-:W-:Y:S02]  /*15350*/  HADD2.F32 R37, -RZ, R52.H0_H0 ;  /* 0x20000034ff257230 */ /* 0x000fe40000004100 */
[----:B------:R-:W-:Y:S01]  /*15360*/  FMUL.FTZ R41, R41, R39 ;  /* 0x0000002729297220 */ /* 0x000fe20000410000 */
[--C-:B------:R-:W-:Y:S02]  /*15370*/  HADD2.F32 R55, -RZ, R43.reuse.H0_H0 ;  /* 0x2000002bff377230 */ /* 0x100fe40000004100 */
[----:B------:R-:W-:Y:S02]  /*15380*/  HADD2.F32 R40, -RZ, R48.H0_H0 ;  /* 0x20000030ff287230 */ /* 0x000fe40000004100 */
[C---:B------:R-:W-:Y:S01]  /*15390*/  FMUL.FTZ R63, R37.reuse, R60 ;  /* 0x0000003c253f7220 */ /* 0x040fe20000410000 */
[----:B------:R-:W-:Y:S02]  /*153a0*/  HADD2.F32 R58, -RZ, R58.H1_H1 ;  /* 0x3000003aff3a7230 */ /* 0x000fe40000004100 */
[----:B------:R-:W-:Y:S01]  /*153b0*/  FMUL.FTZ R65, R37, R55 ;  /* 0x0000003725417220 */ /* 0x000fe20000410000 */
[C---:B------:R-:W-:Y:S01]  /*153c0*/  FFMA.FTZ R37, R36.reuse, R39, -R61 ;  /* 0x0000002724257223 */ /* 0x040fe2000001083d */
[----:B------:R-:W-:Y:S01]  /*153d0*/  FFMA.FTZ R36, R36, R56, R41 ;  /* 0x0000003824247223 */ /* 0x000fe20000010029 */
[C---:B------:R-:W-:Y:S01]  /*153e0*/  FFMA.FTZ R39, R40.reuse, R55, -R63 ;  /* 0x0000003728277223 */ /* 0x040fe2000001083f */
[----:B------:R-:W-:Y:S01]  /*153f0*/  FFMA.FTZ R40, R40, R60, R65 ;  /* 0x0000003c28287223 */ /* 0x000fe20000010041 */
[----:B------:R-:W-:-:S02]  /*15400*/  HADD2.F32 R55, -RZ, R43.H1_H1 ;  /* 0x3000002bff377230 */ /* 0x000fc40000004100 */
[----:B------:R-:W-:Y:S01]  /*15410*/  HADD2.F32 R41, -RZ, R48.H1_H1 ;  /* 0x30000030ff297230 */ /* 0x000fe20000004100 */
[----:B------:R-:W-:Y:S01]  /*15420*/  F2FP.SATFINITE.E4M3.F32.PACK_AB_MERGE_C R27, R36, R27, RZ ;  /* 0x0000001b241b723e */ /* 0x000fe200048070ff */
[----:B------:R-:W-:Y:S02]  /*15430*/  HADD2.F32 R52, -RZ, R52.H1_H1 ;  /* 0x30000034ff347230 */ /* 0x000fe40000004100 */
[----:B------:R-:W-:Y:S01]  /*15440*/  HADD2.F32 R60, -RZ, R59.H0_H0 ;  /* 0x2000003bff3c7230 */ /* 0x000fe20000004100 */
[----:B------:R-:W-:Y:S01]  /*15450*/  F2FP.SATFINITE.E4M3.F32.PACK_AB_MERGE_C R25, R24, R25, R27 ;  /* 0x000000191819723e */ /* 0x000fe2000480701b */
        /* <DEDUP_REMOVED lines=8> */
[----:B------:R-:W-:Y:S01]  /*154e0*/  FFMA.FTZ R48, R41, R55, -R62 ;  /* 0x0000003729307223 */ /* 0x000fe2000001083e */
[C---:B------:R-:W-:Y:S01]  /*154f0*/  FFMA.FTZ R63, R43.reuse, R56, -R52 ;  /* 0x000000382b3f7223 */ /* 0x040fe20000010834 */
[----:B------:R-:W-:Y:S01]  /*15500*/  F2FP.F16.E4M3.UNPACK_B R55, R57.H1 ;  /* 0x00000039ff37723e */ /* 0x000fe200030006ff */
[----:B------:R-:W-:Y:S01]  /*15510*/  FFMA.FTZ R65, R43, R60, R65 ;  /* 0x0000003c2b417223 */ /* 0x000fe20000010041 */
[----:B------:R-:W-:Y:S01]  /*15520*/  HADD2.F32 R60, -RZ, R59.H1_H1 ;  /* 0x3000003bff3c7230 */ /* 0x000fe20000004100 */
[----:B------:R-:W-:Y:S01]  /*15530*/  F2FP.F16.E4M3.UNPACK_B R52, R45.H1 ;  /* 0x0000002dff34723e */ /* 0x000fe200030006ff */
[----:B------:R-:W-:Y:S01]  /*15540*/  FFMA.FTZ R61, R41, R58, R61 ;  /* 0x0000003a293d7223 */ /* 0x000fe2000001003d */
[----:B------:R-:W-:Y:S01]  /*15550*/  HADD2.F32 R56, -RZ, R54.H1_H1 ;  /* 0x30000036ff387230 */ /* 0x000fe20000004100 */
[----:B------:R-:W-:Y:S01]  /*15560*/  F2FP.F16.E4M3.UNPACK_B R57, R57 ;  /* 0x00000039ff39723e */ /* 0x000fe200020006ff */
[----:B------:R-:W-:-:S02]  /*15570*/  HADD2.F32 R49, -RZ, R49.H1_H1 ;  /* 0x30000031ff317230 */ /* 0x000fc40000004100 */
[C---:B------:R-:W-:Y:S01]  /*15580*/  FMUL.FTZ R64, R53.reuse, R60 ;  /* 0x0000003c35407220 */ /* 0x040fe20000410000 */
[----:B------:R-:W-:Y:S02]  /*15590*/  HADD2.F32 R58, -RZ, R55.H0_H0 ;  /* 0x20000037ff3a7230 */ /* 0x000fe40000004100 */
[-C--:B------:R-:W-:Y:S01]  /*155a0*/  FMUL.FTZ R53, R53, R56.reuse ;  /* 0x0000003835357220 */ /* 0x080fe20000410000 */
[----:B------:R-:W-:Y:S02]  /*155b0*/  HADD2.F32 R43, -RZ, R51.H0_H0 ;  /* 0x20000033ff2b7230 */ /* 0x000fe40000004100 */
[C---:B------:R-:W-:Y:S01]  /*155c0*/  FFMA.FTZ R64, R49.reuse, R56, -R64 ;  /* 0x0000003831407223 */ /* 0x040fe20000010840 */
[----:B------:R-:W-:Y:S02]  /*155d0*/  HADD2.F32 R54, -RZ, R52.H0_H0 ;  /* 0x20000034ff367230 */ /* 0x000fe40000004100 */
[----:B------:R-:W-:Y:S01]  /*155e0*/  FFMA.FTZ R66, R49, R60, R53 ;  /* 0x0000003c31427223 */ /* 0x000fe20000010035 */
[----:B------:R-:W-:-:S02]  /*155f0*/  HADD2.F32 R41, -RZ, R47.H0_H0 ;  /* 0x2000002fff297230 */ /* 0x000fc40000004100 */
[C---:B------:R-:W-:Y:S01]  /*15600*/  FMUL.FTZ R62, R43.reuse, R58 ;  /* 0x0000003a2b3e7220 */ /* 0x040fe20000410000 */
[----:B------:R-:W-:Y:S02]  /*15610*/  HADD2.F32 R56, -RZ, R55.H1_H1 ;  /* 0x30000037ff387230 */ /* 0x000fe40000004100 */
[----:B------:R-:W-:Y:S01]  /*15620*/  FMUL.FTZ R43, R43, R54 ;  /* 0x000000362b2b7220 */ /* 0x000fe20000410000 */
[----:B------:R-:W-:Y:S01]  /*15630*/  HADD2.F32 R51, -RZ, R51.H1_H1 ;  /* 0x30000033ff337230 */ /* 0x000fe20000004100 */
[----:B------:R-:W-:Y:S01]  /*15640*/  F2FP.F16.E4M3.UNPACK_B R45, R45 ;  /* 0x0000002dff2d723e */ /* 0x000fe200020006ff */
[----:B------:R-:W-:Y:S02]  /*15650*/  HADD2.F32 R52, -RZ, R52.H1_H1 ;  /* 0x30000034ff347230 */ /* 0x000fe40000004100 */
[----:B------:R-:W-:Y:S01]  /*15660*/  FFMA.FTZ R53, R41, R58, R43 ;  /* 0x0000003a29357223 */ /* 0x000fe2000001002b */
[----:B------:R-:W-:Y:S02]  /*15670*/  HADD2.F32 R47, -RZ, R47.H1_H1 ;  /* 0x3000002fff2f7230 */ /* 0x000fe40000004100 */
[----:B------:R-:W-:Y:S01]  /*15680*/  FMUL.FTZ R58, R51, R56 ;  /* 0x00000038333a7220 */ /* 0x000fe20000410000 */
[----:B------:R-:W-:Y:S01]  /*15690*/  FFMA.FTZ R62, R41, R54, -R62 ;  /* 0x00000036293e7223 */ /* 0x000fe2000001083e */
[----:B------:R-:W-:Y:S01]  /*156a0*/  FMUL.FTZ R41, R51, R52 ;  /* 0x0000003433297220 */ /* 0x000fe20000410000 */
[----:B------:R-:W-:-:S02]  /*156b0*/  HADD2.F32 R54, -RZ, R57.H0_H0 ;  /* 0x20000039ff367230 */ /* 0x000fc40000004100 */
[C---:B------:R-:W-:Y:S01]  /*156c0*/  FFMA.FTZ R51, R47.reuse, R52, -R58 ;  /* 0x000000342f337223 */ /* 0x040fe2000001083a */
[----:B------:R-:W-:Y:S02]  /*156d0*/  HADD2.F32 R43, -RZ, R50.H0_H0 ;  /* 0x20000032ff2b7230 */ /* 0x000fe40000004100 */
[----:B------:R-:W-:Y:S01]  /*156e0*/  FFMA.FTZ R60, R47, R56, R41 ;  /* 0x000000382f3c7223 */ /* 0x000fe20000010029 */
[----:B------:R-:W-:Y:S01]  /*156f0*/  HADD2.F32 R52, -RZ, R45.H0_H0 ;  /* 0x2000002dff347230 */ /* 0x000fe20000004100 */
[----:B------:R-:W-:Y:S01]  /*15700*/  F2FP.F16.E4M3.UNPACK_B R47, R5.H1 ;  /* 0x00000005ff2f723e */ /* 0x000fe200030006ff */
        /* <DEDUP_REMOVED lines=10> */
[----:B------:R-:W-:Y:S01]  /*157b0*/  F2FP.F16.E4M3.UNPACK_B R41, R20.H1 ;  /* 0x00000014ff29723e */ /* 0x000fe200030006ff */
[-C--:B------:R-:W-:Y:S01]  /*157c0*/  FMUL.FTZ R52, R50, R45.reuse ;  /* 0x0000002d32347220 */ /* 0x080fe20000410000 */
[----:B------:R-:W-:Y:S02]  /*157d0*/  HADD2.F32 R50, -RZ, R47.H0_H0 ;  /* 0x2000002fff327230 */ /* 0x000fe40000004100 */
[----:B------:R-:W-:Y:S01]  /*157e0*/  FFMA.FTZ R49, R46, R45, -R43 ;  /* 0x0000002d2e317223 */ /* 0x000fe2000001082b */
[----:B------:R-:W-:-:S02]  /*157f0*/  HADD2.F32 R43, -RZ, R42.H0_H0 ;  /* 0x2000002aff2b7230 */ /* 0x000fc40000004100 */
[----:B------:R-:W-:Y:S01]  /*15800*/  FFMA.FTZ R57, R46, R57, R52 ;  /* 0x000000392e397223 */ /* 0x000fe20000010034 */
[----:B------:R-:W-:Y:S01]  /*15810*/  HADD2.F32 R46, -RZ, R41.H0_H0 ;  /* 0x20000029ff2e7230 */ /* 0x000fe20000004100 */
        /* <DEDUP_REMOVED lines=10> */
[----:B------:R-:W-:Y:S01]  /*158c0*/  FMUL.FTZ R42, R42, R45 ;  /* 0x0000002d2a2a7220 */ /* 0x000fe20000410000 */
[----:B------:R-:W-:Y:S01]  /*158d0*/  F2FP.SATFINITE.E4M3.F32.PACK_AB_MERGE_C R65, R66, R65, RZ ;  /* 0x000000414241723e */ /* 0x000fe200048070ff */
[C---:B------:R-:W-:Y:S01]  /*158e0*/  FFMA.FTZ R52, R41.reuse, R46, -R52 ;  /* 0x0000002e29347223 */ /* 0x040fe20000010834 */
[----:B------:R-:W-:Y:S01]  /*158f0*/  FFMA.FTZ R54, R41, R50, R54 ;  /* 0x0000003229367223 */ /* 0x000fe20000010036 */
[C---:B------:R-:W-:Y:S01]  /*15900*/  FFMA.FTZ R55, R38.reuse, R45, -R43 ;  /* 0x0000002d26377223 */ /* 0x040fe2000001082b */
[----:B------:R-:W-:Y:S01]  /*15910*/  FFMA.FTZ R59, R38, R47, R42 ;  /* 0x0000002f263b7223 */ /* 0x000fe2000001002a */
[--C-:B------:R-:W-:Y:S01]  /*15920*/  HADD2.F32 R38, -RZ, R20.reuse.H0_H0 ;  /* 0x20000014ff267230 */ /* 0x100fe20000004100 */
[----:B------:R-:W-:Y:S01]  /*15930*/  F2FP.SATFINITE.E4M3.F32.PACK_AB_MERGE_C R53, R60, R53, RZ ;  /* 0x000000353c35723e */ /* 0x000fe200048070ff */
[----:B------:R-:W-:Y:S01]  /*15940*/  HADD2.F32 R41, -RZ, R20.H1_H1 ;  /* 0x30000014ff297230 */ /* 0x000fe20000004100 */
[----:B------:R-:W-:Y:S01]  /*15950*/  F2FP.SATFINITE.E4M3.F32.PACK_AB_MERGE_C R52, R55, R52, RZ ;  /* 0x000000343734723e */ /* 0x000fe200048070ff */
[----:B------:R-:W-:Y:S01]  /*15960*/  HADD2.F32 R42, -RZ, R5.H0_H0 ;  /* 0x20000005ff2a7230 */ /* 0x000fe20000004100 */
[----:B------:R-:W-:Y:S01]  /*15970*/  F2FP.SATFINITE.E4M3.F32.PACK_AB_MERGE_C R27, R61, R40, R65 ;  /* 0x000000283d1b723e */ /* 0x000fe20004807041 */
[----:B------:R-:W-:Y:S01]  /*15980*/  HADD2.F32 R20, -RZ, R7.H0_H0 ;  /* 0x20000007ff147230 */ /* 0x000fe20000004100 */
[----:B------:R-:W-:Y:S01]  /*15990*/  F2FP.SATFINITE.E4M3.F32.PACK_AB_MERGE_C R24, R57, R58, R53 ;  /* 0x0000003a3918723e */ /* 0x000fe20004807035 */
[----:B------:R-:W-:-:S02]  /*159a0*/  HADD2.F32 R43, -RZ, R5.H1_H1 ;  /* 0x30000005ff2b7230 */ /* 0x000fc40000004100 */
        /* <DEDUP_REMOVED lines=19> */
[----:B------:R-:W-:-:S03]  /*15ae0*/  F2FP.SATFINITE.E4M3.F32.PACK_AB_MERGE_C R26, R20, R45, R26 ;  /* 0x0000002d141a723e */ /* 0x000fc6000480701a */
[----:B------:R1:W-:Y:S04]  /*15af0*/  STS.128 [R67+0x14400], R4 ;  /* 0x0144000443007388 */ /* 0x0003e80000000c00 */
[----:B------:R1:W-:Y:S02]  /*15b00*/  STS.128 [R0+0x14400], R24 ;  /* 0x0144001800007388 */ /* 0x0003e40000000c00 */
.L_x_2397:
[----:B------:R-:W-:Y:S05]  /*15b10*/  BSYNC B1 ;  /* 0x0000000000017941 */ /* 0x000fea0003800000 */
.L_x_2396:
[----:B------:R-:W-:Y:S04]  /*15b20*/  BSSY B1, `(.L_x_2398) ;  /* 0x0000102000017945 */ /* 0x000fe80003800000 */
[----:B------:R-:W-:Y:S05]  /*15b30*/  @P1 BRA `(.L_x_2399) ;  /* 0x0000001000001947 */ /* 0x000fea0003800000 */
[----:B------:R-:W3:Y:S04]  /*15b40*/  LDL R20, [R1+0xc] ;  /* 0x00000c0001147983 */ /* 0x000ee80000100800 */
[----:B------:R-:W4:Y:S01]  /*15b50*/  LDL R59, [R1+0x60] ;  /* 0x00006000013b7983 */ /* 0x000f220000100800 */
[----:B-1---5:R-:W-:Y:S02]  /*15b60*/  SHF.R.U32.HI R0, RZ, 0x8, R28 ;  /* 0x00000008ff007819 */ /* 0x022fe4000001161c */
[----:B------:R-:W-:Y:S02]  /*15b70*/  LOP3.LUT R5, R28, 0xff, RZ, 0xc0, !PT ;  /* 0x000000ff1c057812 */ /* 0x000fe400078ec0ff */
[----:B------:R-:W-:Y:S02]  /*15b80*/  LOP3.LUT R4, R0, 0xff, RZ, 0xc0, !PT ;  /* 0x000000ff00047812 */ /* 0x000fe400078ec0ff */
[----:B--2---:R-:W-:-:S02]  /*15b90*/  LOP3.LUT R21, R31, 0xff, RZ, 0xc0, !PT ;  /* 0x000000ff1f157812 */ /* 0x004fc400078ec0ff */
[----:B0-----:R-:W-:Y:S02]  /*15ba0*/  PRMT R37, R4, 0x7604, R5 ;  /* 0x0000760404257816 */ /* 0x001fe40000000005 */
[----:B------:R-:W-:Y:S02]  /*15bb0*/  SHF.R.U32.HI R24, RZ, 0x8, R8 ;  /* 0x00000008ff187819 */ /* 0x000fe40000011608 */
[----:B------:R-:W-:Y:S02]  /*15bc0*/  SHF.R.U32.HI R6, RZ, 0x8, R29 ;  /* 0x00000008ff067819 */ /* 0x000fe4000001161d */
[----:B------:R-:W-:Y:S02]  /*15bd0*/  LOP3.LUT R25, R8, 0xff, RZ, 0xc0, !PT ;  /* 0x000000ff08197812 */ /* 0x000fe400078ec0ff */
[----:B------:R-:W-:Y:S02]  /*15be0*/  LOP3.LUT R24, R24, 0xff, RZ, 0xc0, !PT ;  /* 0x000000ff18187812 */ /* 0x000fe400078ec0ff */
[----:B------:R-:W-:-:S02]  /*15bf0*/  LOP3.LUT R7, R29, 0xff, RZ, 0xc0, !PT ;  /* 0x000000ff1d077812 */ /* 0x000fc400078ec0ff */
[----:B------:R-:W-:Y:S02]  /*15c00*/  LOP3.LUT R6, R6, 0xff, RZ, 0xc0, !PT ;  /* 0x000000ff06067812 */ /* 0x000fe400078ec0ff */
[----:B------:R-:W-:Y:S02]  /*15c10*/  PRMT R43, R24, 0x7604, R25 ;  /* 0x00007604182b7816 */ /* 0x000fe40000000019 */
[----:B------:R-:W-:Y:S02]  /*15c20*/  LOP3.LUT R25, R9, 0xff, RZ, 0xc0, !PT ;  /* 0x000000ff09197812 */ /* 0x000fe400078ec0ff */
[----:B------:R-:W-:Y:S02]  /*15c30*/  SHF.R.U32.HI R24, RZ, 0x8, R11 ;  /* 0x00000008ff187819 */ /* 0x000fe4000001160b */
[----:B------:R-:W-:Y:S02]  /*15c40*/  PRMT R36, R6, 0x7604, R7 ;  /* 0x0000760406247816 */ /* 0x000fe40000000007 */
[----:B------:R-:W-:-:S02]  /*15c50*/  SHF.R.U32.HI R6, RZ, 0x8, R30 ;  /* 0x00000008ff067819 */ /* 0x000fc4000001161e */
        /* <DEDUP_REMOVED lines=9> */
[----:B------:R-:W-:Y:S02]  /*15cf0*/  LOP3.LUT R40, R40, 0xff, RZ, 0xc0, !PT ;  /* 0x000000ff28287812 */ /* 0x000fe400078ec0ff */
[----:B------:R-:W-:-:S04]  /*15d00*/  LOP3.LUT R38, R38, 0xff, RZ, 0xc0, !PT ;  /* 0x000000ff26267812 */ /* 0x000fc800078ec0ff */
[----:B------:R-:W-:Y:S02]  /*15d10*/  PRMT R39, R38, 0x7054, R39 ;  /* 0x0000705426277816 */ /* 0x000fe40000000027 */
[----:B------:R-:W-:-:S04]  /*15d20*/  SHF.R.U32.HI R38, RZ, 0x10, R10 ;  /* 0x00000010ff267819 */ /* 0x000fc8000001160a */
[----:B------:R-:W-:Y:S02]  /*15d30*/  LOP3.LUT R38, R38, 0xff, RZ, 0xc0, !PT ;  /* 0x000000ff26267812 */ /* 0x000fe400078ec0ff */
[----:B---3--:R-:W-:Y:S02]  /*15d40*/  LEA.HI R0, R3, R20, RZ, 0x1c ;  /* 0x0000001403007211 */ /* 0x008fe400078fe0ff */
[----:B------:R-:W-:Y:S02]  /*15d50*/  SHF.R.U32.HI R20, RZ, 0x8, R31 ;  /* 0x00000008ff147819 */ /* 0x000fe4000001161f */
[----:B------:R-:W-:Y:S02]  /*15d60*/  SHF.R.S32.HI R5, RZ, 0x1f, R0 ;  /* 0x0000001fff057819 */ /* 0x000fe40000011400 */
[----:B------:R-:W-:Y:S02]  /*15d70*/  LOP3.LUT R20, R20, 0xff, RZ, 0xc0, !PT ;  /* 0x000000ff14147812 */ /* 0x000fe400078ec0ff */
[----:B------:R-:W-:Y:S01]  /*15d80*/  LEA.HI R4, R5, R0, RZ, 0x2 ;  /* 0x0000000005047211 */ /* 0x000fe200078f10ff */
[----:B------:R-:W-:Y:S01]  /*15d90*/  IMAD.SHL.U32 R5, R0, 0x10, RZ ;  /* 0x0000001000057824 */ /* 0x000fe200078e00ff */
[----:B------:R-:W-:-:S02]  /*15da0*/  PRMT R41, R20, 0x7604, R21 ;  /* 0x0000760414297816 */ /* 0x000fc40000000015 */
[----:B------:R-:W-:Y:S01]  /*15db0*/  SHF.R.U32.HI R20, RZ, 0x8, R10 ;  /* 0x00000008ff147819 */ /* 0x000fe2000001160a */
[----:B------:R-:W-:Y:S01]  /*15dc0*/  IMAD.SHL.U32 R4, R4, 0x800, RZ ;  /* 0x0000080004047824 */ /* 0x000fe200078e00ff */
[----:B------:R-:W-:Y:S02]  /*15dd0*/  LOP3.LUT R0, R198, 0x30, R5, 0xf8, !PT ;  /* 0x00000030c6007812 */ /* 0x000fe400078ef805 */
[----:B------:R-:W-:Y:S02]  /*15de0*/  LOP3.LUT R20, R20, 0xff, RZ, 0xc0, !PT ;  /* 0x000000ff14147812 */ /* 0x000fe400078ec0ff */
[----:B------:R-:W-:Y:S02]  /*15df0*/  LOP3.LUT R0, R0, R199, RZ, 0x3c, !PT ;  /* 0x000000c700007212 */ /* 0x000fe400078e3cff */
[----:B------:R-:W-:Y:S02]  /*15e00*/  LOP3.LUT R5, R4, 0xffffe000, RZ, 0xc0, !PT ;  /* 0xffffe00004057812 */ /* 0x000fe400078ec0ff */
[----:B------:R-:W-:-:S02]  /*15e10*/  PRMT R49, R20, 0x7604, R27 ;  /* 0x0000760414317816 */ /* 0x000fc4000000001b */
[----:B------:R-:W-:Y:S02]  /*15e20*/  IADD3 R21, R0, R200, R5 ;  /* 0x000000c800157210 */ /* 0x000fe40007ffe005 */
[----:B------:R-:W-:Y:S01]  /*15e30*/  SHF.R.U32.HI R0, RZ, 0x8, R9 ;  /* 0x00000008ff007819 */ /* 0x000fe20000011609 */
[----:B----4-:R-:W-:Y:S01]  /*15e40*/  LDS.128 R4, [R59+0x14400] ;  /* 0x014400003b047984 */ /* 0x010fe20000000c00 */
[----:B------:R-:W-:Y:S02]  /*15e50*/  SHF.R.U32.HI R20, RZ, 0x10, R28 ;  /* 0x00000010ff147819 */ /* 0x000fe4000001161c */
[----:B------:R-:W-:Y:S02]  /*15e60*/  LOP3.LUT R0, R0, 0xff, RZ, 0xc0, !PT ;  /* 0x000000ff00007812 */ /* 0x000fe400078ec0ff */
[----:B------:R-:W-:Y:S02]  /*15e70*/  LOP3.LUT R20, R20, 0xff, RZ, 0xc0, !PT ;  /* 0x000000ff14147812 */ /* 0x000fe400078ec0ff */
[----:B------:R-:W-:Y:S01]  /*15e80*/  PRMT R45, R0, 0x7604, R25 ;  /* 0x00007604002d7816 */ /* 0x000fe20000000019 */
[----:B------:R-:W-:Y:S01]  /*15e90*/  IMAD.IADD R0, R16, 0x1, R21 ;  /* 0x0000000110007824 */ /* 0x000fe200078e0215 */
[----:B------:R-:W-:-:S02]  /*15ea0*/  SHF.R.U32.HI R21, RZ, 0x10, R29 ;  /* 0x00000010ff157819 */ /* 0x000fc4000001161d */
[----:B------:R-:W-:Y:S02]  /*15eb0*/  PRMT R41, R40, 0x7054, R41 ;  /* 0x0000705428297816 */ /* 0x000fe40000000029 */
[----:B------:R-:W0:Y:S01]  /*15ec0*/  LDS.128 R24, [R0+0x14400] ;  /* 0x0144000000187984 */ /* 0x000e220000000c00 */
[----:B------:R-:W-:Y:S02]  /*15ed0*/  LOP3.LUT R21, R21, 0xff, RZ, 0xc0, !PT ;  /* 0x000000ff15157812 */ /* 0x000fe400078ec0ff */
[----:B------:R-:W-:Y:S02]  /*15ee0*/  SHF.R.U32.HI R40, RZ, 0x10, R11 ;  /* 0x00000010ff287819 */ /* 0x000fe4000001160b */
[----:B------:R-:W-:Y:S02]  /*15ef0*/  PRMT R21, R21, 0x7054, R36 ;  /* 0x0000705415157816 */ /* 0x000fe40000000024 */
[----:B------:R-:W-:Y:S02]  /*15f00*/  SHF.R.U32.HI R36, RZ, 0x10, R9 ;  /* 0x00000010ff247819 */ /* 0x000fe40000011609 */
[----:B------:R-:W-:-:S02]  /*15f10*/  PRMT R37, R20, 0x7054, R37 ;  /* 0x0000705414257816 */ /* 0x000fc40000000025 */
[----:B------:R-:W-:Y:S02]  /*15f20*/  LOP3.LUT R36, R36, 0xff, RZ, 0xc0, !PT ;  /* 0x000000ff24247812 */ /* 0x000fe400078ec0ff */
[----:B------:R-:W-:Y:S02]  /*15f30*/  SHF.R.U32.HI R20, RZ, 0x10, R8 ;  /* 0x00000010ff147819 */ /* 0x000fe40000011608 */
[----:B------:R-:W-:Y:S02]  /*15f40*/  LOP3.LUT R40, R40, 0xff, RZ, 0xc0, !PT ;  /* 0x000000ff28287812 */ /* 0x000fe400078ec0ff */
[----:B------:R-:W-:Y:S02]  /*15f50*/  PRMT R51, R36, 0x7054, R45 ;  /* 0x0000705424337816 */ /* 0x000fe4000000002d */
[----:B------:R-:W-:Y:S02]  /*15f60*/  LOP3.LUT R20, R20, 0xff, RZ, 0xc0, !PT ;  /* 0x000000ff14147812 */ /* 0x000fe400078ec0ff */
[----:B------:R-:W-:-:S02]  /*15f70*/  PRMT R55, R40, 0x7054, R55 ;  /* 0x0000705428377816 */ /* 0x000fc40000000037 */
[----:B------:R-:W-:Y:S02]  /*15f80*/  LOP3.LUT R51, R51, 0xff000000, R9, 0xf8, !PT ;  /* 0xff00000033337812 */ /* 0x000fe400078ef809 */
[----:B------:R-:W-:Y:S02]  /*15f90*/  LOP3.LUT R21, R21, 0xff000000, R29, 0xf8, !PT ;  /* 0xff00000015157812 */ /* 0x000fe400078ef81d */
[----:B------:R-:W-:Y:S02]  /*15fa0*/  PRMT R47, R20, 0x7054, R43 ;  /* 0x00007054142f7816 */ /* 0x000fe4000000002b */
[----:B------:R-:W-:Y:S02]  /*15fb0*/  PRMT R53, R38, 0x7054, R49 ;  /* 0x0000705426357816 */ /* 0x000fe40000000031 */
[----:B------:R-:W-:Y:S02]  /*15fc0*/  LOP3.LUT R55, R55, 0xff000000, R11, 0xf8, !PT ;  /* 0xff00000037377812 */ /* 0x000fe400078ef80b */
[----:B------:R-:W-:-:S02]  /*15fd0*/  LOP3.LUT R20, R39, 0xff000000, R30, 0xf8, !PT ;  /* 0xff00000027147812 */ /* 0x000fc400078ef81e */
[----:B------:R-:W-:Y:S02]  /*15fe0*/  F2FP.F16.E4M3.UNPACK_B R46, R51 ;  /* 0x00000033ff2e723e */ /* 0x000fe400020006ff */
[----:B------:R-:W-:Y:S02]  /*15ff0*/  F2FP.F16.E4M3.UNPACK_B R30, R21 ;  /* 0x00000015ff1e723e */ /* 0x000fe400020006ff */
[----:B------:R-:W-:Y:S01]  /*16000*/  LOP3.LUT R49, R47, 0xff000000, R8, 0xf8, !PT ;  /* 0xff0000002f317812 */ /* 0x000fe200078ef808 */
[----:B------:R-:W-:Y:S01]  /*16010*/  HADD2.F32 R48, -RZ, R46.H0_H0 ;  /* 0x2000002eff307230 */ /* 0x000fe20000004100 */
[----:B0-----:R-:W-:Y:S01]  /*16020*/  F2FP.F16.E4M3.UNPACK_B R11, R25 ;  /* 0x00000019ff0b723e */ /* 0x001fe200020006ff */
[----:B------:R-:W-:Y:S01]  /*16030*/  HADD2.F32 R42, -RZ, R30.H0_H0 ;  /* 0x2000001eff2a7230 */ /* 0x000fe20000004100 */
[----:B------:R-:W-:Y:S01]  /*16040*/  LOP3.LUT R45, R37, 0xff000000, R28, 0xf8, !PT ;  /* 0xff000000252d7812 */ /* 0x000fe200078ef81c */
[----:B------:R-:W-:Y:S01]  /*16050*/  HADD2.F32 R46, -RZ, R46.H1_H1 ;  /* 0x3000002eff2e7230 */ /* 0x000fe20000004100 */
[----:B------:R-:W-:Y:S01]  /*16060*/  LOP3.LUT R8, R53, 0xff000000, R10, 0xf8, !PT ;  /* 0xff00000035087812 */ /* 0x000fe200078ef80a */
[----:B------:R-:W-:Y:S01]  /*16070*/  HADD2.F32 R30, -RZ, R30.H1_H1 ;  /* 0x3000001eff1e7230 */ /* 0x000fe20000004100 */
[----:B------:R-:W-:-:S02]  /*16080*/  F2FP.F16.E4M3.UNPACK_B R10, R5 ;  /* 0x00000005ff0a723e */ /* 0x000fc400020006ff */
[----:B------:R-:W-:Y:S01]  /*16090*/  F2FP.F16.E4M3.UNPACK_B R28, R5.H1 ;  /* 0x00000005ff1c723e */ /* 0x000fe200030006ff */
[--C-:B------:R-:W-:Y:S01]  /*160a0*/  HADD2.F32 R5, -RZ, R11.reuse.H0_H0 ;  /* 0x2000000bff057230 */ /* 0x100fe20000004100 */
[----:B------:R-:W-:Y:S01]  /*160b0*/  LOP3.LUT R43, R41, 0xff000000, R31, 0xf8, !PT ;  /* 0xff000000292b7812 */ /* 0x000fe200078ef81f */
[--C-:B------:R-:W-:Y:S01]  /*160c0*/  HADD2.F32 R9, -RZ, R10.reuse.H0_H0 ;  /* 0x2000000aff097230 */ /* 0x100fe20000004100 */
[-C--:B------:R-:W-:Y:S01]  /*160d0*/  F2FP.F16.E4M3.UNPACK_B R39, R24.reuse ;  /* 0x00000018ff27723e */ /* 0x080fe200020006ff */
[----:B------:R-:W-:Y:S01]  /*160e0*/  HADD2.F32 R11, -RZ, R11.H1_H1 ;  /* 0x3000000bff0b7230 */ /* 0x000fe20000004100 */
[----:B------:R-:W-:Y:S01]  /*160f0*/  F2FP.F16.E4M3.UNPACK_B R40, R24.H1 ;  /* 0x00000018ff28723e */ /* 0x000fe200030006ff */
[C---:B------:R-:W-:Y:S01]  /*16100*/  FMUL.FTZ R24, R5.reuse, R48 ;  /* 0x0000003005187220 */ /* 0x040fe20000410000 */
[-C--:B------:R-:W-:Y:S02]  /*16110*/  F2FP.F16.E4M3.UNPACK_B R38, R27.reuse ;  /* 0x0000001bff26723e */ /* 0x080fe400020006ff */
[----:B------:R-:W-:Y:S01]  /*16120*/  F2FP.F16.E4M3.UNPACK_B R41, R27.H1 ;  /* 0x0000001bff29723e */ /* 0x000fe200030006ff */
[-C--:B------:R-:W-:Y:S01]  /*16130*/  FMUL.FTZ R27, R5, R42.reuse ;  /* 0x0000002a051b7220 */ /* 0x080fe20000410000 */
[----:B------:R-:W-:Y:S01]  /*16140*/  FFMA.FTZ R5, R9, R42, -R24 ;  /* 0x0000002a09057223 */ /* 0x000fe20000010818 */
[----:B------:R-:W-:Y:S01]  /*16150*/  F2FP.F16.E4M3.UNPACK_B R25, R25.H1 ;  /* 0x00000019ff19723e */ /* 0x000fe200030006ff */
[----:B------:R-:W-:-:S02]  /*16160*/  HADD2.F32 R24, -RZ, R10.H1_H1 ;  /* 0x3000000aff187230 */ /* 0x000fc40000004100 */
[----:B------:R-:W-:Y:S01]  /*16170*/  FFMA.FTZ R9, R9, R48, R27 ;  /* 0x0000003009097223 */ /* 0x000fe2000001001b */
[----:B------:R-:W-:Y:S01]  /*16180*/  F2FP.F16.E4M3.UNPACK_B R51, R51.H1 ;  /* 0x00000033ff33723e */ /* 0x000fe200030006ff */
[C---:B------:R-:W-:Y:S01]  /*16190*/  FMUL.FTZ R53, R11.reuse, R46 ;  /* 0x0000002e0b357220 */ /* 0x040fe20000410000 */
[----:B------:R-:W-:Y:S01]  /*161a0*/  F2FP.F16.E4M3.UNPACK_B R27, R21.H1 ;  /* 0x00000015ff1b723e */ /* 0x000fe200030006ff */
[----:B------:R-:W-:Y:S02]  /*161b0*/  HADD2.F32 R10, -RZ, R25.H0_H0 ;  /* 0x20000019ff0a7230 */ /* 0x000fe40000004100 */
[----:B------:R-:W-:Y:S01]  /*161c0*/  FMUL.FTZ R11, R11, R30 ;  /* 0x0000001e0b0b7220 */ /* 0x000fe20000410000 */
[----:B------:R-:W-:Y:S01]  /*161d0*/  HADD2.F32 R47, -RZ, R51.H0_H0 ;  /* 0x20000033ff2f7230 */ /* 0x000fe20000004100 */
[-C--:B------:R-:W-:Y:S01]  /*161e0*/  F2FP.F16.E4M3.UNPACK_B R36, R7.reuse ;  /* 0x00000007ff24723e */ /* 0x080fe200020006ff */
[----:B------:R-:W-:Y:S01]  /*161f0*/  HADD2.F32 R42, -RZ, R27.H0_H0 ;  /* 0x2000001bff2a7230 */ /* 0x000fe20000004100 */
[----:B------:R-:W-:Y:S01]  /*16200*/  F2FP.F16.E4M3.UNPACK_B R37, R7.H1 ;  /* 0x00000007ff25723e */ /* 0x000fe200030006ff */
[----:B------:R-:W-:-:S02]  /*16210*/  HADD2.F32 R21, -RZ, R28.H0_H0 ;  /* 0x2000001cff157230 */ /* 0x000fc40000004100 */
[C---:B------:R-:W-:Y:S01]  /*16220*/  FMUL.FTZ R48, R10.reuse, R47 ;  /* 0x0000002f0a307220 */ /* 0x040fe20000410000 */
[----:B------:R-:W-:Y:S02]  /*16230*/  HADD2.F32 R51, -RZ, R51.H1_H1 ;  /* 0x30000033ff337230 */ /* 0x000fe40000004100 */
[----:B------:R-:W-:Y:S01]  /*16240*/  FMUL.FTZ R50, R10, R42 ;  /* 0x0000002a0a327220 */ /* 0x000fe20000410000 */
        /* <DEDUP_REMOVED lines=9> */
[-C--:B------:R-:W-:Y:S01]  /*162e0*/  F2FP.F16.E4M3.UNPACK_B R31, R4.reuse.H1 ;  /* 0x00000004ff1f723e */ /* 0x080fe200030006ff */
[----:B------:R-:W-:Y:S01]  /*162f0*/  HADD2.F32 R50, -RZ, R48.H0_H0 ;  /* 0x20000030ff327230 */ /* 0x000fe20000004100 */
[----:B------:R-:W-:Y:S01]  /*16300*/  F2FP.F16.E4M3.UNPACK_B R29, R4 ;  /* 0x00000004ff1d723e */ /* 0x000fe200020006ff */
[----:B------:R-:W-:-:S02]  /*16310*/  HADD2.F32 R28, -RZ, R38.H0_H0 ;  /* 0x20000026ff1c7230 */ /* 0x000fc40000004100 */
[C---:B------:R-:W-:Y:S01]  /*16320*/  FMUL.FTZ R53, R25.reuse, R51 ;  /* 0x0000003319357220 */ /* 0x040fe20000410000 */
[----:B------:R-:W-:Y:S01]  /*16330*/  HADD2.F32 R42, -RZ, R27.H1_H1 ;  /* 0x3000001bff2a7230 */ /* 0x000fe20000004100 */
[----:B------:R-:W-:Y:S01]  /*16340*/  F2FP.F16.E4M3.UNPACK_B R4, R6 ;  /* 0x00000006ff04723e */ /* 0x000fe200020006ff */
[----:B------:R-:W-:Y:S02]  /*16350*/  HADD2.F32 R47, -RZ, R46.H0_H0 ;  /* 0x2000002eff2f7230 */ /* 0x000fe40000004100 */
[C---:B------:R-:W-:Y:S01]  /*16360*/  FMUL.FTZ R54, R28.reuse, R50 ;  /* 0x000000321c367220 */ /* 0x040fe20000410000 */
[--C-:B------:R-:W-:Y:S02]  /*16370*/  HADD2.F32 R27, -RZ, R36.reuse.H0_H0 ;  /* 0x20000024ff1b7230 */ /* 0x100fe40000004100 */
[-C--:B------:R-:W-:Y:S01]  /*16380*/  FMUL.FTZ R52, R25, R42.reuse ;  /* 0x0000002a19347220 */ /* 0x080fe20000410000 */
[----:B------:R-:W-:Y:S02]  /*16390*/  HADD2.F32 R36, -RZ, R36.H1_H1 ;  /* 0x30000024ff247230 */ /* 0x000fe40000004100 */
[-C--:B------:R-:W-:Y:S01]  /*163a0*/  FMUL.FTZ R57, R28, R47.reuse ;  /* 0x0000002f1c397220 */ /* 0x080fe20000410000 */
[C---:B------:R-:W-:Y:S01]  /*163b0*/  FFMA.FTZ R28, R30.reuse, R42, -R53 ;  /* 0x0000002a1e1c7223 */ /* 0x040fe20000010835 */
[----:B------:R-:W-:Y:S01]  /*163c0*/  FFMA.FTZ R25, R27, R47, -R54 ;  /* 0x0000002f1b197223 */ /* 0x000fe20000010836 */
[----:B------:R-:W-:Y:S01]  /*163d0*/  FFMA.FTZ R30, R30, R51, R52 ;  /* 0x000000331e1e7223 */ /* 0x000fe20000010034 */
[----:B------:R-:W-:Y:S01]  /*163e0*/  HADD2.F32 R47, -RZ, R46.H1_H1 ;  /* 0x3000002eff2f7230 */ /* 0x000fe20000004100 */
[----:B------:R-:W-:Y:S01]  /*163f0*/  F2FP.F16.E4M3.UNPACK_B R46, R43.H1 ;  /* 0x0000002bff2e723e */ /* 0x000fe200030006ff */
[----:B------:R-:W-:-:S02]  /*16400*/  HADD2.F32 R51, -RZ, R48.H1_H1 ;  /* 0x30000030ff337230 */ /* 0x000fc40000004100 */
[----:B------:R-:W-:Y:S01]  /*16410*/  FFMA.FTZ R27, R27, R50, R57 ;  /* 0x000000321b1b7223 */ /* 0x000fe20000010039 */
[----:B------:R-:W-:Y:S01]  /*16420*/  HADD2.F32 R42, -RZ, R38.H1_H1 ;  /* 0x30000026ff2a7230 */ /* 0x000fe20000004100 */
[----:B------:R-:W-:Y:S01]  /*16430*/  F2FP.F16.E4M3.UNPACK_B R7, R6.H1 ;  /* 0x00000006ff07723e */ /* 0x000fe200030006ff */
        /* <DEDUP_REMOVED lines=8> */
[C---:B------:R-:W-:Y:S01]  /*164c0*/  FFMA.FTZ R54, R36.reuse, R47, -R53 ;  /* 0x0000002f24367223 */ /* 0x040fe20000010835 */
[-C--:B------:R-:W-:Y:S01]  /*164d0*/  FMUL.FTZ R43, R43, R48.reuse ;  /* 0x000000302b2b7220 */ /* 0x080fe20000410000 */
[----:B------:R-:W-:Y:S01]  /*164e0*/  FFMA.FTZ R56, R36, R51, R42 ;  /* 0x0000003324387223 */ /* 0x000fe2000001002a */
[----:B------:R-:W-:Y:S01]  /*164f0*/  F2FP.F16.E4M3.UNPACK_B R47, R49.H1 ;  /* 0x00000031ff2f723e */ /* 0x000fe200030006ff */
[C---:B------:R-:W-:Y:S01]  /*16500*/  FFMA.FTZ R57, R38.reuse, R48, -R57 ;  /* 0x0000003026397223 */ /* 0x040fe20000010839 */
[----:B------:R-:W-:Y:S01]  /*16510*/  F2FP.F16.E4M3.UNPACK_B R42, R45.H1 ;  /* 0x0000002dff2a723e */ /* 0x000fe200030006ff */
[----:B------:R-:W-:Y:S01]  /*16520*/  FFMA.FTZ R58, R38, R50, R43 ;  /* 0x00000032263a7223 */ /* 0x000fe2000001002b */
[----:B------:R-:W-:Y:S01]  /*16530*/  HADD2.F32 R46, -RZ, R46.H1_H1 ;  /* 0x3000002eff2e7230 */ /* 0x000fe20000004100 */
[----:B------:R-:W-:Y:S01]  /*16540*/  F2FP.F16.E4M3.UNPACK_B R49, R49 ;  /* 0x00000031ff31723e */ /* 0x000fe200020006ff */
[----:B------:R-:W-:Y:S01]  /*16550*/  HADD2.F32 R48, -RZ, R55.H1_H1 ;  /* 0x30000037ff307230 */ /* 0x000fe20000004100 */
[----:B------:R-:W-:Y:S01]  /*16560*/  F2FP.F16.E4M3.UNPACK_B R45, R45 ;  /* 0x0000002dff2d723e */ /* 0x000fe200020006ff */
[----:B------:R-:W-:Y:S01]  /*16570*/  HADD2.F32 R41, -RZ, R41.H1_H1 ;  /* 0x30000029ff297230 */ /* 0x000fe20000004100 */
[----:B------:R-:W-:Y:S01]  /*16580*/  F2FP.F16.E4M3.UNPACK_B R26, R26.H1 ;  /* 0x0000001aff1a723e */ /* 0x000fe200030006ff */
[----:B------:R-:W-:Y:S01]  /*16590*/  HADD2.F32 R51, -RZ, R47.H0_H0 ;  /* 0x2000002fff337230 */ /* 0x000fe20000004100 */
[----:B------:R-:W-:Y:S01]  /*165a0*/  F2FP.SATFINITE.E4M3.F32.PACK_AB_MERGE_C R11, R28, R11, RZ ;  /* 0x0000000b1c0b723e */ /* 0x000fe200048070ff */
[----:B------:R-:W-:-:S02]  /*165b0*/  HADD2.F32 R38, -RZ, R40.H0_H0 ;  /* 0x20000028ff267230 */ /* 0x000fc40000004100 */
        /* <DEDUP_REMOVED lines=9> */
[----:B------:R-:W-:Y:S02]  /*16650*/  HADD2.F32 R40, -RZ, R40.H1_H1 ;  /* 0x30000028ff287230 */ /* 0x000fe40000004100 */
[----:B------:R-:W-:Y:S01]  /*16660*/  FFMA.FTZ R55, R37, R48, R53 ;  /* 0x0000003025377223 */ /* 0x000fe20000010035 */
[----:B------:R-:W-:Y:S02]  /*16670*/  HADD2.F32 R42, -RZ, R42.H1_H1 ;  /* 0x3000002aff2a7230 */ /* 0x000fe40000004100 */
[C---:B------:R-:W-:Y:S01]  /*16680*/  FFMA.FTZ R50, R36.reuse, R43, -R41 ;  /* 0x0000002b24327223 */ /* 0x040fe20000010829 */
[----:B------:R-:W-:Y:S01]  /*16690*/  FFMA.FTZ R51, R36, R51, R38 ;  /* 0x0000003324337223 */ /* 0x000fe20000010026 */
[----:B------:R-:W-:Y:S02]  /*166a0*/  HADD2.F32 R31, -RZ, R31.H1_H1 ;  /* 0x3000001fff1f7230 */ /* 0x000fe40000004100 */
[C---:B------:R-:W-:Y:S01]  /*166b0*/  FMUL.FTZ R46, R40.reuse, R47 ;  /* 0x0000002f282e7220 */ /* 0x040fe20000410000 */
[----:B------:R-:W-:Y:S01]  /*166c0*/  FMUL.FTZ R40, R40, R42 ;  /* 0x0000002a28287220 */ /* 0x000fe20000410000 */
[----:B------:R-:W-:Y:S01]  /*166d0*/  HADD2.F32 R38, -RZ, R49.H0_H0 ;  /* 0x20000031ff267230 */ /* 0x000fe20000004100 */
[----:B------:R-:W-:Y:S01]  /*166e0*/  F2FP.F16.E4M3.UNPACK_B R41, R8.H1 ;  /* 0x00000008ff29723e */ /* 0x000fe200030006ff */
[----:B------:R-:W-:-:S02]  /*166f0*/  HADD2.F32 R36, -RZ, R39.H0_H0 ;  /* 0x20000027ff247230 */ /* 0x000fc40000004100 */
[C---:B------:R-:W-:Y:S01]  /*16700*/  FFMA.FTZ R53, R31.reuse, R42, -R46 ;  /* 0x0000002a1f357223 */ /* 0x040fe2000001082e */
[----:B------:R-:W-:Y:S02]  /*16710*/  HADD2.F32 R37, -RZ, R45.H0_H0 ;  /* 0x2000002dff257230 */ /* 0x000fe40000004100 */
[----:B------:R-:W-:Y:S01]  /*16720*/  FFMA.FTZ R52, R31, R47, R40 ;  /* 0x0000002f1f347223 */ /* 0x000fe20000010028 */
        /* <DEDUP_REMOVED lines=24> */
[----:B------:R-:W-:Y:S01]  /*168b0*/  HADD2.F32 R37, -RZ, R37.H1_H1 ;  /* 0x30000025ff257230 */ /* 0x000fe20000004100 */
[----:B------:R-:W-:Y:S01]  /*168c0*/  F2FP.F16.E4M3.UNPACK_B R8, R8 ;  /* 0x00000008ff08723e */ /* 0x000fe200020006ff */
[----:B------:R-:W-:-:S02]  /*168d0*/  HADD2.F32 R7, -RZ, R7.H1_H1 ;  /* 0x30000007ff077230 */ /* 0x000fc40000004100 */
[C---:B------:R-:W-:Y:S01]  /*168e0*/  FMUL.FTZ R36, R26.reuse, R41 ;  /* 0x000000291a247220 */ /* 0x040fe20000410000 */
[----:B------:R-:W-:Y:S01]  /*168f0*/  FFMA.FTZ R48, R29, R38, R48 ;  /* 0x000000261d307223 */ /* 0x000fe20000010030 */
[-C--:B------:R-:W-:Y:S01]  /*16900*/  FMUL.FTZ R26, R26, R37.reuse ;  /* 0x000000251a1a7220 */ /* 0x080fe20000410000 */
[----:B------:R-:W-:Y:S02]  /*16910*/  HADD2.F32 R29, -RZ, R20.H1_H1 ;  /* 0x30000014ff1d7230 */ /* 0x000fe40000004100 */
        /* <DEDUP_REMOVED lines=10> */
[----:B------:R-:W-:Y:S01]  /*169c0*/  F2FP.SATFINITE.E4M3.F32.PACK_AB_MERGE_C R47, R47, R48, RZ ;  /* 0x000000302f2f723e */ /* 0x000fe200048070ff */
        /* <DEDUP_REMOVED lines=17> */
[----:B------:R-:W-:Y:S02]  /*16ae0*/  F2FP.SATFINITE.E4M3.F32.PACK_AB_MERGE_C R9, R24, R9, R21 ;  /* 0x000000091809723e */ /* 0x000fe40004807015 */
[----:B------:R-:W-:Y:S01]  /*16af0*/  F2FP.SATFINITE.E4M3.F32.PACK_AB_MERGE_C R11, R56, R27, R55 ;  /* 0x0000001b380b723e */ /* 0x000fe20004807037 */
[----:B------:R3:W-:Y:S01]  /*16b00*/  STS.128 [R59+0x14400], R4 ;  /* 0x014400043b007388 */ /* 0x0007e20000000c00 */
[----:B------:R-:W-:Y:S02]  /*16b10*/  F2FP.SATFINITE.E4M3.F32.PACK_AB_MERGE_C R8, R43, R46, R8 ;  /* 0x0000002e2b08723e */ /* 0x000fe40004807008 */
[----:B------:R-:W-:-:S05]  /*16b20*/  F2FP.SATFINITE.E4M3.F32.PACK_AB_MERGE_C R10, R31, R20, R47 ;  /* 0x000000141f0a723e */ /* 0x000fca000480702f */
[----:B------:R3:W-:Y:S02]  /*16b30*/  STS.128 [R0+0x14400], R8 ;  /* 0x0144000800007388 */ /* 0x0007e40000000c00 */
.L_x_2399:
[----:B------:R-:W-:Y:S05]  /*16b40*/  BSYNC B1 ;  /* 0x0000000000017941 */ /* 0x000fea0003800000 */
.L_x_2398:
[----:B------:R-:W-:Y:S05]  /*16b50*/  @P2 BRA `(.L_x_2380) ;  /* 0x0000000c00e02947 */ /* 0x000fea0003800000 */
[----:B-1-3--:R-:W3:Y:S04]  /*16b60*/  LDL R0, [R1+0x18] ;  /* 0x0000180001007983 */ /* 0x00aee80000100800 */
[----:B0-----:R-:W4:Y:S01]  /*16b70*/  LDL R47, [R1+0x5c] ;  /* 0x00005c00012f7983 */ /* 0x001f220000100800 */
[----:B-----5:R-:W-:Y:S02]  /*16b80*/  SHF.R.U32.HI R4, RZ, 0x8, R32 ;  /* 0x00000008ff047819 */ /* 0x020fe40000011620 */
[----:B------:R-:W-:Y:S02]  /*16b90*/  SHF.R.U32.HI R8, RZ, 0x8, R34 ;  /* 0x00000008ff087819 */ /* 0x000fe40000011622 */
[----:B------:R-:W-:Y:S02]  /*16ba0*/  LOP3.LUT R5, R4, 0xff, RZ, 0xc0, !PT ;  /* 0x000000ff04057812 */ /* 0x000fe400078ec0ff */
[----:B------:R-:W-:-:S02]  /*16bb0*/  LOP3.LUT R4, R34, 0xff, RZ, 0xc0, !PT ;  /* 0x000000ff22047812 */ /* 0x000fc400078ec0ff */
[----:B------:R-:W-:Y:S02]  /*16bc0*/  LOP3.LUT R9, R8, 0xff, RZ, 0xc0, !PT ;  /* 0x000000ff08097812 */ /* 0x000fe400078ec0ff */
[----:B------:R-:W-:Y:S02]  /*16bd0*/  SHF.R.U32.HI R7, RZ, 0x8, R33 ;  /* 0x00000008ff077819 */ /* 0x000fe40000011621 */
[----:B------:R-:W-:Y:S02]  /*16be0*/  PRMT R25, R9, 0x7604, R4 ;  /* 0x0000760409197816 */ /* 0x000fe40000000004 */
[----:B------:R-:W-:Y:S02]  /*16bf0*/  LOP3.LUT R6, R33, 0xff, RZ, 0xc0, !PT ;  /* 0x000000ff21067812 */ /* 0x000fe400078ec0ff */
[----:B------:R-:W-:Y:S02]  /*16c00*/  LOP3.LUT R7, R7, 0xff, RZ, 0xc0, !PT ;  /* 0x000000ff07077812 */ /* 0x000fe400078ec0ff */
[----:B------:R-:W-:-:S02]  /*16c10*/  SHF.R.U32.HI R8, RZ, 0x8, R12 ;  /* 0x00000008ff087819 */ /* 0x000fc4000001160c */
[----:B------:R-:W-:Y:S02]  /*16c20*/  PRMT R20, R7, 0x7604, R6 ;  /* 0x0000760407147816 */ /* 0x000fe40000000006 */
[----:B------:R-:W-:Y:S02]  /*16c30*/  LOP3.LUT R7, R12, 0xff, RZ, 0xc0, !PT ;  /* 0x000000ff0c077812 */ /* 0x000fe400078ec0ff */
[----:B------:R-:W-:Y:S02]  /*16c40*/  LOP3.LUT R8, R8, 0xff, RZ, 0xc0, !PT ;  /* 0x000000ff08087812 */ /* 0x000fe400078ec0ff */
[----:B------:R-:W-:Y:S02]  /*16c50*/  SHF.R.U32.HI R6, RZ, 0x8, R35 ;  /* 0x00000008ff067819 */ /* 0x000fe40000011623 */
[----:B------:R-:W-:Y:S02]  /*16c60*/  PRMT R29, R8, 0x7604, R7 ;  /* 0x00007604081d7816 */ /* 0x000fe40000000007 */
[----:B------:R-:W-:-:S02]  /*16c70*/  SHF.R.U32.HI R8, RZ, 0x8, R13 ;  /* 0x00000008ff087819 */ /* 0x000fc4000001160d */
[----:B------:R-:W-:Y:S02]  /*16c80*/  LOP3.LUT R6, R6, 0xff, RZ, 0xc0, !PT ;  /* 0x000000ff06067812 */ /* 0x000fe400078ec0ff */
[----:B------:R-:W-:Y:S02]  /*16c90*/  SHF.R.U32.HI R31, RZ, 0x8, R15 ;  /* 0x00000008ff1f7819 */ /* 0x000fe4000001160f */
[----:B------:R-:W-:Y:S02]  /*16ca0*/  LOP3.LUT R30, R15, 0xff, RZ, 0xc0, !PT ;  /* 0x000000ff0f1e7812 */ /* 0x000fe400078ec0ff */
[----:B------:R-:W-:Y:S02]  /*16cb0*/  LOP3.LUT R31, R31, 0xff, RZ, 0xc0, !PT ;  /* 0x000000ff1f1f7812 */ /* 0x000fe400078ec0ff */
[----:B------:R-:W-:Y:S02]  /*16cc0*/  LOP3.LUT R26, R13, 0xff, RZ, 0xc0, !PT ;  /* 0x000000ff0d1a7812 */ /* 0x000fe400078ec0ff */
[----:B------:R-:W-:-:S02]  /*16cd0*/  PRMT R30, R31, 0x7604, R30 ;  /* 0x000076041f1e7816 */ /* 0x000fc4000000001e */
[----:B------:R-:W-:Y:S02]  /*16ce0*/  SHF.R.U32.HI R31, RZ, 0x10, R13 ;  /* 0x00000010ff1f7819 */ /* 0x000fe4000001160d */
[----:B------:R-:W-:Y:S02]  /*16cf0*/  SHF.R.U32.HI R28, RZ, 0x8, R14 ;  /* 0x00000008ff1c7819 */ /* 0x000fe4000001160e */
[----:B------:R-:W-:Y:S01]  /*16d00*/  LOP3.LUT R27, R14, 0xff, RZ, 0xc0, !PT ;  /* 0x000000ff0e1b7812 */ /* 0x000fe200078ec0ff */
[----:B------:R-:W-:Y:S01]  /*16d10*/  IMAD.U32 R31, R31, 0x10000, RZ ;  /* 0x000100001f1f7824 */ /* 0x000fe200078e00ff */
[----:B------:R-:W-:Y:S02]  /*16d20*/  LOP3.LUT R28, R28, 0xff, RZ, 0xc0, !PT ;  /* 0x000000ff1c1c7812 */ /* 0x000fe400078ec0ff */
[----:B------:R-:W-:Y:S02]  /*16d30*/  SHF.R.U32.HI R39, RZ, 0x10, R15 ;  /* 0x00000010ff277819 */ /* 0x000fe4000001160f */
[----:B------:R-:W-:-:S02]  /*16d40*/  PRMT R37, R28, 0x7604, R27 ;  /* 0x000076041c257816 */ /* 0x000fc4000000001b */
[----:B------:R-:W-:Y:S02]  /*16d50*/  SHF.R.U32.HI R27, RZ, 0x10, R35 ;  /* 0x00000010ff1b7819 */ /* 0x000fe40000011623 */
[----:B------:R-:W-:Y:S02]  /*16d60*/  LOP3.LUT R25, R25, 0xff0000, R34, 0xf8, !PT ;  /* 0x00ff000019197812 */ /* 0x000fe400078ef822 */
[----:B------:R-:W-:Y:S01]  /*16d70*/  SHF.L.U32 R39, R39, 0x10, RZ ;  /* 0x0000001027277819 */ /* 0x000fe200000006ff */
[----:B------:R-:W-:Y:S01]  /*16d80*/  IMAD.U32 R27, R27, 0x10000, RZ ;  /* 0x000100001b1b7824 */ /* 0x000fe200078e00ff */
[--C-:B------:R-:W-:Y:S02]  /*16d90*/  LOP3.LUT R29, R29, 0xff0000, R12.reuse, 0xf8, !PT ;  /* 0x00ff00001d1d7812 */ /* 0x100fe400078ef80c */
[----:B------:R-:W-:Y:S02]  /*16da0*/  LOP3.LUT R41, R30, 0xff0000, R39, 0xf8, !PT ;  /* 0x00ff00001e297812 */ /* 0x000fe400078ef827 */
[----:B------:R-:W-:-:S02]  /*16db0*/  LOP3.LUT R39, R29, 0xff000000, R12, 0xf8, !PT ;  /* 0xff0000001d277812 */ /* 0x000fc400078ef80c */
[----:B------:R-:W-:Y:S02]  /*16dc0*/  LOP3.LUT R41, R41, 0xff000000, R15, 0xf8, !PT ;  /* 0xff00000029297812 */ /* 0x000fe400078ef80f */
[----:B---3--:R-:W-:Y:S02]  /*16dd0*/  LEA.HI R3, R3, R0, RZ, 0x1c ;  /* 0x0000000003037211 */ /* 0x008fe400078fe0ff */
[----:B------:R-:W-:-:S04]  /*16de0*/  LOP3.LUT R0, R32, 0xff, RZ, 0xc0, !PT ;  /* 0x000000ff20007812 */ /* 0x000fc800078ec0ff */
[----:B--2---:R-:W-:Y:S02]  /*16df0*/  PRMT R21, R5, 0x7604, R0 ;  /* 0x0000760405157816 */ /* 0x004fe40000000000 */
[----:B------:R-:W-:Y:S02]  /*16e00*/  SHF.R.S32.HI R0, RZ, 0x1f, R3 ;  /* 0x0000001fff007819 */ /* 0x000fe40000011403 */
[----:B------:R-:W-:Y:S02]  /*16e10*/  LOP3.LUT R5, R35, 0xff, RZ, 0xc0, !PT ;  /* 0x000000ff23057812 */ /* 0x000fe400078ec0ff */
[----:B------:R-:W-:Y:S01]  /*16e20*/  LEA.HI R4, R0, R3, RZ, 0x2 ;  /* 0x0000000300047211 */ /* 0x000fe200078f10ff */
[----:B------:R-:W-:Y:S01]  /*16e30*/  IMAD.SHL.U32 R3, R3, 0x10, RZ ;  /* 0x0000001003037824 */ /* 0x000fe200078e00ff */
[----:B------:R-:W-:Y:S02]  /*16e40*/  PRMT R24, R6, 0x7604, R5 ;  /* 0x0000760406187816 */ /* 0x000fe40000000005 */
[----:B------:R-:W-:-:S02]  /*16e50*/  SHF.L.U32 R4, R4, 0xb, RZ ;  /* 0x0000000b04047819 */ /* 0x000fc400000006ff */
[----:B------:R-:W-:Y:S02]  /*16e60*/  LOP3.LUT R0, R198, 0x30, R3, 0xf8, !PT ;  /* 0x00000030c6007812 */ /* 0x000fe400078ef803 */
[----:B------:R-:W-:Y:S02]  /*16e70*/  LOP3.LUT R3, R4, 0xffffe000, RZ, 0xc0, !PT ;  /* 0xffffe00004037812 */ /* 0x000fe400078ec0ff */
[----:B------:R-:W-:Y:S01]  /*16e80*/  LOP3.LUT R0, R0, R199, RZ, 0x3c, !PT ;  /* 0x000000c700007212 */ /* 0x000fe200078e3cff */
[----:B----4-:R-:W0:Y:S01]  /*16e90*/  LDS.128 R4, [R47+0x14400] ;  /* 0x014400002f047984 */ /* 0x010e220000000c00 */
[--C-:B------:R-:W-:Y:S02]  /*16ea0*/  LOP3.LUT R21, R21, 0xff0000, R32.reuse, 0xf8, !PT ;  /* 0x00ff000015157812 */ /* 0x100fe400078ef820 */
[----:B------:R-:W-:Y:S02]  /*16eb0*/  IADD3 R3, R0, R200, R3 ;  /* 0x000000c800037210 */ /* 0x000fe40007ffe003 */
        /* <DEDUP_REMOVED lines=8> */
[----:B------:R-:W-:-:S02]  /*16f40*/  LOP3.LUT R31, R26, 0xff0000, R31, 0xf8, !PT ;  /* 0x00ff00001a1f7812 */ /* 0x000fc400078ef81f */
[----:B------:R-:W-:Y:S01]  /*16f50*/  LOP3.LUT R35, R27, 0xff000000, R35, 0xf8, !PT ;  /* 0xff0000001b237812 */ /* 0x000fe200078ef823 */
[----:B------:R-:W-:Y:S01]  /*16f60*/  IMAD.U32 R3, R3, 0x10000, RZ ;  /* 0x0001000003037824 */ /* 0x000fe200078e00ff */
[----:B------:R-:W-:Y:S02]  /*16f70*/  LOP3.LUT R37, R31, 0xff000000, R13, 0xf8, !PT ;  /* 0xff0000001f257812 */ /* 0x000fe400078ef80d */
[----:B------:R-:W-:Y:S02]  /*16f80*/  LOP3.LUT R12, R21, 0xff000000, R14, 0xf8, !PT ;  /* 0xff000000150c7812 */ /* 0x000fe400078ef80e */
[----:B------:R-:W-:Y:S02]  /*16f90*/  LOP3.LUT R3, R20, 0xff0000, R3, 0xf8, !PT ;  /* 0x00ff000014037812 */ /* 0x000fe400078ef803 */
[----:B------:R-:W-:Y:S02]  /*16fa0*/  F2FP.F16.E4M3.UNPACK_B R40, R37 ;  /* 0x00000025ff28723e */ /* 0x000fe400020006ff */
[----:B------:R-:W-:-:S02]  /*16fb0*/  LOP3.LUT R33, R3, 0xff000000, R33, 0xf8, !PT ;  /* 0xff00000003217812 */ /* 0x000fc400078ef821 */
[----:B------:R-:W-:Y:S01]  /*16fc0*/  LOP3.LUT R3, R25, 0xff000000, R34, 0xf8, !PT ;  /* 0xff00000019037812 */ /* 0x000fe200078ef822 */
[--C-:B------:R-:W-:Y:S01]  /*16fd0*/  HADD2.F32 R42, -RZ, R40.reuse.H0_H0 ;  /* 0x20000028ff2a7230 */ /* 0x100fe20000004100 */
[----:B------:R-:W-:Y:S01]  /*16fe0*/  F2FP.F16.E4M3.UNPACK_B R34, R33 ;  /* 0x00000021ff22723e */ /* 0x000fe200020006ff */
[----:B------:R-:W-:Y:S01]  /*16ff0*/  HADD2.F32 R40, -RZ, R40.H1_H1 ;  /* 0x30000028ff287230 */ /* 0x000fe20000004100 */
[----:B------:R-:W-:Y:S02]  /*17000*/  F2FP.F16.E4M3.UNPACK_B R37, R37.H1 ;  /* 0x00000025ff25723e */ /* 0x000fe400030006ff */
[----:B------:R-:W-:Y:S01]  /*17010*/  F2FP.F16.E4M3.UNPACK_B R33, R33.H1 ;  /* 0x00000021ff21723e */ /* 0x000fe200030006ff */
[--C-:B------:R-:W-:Y:S01]  /*17020*/  HADD2.F32 R38, -RZ, R34.reuse.H0_H0 ;  /* 0x20000022ff267230 */ /* 0x100fe20000004100 */
[-C--:B0-----:R-:W-:Y:S01]  /*17030*/  F2FP.F16.E4M3.UNPACK_B R13, R5.reuse ;  /* 0x00000005ff0d723e */ /* 0x081fe200020006ff */
[----:B------:R-:W-:Y:S01]  /*17040*/  HADD2.F32 R34, -RZ, R34.H1_H1 ;  /* 0x30000022ff227230 */ /* 0x000fe20000004100 */
[----:B------:R-:W-:-:S02]  /*17050*/  F2FP.F16.E4M3.UNPACK_B R20, R5.H1 ;  /* 0x00000005ff14723e */ /* 0x000fc400030006ff */
[-C--:B------:R-:W-:Y:S01]  /*17060*/  F2FP.F16.E4M3.UNPACK_B R24, R7.reuse ;  /* 0x00000007ff18723e */ /* 0x080fe200020006ff */
[--C-:B------:R-:W-:Y:S01]  /*17070*/  HADD2.F32 R21, -RZ, R13.reuse.H0_H0 ;  /* 0x2000000dff157230 */ /* 0x100fe20000004100 */
[----:B------:R-:W-:Y:S01]  /*17080*/  F2FP.F16.E4M3.UNPACK_B R25, R7.H1 ;  /* 0x00000007ff19723e */ /* 0x000fe200030006ff */
[----:B------:R-:W-:Y:S01]  /*17090*/  HADD2.F32 R13, -RZ, R13.H1_H1 ;  /* 0x3000000dff0d7230 */ /* 0x000fe20000004100 */
[-C--:B------:R-:W-:Y:S02]  /*170a0*/  F2FP.F16.E4M3.UNPACK_B R14, R4.reuse ;  /* 0x00000004ff0e723e */ /* 0x080fe400020006ff */
[----:B------:R-:W-:Y:S02]  /*170b0*/  F2FP.F16.E4M3.UNPACK_B R15, R4.H1 ;  /* 0x00000004ff0f723e */ /* 0x000fe400030006ff */
[----:B------:R-:W-:Y:S02]  /*170c0*/  F2FP.F16.E4M3.UNPACK_B R4, R6 ;  /* 0x00000006ff04723e */ /* 0x000fe400020006ff */
[----:B-1----:R-:W-:-:S02]  /*170d0*/  F2FP.F16.E4M3.UNPACK_B R28, R9 ;  /* 0x00000009ff1c723e */ /* 0x002fc400020006ff */
[-C--:B------:R-:W-:Y:S02]  /*170e0*/  F2FP.F16.E4M3.UNPACK_B R26, R8.reuse ;  /* 0x00000008ff1a723e */ /* 0x080fe400020006ff */
[----:B------:R-:W-:Y:S01]  /*170f0*/  F2FP.F16.E4M3.UNPACK_B R27, R8.H1 ;  /* 0x00000008ff1b723e */ /* 0x000fe200030006ff */
[--C-:B------:R-:W-:Y:S01]  /*17100*/  HADD2.F32 R5, -RZ, R28.reuse.H0_H0 ;  /* 0x2000001cff057230 */ /* 0x100fe20000004100 */
[----:B------:R-:W-:Y:S01]  /*17110*/  F2FP.F16.E4M3.UNPACK_B R29, R9.H1 ;  /* 0x00000009ff1d723e */ /* 0x000fe200030006ff */
[----:B------:R-:W-:Y:S01]  /*17120*/  HADD2.F32 R28, -RZ, R28.H1_H1 ;  /* 0x3000001cff1c7230 */ /* 0x000fe20000004100 */
[-C--:B------:R-:W-:Y:S02]  /*17130*/  F2FP.F16.E4M3.UNPACK_B R31, R11.reuse ;  /* 0x0000000bff1f723e */ /* 0x080fe400020006ff */
[C---:B------:R-:W-:Y:S01]  /*17140*/  FMUL.FTZ R8, R5.reuse, R42 ;  /* 0x0000002a05087220 */ /* 0x040fe20000410000 */
[----:B------:R-:W-:Y:S01]  /*17150*/  FMUL.FTZ R9, R5, R38 ;  /* 0x0000002605097220 */ /* 0x000fe20000410000 */
[----:B------:R-:W-:Y:S01]  /*17160*/  F2FP.F16.E4M3.UNPACK_B R32, R11.H1 ;  /* 0x0000000bff20723e */ /* 0x000fe200030006ff */
[----:B------:R-:W-:-:S02]  /*17170*/  HADD2.F32 R11, -RZ, R33.H0_H0 ;  /* 0x20000021ff0b7230 */ /* 0x000fc40000004100 */
[C---:B------:R-:W-:Y:S01]  /*17180*/  FFMA.FTZ R5, R21.reuse, R38, -R8 ;  /* 0x0000002615057223 */ /* 0x040fe20000010808 */
[----:B------:R-:W-:Y:S01]  /*17190*/  F2FP.F16.E4M3.UNPACK_B R7, R6.H1 ;  /* 0x00000006ff07723e */ /* 0x000fe200030006ff */
[----:B------:R-:W-:Y:S01]  /*171a0*/  HADD2.F32 R38, -RZ, R37.H0_H0 ;  /* 0x20000025ff267230 */ /* 0x000fe20000004100 */
[-C--:B------:R-:W-:Y:S01]  /*171b0*/  F2FP.F16.E4M3.UNPACK_B R6, R10.reuse ;  /* 0x0000000aff06723e */ /* 0x080fe200020006ff */
[----:B------:R-:W-:Y:S01]  /*171c0*/  HADD2.F32 R8, -RZ, R29.H0_H0 ;  /* 0x2000001dff087230 */ /* 0x000fe20000004100 */
[----:B------:R-:W-:Y:S01]  /*171d0*/  F2FP.F16.E4M3.UNPACK_B R30, R10.H1 ;  /* 0x0000000aff1e723e */ /* 0x000fe200030006ff */
        /* <DEDUP_REMOVED lines=20> */
[----:B------:R-:W-:Y:S02]  /*17320*/  HADD2.F32 R33, -RZ, R33.H1_H1 ;  /* 0x30000021ff217230 */ /* 0x000fe40000004100 */
[C---:B------:R-:W-:Y:S01]  /*17330*/  FMUL.FTZ R50, R28.reuse, R42 ;  /* 0x0000002a1c327220 */ /* 0x040fe20000410000 */
[----:B------:R-:W-:Y:S02]  /*17340*/  HADD2.F32 R21, -RZ, R24.H0_H0 ;  /* 0x20000018ff157230 */ /* 0x000fe40000004100 */
[----:B------:R-:W-:Y:S01]  /*17350*/  FMUL.FTZ R45, R28, R37 ;  /* 0x000000251c2d7220 */ /* 0x000fe20000410000 */
[----:B------:R-:W-:Y:S02]  /*17360*/  HADD2.F32 R20, -RZ, R20.H1_H1 ;  /* 0x30000014ff147230 */ /* 0x000fe40000004100 */
[----:B------:R-:W-:Y:S01]  /*17370*/  FMUL.FTZ R29, R29, R33 ;  /* 0x000000211d1d7220 */ /* 0x000fe20000410000 */
[----:B------:R-:W-:-:S02]  /*17380*/  HADD2.F32 R28, -RZ, R35.H0_H0 ;  /* 0x20000023ff1c7230 */ /* 0x000fc40000004100 */
[C---:B------:R-:W-:Y:S01]  /*17390*/  FFMA.FTZ R50, R21.reuse, R37, -R50 ;  /* 0x0000002515327223 */ /* 0x040fe20000010832 */
[----:B------:R-:W-:Y:S01]  /*173a0*/  FFMA.FTZ R45, R21, R42, R45 ;  /* 0x0000002a152d7223 */ /* 0x000fe2000001002d */
[----:B------:R-:W-:Y:S02]  /*173b0*/  HADD2.F32 R21, -RZ, R32.H0_H0 ;  /* 0x20000020ff157230 */ /* 0x000fe40000004100 */
[C---:B------:R-:W-:Y:S01]  /*173c0*/  FFMA.FTZ R46, R20.reuse, R33, -R43 ;  /* 0x00000021142e7223 */ /* 0x040fe2000001082b */
[----:B------:R-:W-:Y:S01]  /*173d0*/  FFMA.FTZ R48, R20, R38, R29 ;  /* 0x0000002614307223 */ /* 0x000fe2000001001d */
[----:B------:R-:W-:Y:S02]  /*173e0*/  HADD2.F32 R40, -RZ, R40.H1_H1 ;  /* 0x30000028ff287230 */ /* 0x000fe40000004100 */
[----:B------:R-:W-:Y:S02]  /*173f0*/  HADD2.F32 R31, -RZ, R31.H1_H1 ;  /* 0x3000001fff1f7230 */ /* 0x000fe40000004100 */
[----:B------:R-:W-:Y:S01]  /*17400*/  FMUL.FTZ R38, R21, R28 ;  /* 0x0000001c15267220 */ /* 0x000fe20000410000 */
[----:B------:R-:W-:Y:S01]  /*17410*/  HADD2.F32 R34, -RZ, R34.H1_H1 ;  /* 0x30000022ff227230 */ /* 0x000fe20000004100 */
[----:B------:R-:W-:Y:S01]  /*17420*/  F2FP.SATFINITE.E4M3.F32.PACK_AB_MERGE_C R11, R46, R11, RZ ;  /* 0x0000000b2e0b723e */ /* 0x000fe200048070ff */
[----:B------:R-:W-:-:S02]  /*17430*/  HADD2.F32 R29, -RZ, R41.H0_H0 ;  /* 0x20000029ff1d7230 */ /* 0x000fc40000004100 */
[C---:B------:R-:W-:Y:S01]  /*17440*/  FMUL.FTZ R33, R31.reuse, R40 ;  /* 0x000000281f217220 */ /* 0x040fe20000410000 */
[----:B------:R-:W-:Y:S02]  /*17450*/  HADD2.F32 R20, -RZ, R25.H0_H0 ;  /* 0x20000019ff147230 */ /* 0x000fe40000004100 */
[-C--:B------:R-:W-:Y:S01]  /*17460*/  FMUL.FTZ R31, R31, R34.reuse ;  /* 0x000000221f1f7220 */ /* 0x080fe20000410000 */
[----:B------:R-:W-:Y:S02]  /*17470*/  HADD2.F32 R24, -RZ, R24.H1_H1 ;  /* 0x30000018ff187230 */ /* 0x000fe40000004100 */
[-C--:B------:R-:W-:Y:S01]  /*17480*/  FMUL.FTZ R43, R21, R29.reuse ;  /* 0x0000001d152b7220 */ /* 0x080fe20000410000 */
[----:B------:R-:W-:Y:S02]  /*17490*/  HADD2.F32 R21, -RZ, R27.H0_H0 ;  /* 0x2000001bff157230 */ /* 0x000fe40000004100 */
        /* <DEDUP_REMOVED lines=15> */
[----:B------:R-:W-:Y:S01]  /*17590*/  F2FP.SATFINITE.E4M3.F32.PACK_AB_MERGE_C R5, R8, R5, R11 ;  /* 0x000000050805723e */ /* 0x000fe2000480700b */
        /* <DEDUP_REMOVED lines=59> */
[----:B------:R-:W-:Y:S01]  /*17950*/  HADD2.F32 R20, -RZ, R14.H0_H0 ;  /* 0x2000000eff147230 */ /* 0x000fe20000004100 */
[----:B------:R-:W-:Y:S01]  /*17960*/  F2FP.SATFINITE.E4M3.F32.PACK_AB_MERGE_C R29, R32, R29, RZ ;  /* 0x0000001d201d723e */ /* 0x000fe200048070ff */
[--C-:B------:R-:W-:Y:S01]  /*17970*/  HADD2.F32 R12, -RZ, R3.reuse.H0_H0 ;  /* 0x20000003ff0c7230 */ /* 0x100fe20000004100 */
[----:B------:R-:W-:Y:S01]  /*17980*/  F2FP.SATFINITE.E4M3.F32.PACK_AB_MERGE_C R30, R35, R30, RZ ;  /* 0x0000001e231e723e */ /* 0x000fe200048070ff */
[----:B------:R-:W-:-:S02]  /*17990*/  HADD2.F32 R15, -RZ, R3.H1_H1 ;  /* 0x30000003ff0f7230 */ /* 0x000fc40000004100 */
[----:B------:R-:W-:Y:S02]  /*179a0*/  HADD2.F32 R21, -RZ, R14.H1_H1 ;  /* 0x3000000eff157230 */ /* 0x000fe40000004100 */
        /* <DEDUP_REMOVED lines=19> */
.L_x_2380:
[----:B------:R-:W-:Y:S05]  /*17ae0*/  BSYNC B0 ;  /* 0x0000000000007941 */ /* 0x000fea0003800000 */
.L_x_2373:
        /* <DEDUP_REMOVED lines=8> */
.L_x_2371:
[----:B0--3--:R-:W-:-:S05]  /*17b70*/  IMAD.U32 R0, RZ, RZ, UR53 ;  /* 0x00000035ff007e24 */ /* 0x009fca000f8e00ff */
[----:B------:R-:W-:-:S13]  /*17b80*/  ISETP.NE.AND P1, PT, R0, 0x3, PT ;  /* 0x000000030000780c */ /* 0x000fda0003f25270 */
[----:B------:R-:W-:Y:S05]  /*17b90*/  @!P1 BRA `(.L_x_2400) ;  /* 0x0000000000049947 */ /* 0x000fea0003800000 */
[----:B------:R-:W-:Y:S01]  /*17ba0*/  BPT.TRAP 0x1 ;  /* 0x000000040000795c */ /* 0x000fe20000300000 */
.L_x_2400:
[----:B------:R-:W-:Y:S01]  /*17bb0*/  IMAD R0, R189, 0x8, R16 ;  /* 0x00000008bd007824 */ /* 0x000fe200078e0210 */
[----:B-1----:R-:W-:-:S04]  /*17bc0*/  SHF.L.U32 R3, R190, 0x1f, RZ ;  /* 0x0000001fbe037819 */ /* 0x002fc800000006ff */
[----:B------:R0:W1:Y:S01]  /*17bd0*/  SYNCS.PHASECHK.TRANS64.TRYWAIT P0, [R0+URZ+0x29830], R3 ;  /* 0x02983003000075a7 */ /* 0x000062000800017f */
[----:B------:R-:W-:Y:S05]  /*17be0*/  @!P1 BRA `(.L_x_2401) ;  /* 0x0000000000049947 */ /* 0x000fea0003800000 */
[----:B------:R-:W-:Y:S01]  /*17bf0*/  BPT.TRAP 0x1 ;  /* 0x000000040000795c */ /* 0x000fe20000300000 */
.L_x_2401:
[----:B-----5:R-:W3:Y:S02]  /*17c00*/  S2R R4, SR_TID.X ;  /* 0x0000000000047919 */ /* 0x020ee40000002100 */
[----:B---3--:R-:W-:-:S04]  /*17c10*/  LOP3.LUT R4, R4, 0x7f, RZ, 0xc0, !PT ;  /* 0x0000007f04047812 */ /* 0x008fc800078ec0ff */
[----:B------:R-:W-:Y:S01]  /*17c20*/  ISETP.NE.AND P2, PT, R4, RZ, PT ;  /* 0x000000ff0400720c */ /* 0x000fe20003f45270 */
[----:B-1----:R-:W-:-:S12]  /*17c30*/  @P0 BRA `(.L_x_2402) ;  /* 0x0000000000080947 */ /* 0x002fd80003800000 */
[----:B------:R-:W1:Y:S02]  /*17c40*/  SYNCS.PHASECHK.TRANS64.TRYWAIT P0, [R0+URZ+0x29830], R3 ;  /* 0x02983003000075a7 */ /* 0x000e64000800017f */
[----:B-1----:R-:W-:Y:S05]  /*17c50*/  @!P0 BRA `(.L_x_2403) ;  /* 0x0000019000e88947 */ /* 0x002fea0003800000 */
.L_x_2402:
[----:B------:R-:W-:Y:S05]  /*17c60*/  WARPSYNC.ALL ;  /* 0x0000000000007948 */ /* 0x000fea0003800000 */
[----:B01----:R-:W-:Y:S01]  /*17c70*/  VIADD R3, R16, 0x1a400 ;  /* 0x0001a40010037836 */ /* 0x003fe20000000000 */
[----:B------:R-:W-:Y:S01]  /*17c80*/  R2UR UR44, R44 ;  /* 0x000000002c2c72ca */ /* 0x000fe200000e0000 */
[----:B------:R-:W-:Y:S01]  /*17c90*/  IMAD.MOV.U32 R7, RZ, RZ, -0x7fffffe0 ;  /* 0x80000020ff077424 */ /* 0x000fe200078e00ff */
[----:B------:R-:W-:Y:S01]  /*17ca0*/  WARPGROUP.ARRIVE ;  /* 0x00000000000079c5 */ /* 0x000fe20000000000 */
        /* <DEDUP_REMOVED lines=20> */
[----:B------:R-:W-:Y:S01]  /*17df0*/  UMOV UR8, UR24 ;  /* 0x0000001800087c82 */ /* 0x000fe20008000000 */
[----:B------:R-:W-:Y:S01]  /*17e00*/  IADD3 R8, R6, 0x80, RZ ;  /* 0x0000008006087810 */ /* 0x000fe20007ffe0ff */
[----:B------:R-:W-:Y:S01]  /*17e10*/  UMOV UR12, UR24 ;  /* 0x00000018000c7c82 */ /* 0x000fe20008000000 */
[----:B------:R-:W-:Y:S01]  /*17e20*/  R2UR UR10, R10 ;  /* 0x000000000a0a72ca */ /* 0x000fe200000e0000 */
[----:B------:R-:W-:Y:S01]  /*17e30*/  UMOV UR16, UR24 ;  /* 0x0000001800107c82 */ /* 0x000fe20008000000 */
[C---:B------:R-:W-:Y:S01]  /*17e40*/  IADD3 R10, R6.reuse, 0x200, RZ ;  /* 0x00000200060a7810 */ /* 0x040fe20007ffe0ff */
[----:B------:R-:W-:Y:S01]  /*17e50*/  VIADD R12, R6, 0x2 ;  /* 0x00000002060c7836 */ /* 0x000fe20000000000 */
[----:B------:R-:W-:Y:S01]  /*17e60*/  R2UR UR19, R11 ;  /* 0x000000000b1372ca */ /* 0x000fe200000e0000 */
[----:B------:R-:W-:Y:S01]  /*17e70*/  IMAD.MOV.U32 R11, RZ, RZ, -0x7fffffe0 ;  /* 0x80000020ff0b7424 */ /* 0x000fe200078e00ff */
[----:B------:R-:W-:Y:S01]  /*17e80*/  R2UR UR18, R10 ;  /* 0x000000000a1272ca */ /* 0x000fe200000e0000 */
[----:B------:R-:W-:Y:S01]  /*17e90*/  VIADD R10, R6, 0x102 ;  /* 0x00000102060a7836 */ /* 0x000fe20000000000 */
[----:B------:R-:W-:Y:S01]  /*17ea0*/  R2UR UR6, R12 ;  /* 0x000000000c0672ca */ /* 0x000fe200000e0000 */
[----:B------:R-:W-:Y:S01]  /*17eb0*/  QGMMA.64x32x32.F32.E4M3.E4M3 R88, gdesc[UR24], RZ, !UPT, gsb0 ;  /* 0x00600000185879f3 */ /* 0x000fe2000c0008ff */
[----:B------:R-:W-:Y:S01]  /*17ec0*/  R2UR UR26, R8 ;  /* 0x00000000081a72ca */ /* 0x000fe200000e0000 */
[----:B------:R-:W-:Y:S01]  /*17ed0*/  VIADD R8, R6, 0x180 ;  /* 0x0000018006087836 */ /* 0x000fe20000000000 */
[----:B------:R-:W-:Y:S01]  /*17ee0*/  R2UR UR27, R9 ;  /* 0x00000000091b72ca */ /* 0x000fe200000e0000 */
[----:B------:R-:W-:Y:S01]  /*17ef0*/  IMAD.MOV.U32 R9, RZ, RZ, -0x7fffffe0 ;  /* 0x80000020ff097424 */ /* 0x000fe200078e00ff */
[----:B------:R-:W-:Y:S01]  /*17f00*/  R2UR UR7, R13 ;  /* 0x000000000d0772ca */ /* 0x000fe200000e0000 */
[----:B------:R-:W-:Y:S01]  /*17f10*/  UMOV UR20, UR4 ;  /* 0x0000000400147c82 */ /* 0x000fe20008000000 */
[----:B------:R-:W-:Y:S01]  /*17f20*/  R2UR UR14, R8 ;  /* 0x00000000080e72ca */ /* 0x000fe200000e0000 */
[----:B------:R-:W-:Y:S01]  /*17f30*/  UMOV UR21, UR5 ;  /* 0x0000000500157c82 */ /* 0x000fe20008000000 */
[----:B------:R-:W-:Y:S01]  /*17f40*/  R2UR UR15, R9 ;  /* 0x00000000090f72ca */ /* 0x000fe200000e0000 */
[----:B------:R-:W-:Y:S01]  /*17f50*/  IMAD.MOV.U32 R9, RZ, RZ, -0x7fffffe0 ;  /* 0x80000020ff097424 */ /* 0x000fe200078e00ff */
[C---:B------:R-:W-:Y:S01]  /*17f60*/  IADD3 R8, R6.reuse, 0x82, RZ ;  /* 0x0000008206087810 */ /* 0x040fe20007ffe0ff */
[----:B------:R-:W-:Y:S01]  /*17f70*/  VIADD R12, R6, 0x280 ;  /* 0x00000280060c7836 */ /* 0x000fe20000000000 */
[----:B------:R-:W0:Y:S01]  /*17f80*/  LDC R7, c[0x0][0x448] ;  /* 0x00011200ff077b82 */ /* 0x000e220000000800 */
[----:B------:R-:W-:Y:S01]  /*17f90*/  IMAD.MOV.U32 R13, RZ, RZ, -0x7fffffe0 ;  /* 0x80000020ff0d7424 */ /* 0x000fe200078e00ff */
[----:B------:R-:W-:Y:S01]  /*17fa0*/  ULDC UR54, c[0x0][0x988] ;  /* 0x0002620000367ab9 */ /* 0x000fe20000000800 */
[----:B------:R-:W-:Y:S01]  /*17fb0*/  @!P2 VIADD R0, R0, 0x29840 ;  /* 0x000298400000a836 */ /* 0x000fe20000000000 */
[----:B------:R-:W-:-:S04]  /*17fc0*/  ULDC UR55, c[0x0][0x988] ;  /* 0x0002620000377ab9 */ /* 0x000fc80000000800 */
[----:B------:R-:W-:Y:S02]  /*17fd0*/  @!P2 PRMT R0, RZ, 0x654, R0 ;  /* 0x00000654ff00a816 */ /* 0x000fe40000000000 */
[----:B0-----:R-:W-:Y:S01]  /*17fe0*/  ISETP.NE.AND P0, PT, R7, 0x1, PT ;  /* 0x000000010700780c */ /* 0x001fe20003f05270 */
[----:B------:R-:W-:Y:S01]  /*17ff0*/  IMAD.IADD R7, R211, 0x1, R204 ;  /* 0x00000001d3077824 */ /* 0x000fe200078e02cc */
        /* <DEDUP_REMOVED lines=192> */
[----:B--2---:R-:W-:-:S04]  /*18c00*/  FMUL.FTZ R21, R2, R103 ;  /* 0x0000006702157220 */ /* 0x004fc80000410000 */
[----:B------:R-:W-:Y:S01]  /*18c10*/  QGMMA.64x32x32.F32.E4M3.E4M3 R72, gdesc[UR20], R72, gsb0 ;  /* 0x00600000144879f3 */ /* 0x000fe20008000848 */
[----:B------:R-:W-:Y:S01]  /*18c20*/  R2UR UR22, R8 ;  /* 0x00000000081672ca */ /* 0x000fe200000e0000 */
[----:B------:R-:W-:Y:S01]  /*18c30*/  VIADD R8, R6, 0x682 ;  /* 0x0000068206087836 */ /* 0x000fe20000000000 */
[----:B------:R-:W-:Y:S01]  /*18c40*/  R2UR UR23, R9 ;  /* 0x00000000091772ca */ /* 0x000fe200000e0000 */
[C---:B------:R-:W-:Y:S01]  /*18c50*/  FMUL.FTZ R123, R2.reuse, R92 ;  /* 0x0000005c027b7220 */ /* 0x040fe20000410000 */
[----:B------:R-:W-:Y:S01]  /*18c60*/  MOV R9, 0x80000020 ;  /* 0x8000002000097802 */ /* 0x000fe20000000f00 */
[----:B------:R-:W0:Y:S01]  /*18c70*/  MUFU.TANH R119, R119 ;  /* 0x0000007700777308 */ /* 0x000e220000002400 */
[C---:B------:R-:W-:Y:S01]  /*18c80*/  FMUL.FTZ R13, R2.reuse, R99 ;  /* 0x00000063020d7220 */ /* 0x040fe20000410000 */
[C---:B------:R-:W-:Y:S01]  /*18c90*/  FMUL.FTZ R88, R2.reuse, R96 ;  /* 0x0000006002587220 */ /* 0x040fe20000410000 */
[C---:B----4-:R-:W-:Y:S01]  /*18ca0*/  FMUL.FTZ R14, R2.reuse, R97 ;  /* 0x00000061020e7220 */ /* 0x050fe20000410000 */
[----:B------:R-:W-:Y:S01]  /*18cb0*/  FMUL.FTZ R15, R2, R100 ;  /* 0x00000064020f7220 */ /* 0x000fe20000410000 */
[----:B------:R-:W-:-:S02]  /*18cc0*/  VIADD R6, R6, 0x702 ;  /* 0x0000070206067836 */ /* 0x000fc40000000000 */
[C---:B------:R-:W-:Y:S01]  /*18cd0*/  FMUL.FTZ R115, R2.reuse, R101 ;  /* 0x0000006502737220 */ /* 0x040fe20000410000 */
[C---:B------:R-:W-:Y:S01]  /*18ce0*/  FMUL.FTZ R5, R2.reuse, R91 ;  /* 0x0000005b02057220 */ /* 0x040fe20000410000 */
[----:B------:R-:W1:Y:S01]  /*18cf0*/  MUFU.TANH R117, R117 ;  /* 0x0000007500757308 */ /* 0x000e620000002400 */
[C---:B------:R-:W-:Y:S01]  /*18d00*/  FMUL.FTZ R3, R2.reuse, R90 ;  /* 0x0000005a02037220 */ /* 0x040fe20000410000 */
[C---:B------:R-:W-:Y:S01]  /*18d10*/  FMUL.FTZ R10, R2.reuse, R94 ;  /* 0x0000005e020a7220 */ /* 0x040fe20000410000 */
[C---:B------:R-:W-:Y:S01]  /*18d20*/  FMUL.FTZ R12, R2.reuse, R98 ;  /* 0x00000062020c7220 */ /* 0x040fe20000410000 */
[----:B------:R-:W-:-:S04]  /*18d30*/  FMUL.FTZ R20, R2, R102 ;  /* 0x0000006602147220 */ /* 0x000fc80000410000 */
[----:B------:R-:W2:Y:S08]  /*18d40*/  MUFU.TANH R123, R123 ;  /* 0x0000007b007b7308 */ /* 0x000eb00000002400 */
[----:B------:R-:W3:Y:S08]  /*18d50*/  MUFU.TANH R121, R121 ;  /* 0x0000007900797308 */ /* 0x000ef00000002400 */
[----:B------:R-:W4:Y:S08]  /*18d60*/  MUFU.TANH R88, R88 ;  /* 0x0000005800587308 */ /* 0x000f300000002400 */
        /* <DEDUP_REMOVED lines=12> */
[----:B------:R-:W-:Y:S01]  /*18e30*/  R2UR UR23, R9 ;  /* 0x00000000091772ca */ /* 0x000fe200000e0000 */
        /* <DEDUP_REMOVED lines=11> */
[----:B------:R-:W-:-:S03]  /*18ef0*/  FMUL.FTZ R78, R2, R86 ;  /* 0x00000056024e7220 */ /* 0x000fc60000410000 */
[----:B------:R-:W5:Y:S08]  /*18f00*/  MUFU.TANH R111, R111 ;  /* 0x0000006f006f7308 */ /* 0x000f700000002400 */
[----:B------:R-:W5:Y:S08]  /*18f10*/  MUFU.TANH R109, R109 ;  /* 0x0000006d006d7308 */ /* 0x000f700000002400 */
[----:B------:R-:W5:Y:S08]  /*18f20*/  MUFU.TANH R107, R107 ;  /* 0x0000006b006b7308 */ /* 0x000f700000002400 */
[----:B------:R-:W5:Y:S08]  /*18f30*/  MUFU.TANH R105, R105 ;  /* 0x0000006900697308 */ /* 0x000f700000002400 */
[----:B------:R-:W5:Y:S08]  /*18f40*/  MUFU.TANH R103, R103 ;  /* 0x0000006700677308 */ /* 0x000f700000002400 */
[----:B------:R-:W5:Y:S01]  /*18f50*/  MUFU.TANH R101, R101 ;  /* 0x0000006500657308 */ /* 0x000f620000002400 */
[----:B------:R-:W-:-:S02]  /*18f60*/  WARPGROUP.DEPBAR.LE gsb0, 0x0 ;  /* 0x00008000000079c5 */ /* 0x000fc40000010000 */
[C---:B------:R-:W-:Y:S01]  /*18f70*/  FMUL.FTZ R95, R2.reuse, R56 ;  /* 0x00000038025f7220 */ /* 0x040fe20000410000 */
[C---:B------:R-:W-:Y:S01]  /*18f80*/  FMUL.FTZ R80, R2.reuse, R60 ;  /* 0x0000003c02507220 */ /* 0x040fe20000410000 */
[----:B------:R-:W0:Y:S01]  /*18f90*/  @P0 LDC R56, c[0x0][0x44c] ;  /* 0x00011300ff380b82 */ /* 0x000e220000000800 */
[----:B------:R-:W-:Y:S01]  /*18fa0*/  WARPGROUP.ARRIVE ;  /* 0x00000000000079c5 */ /* 0x000fe20000000000 */
[C---:B------:R-:W-:Y:S01]  /*18fb0*/  FMUL.FTZ R93, R2.reuse, R57 ;  /* 0x00000039025d7220 */ /* 0x040fe20000410000 */
[----:B------:R-:W-:Y:S01]  /*18fc0*/  FMUL.FTZ R81, R2, R61 ;  /* 0x0000003d02517220 */ /* 0x000fe20000410000 */
[----:B------:R-:W-:Y:S02]  /*18fd0*/  IMAD R61, R104, -0xa0, R206 ;  /* 0xffffff60683d7824 */ /* 0x000fe400078e02ce */
[C---:B------:R-:W-:Y:S01]  /*18fe0*/  FMUL.FTZ R82, R2.reuse, R64 ;  /* 0x0000004002527220 */ /* 0x040fe20000410000 */
[----:B------:R-:W-:Y:S01]  /*18ff0*/  FMUL.FTZ R8, R2, R58 ;  /* 0x0000003a02087220 */ /* 0x000fe20000410000 */
[----:B------:R-:W-:Y:S01]  /*19000*/  QGMMA.64x32x32.F32.E4M3.E4M3 R40, gdesc[UR20], R40, gsb0 ;  /* 0x00600000142879f3 */ /* 0x000fe20008000828 */
[----:B------:R-:W1:Y:S01]  /*19010*/  @P0 LDC R60, c[0x0][0x450] ;  /* 0x00011400ff3c0b82 */ /* 0x000e620000000800 */
[----:B------:R-:W-:Y:S01]  /*19020*/  IADD3 R64, -R208, 0xa0, R61 ;  /* 0x000000a0d0407810 */ /* 0x000fe20007ffe13d */
[----:B------:R-:W-:Y:S01]  /*19030*/  FMUL.FTZ R58, R2, R66 ;  /* 0x00000042023a7220 */ /* 0x000fe20000410000 */
[----:B------:R-:W-:Y:S01]  /*19040*/  R2UR UR22, R6 ;  /* 0x00000000061672ca */ /* 0x000fe200000e0000 */
[----:B------:R-:W5:Y:S01]  /*19050*/  MUFU.TANH R97, R97 ;  /* 0x0000006100617308 */ /* 0x000f620000002400 */
[C---:B------:R-:W-:Y:S01]  /*19060*/  FMUL.FTZ R65, R2.reuse, R65 ;  /* 0x0000004102417220 */ /* 0x040fe20000410000 */
[C---:B------:R-:W-:Y:S01]  /*19070*/  FMUL.FTZ R68, R2.reuse, R68 ;  /* 0x0000004402447220 */ /* 0x040fe20000410000 */
[C---:B------:R-:W-:Y:S01]  /*19080*/  FMUL.FTZ R69, R2.reuse, R69 ;  /* 0x0000004502457220 */ /* 0x040fe20000410000 */
[C---:B------:R-:W-:Y:S01]  /*19090*/  FMUL.FTZ R9, R2.reuse, R59 ;  /* 0x0000003b02097220 */ /* 0x040fe20000410000 */
[C---:B------:R-:W-:Y:S01]  /*190a0*/  FMUL.FTZ R59, R2.reuse, R67 ;  /* 0x00000043023b7220 */ /* 0x040fe20000410000 */
[----:B------:R-:W-:-:S02]  /*190b0*/  FMUL.FTZ R61, R2, R71 ;  /* 0x00000047023d7220 */ /* 0x000fc40000410000 */
[----:B------:R-:W5:Y:S01]  /*190c0*/  MUFU.TANH R95, R95 ;  /* 0x0000005f005f7308 */ /* 0x000f620000002400 */
[----:B0-----:R-:W-:-:S04]  /*190d0*/  @P0 IMAD.HI.U32 R57, R7, R56, RZ ;  /* 0x0000003807390227 */ /* 0x001fc800078e00ff */
[----:B------:R-:W-:Y:S01]  /*190e0*/  FMUL.FTZ R56, R2, R62 ;  /* 0x0000003e02387220 */ /* 0x000fe20000410000 */
[----:B------:R-:W-:Y:S02]  /*190f0*/  IMAD.MOV.U32 R62, RZ, RZ, R7 ;  /* 0x000000ffff3e7224 */ /* 0x000fe400078e0007 */
[----:B------:R-:W0:Y:S01]  /*19100*/  MUFU.TANH R93, R93 ;  /* 0x0000005d005d7308 */ /* 0x000e220000002400 */
[----:B------:R-:W-:Y:S01]  /*19110*/  IMAD R7, R104, -0xa0, RZ ;  /* 0xffffff6068077824 */ /* 0x000fe200078e02ff */
[----:B-1----:R-:W-:Y:S01]  /*19120*/  @P0 SHF.R.U32.HI R62, RZ, R60, R57 ;  /* 0x0000003cff3e0219 */ /* 0x002fe20000011639 */
[C---:B------:R-:W-:Y:S01]  /*19130*/  FMUL.FTZ R57, R2.reuse, R63 ;  /* 0x0000003f02397220 */ /* 0x040fe20000410000 */
[----:B------:R-:W-:Y:S02]  /*19140*/  FMUL.FTZ R60, R2, R70 ;  /* 0x00000046023c7220 */ /* 0x000fe40000410000 */
[----:B------:R-:W-:Y:S01]  /*19150*/  IADD3 R7, -R208, 0xa1, R7 ;  /* 0x000000a1d0077810 */ /* 0x000fe20007ffe107 */
[----:B------:R-:W1:Y:S01]  /*19160*/  SHFL.IDX PT, R63, R62, RZ, 0x1c1f ;  /* 0x001c1fff3e3f7589 */ /* 0x000e6200000e0000 */
[----:B------:R-:W0:Y:S02]  /*19170*/  MUFU.TANH R80, R80 ;  /* 0x0000005000507308 */ /* 0x000e240000002400 */
[----:B------:R-:W-:Y:S01]  /*19180*/  IADD3 R99, -R205, R7, R206 ;  /* 0x00000007cd637210 */ /* 0x000fe20007ffe1ce */
[----:B------:R-:W-:Y:S01]  /*19190*/  IMAD.MOV.U32 R7, RZ, RZ, -0x7fffffe0 ;  /* 0x80000020ff077424 */ /* 0x000fe200078e00ff */
[----:B------:R-:W0:Y:S04]  /*191a0*/  SHFL.IDX PT, R62, R62, 0x1, 0x1c1f ;  /* 0x003c1f003e3e7f89 */ /* 0x000e2800000e0000 */
[----:B------:R-:W-:Y:S01]  /*191b0*/  R2UR UR23, R7 ;  /* 0x00000000071772ca */ /* 0x000fe200000e0000 */
[----:B------:R-:W0:Y:S08]  /*191c0*/  MUFU.TANH R81, R81 ;  /* 0x0000005100517308 */ /* 0x000e300000002400 */
[----:B------:R-:W0:Y:S01]  /*191d0*/  MUFU.TANH R82, R82 ;  /* 0x0000005200527308 */ /* 0x000e220000002400 */
[----:B-1----:R-:W-:-:S07]  /*191e0*/  VIADDMNMX R66, R63, R99, R64, PT ;  /* 0x000000633f427246 */ /* 0x002fce0003800140 */
[----:B------:R-:W1:Y:S01]  /*191f0*/  MUFU.TANH R65, R65 ;  /* 0x0000004100417308 */ /* 0x000e620000002400 */
[C---:B------:R-:W-:Y:S02]  /*19200*/  ISETP.GT.AND P4, PT, R66.reuse, RZ, PT ;  /* 0x000000ff4200720c */ /* 0x040fe40003f84270 */
[C---:B------:R-:W-:Y:S01]  /*19210*/  ISETP.GT.AND P3, PT, R66.reuse, 0x1, PT ;  /* 0x000000014200780c */ /* 0x040fe20003f64270 */
[----:B------:R-:W-:Y:S02]  /*19220*/  WARPGROUP.DEPBAR.LE gsb0, 0x0 ;  /* 0x00008000000079c5 */ /* 0x000fe40000010000 */
[----:B------:R-:W-:Y:S01]  /*19230*/  ISETP.GT.AND P5, PT, R66, 0x8, PT ;  /* 0x000000084200780c */ /* 0x000fe20003fa4270 */
[----:B------:R-:W-:Y:S01]  /*19240*/  WARPGROUP.ARRIVE ;  /* 0x00000000000079c5 */ /* 0x000fe20000000000 */
[----:B------:R-:W-:Y:S01]  /*19250*/  FSEL R119, R119, -INF , P4 ;  /* 0xff80000077777808 */ /* 0x000fe20002000000 */
[C---:B------:R-:W-:Y:S01]  /*19260*/  FMUL.FTZ R63, R2.reuse, R40 ;  /* 0x00000028023f7220 */ /* 0x040fe20000410000 */
[----:B------:R-:W-:Y:S01]  /*19270*/  FSEL R117, R117, -INF , P3 ;  /* 0xff80000075757808 */ /* 0x000fe20001800000 */
[----:B------:R-:W-:Y:S01]  /*19280*/  FMUL.FTZ R49, R2, R49 ;  /* 0x0000003102317220 */ /* 0x000fe20000410000 */
[----:B------:R-:W-:Y:S01]  /*19290*/  ISETP.GT.AND P4, PT, R66, 0x9, PT ;  /* 0x000000094200780c */ /* 0x000fe20003f84270 */
[----:B------:R-:W-:Y:S01]  /*192a0*/  QGMMA.64x32x32.F32.E4M3.E4M3 R24, gdesc[UR20], R24, gsb0 ;  /* 0x00600000141879f3 */ /* 0x000fe20008000818 */
[----:B--2---:R-:W-:Y:S01]  /*192b0*/  FSEL R123, R123, -INF , P5 ;  /* 0xff8000007b7b7808 */ /* 0x004fe20002800000 */
[----:B------:R-:W2:Y:S01]  /*192c0*/  MUFU.TANH R68, R68 ;  /* 0x0000004400447308 */ /* 0x000ea20000002400 */
[----:B------:R-:W-:Y:S01]  /*192d0*/  FMNMX.FTZ R6, R119, R117, !PT ;  /* 0x0000007577067209 */ /* 0x000fe20007810000 */
[----:B------:R-:W-:Y:S01]  /*192e0*/  FMUL.FTZ R67, R2, R41 ;  /* 0x0000002902437220 */ /* 0x000fe20000410000 */
[----:B------:R-:W-:Y:S01]  /*192f0*/  ISETP.GT.AND P3, PT, R66, 0x10, PT ;  /* 0x000000104200780c */ /* 0x000fe20003f64270 */
[C---:B------:R-:W-:Y:S01]  /*19300*/  FMUL.FTZ R44, R2.reuse, R44 ;  /* 0x0000002c022c7220 */ /* 0x040fe20000410000 */
[----:B---3--:R-:W-:Y:S01]  /*19310*/  FSEL R121, R121, -INF , P4 ;  /* 0xff80000079797808 */ /* 0x008fe20002000000 */
[----:B------:R-:W-:Y:S01]  /*19320*/  FMUL.FTZ R48, R2, R48 ;  /* 0x0000003002307220 */ /* 0x000fe20000410000 */
[----:B------:R-:W-:Y:S01]  /*19330*/  FMNMX.FTZ R6, R123, R6, !PT ;  /* 0x000000067b067209 */ /* 0x000fe20007810000 */
[----:B------:R3:W-:Y:S01]  /*19340*/  MUFU.TANH R70, R49 ;  /* 0x0000003100467308 */ /* 0x0007e20000002400 */
[----:B------:R-:W-:Y:S01]  /*19350*/  ISETP.GT.AND P5, PT, R66, 0x11, PT ;  /* 0x000000114200780c */ /* 0x000fe20003fa4270 */
[----:B------:R-:W-:Y:S01]  /*19360*/  FMUL.FTZ R53, R2, R53 ;  /* 0x0000003502357220 */ /* 0x000fe20000410000 */
[----:B----4-:R-:W-:Y:S01]  /*19370*/  FSEL R125, R88, -INF , P3 ;  /* 0xff800000587d7808 */ /* 0x010fe20001800000 */
[----:B------:R-:W-:Y:S01]  /*19380*/  FMUL.FTZ R52, R2, R52 ;  /* 0x0000003402347220 */ /* 0x000fe20000410000 */
[----:B------:R-:W-:-:S02]  /*19390*/  FMNMX.FTZ R6, R121, R6, !PT ;  /* 0x0000000679067209 */ /* 0x000fc40007810000 */
[----:B------:R-:W-:Y:S01]  /*193a0*/  ISETP.GT.AND P4, PT, R66, 0x18, PT ;  /* 0x000000184200780c */ /* 0x000fe20003f84270 */
[----:B------:R-:W4:Y:S01]  /*193b0*/  MUFU.TANH R69, R69 ;  /* 0x0000004500457308 */ /* 0x000f220000002400 */
[----:B-----5:R-:W-:Y:S01]  /*193c0*/  FSEL R129, R14, -INF , P5 ;  /* 0xff8000000e817808 */ /* 0x020fe20002800000 */
[----:B------:R-:W-:Y:S01]  /*193d0*/  FMUL.FTZ R14, R2, R45 ;  /* 0x0000002d020e7220 */ /* 0x000fe20000410000 */
[----:B------:R-:W-:Y:S02]  /*193e0*/  FMNMX.FTZ R6, R125, R6, !PT ;  /* 0x000000067d067209 */ /* 0x000fe40007810000 */
[----:B------:R-:W-:Y:S02]  /*193f0*/  ISETP.GT.AND P3, PT, R66, 0x19, PT ;  /* 0x000000194200780c */ /* 0x000fe40003f64270 */
[----:B------:R-:W-:Y:S01]  /*19400*/  FSEL R127, R15, -INF , P4 ;  /* 0xff8000000f7f7808 */ /* 0x000fe20002000000 */
[----:B------:R-:W5:Y:S01]  /*19410*/  MUFU.TANH R63, R63 ;  /* 0x0000003f003f7308 */ /* 0x000f620000002400 */
[----:B------:R-:W-:-:S02]  /*19420*/  FMNMX.FTZ R6, R129, R6, !PT ;  /* 0x0000000681067209 */ /* 0x000fc40007810000 */
[C---:B------:R-:W-:Y:S02]  /*19430*/  ISETP.GT.AND P4, PT, R66.reuse, 0x20, PT ;  /* 0x000000204200780c */ /* 0x040fe40003f84270 */
        /* <DEDUP_REMOVED lines=8> */
[----:B------:R-:W-:Y:S02]  /*194c0*/  FSEL R111, R111, -INF , P3 ;  /* 0xff8000006f6f7808 */ /* 0x000fe40001800000 */
        /* <DEDUP_REMOVED lines=9> */
[----:B------:R-:W-:Y:S01]  /*19560*/  ISETP.GT.AND P3, PT, R66, 0x31, PT ;  /* 0x000000314200780c */ /* 0x000fe20003f64270 */
[----:B------:R-:W-:Y:S02]  /*19570*/  WARPGROUP.DEPBAR.LE gsb0, 0x0 ;  /* 0x00008000000079c5 */ /* 0x000fe40000010000 */
[----:B------:R-:W-:Y:S01]  /*19580*/  FSEL R105, R105, -INF , P4 ;  /* 0xff80000069697808 */ /* 0x000fe20002000000 */
[C---:B------:R-:W-:Y:S01]  /*19590*/  FMUL.FTZ R15, R2.reuse, R25 ;  /* 0x00000019020f7220 */ /* 0x040fe20000410000 */
[----:B------:R-:W-:Y:S01]  /*195a0*/  FMNMX.FTZ R6, R107, R6, !PT ;  /* 0x000000066b067209 */ /* 0x000fe20007810000 */
[----:B------:R-:W-:Y:S01]  /*195b0*/  FMUL.FTZ R24, R2, R24 ;  /* 0x0000001802187220 */ /* 0x000fe20000410000 */
[----:B------:R-:W-:Y:S01]  /*195c0*/  ISETP.GT.AND P4, PT, R66, 0x38, PT ;  /* 0x000000384200780c */ /* 0x000fe20003f84270 */
[----:B------:R-:W-:Y:S01]  /*195d0*/  MUFU.TANH R83, R53 ;  /* 0x0000003500537308 */ /* 0x000fe20000002400 */
[----:B------:R-:W-:Y:S01]  /*195e0*/  FSEL R103, R103, -INF , P3 ;  /* 0xff80000067677808 */ /* 0x000fe20001800000 */
[C---:B------:R-:W-:Y:S01]  /*195f0*/  FMUL.FTZ R28, R2.reuse, R28 ;  /* 0x0000001c021c7220 */ /* 0x040fe20000410000 */
[----:B------:R-:W-:Y:S01]  /*19600*/  FMNMX.FTZ R6, R105, R6, !PT ;  /* 0x0000000669067209 */ /* 0x000fe20007810000 */
[----:B------:R-:W-:Y:S01]  /*19610*/  FMUL.FTZ R32, R2, R32 ;  /* 0x0000002002207220 */ /* 0x000fe20000410000 */
[----:B------:R-:W-:Y:S01]  /*19620*/  ISETP.GT.AND P3, PT, R66, 0x39, PT ;  /* 0x000000394200780c */ /* 0x000fe20003f64270 */
[C---:B------:R-:W-:Y:S01]  /*19630*/  FMUL.FTZ R36, R2.reuse, R36 ;  /* 0x0000002402247220 */ /* 0x040fe20000410000 */
[----:B------:R-:W-:Y:S01]  /*19640*/  FSEL R101, R101, -INF , P4 ;  /* 0xff80000065657808 */ /* 0x000fe20002000000 */
[----:B------:R-:W5:Y:S01]  /*19650*/  MUFU.TANH R52, R52 ;  /* 0x0000003400347308 */ /* 0x000f620000002400 */
[----:B------:R-:W-:Y:S01]  /*19660*/  FMNMX.FTZ R6, R103, R6, !PT ;  /* 0x0000000667067209 */ /* 0x000fe20007810000 */
[----:B------:R-:W-:Y:S01]  /*19670*/  FMUL.FTZ R34, R2, R34 ;  /* 0x0000002202227220 */ /* 0x000fe20000410000 */
[----:B------:R-:W-:Y:S01]  /*19680*/  ISETP.GT.AND P4, PT, R66, 0x40, PT ;  /* 0x000000404200780c */ /* 0x000fe20003f84270 */
[C---:B------:R-:W-:Y:S01]  /*19690*/  FMUL.FTZ R39, R2.reuse, R39 ;  /* 0x0000002702277220 */ /* 0x040fe20000410000 */
[----:B------:R-:W-:Y:S01]  /*196a0*/  FSEL R97, R97, -INF , P3 ;  /* 0xff80000061617808 */ /* 0x000fe20001800000 */
[----:B------:R5:W-:Y:S01]  /*196b0*/  @!P2 SYNCS.ARRIVE.TRANS64.RED.A1T0 RZ, [R0+URZ], RZ ;  /* 0x000000ff00ffa9a7 */ /* 0x000be2000810043f */
[----:B------:R-:W-:Y:S01]  /*196c0*/  FMNMX.FTZ R40, R101, R6, !PT ;  /* 0x0000000665287209 */ /* 0x000fe20007810000 */
[----:B------:R-:W-:Y:S01]  /*196d0*/  FMUL.FTZ R6, R2, R42 ;  /* 0x0000002a02067220 */ /* 0x000fe20000410000 */
[----:B------:R-:W-:Y:S01]  /*196e0*/  ISETP.GT.AND P3, PT, R66, 0x41, PT ;  /* 0x000000414200780c */ /* 0x000fe20003f64270 */
[----:B------:R-:W5:Y:S01]  /*196f0*/  MUFU.TANH R24, R24 ;  /* 0x0000001800187308 */ /* 0x000f620000002400 */
[----:B------:R-:W-:-:S02]  /*19700*/  FSEL R95, R95, -INF , P4 ;  /* 0xff8000005f5f7808 */ /* 0x000fc40002000000 */
[----:B------:R-:W-:Y:S02]  /*19710*/  FMNMX.FTZ R40, R97, R40, !PT ;  /* 0x0000002861287209 */ /* 0x000fe40007810000 */
[----:B------:R-:W-:Y:S02]  /*19720*/  ISETP.GT.AND P4, PT, R66, 0x48, PT ;  /* 0x000000484200780c */ /* 0x000fe40003f84270 */
[----:B0-----:R-:W-:Y:S01]  /*19730*/  FSEL R93, R93, -INF , P3 ;  /* 0xff8000005d5d7808 */ /* 0x001fe20001800000 */
[----:B------:R-:W-:Y:S01]  /*19740*/  MUFU.TANH R28, R28 ;  /* 0x0000001c001c7308 */ /* 0x000fe20000002400 */
[----:B------:R-:W-:Y:S01]  /*19750*/  FMNMX.FTZ R42, R95, R40, !PT ;  /* 0x000000285f2a7209 */ /* 0x000fe20007810000 */
[----:B------:R-:W-:Y:S01]  /*19760*/  FMUL.FTZ R40, R2, R43 ;  /* 0x0000002b02287220 */ /* 0x000fe20000410000 */
[----:B------:R-:W-:Y:S02]  /*19770*/  ISETP.GT.AND P3, PT, R66, 0x49, PT ;  /* 0x000000494200780c */ /* 0x000fe40003f64270 */
[----:B---3--:R-:W-:-:S02]  /*19780*/  FSEL R49, R80, -INF , P4 ;  /* 0xff80000050317808 */ /* 0x008fc40002000000 */
[----:B------:R-:W-:Y:S01]  /*19790*/  FMNMX.FTZ R42, R93, R42, !PT ;  /* 0x0000002a5d2a7209 */ /* 0x000fe20007810000 */
[----:B------:R-:W-:Y:S01]  /*197a0*/  MUFU.TANH R32, R32 ;  /* 0x0000002000207308 */ /* 0x000fe20000002400 */
[C---:B------:R-:W-:Y:S02]  /*197b0*/  ISETP.GT.AND P4, PT, R66.reuse, 0x50, PT ;  /* 0x000000504200780c */ /* 0x040fe40003f84270 */
[----:B------:R-:W-:Y:S02]  /*197c0*/  FSEL R7, R81, -INF , P3 ;  /* 0xff80000051077808 */ /* 0x000fe40001800000 */
[----:B------:R-:W-:Y:S02]  /*197d0*/  FMNMX.FTZ R42, R49, R42, !PT ;  /* 0x0000002a312a7209 */ /* 0x000fe40007810000 */
[----:B------:R-:W-:Y:S01]  /*197e0*/  ISETP.GT.AND P3, PT, R66, 0x51, PT ;  /* 0x000000514200780c */ /* 0x000fe20003f64270 */
[----:B------:R0:W3:Y:S01]  /*197f0*/  MUFU.TANH R81, R15 ;  /* 0x0000000f00517308 */ /* 0x0000e20000002400 */
[----:B------:R-:W-:-:S02]  /*19800*/  FSEL R41, R82, -INF , P4 ;  /* 0xff80000052297808 */ /* 0x000fc40002000000 */
[----:B------:R-:W-:Y:S02]  /*19810*/  FMNMX.FTZ R42, R7, R42, !PT ;  /* 0x0000002a072a7209 */ /* 0x000fe40007810000 */
[----:B------:R-:W-:Y:S02]  /*19820*/  ISETP.GT.AND P4, PT, R66, 0x58, PT ;  /* 0x000000584200780c */ /* 0x000fe40003f84270 */
[----:B-1----:R-:W-:Y:S01]  /*19830*/  FSEL R43, R65, -INF , P3 ;  /* 0xff800000412b7808 */ /* 0x002fe20001800000 */
[----:B------:R-:W-:Y:S01]  /*19840*/  MUFU.TANH R36, R36 ;  /* 0x0000002400247308 */ /* 0x000fe20000002400 */
[----:B------:R-:W-:Y:S01]  /*19850*/  FMNMX.FTZ R42, R41, R42, !PT ;  /* 0x0000002a292a7209 */ /* 0x000fe20007810000 */
[----:B0-----:R-:W-:Y:S01]  /*19860*/  FMUL.FTZ R15, R2, R29 ;  /* 0x0000001d020f7220 */ /* 0x001fe20000410000 */
[----:B------:R-:W-:Y:S02]  /*19870*/  ISETP.GT.AND P3, PT, R66, 0x59, PT ;  /* 0x000000594200780c */ /* 0x000fe40003f64270 */
[----:B--2---:R-:W-:-:S02]  /*19880*/  FSEL R25, R68, -INF , P4 ;  /* 0xff80000044197808 */ /* 0x004fc40002000000 */
[----:B------:R-:W-:Y:S01]  /*19890*/  FMNMX.FTZ R42, R43, R42, !PT ;  /* 0x0000002a2b2a7209 */ /* 0x000fe20007810000 */
[----:B------:R-:W0:Y:S01]  /*198a0*/  MUFU.TANH R15, R15 ;  /* 0x0000000f000f7308 */ /* 0x000e220000002400 */
[C---:B------:R-:W-:Y:S02]  /*198b0*/  ISETP.GT.AND P4, PT, R66.reuse, 0x60, PT ;  /* 0x000000604200780c */ /* 0x040fe40003f84270 */
[----:B----4-:R-:W-:Y:S02]  /*198c0*/  FSEL R45, R69, -INF , P3 ;  /* 0xff800000452d7808 */ /* 0x010fe40001800000 */
[----:B------:R-:W-:Y:S02]  /*198d0*/  FMNMX.FTZ R42, R25, R42, !PT ;  /* 0x0000002a192a7209 */ /* 0x000fe40007810000 */
[----:B------:R-:W-:Y:S01]  /*198e0*/  ISETP.GT.AND P3, PT, R66, 0x61, PT ;  /* 0x000000614200780c */ /* 0x000fe20003f64270 */
[----:B------:R-:W-:Y:S01]  /*198f0*/  MUFU.TANH R3, R3 ;  /* 0x0000000300037308 */ /* 0x000fe20000002400 */
[----:B-----5:R-:W-:-:S02]  /*19900*/  FSEL R63, R63, -INF , P4 ;  /* 0xff8000003f3f7808 */ /* 0x020fc40002000000 */
[----:B------:R-:W-:Y:S02]  /*19910*/  FMNMX.FTZ R42, R45, R42, !PT ;  /* 0x0000002a2d2a7209 */ /* 0x000fe40007810000 */
[C---:B------:R-:W-:Y:S02]  /*19920*/  ISETP.GT.AND P4, PT, R66.reuse, 0x68, PT ;  /* 0x000000684200780c */ /* 0x040fe40003f84270 */
[----:B------:R-:W-:Y:S01]  /*19930*/  FSEL R53, R67, -INF , P3 ;  /* 0xff80000043357808 */ /* 0x000fe20001800000 */
[----:B------:R-:W-:Y:S01]  /*19940*/  MUFU.TANH R5, R5 ;  /* 0x0000000500057308 */ /* 0x000fe20000002400 */
[----:B------:R-:W-:Y:S02]  /*19950*/  FMNMX.FTZ R42, R63, R42, !PT ;  /* 0x0000002a3f2a7209 */ /* 0x000fe40007810000 */
[----:B------:R-:W-:Y:S02]  /*19960*/  ISETP.GT.AND P3, PT, R66, 0x69, PT ;  /* 0x000000694200780c */ /* 0x000fe40003f64270 */
[----:B------:R-:W-:Y:S01]  /*19970*/  FSEL R65, R44, -INF , P4 ;  /* 0xff8000002c417808 */ /* 0x000fe20002000000 */
[C---:B------:R-:W-:Y:S01]  /*19980*/  FMUL.FTZ R44, R2.reuse, R46 ;  /* 0x0000002e022c7220 */ /* 0x040fe20000410000 */
[----:B------:R-:W-:Y:S01]  /*19990*/  FMNMX.FTZ R42, R53, R42, !PT ;  /* 0x0000002a352a7209 */ /* 0x000fe20007810000 */
[----:B------:R-:W-:Y:S01]  /*199a0*/  FMUL.FTZ R46, R2, R47 ;  /* 0x0000002f022e7220 */ /* 0x000fe20000410000 */
[----:B------:R-:W-:Y:S01]  /*199b0*/  ISETP.GT.AND P4, PT, R66, 0x70, PT ;  /* 0x000000704200780c */ /* 0x000fe20003f84270 */
[----:B------:R-:W-:Y:S01]  /*199c0*/  MUFU.TANH R10, R10 ;  /* 0x0000000a000a7308 */ /* 0x000fe20000002400 */
[----:B------:R-:W-:Y:S01]  /*199d0*/  FSEL R29, R14, -INF , P3 ;  /* 0xff8000000e1d7808 */ /* 0x000fe20001800000 */
[----:B------:R-:W-:Y:S01]  /*199e0*/  FMUL.FTZ R14, R2, R33 ;  /* 0x00000021020e7220 */ /* 0x000fe20000410000 */
[----:B------:R-:W-:-:S02]  /*199f0*/  FMNMX.FTZ R42, R65, R42, !PT ;  /* 0x0000002a412a7209 */ /* 0x000fc40007810000 */
[----:B------:R-:W-:Y:S02]  /*19a00*/  ISETP.GT.AND P3, PT, R66, 0x71, PT ;  /* 0x000000714200780c */ /* 0x000fe40003f64270 */
[----:B------:R-:W-:Y:S01]  /*19a10*/  FSEL R67, R48, -INF , P4 ;  /* 0xff80000030437808 */ /* 0x000fe20002000000 */
[----:B------:R1:W2:Y:S01]  /*19a20*/  MUFU.TANH R87, R14 ;  /* 0x0000000e00577308 */ /* 0x0002a20000002400 */
[----:B------:R-:W-:Y:S01]  /*19a30*/  FMNMX.FTZ R42, R29, R42, !PT ;  /* 0x0000002a1d2a7209 */ /* 0x000fe20007810000 */
[----:B------:R-:W-:Y:S01]  /*19a40*/  FMUL.FTZ R48, R2, R55 ;  /* 0x0000003702307220 */ /* 0x000fe20000410000 */
[----:B------:R-:W-:Y:S01]  /*19a50*/  ISETP.GT.AND P4, PT, R66, 0x78, PT ;  /* 0x000000784200780c */ /* 0x000fe20003f84270 */
[----:B------:R-:W-:Y:S01]  /*19a60*/  FMUL.FTZ R55, R2, R35 ;  /* 0x0000002302377220 */ /* 0x000fe20000410000 */
[----:B------:R-:W-:Y:S02]  /*19a70*/  FSEL R69, R70, -INF , P3 ;  /* 0xff80000046457808 */ /* 0x000fe40001800000 */
[----:B------:R-:W-:Y:S01]  /*19a80*/  FMNMX.FTZ R42, R67, R42, !PT ;  /* 0x0000002a432a7209 */ /* 0x000fe20007810000 */
[----:B------:R-:W-:Y:S01]  /*19a90*/  MUFU.TANH R11, R11 ;  /* 0x0000000b000b7308 */ /* 0x000fe20000002400 */
[----:B------:R-:W-:Y:S01]  /*19aa0*/  ISETP.GT.AND P3, PT, R66, 0x79, PT ;  /* 0x000000794200780c */ /* 0x000fe20003f64270 */
[----:B-1----:R-:W-:Y:S01]  /*19ab0*/  FMUL.FTZ R14, R2, R37 ;  /* 0x00000025020e7220 */ /* 0x002fe20000410000 */
[----:B------:R-:W-:Y:S01]  /*19ac0*/  FSEL R71, R52, -INF , P4 ;  /* 0xff80000034477808 */ /* 0x000fe20002000000 */
[----:B------:R-:W-:Y:S01]  /*19ad0*/  FMUL.FTZ R52, R2, R30 ;  /* 0x0000001e02347220 */ /* 0x000fe20000410000 */
[----:B------:R-:W-:-:S02]  /*19ae0*/  FMNMX.FTZ R42, R69, R42, !PT ;  /* 0x0000002a452a7209 */ /* 0x000fc40007810000 */
[C---:B------:R-:W-:Y:S01]  /*19af0*/  ISETP.GT.AND P4, PT, R66.reuse, 0x80, PT ;  /* 0x000000804200780c */ /* 0x040fe20003f84270 */
[----:B------:R-:W1:Y:S01]  /*19b00*/  MUFU.TANH R14, R14 ;  /* 0x0000000e000e7308 */ /* 0x000e620000002400 */
[----:B------:R-:W-:Y:S02]  /*19b10*/  FSEL R33, R83, -INF , P3 ;  /* 0xff80000053217808 */ /* 0x000fe40001800000 */
[----:B------:R-:W-:Y:S02]  /*19b20*/  FMNMX.FTZ R42, R71, R42, !PT ;  /* 0x0000002a472a7209 */ /* 0x000fe40007810000 */
[----:B------:R-:W-:Y:S02]  /*19b30*/  ISETP.GT.AND P3, PT, R66, 0x81, PT ;  /* 0x000000814200780c */ /* 0x000fe40003f64270 */
[----:B------:R-:W-:Y:S01]  /*19b40*/  FSEL R83, R24, -INF , P4 ;  /* 0xff80000018537808 */ /* 0x000fe20002000000 */
[----:B------:R-:W-:Y:S01]  /*19b50*/  MUFU.TANH R12, R12 ;  /* 0x0000000c000c7308 */ /* 0x000fe20000002400 */
[----:B------:R-:W-:-:S02]  /*19b60*/  FMNMX.FTZ R42, R33, R42, !PT ;  /* 0x0000002a212a7209 */ /* 0x000fc40007810000 */
[C---:B------:R-:W-:Y:S02]  /*19b70*/  ISETP.GT.AND P4, PT, R66.reuse, 0x88, PT ;  /* 0x000000884200780c */ /* 0x040fe40003f84270 */
[----:B---3--:R-:W-:Y:S02]  /*19b80*/  FSEL R81, R81, -INF , P3 ;  /* 0xff80000051517808 */ /* 0x008fe40001800000 */
[----:B------:R-:W-:Y:S01]  /*19b90*/  FMNMX.FTZ R42, R83, R42, !PT ;  /* 0x0000002a532a7209 */ /* 0x000fe20007810000 */
[----:B------:R-:W3:Y:S01]  /*19ba0*/  MUFU.TANH R13, R13 ;  /* 0x0000000d000d7308 */ /* 0x000ee20000002400 */
[----:B------:R-:W-:Y:S02]  /*19bb0*/  ISETP.GT.AND P3, PT, R66, 0x89, PT ;  /* 0x000000894200780c */ /* 0x000fe40003f64270 */
[----:B------:R-:W-:Y:S02]  /*19bc0*/  FSEL R37, R28, -INF , P4 ;  /* 0xff8000001c257808 */ /* 0x000fe40002000000 */
[----:B------:R-:W-:-:S02]  /*19bd0*/  FMNMX.FTZ R42, R81, R42, !PT ;  /* 0x0000002a512a7209 */ /* 0x000fc40007810000 */
[C---:B------:R-:W-:Y:S01]  /*19be0*/  ISETP.GT.AND P4, PT, R66.reuse, 0x90, PT ;  /* 0x000000904200780c */ /* 0x040fe20003f84270 */
[----:B------:R-:W4:Y:S01]  /*19bf0*/  MUFU.TANH R20, R20 ;  /* 0x0000001400147308 */ /* 0x000f220000002400 */
[----:B0-----:R-:W-:Y:S02]  /*19c00*/  FSEL R85, R15, -INF , P3 ;  /* 0xff8000000f557808 */ /* 0x001fe40001800000 */
[----:B------:R-:W-:Y:S02]  /*19c10*/  FMNMX.FTZ R42, R37, R42, !PT ;  /* 0x0000002a252a7209 */ /* 0x000fe40007810000 */
[----:B------:R-:W-:Y:S02]  /*19c20*/  ISETP.GT.AND P3, PT, R66, 0x91, PT ;  /* 0x000000914200780c */ /* 0x000fe40003f64270 */
[----:B------:R-:W-:Y:S01]  /*19c30*/  FSEL R89, R32, -INF , P4 ;  /* 0xff80000020597808 */ /* 0x000fe20002000000 */
[----:B------:R-:W0:Y:S01]  /*19c40*/  MUFU.TANH R21, R21 ;  /* 0x0000001500157308 */ /* 0x000e220000002400 */
[----:B------:R-:W-:Y:S01]  /*19c50*/  FMNMX.FTZ R42, R85, R42, !PT ;  /* 0x0000002a552a7209 */ /* 0x000fe20007810000 */
[----:B------:R-:W-:Y:S01]  /*19c60*/  FMUL.FTZ R32, R2, R50 ;  /* 0x0000003202207220 */ /* 0x000fe20000410000 */
[----:B------:R-:W-:Y:S01]  /*19c70*/  ISETP.GT.AND P4, PT, R66, 0x98, PT ;  /* 0x000000984200780c */ /* 0x000fe20003f84270 */
[----:B------:R-:W-:Y:S01]  /*19c80*/  FMUL.FTZ R50, R2, R26 ;  /* 0x0000001a02327220 */ /* 0x000fe20000410000 */
[----:B--2---:R-:W-:-:S02]  /*19c90*/  FSEL R87, R87, -INF , P3 ;  /* 0xff80000057577808 */ /* 0x004fc40001800000 */
[----:B------:R-:W-:Y:S01]  /*19ca0*/  FMNMX.FTZ R42, R89, R42, !PT ;  /* 0x0000002a592a7209 */ /* 0x000fe20007810000 */
[----:B------:R-:W2:Y:S01]  /*19cb0*/  MUFU.TANH R72, R72 ;  /* 0x0000004800487308 */ /* 0x000ea20000002400 */
[----:B------:R-:W-:Y:S01]  /*19cc0*/  ISETP.GT.AND P3, PT, R66, 0x99, PT ;  /* 0x000000994200780c */ /* 0x000fe20003f64270 */
[----:B------:R-:W-:Y:S01]  /*19cd0*/  FMUL.FTZ R66, R2, R38 ;  /* 0x0000002602427220 */ /* 0x000fe20000410000 */
[----:B------:R-:W-:Y:S01]  /*19ce0*/  FSEL R47, R36, -INF , P4 ;  /* 0xff800000242f7808 */ /* 0x000fe20002000000 */
[C---:B------:R-:W-:Y:S01]  /*19cf0*/  FMUL.FTZ R36, R2.reuse, R51 ;  /* 0x0000003302247220 */ /* 0x040fe20000410000 */
[----:B------:R-:W-:Y:S01]  /*19d00*/  FMNMX.FTZ R42, R87, R42, !PT ;  /* 0x0000002a572a7209 */ /* 0x000fe20007810000 */
[----:B------:R-:W-:Y:S01]  /*19d10*/  FMUL.FTZ R51, R2, R27 ;  /* 0x0000001b02337220 */ /* 0x000fe20000410000 */
[----:B-1----:R-:W-:Y:S01]  /*19d20*/  FSEL R91, R14, -INF , P3 ;  /* 0xff8000000e5b7808 */ /* 0x002fe20001800000 */
[----:B------:R-:W1:Y:S01]  /*19d30*/  MUFU.TANH R73, R73 ;  /* 0x0000004900497308 */ /* 0x000e620000002400 */
[----:B------:R-:W-:-:S02]  /*19d40*/  FMNMX.FTZ R42, R47, R42, !PT ;  /* 0x0000002a2f2a7209 */ /* 0x000fc40007810000 */
[----:B------:R-:W-:Y:S02]  /*19d50*/  VIADDMNMX R64, R62, R99, R64, PT ;  /* 0x000000633e407246 */ /* 0x000fe40003800140 */
[----:B------:R-:W-:Y:S01]  /*19d60*/  FMNMX.FTZ R14, R91, R42, !PT ;  /* 0x0000002a5b0e7209 */ /* 0x000fe20007810000 */
[----:B------:R-:W-:Y:S01]  /*19d70*/  FMUL.FTZ R42, R2, R54 ;  /* 0x00000036022a7220 */ /* 0x000fe20000410000 */
[----:B------:R-:W-:Y:S01]  /*19d80*/  ISETP.GT.AND P4, PT, R64, RZ, PT ;  /* 0x000000ff4000720c */ /* 0x000fe20003f84270 */
[----:B------:R-:W-:Y:S01]  /*19d90*/  FMUL.FTZ R54, R2, R31 ;  /* 0x0000001f02367220 */ /* 0x000fe20000410000 */
[----:B------:R-:W-:Y:S01]  /*19da0*/  ISETP.GT.AND P5, PT, R64, 0x1, PT ;  /* 0x000000014000780c */ /* 0x000fe20003fa4270 */
[----:B------:R-:W5:Y:S01]  /*19db0*/  SHFL.BFLY PT, R15, R14, 0x2, 0x1f ;  /* 0x0c401f000e0f7f89 */ /* 0x000f6200000e0000 */
[----:B------:R-:W-:Y:S01]  /*19dc0*/  FSEL R3, R3, -INF , P4 ;  /* 0xff80000003037808 */ /* 0x000fe20002000000 */
[----:B------:R-:W1:Y:S01]  /*19dd0*/  MUFU.TANH R74, R74 ;  /* 0x0000004a004a7308 */ /* 0x000e620000002400 */
[----:B------:R-:W-:-:S02]  /*19de0*/  FSEL R5, R5, -INF , P5 ;  /* 0xff80000005057808 */ /* 0x000fc40002800000 */
[----:B------:R-:W-:-:S04]  /*19df0*/  ISETP.GT.AND P4, PT, R64, 0x9, PT ;  /* 0x000000094000780c */ /* 0x000fc80003f84270 */
[----:B------:R-:W-:Y:S01]  /*19e00*/  FSEL R11, R11, -INF , P4 ;  /* 0xff8000000b0b7808 */ /* 0x000fe20002000000 */
[----:B------:R-:W1:Y:S01]  /*19e10*/  MUFU.TANH R75, R75 ;  /* 0x0000004b004b7308 */ /* 0x000e620000002400 */
[----:B------:R-:W-:-:S04]  /*19e20*/  ISETP.GT.AND P4, PT, R64, 0x11, PT ;  /* 0x000000114000780c */ /* 0x000fc80003f84270 */
[----:B---3--:R-:W-:Y:S02]  /*19e30*/  FSEL R13, R13, -INF , P4 ;  /* 0xff8000000d0d7808 */ /* 0x008fe40002000000 */
[----:B------:R-:W-:Y:S01]  /*19e40*/  ISETP.GT.AND P4, PT, R64, 0x19, PT ;  /* 0x000000194000780c */ /* 0x000fe20003f84270 */
[----:B------:R-:W3:Y:S01]  /*19e50*/  MUFU.TANH R76, R76 ;  /* 0x0000004c004c7308 */ /* 0x000ee20000002400 */
[----:B-----5:R-:W-:Y:S02]  /*19e60*/  FMNMX.FTZ R24, R14, R15, !PT ;  /* 0x0000000f0e187209 */ /* 0x020fe40007810000 */
[----:B------:R-:W-:-:S05]  /*19e70*/  MOV R14, UR6 ;  /* 0x00000006000e7c02 */ /* 0x000fca0008000f00 */
[----:B------:R-:W5:Y:S01]  /*19e80*/  MUFU.TANH R77, R77 ;  /* 0x0000004d004d7308 */ /* 0x000f620000002400 */
[----:B------:R-:W4:Y:S07]  /*19e90*/  SHFL.BFLY PT, R15, R24, 0x1, 0x1f ;  /* 0x0c201f00180f7f89 */ /* 0x000f2e00000e0000 */
[----:B------:R-:W5:Y:S08]  /*19ea0*/  MUFU.TANH R78, R78 ;  /* 0x0000004e004e7308 */ /* 0x000f700000002400 */
[----:B------:R-:W5:Y:S08]  /*19eb0*/  MUFU.TANH R79, R79 ;  /* 0x0000004f004f7308 */ /* 0x000f700000002400 */
[----:B------:R-:W5:Y:S01]  /*19ec0*/  MUFU.TANH R8, R8 ;  /* 0x0000000800087308 */ /* 0x000f620000002400 */
[----:B----4-:R-:W-:-:S04]  /*19ed0*/  FMNMX.FTZ R15, R24, R15, !PT ;  /* 0x0000000f180f7209 */ /* 0x010fc80007810000 */
[C---:B------:R-:W-:Y:S01]  /*19ee0*/  FSETP.NEU.FTZ.AND P3, PT, R15.reuse, -INF , PT ;  /* 0xff8000000f00780b */ /* 0x040fe20003f7d000 */
[----:B------:R-:W-:-:S02]  /*19ef0*/  FFMA.FTZ R24, R15, R14, -8 ;  /* 0xc10000000f187423 */ /* 0x000fc4000001000e */
[----:B------:R-:W4:Y:S03]  /*19f00*/  MUFU.TANH R9, R9 ;  /* 0x0000000900097308 */ /* 0x000f260000002400 */
[----:B------:R-:W-:Y:S02]  /*19f10*/  FSEL R24, R24, RZ, P3 ;  /* 0x000000ff18187208 */ /* 0x000fe40001800000 */
[----:B------:R-:W-:-:S03]  /*19f20*/  ISETP.GT.AND P3, PT, R64, 0x8, PT ;  /* 0x000000084000780c */ /* 0x000fc60003f64270 */
[----:B------:R-:W4:Y:S01]  /*19f30*/  MUFU.TANH R56, R56 ;  /* 0x0000003800387308 */ /* 0x000f220000002400 */
[----:B------:R-:W-:-:S01]  /*19f40*/  FFMA.FTZ R31, R117, R14, -R24 ;  /* 0x0000000e751f7223 */ /* 0x000fc20000010818 */
[----:B------:R-:W-:Y:S01]  /*19f50*/  FSEL R99, R10, -INF , P3 ;  /* 0xff8000000a637808 */ /* 0x000fe20001800000 */
[----:B------:R-:W-:-:S01]  /*19f60*/  FFMA.FTZ R62, R113, R14, -R24 ;  /* 0x0000000e713e7223 */ /* 0x000fc20000010818 */
[----:B------:R-:W-:Y:S01]  /*19f70*/  FMNMX.FTZ R10, R3, R5, !PT ;  /* 0x00000005030a7209 */ /* 0x000fe20007810000 */
[----:B------:R-:W-:-:S01]  /*19f80*/  FFMA.FTZ R68, R111, R14, -R24 ;  /* 0x0000000e6f447223 */ /* 0x000fc20000010818 */
[----:B------:R-:W-:Y:S01]  /*19f90*/  ISETP.GT.AND P3, PT, R64, 0x10, PT ;  /* 0x000000104000780c */ /* 0x000fe20003f64270 */
[----:B------:R-:W-:-:S01]  /*19fa0*/  FFMA.FTZ R26, R119, R14, -R24 ;  /* 0x0000000e771a7223 */ /* 0x000fc20000010818 */
[----:B------:R-:W-:Y:S01]  /*19fb0*/  FMNMX.FTZ R10, R99, R10, !PT ;  /* 0x0000000a630a7209 */ /* 0x000fe20007810000 */
[----:B------:R-:W-:-:S01]  /*19fc0*/  FFMA.FTZ R35, R121, R14, -R24 ;  /* 0x0000000e79237223 */ /* 0x000fc20000010818 */
[----:B------:R-:W-:Y:S01]  /*19fd0*/  FSEL R117, R12, -INF , P3 ;  /* 0xff8000000c757808 */ /* 0x000fe20001800000 */
[----:B------:R-:W4:Y:S01]  /*19fe0*/  MUFU.TANH R57, R57 ;  /* 0x0000003900397308 */ /* 0x000f220000002400 */
[----:B------:R-:W-:Y:S01]  /*19ff0*/  FMNMX.FTZ R12, R11, R10, !PT ;  /* 0x0000000a0b0c7209 */ /* 0x000fe20007810000 */
[-CC-:B------:R-:W-:Y:S01]  /*1a000*/  FFMA.FTZ R70, R103, R14.reuse, -R24.reuse ;  /* 0x0000000e67467223 */ /* 0x180fe20000010818 */
[----:B------:R-:W-:Y:S01]  /*1a010*/  ISETP.GT.AND P3, PT, R64, 0x18, PT ;  /* 0x000000184000780c */ /* 0x000fe20003f64270 */
[--C-:B------:R-:W-:Y:S01]  /*1a020*/  FFMA.FTZ R28, R123, R14, -R24.reuse ;  /* 0x0000000e7b1c7223 */ /* 0x100fe20000010818 */
[----:B------:R-:W-:Y:S01]  /*1a030*/  FMNMX.FTZ R12, R117, R12, !PT ;  /* 0x0000000c750c7209 */ /* 0x000fe20007810000 */
[--C-:B------:R-:W-:Y:S01]  /*1a040*/  FFMA.FTZ R27, R125, R14, -R24.reuse ;  /* 0x0000000e7d1b7223 */ /* 0x100fe20000010818 */
[----:B------:R-:W-:Y:S01]  /*1a050*/  FSEL R113, R20, -INF , P3 ;  /* 0xff80000014717808 */ /* 0x000fe20001800000 */
[----:B------:R2:W-:Y:S01]  /*1a060*/  MUFU.EX2 R10, R62 ;  /* 0x0000003e000a7308 */ /* 0x0005e20000000800 */
[----:B------:R-:W-:Y:S01]  /*1a070*/  FMNMX.FTZ R12, R13, R12, !PT ;  /* 0x0000000c0d0c7209 */ /* 0x000fe20007810000 */
[-CC-:B------:R-:W-:Y:S01]  /*1a080*/  FFMA.FTZ R38, R127, R14.reuse, -R24.reuse ;  /* 0x0000000e7f267223 */ /* 0x180fe20000010818 */
[C---:B------:R-:W-:Y:S01]  /*1a090*/  ISETP.GT.AND P3, PT, R64.reuse, 0x20, PT ;  /* 0x000000204000780c */ /* 0x040fe20003f64270 */
[-CC-:B------:R-:W-:Y:S01]  /*1a0a0*/  FFMA.FTZ R30, R129, R14.reuse, -R24.reuse ;  /* 0x0000000e811e7223 */ /* 0x180fe20000010818 */
[----:B0-----:R-:W-:Y:S01]  /*1a0b0*/  FSEL R111, R21, -INF , P4 ;  /* 0xff800000156f7808 */ /* 0x001fe20002000000 */
[--C-:B------:R-:W-:Y:S01]  /*1a0c0*/  FFMA.FTZ R115, R115, R14, -R24.reuse ;  /* 0x0000000e73737223 */ /* 0x100fe20000010818 */
[----:B------:R-:W-:Y:S01]  /*1a0d0*/  FMNMX.FTZ R12, R113, R12, !PT ;  /* 0x0000000c710c7209 */ /* 0x000fe20007810000 */
[----:B------:R0:W-:Y:S01]  /*1a0e0*/  MUFU.EX2 R21, R68 ;  /* 0x0000004400157308 */ /* 0x0001e20000000800 */
[----:B------:R-:W-:Y:S01]  /*1a0f0*/  ISETP.GT.AND P4, PT, R64, 0x21, PT ;  /* 0x000000214000780c */ /* 0x000fe20003f84270 */
[-CC-:B--2---:R-:W-:Y:S01]  /*1a100*/  FFMA.FTZ R62, R109, R14.reuse, -R24.reuse ;  /* 0x0000000e6d3e7223 */ /* 0x184fe20000010818 */
[----:B------:R-:W-:Y:S01]  /*1a110*/  FSEL R119, R72, -INF , P3 ;  /* 0xff80000048777808 */ /* 0x000fe20001800000 */
[--C-:B------:R-:W-:Y:S01]  /*1a120*/  FFMA.FTZ R69, R69, R14, -R24.reuse ;  /* 0x0000000e45457223 */ /* 0x100fe20000010818 */
[----:B------:R-:W-:Y:S01]  /*1a130*/  FMNMX.FTZ R20, R111, R12, !PT ;  /* 0x0000000c6f147209 */ /* 0x000fe20007810000 */
[-CC-:B------:R-:W-:Y:S01]  /*1a140*/  FFMA.FTZ R107, R107, R14.reuse, -R24.reuse ;  /* 0x0000000e6b6b7223 */ /* 0x180fe20000010818 */
[C---:B------:R-:W-:Y:S01]  /*1a150*/  ISETP.GT.AND P3, PT, R64.reuse, 0x28, PT ;  /* 0x000000284000780c */ /* 0x040fe20003f64270 */
[----:B------:R2:W-:Y:S01]  /*1a160*/  MUFU.EX2 R12, R62 ;  /* 0x0000003e000c7308 */ /* 0x0005e20000000800 */
[----:B-1----:R-:W-:Y:S01]  /*1a170*/  FSEL R73, R73, -INF , P4 ;  /* 0xff80000049497808 */ /* 0x002fe20002000000 */
[--C-:B0-----:R-:W-:Y:S01]  /*1a180*/  FFMA.FTZ R68, R105, R14, -R24.reuse ;  /* 0x0000000e69447223 */ /* 0x101fe20000010818 */
[----:B------:R-:W-:Y:S01]  /*1a190*/  FMNMX.FTZ R20, R119, R20, !PT ;  /* 0x0000001477147209 */ /* 0x000fe20007810000 */
[-CC-:B------:R-:W-:Y:S01]  /*1a1a0*/  FFMA.FTZ R7, R7, R14.reuse, -R24.reuse ;  /* 0x0000000e07077223 */ /* 0x180fe20000010818 */
[----:B------:R-:W-:Y:S01]  /*1a1b0*/  ISETP.GT.AND P4, PT, R64, 0x29, PT ;  /* 0x000000294000780c */ /* 0x000fe20003f84270 */
[--C-:B------:R-:W-:Y:S01]  /*1a1c0*/  FFMA.FTZ R25, R25, R14, -R24.reuse ;  /* 0x0000000e19197223 */ /* 0x100fe20000010818 */
[----:B------:R-:W-:Y:S01]  /*1a1d0*/  FSEL R109, R74, -INF , P3 ;  /* 0xff8000004a6d7808 */ /* 0x000fe20001800000 */
[----:B------:R-:W0:Y:S01]  /*1a1e0*/  MUFU.TANH R58, R58 ;  /* 0x0000003a003a7308 */ /* 0x000e220000002400 */
[----:B------:R-:W-:Y:S01]  /*1a1f0*/  FMNMX.FTZ R20, R73, R20, !PT ;  /* 0x0000001449147209 */ /* 0x000fe20007810000 */
[-CC-:B------:R-:W-:Y:S01]  /*1a200*/  FFMA.FTZ R33, R33, R14.reuse, -R24.reuse ;  /* 0x0000000e21217223 */ /* 0x180fe20000010818 */
[C---:B------:R-:W-:Y:S01]  /*1a210*/  ISETP.GT.AND P3, PT, R64.reuse, 0x30, PT ;  /* 0x000000304000780c */ /* 0x040fe20003f64270 */
[-CC-:B------:R-:W-:Y:S01]  /*1a220*/  FFMA.FTZ R37, R37, R14.reuse, -R24.reuse ;  /* 0x0000000e25257223 */ /* 0x180fe20000010818 */
[----:B------:R-:W-:Y:S01]  /*1a230*/  FSEL R75, R75, -INF , P4 ;  /* 0xff8000004b4b7808 */ /* 0x000fe20002000000 */
[--C-:B------:R-:W-:Y:S01]  /*1a240*/  FFMA.FTZ R87, R87, R14, -R24.reuse ;  /* 0x0000000e57577223 */ /* 0x100fe20000010818 */
[----:B------:R-:W-:Y:S01]  /*1a250*/  FMNMX.FTZ R20, R109, R20, !PT ;  /* 0x000000146d147209 */ /* 0x000fe20007810000 */
[----:B------:R-:W1:Y:S01]  /*1a260*/  MUFU.TANH R59, R59 ;  /* 0x0000003b003b7308 */ /* 0x000e620000002400 */
[----:B------:R-:W-:Y:S01]  /*1a270*/  ISETP.GT.AND P4, PT, R64, 0x31, PT ;  /* 0x000000314000780c */ /* 0x000fe20003f84270 */
[----:B------:R-:W-:Y:S01]  /*1a280*/  FFMA.FTZ R47, R47, R14, -R24 ;  /* 0x0000000e2f2f7223 */ /* 0x000fe20000010818 */
[----:B---3--:R-:W-:-:S02]  /*1a290*/  FSEL R121, R76, -INF , P3 ;  /* 0xff8000004c797808 */ /* 0x008fc40001800000 */
[----:B--2---:R-:W-:Y:S02]  /*1a2a0*/  FMNMX.FTZ R62, R75, R20, !PT ;  /* 0x000000144b3e7209 */ /* 0x004fe40007810000 */
[C---:B------:R-:W-:Y:S01]  /*1a2b0*/  ISETP.GT.AND P3, PT, R64.reuse, 0x38, PT ;  /* 0x000000384000780c */ /* 0x040fe20003f64270 */
[----:B------:R-:W2:Y:S01]  /*1a2c0*/  MUFU.TANH R60, R60 ;  /* 0x0000003c003c7308 */ /* 0x000ea20000002400 */
[----:B-----5:R-:W-:Y:S02]  /*1a2d0*/  FSEL R77, R77, -INF , P4 ;  /* 0xff8000004d4d7808 */ /* 0x020fe40002000000 */
[----:B------:R-:W-:Y:S02]  /*1a2e0*/  FMNMX.FTZ R62, R121, R62, !PT ;  /* 0x0000003e793e7209 */ /* 0x000fe40007810000 */
[----:B------:R-:W-:Y:S02]  /*1a2f0*/  ISETP.GT.AND P4, PT, R64, 0x39, PT ;  /* 0x000000394000780c */ /* 0x000fe40003f84270 */
[----:B------:R-:W-:Y:S01]  /*1a300*/  FSEL R105, R78, -INF , P3 ;  /* 0xff8000004e697808 */ /* 0x000fe20001800000 */
[----:B------:R-:W3:Y:S01]  /*1a310*/  MUFU.TANH R61, R61 ;  /* 0x0000003d003d7308 */ /* 0x000ee20000002400 */
[----:B------:R-:W-:-:S02]  /*1a320*/  FMNMX.FTZ R62, R77, R62, !PT ;  /* 0x0000003e4d3e7209 */ /* 0x000fc40007810000 */
[C---:B------:R-:W-:Y:S02]  /*1a330*/  ISETP.GT.AND P3, PT, R64.reuse, 0x40, PT ;  /* 0x000000404000780c */ /* 0x040fe40003f64270 */
[----:B------:R-:W-:Y:S02]  /*1a340*/  FSEL R103, R79, -INF , P4 ;  /* 0xff8000004f677808 */ /* 0x000fe40002000000 */
[----:B------:R-:W-:Y:S01]  /*1a350*/  FMNMX.FTZ R62, R105, R62, !PT ;  /* 0x0000003e693e7209 */ /* 0x000fe20007810000 */
[----:B------:R-:W5:Y:S01]  /*1a360*/  MUFU.TANH R6, R6 ;  /* 0x0000000600067308 */ /* 0x000f620000002400 */
[----:B------:R-:W-:Y:S02]  /*1a370*/  ISETP.GT.AND P4, PT, R64, 0x41, PT ;  /* 0x000000414000780c */ /* 0x000fe40003f84270 */
[----:B------:R-:W-:Y:S01]  /*1a380*/  FSEL R123, R8, -INF , P3 ;  /* 0xff800000087b7808 */ /* 0x000fe20001800000 */
[----:B------:R-:W-:-:S01]  /*1a390*/  FFMA.FTZ R8, R101, R14, -R24 ;  /* 0x0000000e65087223 */ /* 0x000fc20000010818 */
[----:B------:R-:W-:-:S02]  /*1a3a0*/  FMNMX.FTZ R62, R103, R62, !PT ;  /* 0x0000003e673e7209 */ /* 0x000fc40007810000 */
[C---:B------:R-:W-:Y:S01]  /*1a3b0*/  ISETP.GT.AND P3, PT, R64.reuse, 0x48, PT ;  /* 0x000000484000780c */ /* 0x040fe20003f64270 */
[----:B------:R-:W5:Y:S01]  /*1a3c0*/  MUFU.TANH R40, R40 ;  /* 0x0000002800287308 */ /* 0x000f620000002400 */
[----:B----4-:R-:W-:Y:S01]  /*1a3d0*/  FSEL R101, R9, -INF , P4 ;  /* 0xff80000009657808 */ /* 0x010fe20002000000 */
[--C-:B------:R-:W-:Y:S01]  /*1a3e0*/  FFMA.FTZ R9, R95, R14, -R24.reuse ;  /* 0x0000000e5f097223 */ /* 0x100fe20000010818 */
[----:B------:R-:W-:Y:S02]  /*1a3f0*/  FMNMX.FTZ R62, R123, R62, !PT ;  /* 0x0000003e7b3e7209 */ /* 0x000fe40007810000 */
[----:B------:R-:W-:Y:S02]  /*1a400*/  ISETP.GT.AND P4, PT, R64, 0x49, PT ;  /* 0x000000494000780c */ /* 0x000fe40003f84270 */
[----:B------:R-:W-:Y:S01]  /*1a410*/  FSEL R125, R56, -INF , P3 ;  /* 0xff800000387d7808 */ /* 0x000fe20001800000 */
[----:B------:R-:W-:Y:S01]  /*1a420*/  FFMA.FTZ R56, R97, R14, -R24 ;  /* 0x0000000e61387223 */ /* 0x000fe20000010818 */
[----:B------:R-:W-:Y:S01]  /*1a430*/  FMNMX.FTZ R62, R101, R62, !PT ;  /* 0x0000003e653e7209 */ /* 0x000fe20007810000 */
[----:B------:R-:W4:Y:S01]  /*1a440*/  MUFU.TANH R44, R44 ;  /* 0x0000002c002c7308 */ /* 0x000f220000002400 */
[----:B------:R-:W-:-:S02]  /*1a450*/  ISETP.GT.AND P3, PT, R64, 0x50, PT ;  /* 0x000000504000780c */ /* 0x000fc40003f64270 */
[----:B------:R-:W-:Y:S02]  /*1a460*/  FSEL R97, R57, -INF , P4 ;  /* 0xff80000039617808 */ /* 0x000fe40002000000 */
[----:B------:R-:W-:Y:S02]  /*1a470*/  FMNMX.FTZ R62, R125, R62, !PT ;  /* 0x0000003e7d3e7209 */ /* 0x000fe40007810000 */
[----:B------:R-:W-:Y:S01]  /*1a480*/  ISETP.GT.AND P4, PT, R64, 0x51, PT ;  /* 0x000000514000780c */ /* 0x000fe20003f84270 */
[----:B------:R-:W4:Y:S01]  /*1a490*/  MUFU.TANH R46, R46 ;  /* 0x0000002e002e7308 */ /* 0x000f220000002400 */
[----:B0-----:R-:W-:Y:S02]  /*1a4a0*/  FSEL R127, R58, -INF , P3 ;  /* 0xff8000003a7f7808 */ /* 0x001fe40001800000 */
[----:B------:R-:W-:Y:S02]  /*1a4b0*/  FMNMX.FTZ R62, R97, R62, !PT ;  /* 0x0000003e613e7209 */ /* 0x000fe40007810000 */
[----:B------:R-:W-:-:S02]  /*1a4c0*/  ISETP.GT.AND P3, PT, R64, 0x58, PT ;  /* 0x000000584000780c */ /* 0x000fc40003f64270 */
[----:B-1----:R-:W-:Y:S01]  /*1a4d0*/  FSEL R59, R59, -INF , P4 ;  /* 0xff8000003b3b7808 */ /* 0x002fe20002000000 */
[----:B------:R0:W-:Y:S01]  /*1a4e0*/  MUFU.EX2 R57, R56 ;  /* 0x0000003800397308 */ /* 0x0001e20000000800 */
[----:B------:R-:W-:Y:S02]  /*1a4f0*/  FMNMX.FTZ R62, R127, R62, !PT ;  /* 0x0000003e7f3e7209 */ /* 0x000fe40007810000 */
[----:B------:R-:W-:Y:S02]  /*1a500*/  ISETP.GT.AND P4, PT, R64, 0x59, PT ;  /* 0x000000594000780c */ /* 0x000fe40003f84270 */
[----:B--2---:R-:W-:Y:S02]  /*1a510*/  FSEL R95, R60, -INF , P3 ;  /* 0xff8000003c5f7808 */ /* 0x004fe40001800000 */
[----:B------:R-:W-:Y:S01]  /*1a520*/  FMNMX.FTZ R62, R59, R62, !PT ;  /* 0x0000003e3b3e7209 */ /* 0x000fe20007810000 */
[----:B------:R-:W1:Y:S01]  /*1a530*/  MUFU.TANH R32, R32 ;  /* 0x0000002000207308 */ /* 0x000e620000002400 */
[----:B------:R-:W-:Y:S01]  /*1a540*/  ISETP.GT.AND P3, PT, R64, 0x60, PT ;  /* 0x000000604000780c */ /* 0x000fe20003f64270 */
[----:B0-----:R-:W-:Y:S01]  /*1a550*/  FFMA.FTZ R56, R93, R14, -R24 ;  /* 0x0000000e5d387223 */ /* 0x001fe20000010818 */
[----:B---3--:R-:W-:-:S02]  /*1a560*/  FSEL R61, R61, -INF , P4 ;  /* 0xff8000003d3d7808 */ /* 0x008fc40002000000 */
[----:B------:R-:W-:Y:S02]  /*1a570*/  FMNMX.FTZ R62, R95, R62, !PT ;  /* 0x0000003e5f3e7209 */ /* 0x000fe40007810000 */
[----:B------:R-:W-:Y:S01]  /*1a580*/  ISETP.GT.AND P4, PT, R64, 0x61, PT ;  /* 0x000000614000780c */ /* 0x000fe20003f84270 */
[----:B------:R-:W0:Y:S01]  /*1a590*/  MUFU.TANH R36, R36 ;  /* 0x0000002400247308 */ /* 0x000e220000002400 */
[----:B-----5:R-:W-:Y:S01]  /*1a5a0*/  FSEL R93, R6, -INF , P3 ;  /* 0xff800000065d7808 */ /* 0x020fe20001800000 */
[--C-:B------:R-:W-:Y:S01]  /*1a5b0*/  FFMA.FTZ R6, R49, R14, -R24.reuse ;  /* 0x0000000e31067223 */ /* 0x100fe20000010818 */
[----:B------:R-:W-:Y:S02]  /*1a5c0*/  FMNMX.FTZ R62, R61, R62, !PT ;  /* 0x0000003e3d3e7209 */ /* 0x000fe40007810000 */
[----:B------:R-:W-:Y:S02]  /*1a5d0*/  ISETP.GT.AND P3, PT, R64, 0x68, PT ;  /* 0x000000684000780c */ /* 0x000fe40003f64270 */
[----:B------:R-:W-:Y:S01]  /*1a5e0*/  FSEL R49, R40, -INF , P4 ;  /* 0xff80000028317808 */ /* 0x000fe20002000000 */
[----:B------:R-:W2:Y:S01]  /*1a5f0*/  MUFU.TANH R42, R42 ;  /* 0x0000002a002a7308 */ /* 0x000ea20000002400 */
[----:B------:R-:W-:Y:S01]  /*1a600*/  FMNMX.FTZ R62, R93, R62, !PT ;  /* 0x0000003e5d3e7209 */ /* 0x000fe20007810000 */
[----:B------:R-:W-:Y:S01]  /*1a610*/  FFMA.FTZ R40, R65, R14, -R24 ;  /* 0x0000000e41287223 */ /* 0x000fe20000010818 */
[----:B------:R-:W-:-:S02]  /*1a620*/  ISETP.GT.AND P4, PT, R64, 0x69, PT ;  /* 0x000000694000780c */ /* 0x000fc40003f84270 */
[----:B----4-:R-:W-:Y:S01]  /*1a630*/  FSEL R129, R44, -INF , P3 ;  /* 0xff8000002c817808 */ /* 0x010fe20001800000 */
[----:B------:R-:W-:-:S01]  /*1a640*/  FFMA.FTZ R44, R71, R14, -R24 ;  /* 0x0000000e472c7223 */ /* 0x000fc20000010818 */
[----:B------:R-:W-:Y:S01]  /*1a650*/  FMNMX.FTZ R62, R49, R62, !PT ;  /* 0x0000003e313e7209 */ /* 0x000fe20007810000 */
[----:B------:R-:W3:Y:S01]  /*1a660*/  MUFU.TANH R48, R48 ;  /* 0x0000003000307308 */ /* 0x000ee20000002400 */
[----:B------:R-:W-:Y:S02]  /*1a670*/  ISETP.GT.AND P3, PT, R64, 0x70, PT ;  /* 0x000000704000780c */ /* 0x000fe40003f64270 */
[----:B------:R-:W-:Y:S01]  /*1a680*/  FSEL R133, R46, -INF , P4 ;  /* 0xff8000002e857808 */ /* 0x000fe20002000000 */
[----:B------:R-:W-:-:S01]  /*1a690*/  FFMA.FTZ R46, R81, R14, -R24 ;  /* 0x0000000e512e7223 */ /* 0x000fc20000010818 */
[----:B------:R-:W-:Y:S02]  /*1a6a0*/  FMNMX.FTZ R62, R129, R62, !PT ;  /* 0x0000003e813e7209 */ /* 0x000fe40007810000 */
[----:B------:R-:W-:Y:S01]  /*1a6b0*/  ISETP.GT.AND P4, PT, R64, 0x71, PT ;  /* 0x000000714000780c */ /* 0x000fe20003f84270 */
[----:B------:R-:W4:Y:S01]  /*1a6c0*/  MUFU.TANH R50, R50 ;  /* 0x0000003200327308 */ /* 0x000f220000002400 */
[----:B-1----:R-:W-:Y:S01]  /*1a6d0*/  FSEL R131, R32, -INF , P3 ;  /* 0xff80000020837808 */ /* 0x002fe20001800000 */
[--C-:B------:R-:W-:Y:S01]  /*1a6e0*/  FFMA.FTZ R32, R41, R14, -R24.reuse ;  /* 0x0000000e29207223 */ /* 0x100fe20000010818 */
[----:B------:R-:W-:Y:S01]  /*1a6f0*/  FMNMX.FTZ R62, R133, R62, !PT ;  /* 0x0000003e853e7209 */ /* 0x000fe20007810000 */
[-CC-:B------:R-:W-:Y:S01]  /*1a700*/  FFMA.FTZ R41, R43, R14.reuse, -R24.reuse ;  /* 0x0000000e2b297223 */ /* 0x180fe20000010818 */
[----:B------:R-:W-:Y:S01]  /*1a710*/  ISETP.GT.AND P3, PT, R64, 0x78, PT ;  /* 0x000000784000780c */ /* 0x000fe20003f64270 */
[--C-:B------:R-:W-:Y:S01]  /*1a720*/  FFMA.FTZ R43, R29, R14, -R24.reuse ;  /* 0x0000000e1d2b7223 */ /* 0x100fe20000010818 */
[----:B0-----:R-:W-:Y:S01]  /*1a730*/  FSEL R135, R36, -INF , P4 ;  /* 0xff80000024877808 */ /* 0x001fe20002000000 */
[----:B------:R-:W0:Y:S01]  /*1a740*/  MUFU.TANH R51, R51 ;  /* 0x0000003300337308 */ /* 0x000e220000002400 */
[----:B------:R-:W-:Y:S01]  /*1a750*/  FMNMX.FTZ R62, R131, R62, !PT ;  /* 0x0000003e833e7209 */ /* 0x000fe20007810000 */
[-CC-:B------:R-:W-:Y:S01]  /*1a760*/  FFMA.FTZ R36, R45, R14.reuse, -R24.reuse ;  /* 0x0000000e2d247223 */ /* 0x180fe20000010818 */
[----:B------:R-:W-:Y:S01]  /*1a770*/  ISETP.GT.AND P4, PT, R64, 0x79, PT ;  /* 0x000000794000780c */ /* 0x000fe20003f84270 */
[-CC-:B------:R-:W-:Y:S01]  /*1a780*/  FFMA.FTZ R29, R67, R14.reuse, -R24.reuse ;  /* 0x0000000e431d7223 */ /* 0x180fe20000010818 */
[----:B--2---:R-:W-:Y:S01]  /*1a790*/  FSEL R137, R42, -INF , P3 ;  /* 0xff8000002a897808 */ /* 0x004fe20001800000 */
[----:B------:R-:W-:Y:S01]  /*1a7a0*/  FFMA.FTZ R42, R53, R14, -R24 ;  /* 0x0000000e352a7223 */ /* 0x000fe20000010818 */
[----:B------:R-:W-:Y:S01]  /*1a7b0*/  FMNMX.FTZ R62, R135, R62, !PT ;  /* 0x0000003e873e7209 */ /* 0x000fe20007810000 */
[----:B------:R-:W1:Y:S01]  /*1a7c0*/  MUFU.TANH R52, R52 ;  /* 0x0000003400347308 */ /* 0x000e620000002400 */
[----:B------:R-:W-:-:S02]  /*1a7d0*/  ISETP.GT.AND P3, PT, R64, 0x80, PT ;  /* 0x000000804000780c */ /* 0x000fc40003f64270 */
[----:B---3--:R-:W-:Y:S01]  /*1a7e0*/  FSEL R139, R48, -INF , P4 ;  /* 0xff800000308b7808 */ /* 0x008fe20002000000 */
[----:B------:R-:W-:-:S01]  /*1a7f0*/  FFMA.FTZ R48, R85, R14, -R24 ;  /* 0x0000000e55307223 */ /* 0x000fc20000010818 */
[----:B------:R-:W-:Y:S02]  /*1a800*/  FMNMX.FTZ R62, R137, R62, !PT ;  /* 0x0000003e893e7209 */ /* 0x000fe40007810000 */
[----:B------:R-:W-:Y:S01]  /*1a810*/  ISETP.GT.AND P4, PT, R64, 0x81, PT ;  /* 0x000000814000780c */ /* 0x000fe20003f84270 */
[----:B------:R-:W2:Y:S01]  /*1a820*/  MUFU.TANH R54, R54 ;  /* 0x0000003600367308 */ /* 0x000ea20000002400 */
[----:B----4-:R-:W-:Y:S01]  /*1a830*/  FSEL R141, R50, -INF , P3 ;  /* 0xff800000328d7808 */ /* 0x010fe20001800000 */
[----:B------:R-:W-:Y:S01]  /*1a840*/  FFMA.FTZ R50, R89, R14, -R24 ;  /* 0x0000000e59327223 */ /* 0x000fe20000010818 */
[----:B------:R-:W-:Y:S02]  /*1a850*/  FMNMX.FTZ R62, R139, R62, !PT ;  /* 0x0000003e8b3e7209 */ /* 0x000fe40007810000 */
[----:B------:R-:W-:-:S02]  /*1a860*/  ISETP.GT.AND P3, PT, R64, 0x88, PT ;  /* 0x000000884000780c */ /* 0x000fc40003f64270 */
[----:B0-----:R-:W-:Y:S01]  /*1a870*/  FSEL R51, R51, -INF , P4 ;  /* 0xff80000033337808 */ /* 0x001fe20002000000 */
[----:B------:R-:W0:Y:S01]  /*1a880*/  MUFU.TANH R34, R34 ;  /* 0x0000002200227308 */ /* 0x000e220000002400 */
[----:B------:R-:W-:Y:S02]  /*1a890*/  FMNMX.FTZ R62, R141, R62, !PT ;  /* 0x0000003e8d3e7209 */ /* 0x000fe40007810000 */
[----:B------:R-:W-:Y:S02]  /*1a8a0*/  ISETP.GT.AND P4, PT, R64, 0x89, PT ;  /* 0x000000894000780c */ /* 0x000fe40003f84270 */
[----:B-1----:R-:W-:Y:S02]  /*1a8b0*/  FSEL R143, R52, -INF , P3 ;  /* 0xff800000348f7808 */ /* 0x002fe40001800000 */
[----:B------:R-:W-:Y:S01]  /*1a8c0*/  FMNMX.FTZ R62, R51, R62, !PT ;  /* 0x0000003e333e7209 */ /* 0x000fe20007810000 */
[----:B------:R-:W1:Y:S01]  /*1a8d0*/  MUFU.TANH R55, R55 ;  /* 0x0000003700377308 */ /* 0x000e620000002400 */
[----:B------:R-:W-:-:S02]  /*1a8e0*/  ISETP.GT.AND P3, PT, R64, 0x90, PT ;  /* 0x000000904000780c */ /* 0x000fc40003f64270 */
[----:B--2---:R-:W-:Y:S02]  /*1a8f0*/  FSEL R145, R54, -INF , P4 ;  /* 0xff80000036917808 */ /* 0x004fe40002000000 */
[----:B------:R-:W-:Y:S02]  /*1a900*/  FMNMX.FTZ R62, R143, R62, !PT ;  /* 0x0000003e8f3e7209 */ /* 0x000fe40007810000 */
[----:B------:R-:W-:Y:S01]  /*1a910*/  ISETP.GT.AND P4, PT, R64, 0x91, PT ;  /* 0x000000914000780c */ /* 0x000fe20003f84270 */
[----:B------:R-:W2:Y:S01]  /*1a920*/  MUFU.TANH R66, R66 ;  /* 0x0000004200427308 */ /* 0x000ea20000002400 */
[----:B0-----:R-:W-:Y:S01]  /*1a930*/  FSEL R147, R34, -INF , P3 ;  /* 0xff80000022937808 */ /* 0x001fe20001800000 */
[----:B------:R-:W-:Y:S01]  /*1a940*/  FFMA.FTZ R34, R63, R14, -R24 ;  /* 0x0000000e3f227223 */ /* 0x000fe20000010818 */
[----:B------:R-:W-:Y:S02]  /*1a950*/  FMNMX.FTZ R62, R145, R62, !PT ;  /* 0x0000003e913e7209 */ /* 0x000fe40007810000 */
[----:B------:R-:W-:-:S02]  /*1a960*/  ISETP.GT.AND P3, PT, R64, 0x98, PT ;  /* 0x000000984000780c */ /* 0x000fc40003f64270 */
[----:B------:R-:W-:Y:S01]  /*1a970*/  FMNMX.FTZ R62, R147, R62, !PT ;  /* 0x0000003e933e7209 */ /* 0x000fe20007810000 */
[----:B------:R-:W0:Y:S01]  /*1a980*/  MUFU.TANH R39, R39 ;  /* 0x0000002700277308 */ /* 0x000e220000002400 */
[----:B-1----:R-:W-:Y:S02]  /*1a990*/  FSEL R55, R55, -INF , P4 ;  /* 0xff80000037377808 */ /* 0x002fe40002000000 */
[----:B------:R-:W-:Y:S02]  /*1a9a0*/  ISETP.GT.AND P4, PT, R64, 0x99, PT ;  /* 0x000000994000780c */ /* 0x000fe40003f84270 */
[----:B------:R-:W-:-:S03]  /*1a9b0*/  FMNMX.FTZ R62, R55, R62, !PT ;  /* 0x0000003e373e7209 */ /* 0x000fc60007810000 */
[----:B------:R-:W-:Y:S01]  /*1a9c0*/  MUFU.EX2 R26, R26 ;  /* 0x0000001a001a7308 */ /* 0x000fe20000000800 */
[----:B--2---:R-:W-:-:S04]  /*1a9d0*/  FSEL R63, R66, -INF , P3 ;  /* 0xff800000423f7808 */ /* 0x004fc80001800000 */
[----:B------:R-:W-:-:S03]  /*1a9e0*/  FMNMX.FTZ R62, R63, R62, !PT ;  /* 0x0000003e3f3e7209 */ /* 0x000fc60007810000 */
[----:B------:R-:W-:Y:S01]  /*1a9f0*/  MUFU.EX2 R31, R31 ;  /* 0x0000001f001f7308 */ /* 0x000fe20000000800 */
[----:B0-----:R-:W-:-:S04]  /*1aa00*/  FSEL R53, R39, -INF , P4 ;  /* 0xff80000027357808 */ /* 0x001fc80002000000 */
[----:B------:R-:W-:-:S03]  /*1aa10*/  FMNMX.FTZ R62, R53, R62, !PT ;  /* 0x0000003e353e7209 */ /* 0x000fc60007810000 */
[----:B------:R-:W-:Y:S02]  /*1aa20*/  MUFU.EX2 R28, R28 ;  /* 0x0000001c001c7308 */ /* 0x000fe40000000800 */
[----:B------:R-:W0:Y:S06]  /*1aa30*/  SHFL.BFLY PT, R45, R62, 0x2, 0x1f ;  /* 0x0c401f003e2d7f89 */ /* 0x000e2c00000e0000 */
[----:B------:R-:W1:Y:S08]  /*1aa40*/  MUFU.EX2 R35, R35 ;  /* 0x0000002300237308 */ /* 0x000e700000000800 */
[----:B------:R-:W-:Y:S08]  /*1aa50*/  MUFU.EX2 R27, R27 ;  /* 0x0000001b001b7308 */ /* 0x000ff00000000800 */
[----:B------:R-:W-:Y:S01]  /*1aa60*/  MUFU.EX2 R30, R30 ;  /* 0x0000001e001e7308 */ /* 0x000fe20000000800 */
[----:B-1----:R-:W-:-:S02]  /*1aa70*/  F2FP.SATFINITE.E4M3.F32.PACK_AB_MERGE_C R184, R35, R28, RZ ;  /* 0x0000001c23b8723e */ /* 0x002fc400048070ff */
[----:B0-----:R-:W-:Y:S01]  /*1aa80*/  FMNMX.FTZ R52, R62, R45, !PT ;  /* 0x0000002d3e347209 */ /* 0x001fe20007810000 */
[----:B------:R-:W-:-:S01]  /*1aa90*/  FFMA.FTZ R45, R83, R14, -R24 ;  /* 0x0000000e532d7223 */ /* 0x000fc20000010818 */
[----:B------:R-:W-:Y:S01]  /*1aaa0*/  F2FP.SATFINITE.E4M3.F32.PACK_AB_MERGE_C R184, R31, R26, R184 ;  /* 0x0000001a1fb8723e */ /* 0x000fe200048070b8 */
[----:B------:R-:W-:-:S02]  /*1aab0*/  FFMA.FTZ R24, R91, R14, -R24 ;  /* 0x0000000e5b187223 */ /* 0x000fc40000010818 */
[----:B------:R-:W0:Y:S01]  /*1aac0*/  SHFL.BFLY PT, R65, R52, 0x1, 0x1f ;  /* 0x0c201f0034417f89 */ /* 0x000e2200000e0000 */
[----:B------:R-:W-:Y:S08]  /*1aad0*/  MUFU.EX2 R38, R38 ;  /* 0x0000002600267308 */ /* 0x000ff00000000800 */
[----:B------:R-:W1:Y:S08]  /*1aae0*/  MUFU.EX2 R115, R115 ;  /* 0x0000007300737308 */ /* 0x000e700000000800 */
[----:B------:R-:W-:Y:S01]  /*1aaf0*/  MUFU.EX2 R39, R42 ;  /* 0x0000002a00277308 */ /* 0x000fe20000000800 */
[----:B0-----:R-:W-:-:S07]  /*1ab00*/  FMNMX.FTZ R90, R52, R65, !PT ;  /* 0x00000041345a7209 */ /* 0x001fce0007810000 */
[----:B------:R0:W-:Y:S01]  /*1ab10*/  MUFU.EX2 R42, R69 ;  /* 0x00000045002a7308 */ /* 0x0001e20000000800 */
[----:B-1----:R-:W-:Y:S02]  /*1ab20*/  F2FP.SATFINITE.E4M3.F32.PACK_AB_MERGE_C R186, R115, R38, RZ ;  /* 0x0000002673ba723e */ /* 0x002fe400048070ff */
[C---:B------:R-:W-:Y:S01]  /*1ab30*/  FSETP.NEU.FTZ.AND P3, PT, R90.reuse, -INF , PT ;  /* 0xff8000005a00780b */ /* 0x040fe20003f7d000 */
[----:B------:R-:W-:-:S01]  /*1ab40*/  FFMA.FTZ R52, R90, R14, -8 ;  /* 0xc10000005a347423 */ /* 0x000fc2000001000e */
[----:B------:R-:W-:-:S03]  /*1ab50*/  F2FP.SATFINITE.E4M3.F32.PACK_AB_MERGE_C R186, R30, R27, R186 ;  /* 0x0000001b1eba723e */ /* 0x000fc600048070ba */
[----:B------:R1:W-:Y:S01]  /*1ab60*/  MUFU.EX2 R79, R70 ;  /* 0x00000046004f7308 */ /* 0x0003e20000000800 */
[----:B------:R-:W-:-:S05]  /*1ab70*/  FSEL R52, R52, RZ, P3 ;  /* 0x000000ff34347208 */ /* 0x000fca0001800000 */
        /* <DEDUP_REMOVED lines=8> */
[----:B------:R-:W-:Y:S01]  /*1ac00*/  FFMA.FTZ R78, R61, R14, -R52 ;  /* 0x0000000e3d4e7223 */ /* 0x000fe20000010834 */
[----:B------:R-:W-:-:S01]  /*1ac10*/  FADD.FTZ R61, R26, R31 ;  /* 0x0000001f1a3d7221 */ /* 0x000fc20000010000 */
[-CC-:B------:R-:W-:Y:S01]  /*1ac20*/  FFMA.FTZ R66, R111, R14.reuse, -R52.reuse ;  /* 0x0000000e6f427223 */ /* 0x180fe20000010834 */
[----:B------:R-:W-:-:S01]  /*1ac30*/  FFMA.FTZ R11, R119, R14, -R52 ;  /* 0x0000000e770b7223 */ /* 0x000fc20000010834 */
[----:B------:R-:W-:Y:S01]  /*1ac40*/  FFMA.FTZ R62, R73, R14, -R52 ;  /* 0x0000000e493e7223 */ /* 0x000fe20000010834 */
[----:B------:R-:W-:-:S01]  /*1ac50*/  FADD.FTZ R84, R28, R61 ;  /* 0x0000003d1c547221 */ /* 0x000fc20000010000 */
[----:B------:R-:W2:Y:S01]  /*1ac60*/  MUFU.EX2 R54, R54 ;  /* 0x0000003600367308 */ /* 0x000ea20000000800 */
[----:B0-----:R-:W-:-:S01]  /*1ac70*/  FFMA.FTZ R69, R109, R14, -R52 ;  /* 0x0000000e6d457223 */ /* 0x001fc20000010834 */
[----:B-1----:R-:W-:Y:S01]  /*1ac80*/  FFMA.FTZ R70, R75, R14, -R52 ;  /* 0x0000000e4b467223 */ /* 0x002fe20000010834 */
[----:B------:R-:W-:-:S01]  /*1ac90*/  FADD.FTZ R84, R35, R84 ;  /* 0x0000005423547221 */ /* 0x000fc20000010000 */
        /* <DEDUP_REMOVED lines=32> */
[----:B------:R-:W-:-:S02]  /*1aea0*/  CS2R R26, SRZ ;  /* 0x00000000001a7805 */ /* 0x000fc4000001ff00 */
[----:B------:R-:W-:-:S01]  /*1aeb0*/  FADD.FTZ R83, R30, R61 ;  /* 0x0000003d1e537221 */ /* 0x000fc20000010000 */
[----:B------:R-:W-:Y:S01]  /*1aec0*/  FFMA.FTZ R61, R51, R14, -R52 ;  /* 0x0000000e333d7223 */ /* 0x000fe20000010834 */
        /* <DEDUP_REMOVED lines=10> */
[----:B------:R-:W-:-:S06]  /*1af70*/  FADD.FTZ R84, R12, R83 ;  /* 0x000000530c547221 */ /* 0x000fcc0000010000 */
[----:B------:R-:W1:Y:S01]  /*1af80*/  MUFU.EX2 R62, R62 ;  /* 0x0000003e003e7308 */ /* 0x000e620000000800 */
[----:B--2---:R-:W-:-:S01]  /*1af90*/  FADD.FTZ R82, R66, R81 ;  /* 0x0000005142527221 */ /* 0x004fc20000010000 */
[----:B------:R-:W-:-:S04]  /*1afa0*/  F2FP.SATFINITE.E4M3.F32.PACK_AB_MERGE_C R187, R66, R13, RZ ;  /* 0x0000000d42bb723e */ /* 0x000fc800048070ff */
[----:B------:R-:W-:Y:S02]  /*1afb0*/  F2FP.SATFINITE.E4M3.F32.PACK_AB_MERGE_C R187, R58, R3, R187 ;  /* 0x000000033abb723e */ /* 0x000fe400048070bb */
[----:B------:R-:W2:Y:S01]  /*1afc0*/  MUFU.EX2 R69, R69 ;  /* 0x0000004500457308 */ /* 0x000ea20000000800 */
[----:B0-----:R-:W-:-:S07]  /*1afd0*/  FADD.FTZ R81, R11, R82 ;  /* 0x000000520b517221 */ /* 0x001fce0000010000 */
[----:B------:R-:W0:Y:S01]  /*1afe0*/  MUFU.EX2 R107, R107 ;  /* 0x0000006b006b7308 */ /* 0x000e220000000800 */
[----:B-1----:R-:W-:-:S01]  /*1aff0*/  FADD.FTZ R82, R62, R81 ;  /* 0x000000513e527221 */ /* 0x002fc20000010000 */
[----:B------:R-:W-:-:S04]  /*1b000*/  F2FP.SATFINITE.E4M3.F32.PACK_AB_MERGE_C R81, R60, R5, RZ ;  /* 0x000000053c51723e */ /* 0x000fc800048070ff */
[----:B------:R-:W-:Y:S02]  /*1b010*/  F2FP.SATFINITE.E4M3.F32.PACK_AB_MERGE_C R185, R54, R185, R81 ;  /* 0x000000b936b9723e */ /* 0x000fe40004807051 */
[----:B------:R-:W1:Y:S01]  /*1b020*/  MUFU.EX2 R70, R70 ;  /* 0x0000004600467308 */ /* 0x000e620000000800 */
[----:B--2---:R-:W-:-:S01]  /*1b030*/  FADD.FTZ R35, R69, R82 ;  /* 0x0000005245237221 */ /* 0x004fc20000010000 */
[----:B------:R-:W-:-:S06]  /*1b040*/  CS2R R82, SRZ ;  /* 0x0000000000527805 */ /* 0x000fcc000001ff00 */
[----:B------:R2:W3:Y:S01]  /*1b050*/  MUFU.EX2 R20, R68 ;  /* 0x0000004400147308 */ /* 0x0004e20000000800 */
[----:B0-----:R-:W-:-:S01]  /*1b060*/  FADD.FTZ R5, R107, R84 ;  /* 0x000000546b057221 */ /* 0x001fc20000010000 */
[----:B------:R-:W-:Y:S02]  /*1b070*/  F2FP.SATFINITE.E4M3.F32.PACK_AB_MERGE_C R180, R107, R12, RZ ;  /* 0x0000000c6bb4723e */ /* 0x000fe400048070ff */
[----:B------:R-:W-:Y:S02]  /*1b080*/  CS2R R84, SRZ ;  /* 0x0000000000547805 */ /* 0x000fe4000001ff00 */
[----:B------:R-:W-:Y:S02]  /*1b090*/  F2FP.SATFINITE.E4M3.F32.PACK_AB_MERGE_C R180, R21, R10, R180 ;  /* 0x0000000a15b4723e */ /* 0x000fe400048070b4 */
[----:B------:R-:W0:Y:S01]  /*1b0a0*/  MUFU.EX2 R64, R64 ;  /* 0x0000004000407308 */ /* 0x000e220000000800 */
[----:B--2---:R-:W-:-:S01]  /*1b0b0*/  FFMA.FTZ R68, R123, R14, -R52 ;  /* 0x0000000e7b447223 */ /* 0x004fc20000010834 */
[----:B-1----:R-:W-:Y:S01]  /*1b0c0*/  FADD.FTZ R35, R70, R35 ;  /* 0x0000002346237221 */ /* 0x002fe20000010000 */
[----:B------:R-:W-:-:S01]  /*1b0d0*/  FFMA.FTZ R52, R53, R14, -R52 ;  /* 0x0000000e35347223 */ /* 0x000fc20000010834 */
[----:B------:R-:W-:-:S04]  /*1b0e0*/  F2FP.SATFINITE.E4M3.F32.PACK_AB_MERGE_C R181, R70, R69, RZ ;  /* 0x0000004546b5723e */ /* 0x000fc800048070ff */
[----:B------:R-:W1:Y:S01]  /*1b0f0*/  MUFU.EX2 R67, R67 ;  /* 0x0000004300437308 */ /* 0x000e620000000800 */
[----:B---3--:R-:W-:-:S01]  /*1b100*/  FADD.FTZ R38, R20, R5 ;  /* 0x0000000514267221 */ /* 0x008fc20000010000 */
[----:B------:R-:W-:Y:S02]  /*1b110*/  F2FP.SATFINITE.E4M3.F32.PACK_AB_MERGE_C R181, R62, R11, R181 ;  /* 0x0000000b3eb5723e */ /* 0x000fe400048070b5 */
[----:B------:R-:W2:Y:S01]  /*1b120*/  @P0 LDC R11, c[0x0][0x44c] ;  /* 0x00011300ff0b0b82 */ /* 0x000ea20000000800 */
[----:B------:R-:W-:-:S03]  /*1b130*/  FADD.FTZ R13, R79, R38 ;  /* 0x000000264f0d7221 */ /* 0x000fc60000010000 */
[----:B------:R-:W3:Y:S01]  /*1b140*/  MUFU.EX2 R8, R8 ;  /* 0x0000000800087308 */ /* 0x000ee20000000800 */
[----:B0-----:R-:W-:-:S07]  /*1b150*/  FADD.FTZ R60, R64, R35 ;  /* 0x00000023403c7221 */ /* 0x001fce0000010000 */
[----:B------:R-:W0:Y:S01]  /*1b160*/  MUFU.EX2 R73, R73 ;  /* 0x0000004900497308 */ /* 0x000e220000000800 */
[----:B-1----:R-:W-:-:S07]  /*1b170*/  FADD.FTZ R60, R67, R60 ;  /* 0x0000003c433c7221 */ /* 0x002fce0000010000 */
[----:B------:R-:W1:Y:S01]  /*1b180*/  MUFU.EX2 R76, R76 ;  /* 0x0000004c004c7308 */ /* 0x000e620000000800 */
[----:B---3--:R-:W-:-:S01]  /*1b190*/  FADD.FTZ R12, R8, R13 ;  /* 0x0000000d080c7221 */ /* 0x008fc20000010000 */
[----:B------:R-:W-:Y:S01]  /*1b1a0*/  F2FP.SATFINITE.E4M3.F32.PACK_AB_MERGE_C R182, R57, R8, RZ ;  /* 0x0000000839b6723e */ /* 0x000fe200048070ff */
[----:B--2---:R-:W-:-:S04]  /*1b1b0*/  @P0 IMAD.HI.U32 R11, R204, R11, RZ ;  /* 0x0000000bcc0b0227 */ /* 0x004fc800078e00ff */
[----:B------:R-:W-:Y:S01]  /*1b1c0*/  FADD.FTZ R12, R57, R12 ;  /* 0x0000000c390c7221 */ /* 0x000fe20000010000 */
[----:B------:R-:W-:Y:S01]  /*1b1d0*/  F2FP.SATFINITE.E4M3.F32.PACK_AB_MERGE_C R182, R79, R20, R182 ;  /* 0x000000144fb6723e */ /* 0x000fe200048070b6 */
[----:B------:R-:W2:Y:S01]  /*1b1e0*/  MUFU.EX2 R9, R9 ;  /* 0x0000000900097308 */ /* 0x000ea20000000800 */
[----:B0-----:R-:W-:-:S07]  /*1b1f0*/  FADD.FTZ R13, R73, R60 ;  /* 0x0000003c490d7221 */ /* 0x001fce0000010000 */
[----:B------:R-:W0:Y:S01]  /*1b200*/  MUFU.EX2 R68, R68 ;  /* 0x0000004400447308 */ /* 0x000e220000000800 */
[----:B-1----:R-:W-:-:S01]  /*1b210*/  FADD.FTZ R13, R76, R13 ;  /* 0x0000000d4c0d7221 */ /* 0x002fc20000010000 */
[----:B------:R-:W-:-:S04]  /*1b220*/  F2FP.SATFINITE.E4M3.F32.PACK_AB_MERGE_C R183, R76, R73, RZ ;  /* 0x000000494cb7723e */ /* 0x000fc800048070ff */
        /* <DEDUP_REMOVED lines=12> */
[----:B------:R-:W-:-:S06]  /*1b2f0*/  CS2R R30, SRZ ;  /* 0x00000000001e7805 */ /* 0x000fcc000001ff00 */
[----:B------:R-:W0:Y:S01]  /*1b300*/  MUFU.EX2 R77, R77 ;  /* 0x0000004d004d7308 */ /* 0x000e220000000800 */
[----:B-1----:R-:W-:-:S07]  /*1b310*/  FADD.FTZ R10, R74, R3 ;  /* 0x000000034a0a7221 */ /* 0x002fce0000010000 */
[----:B------:R-:W1:Y:S01]  /*1b320*/  MUFU.EX2 R32, R32 ;  /* 0x0000002000207308 */ /* 0x000e620000000800 */
[C---:B--2---:R-:W-:Y:S01]  /*1b330*/  F2FP.SATFINITE.E4M3.F32.PACK_AB_MERGE_C R176, R7.reuse, R6, RZ ;  /* 0x0000000607b0723e */ /* 0x044fe200048070ff */
[----:B------:R-:W-:-:S03]  /*1b340*/  FADD.FTZ R7, R7, R12 ;  /* 0x0000000c07077221 */ /* 0x000fc60000010000 */
[----:B------:R-:W-:Y:S01]  /*1b350*/  F2FP.SATFINITE.E4M3.F32.PACK_AB_MERGE_C R176, R56, R9, R176 ;  /* 0x0000000938b0723e */ /* 0x000fe200048070b0 */
[----:B------:R-:W-:Y:S01]  /*1b360*/  IMAD.MOV.U32 R9, RZ, RZ, R204 ;  /* 0x000000ffff097224 */ /* 0x000fe200078e00cc */
[----:B------:R-:W-:Y:S01]  /*1b370*/  CS2R R56, SRZ ;  /* 0x0000000000387805 */ /* 0x000fe2000001ff00 */
[----:B------:R-:W2:Y:S01]  /*1b380*/  MUFU.EX2 R72, R72 ;  /* 0x0000004800487308 */ /* 0x000ea20000000800 */
[C---:B0-----:R-:W-:Y:S01]  /*1b390*/  F2FP.SATFINITE.E4M3.F32.PACK_AB_MERGE_C R177, R77.reuse, R74, RZ ;  /* 0x0000004a4db1723e */ /* 0x041fe200048070ff */
[----:B------:R-:W-:-:S03]  /*1b3a0*/  FADD.FTZ R77, R77, R10 ;  /* 0x0000000a4d4d7221 */ /* 0x000fc60000010000 */
[----:B------:R-:W-:Y:S02]  /*1b3b0*/  F2FP.SATFINITE.E4M3.F32.PACK_AB_MERGE_C R177, R71, R68, R177 ;  /* 0x0000004447b1723e */ /* 0x000fe400048070b1 */
[----:B------:R-:W-:Y:S02]  /*1b3c0*/  CS2R R68, SRZ ;  /* 0x0000000000447805 */ /* 0x000fe4000001ff00 */
[----:B------:R-:W-:Y:S01]  /*1b3d0*/  CS2R R70, SRZ ;  /* 0x0000000000467805 */ /* 0x000fe2000001ff00 */
[----:B------:R-:W0:Y:S01]  /*1b3e0*/  MUFU.EX2 R41, R41 ;  /* 0x0000002900297308 */ /* 0x000e220000000800 */
[----:B-1----:R-:W-:-:S07]  /*1b3f0*/  FADD.FTZ R10, R32, R7 ;  /* 0x00000007200a7221 */ /* 0x002fce0000010000 */
[----:B------:R-:W1:Y:S01]  /*1b400*/  MUFU.EX2 R59, R59 ;  /* 0x0000003b003b7308 */ /* 0x000e620000000800 */
[----:B--2---:R-:W-:-:S01]  /*1b410*/  FADD.FTZ R12, R72, R77 ;  /* 0x0000004d480c7221 */ /* 0x004fc20000010000 */
[----:B------:R-:W-:-:S06]  /*1b420*/  CS2R R76, SRZ ;  /* 0x00000000004c7805 */ /* 0x000fcc000001ff00 */
        /* <DEDUP_REMOVED lines=14> */
[----:B------:R-:W-:Y:S02]  /*1b510*/  F2FP.SATFINITE.E4M3.F32.PACK_AB_MERGE_C R179, R78, R75, RZ ;  /* 0x0000004b4eb3723e */ /* 0x000fe400048070ff */
[----:B------:R-:W-:Y:S02]  /*1b520*/  CS2R R74, SRZ ;  /* 0x00000000004a7805 */ /* 0x000fe4000001ff00 */
[----:B------:R-:W-:Y:S02]  /*1b530*/  CS2R R78, SRZ ;  /* 0x00000000004e7805 */ /* 0x000fe4000001ff00 */
[----:B------:R-:W-:-:S02]  /*1b540*/  F2FP.SATFINITE.E4M3.F32.PACK_AB_MERGE_C R179, R59, R72, R179 ;  /* 0x000000483bb3723e */ /* 0x000fc400048070b3 */
[----:B------:R-:W-:Y:S01]  /*1b550*/  CS2R R58, SRZ ;  /* 0x00000000003a7805 */ /* 0x000fe2000001ff00 */
[----:B------:R-:W2:Y:S01]  /*1b560*/  MUFU.EX2 R49, R49 ;  /* 0x0000003100317308 */ /* 0x000ea20000000800 */
[----:B0-----:R-:W-:-:S01]  /*1b570*/  FADD.FTZ R12, R34, R3 ;  /* 0x00000003220c7221 */ /* 0x001fc20000010000 */
[----:B------:R-:W-:-:S03]  /*1b580*/  CS2R R72, SRZ ;  /* 0x0000000000487805 */ /* 0x000fc6000001ff00 */
[----:B------:R-:W-:-:S03]  /*1b590*/  FADD.FTZ R3, R39, R12 ;  /* 0x0000000c27037221 */ /* 0x000fc60000010000 */
[----:B------:R-:W0:Y:S01]  /*1b5a0*/  MUFU.EX2 R40, R40 ;  /* 0x0000002800287308 */ /* 0x000e220000000800 */
[----:B-1----:R-:W-:-:S07]  /*1b5b0*/  FADD.FTZ R20, R0, R7 ;  /* 0x0000000700147221 */ /* 0x002fce0000010000 */
[----:B------:R-:W1:Y:S01]  /*1b5c0*/  MUFU.EX2 R51, R129 ;  /* 0x0000008100337308 */ /* 0x000e620000000800 */
[----:B--2---:R-:W-:-:S07]  /*1b5d0*/  FADD.FTZ R20, R49, R20 ;  /* 0x0000001431147221 */ /* 0x004fce0000010000 */
[----:B------:R-:W2:Y:S01]  /*1b5e0*/  MUFU.EX2 R43, R43 ;  /* 0x0000002b002b7308 */ /* 0x000ea20000000800 */
[----:B0-----:R-:W-:-:S07]  /*1b5f0*/  FADD.FTZ R12, R40, R3 ;  /* 0x00000003280c7221 */ /* 0x001fce0000010000 */
[----:B------:R-:W0:Y:S01]  /*1b600*/  MUFU.EX2 R80, R80 ;  /* 0x0000005000507308 */ /* 0x000e220000000800 */
[----:B-1----:R-:W-:-:S02]  /*1b610*/  FADD.FTZ R3, R51, R20 ;  /* 0x0000001433037221 */ /* 0x002fc40000010000 */
[----:B------:R-:W1:Y:S05]  /*1b620*/  @P0 LDC R20, c[0x0][0x450] ;  /* 0x00011400ff140b82 */ /* 0x000e6a0000000800 */
[----:B------:R-:W3:Y:S01]  /*1b630*/  MUFU.EX2 R29, R29 ;  /* 0x0000001d001d7308 */ /* 0x000ee20000000800 */
[----:B--2---:R-:W-:-:S01]  /*1b640*/  FADD.FTZ R12, R43, R12 ;  /* 0x0000000c2b0c7221 */ /* 0x004fc20000010000 */
[----:B------:R-:W-:-:S02]  /*1b650*/  F2FP.SATFINITE.E4M3.F32.PACK_AB_MERGE_C R172, R43, R40, RZ ;  /* 0x000000282bac723e */ /* 0x000fc400048070ff */
[----:B------:R-:W-:Y:S02]  /*1b660*/  CS2R R40, SRZ ;  /* 0x0000000000287805 */ /* 0x000fe4000001ff00 */
[----:B------:R-:W-:Y:S02]  /*1b670*/  F2FP.SATFINITE.E4M3.F32.PACK_AB_MERGE_C R172, R39, R34, R172 ;  /* 0x0000002227ac723e */ /* 0x000fe400048070ac */
[----:B------:R-:W-:Y:S01]  /*1b680*/  CS2R R34, SRZ ;  /* 0x0000000000227805 */ /* 0x000fe2000001ff00 */
[----:B------:R-:W2:Y:S01]  /*1b690*/  MUFU.EX2 R53, R131 ;  /* 0x0000008300357308 */ /* 0x000ea20000000800 */
[C---:B0-----:R-:W-:Y:S01]  /*1b6a0*/  F2FP.SATFINITE.E4M3.F32.PACK_AB_MERGE_C R173, R80.reuse, R51, RZ ;  /* 0x0000003350ad723e */ /* 0x041fe200048070ff */
[----:B------:R-:W-:Y:S01]  /*1b6b0*/  FADD.FTZ R80, R80, R3 ;  /* 0x0000000350507221 */ /* 0x000fe20000010000 */
[----:B------:R-:W-:Y:S02]  /*1b6c0*/  CS2R R38, SRZ ;  /* 0x0000000000267805 */ /* 0x000fe4000001ff00 */
[----:B------:R-:W-:-:S03]  /*1b6d0*/  F2FP.SATFINITE.E4M3.F32.PACK_AB_MERGE_C R173, R49, R0, R173 ;  /* 0x0000000031ad723e */ /* 0x000fc600048070ad */
[----:B------:R-:W0:Y:S01]  /*1b6e0*/  MUFU.EX2 R28, R135 ;  /* 0x00000087001c7308 */ /* 0x000e220000000800 */
[----:B---3--:R-:W-:-:S01]  /*1b6f0*/  FADD.FTZ R3, R29, R12 ;  /* 0x0000000c1d037221 */ /* 0x008fc20000010000 */
[----:B-1----:R-:W-:-:S03]  /*1b700*/  @P0 SHF.R.U32.HI R9, RZ, R20, R11 ;  /* 0x00000014ff090219 */ /* 0x002fc6000001160b */
[----:B------:R-:W-:-:S03]  /*1b710*/  FADD.FTZ R3, R42, R3 ;  /* 0x000000032a037221 */ /* 0x000fc60000010000 */
[----:B------:R-:W-:Y:S01]  /*1b720*/  MUFU.EX2 R44, R44 ;  /* 0x0000002c002c7308 */ /* 0x000fe20000000800 */
[----:B--2---:R-:W-:-:S01]  /*1b730*/  FADD.FTZ R7, R53, R80 ;  /* 0x0000005035077221 */ /* 0x004fc20000010000 */
[----:B------:R-:W-:-:S06]  /*1b740*/  CS2R R80, SRZ ;  /* 0x0000000000507805 */ /* 0x000fcc000001ff00 */
[----:B------:R-:W1:Y:S01]  /*1b750*/  MUFU.EX2 R33, R33 ;  /* 0x0000002100217308 */ /* 0x000e620000000800 */
[----:B0-----:R-:W-:-:S07]  /*1b760*/  FADD.FTZ R12, R28, R7 ;  /* 0x000000071c0c7221 */ /* 0x001fce0000010000 */
[----:B------:R-:W-:Y:S08]  /*1b770*/  MUFU.EX2 R5, R137 ;  /* 0x0000008900057308 */ /* 0x000ff00000000800 */
[----:B------:R-:W0:Y:S01]  /*1b780*/  MUFU.EX2 R8, R139 ;  /* 0x0000008b00087308 */ /* 0x000e220000000800 */
[----:B-1----:R-:W-:Y:S01]  /*1b790*/  F2FP.SATFINITE.E4M3.F32.PACK_AB_MERGE_C R174, R33, R44, RZ ;  /* 0x0000002c21ae723e */ /* 0x002fe200048070ff */
[----:B------:R-:W-:-:S03]  /*1b7a0*/  FADD.FTZ R44, R44, R3 ;  /* 0x000000032c2c7221 */ /* 0x000fc60000010000 */
[----:B------:R-:W-:Y:S01]  /*1b7b0*/  F2FP.SATFINITE.E4M3.F32.PACK_AB_MERGE_C R174, R42, R29, R174 ;  /* 0x0000001d2aae723e */ /* 0x000fe200048070ae */
[----:B------:R-:W-:-:S01]  /*1b7c0*/  FADD.FTZ R44, R33, R44 ;  /* 0x0000002c212c7221 */ /* 0x000fc20000010000 */
[----:B------:R-:W-:Y:S01]  /*1b7d0*/  CS2R R32, SRZ ;  /* 0x0000000000207805 */ /* 0x000fe2000001ff00 */
[----:B------:R-:W1:Y:S01]  /*1b7e0*/  MUFU.EX2 R45, R45 ;  /* 0x0000002d002d7308 */ /* 0x000e620000000800 */
[----:B------:R-:W-:-:S07]  /*1b7f0*/  CS2R R42, SRZ ;  /* 0x00000000002a7805 */ /* 0x000fce000001ff00 */
[----:B------:R-:W2:Y:S01]  /*1b800*/  MUFU.EX2 R141, R141 ;  /* 0x0000008d008d7308 */ /* 0x000ea20000000800 */
[----:B0-----:R-:W-:Y:S01]  /*1b810*/  F2FP.SATFINITE.E4M3.F32.PACK_AB_MERGE_C R175, R8, R5, RZ ;  /* 0x0000000508af723e */ /* 0x001fe200048070ff */
[----:B------:R-:W-:-:S03]  /*1b820*/  FADD.FTZ R5, R5, R12 ;  /* 0x0000000c05057221 */ /* 0x000fc60000010000 */
[----:B------:R-:W-:Y:S01]  /*1b830*/  F2FP.SATFINITE.E4M3.F32.PACK_AB_MERGE_C R175, R28, R53, R175 ;  /* 0x000000351caf723e */ /* 0x000fe200048070af */
[----:B------:R-:W-:-:S01]  /*1b840*/  FADD.FTZ R8, R8, R5 ;  /* 0x0000000508087221 */ /* 0x000fc20000010000 */
[----:B------:R-:W-:Y:S01]  /*1b850*/  CS2R R28, SRZ ;  /* 0x00000000001c7805 */ /* 0x000fe2000001ff00 */
[----:B------:R-:W0:Y:S01]  /*1b860*/  MUFU.EX2 R46, R46 ;  /* 0x0000002e002e7308 */ /* 0x000e220000000800 */
[----:B-1----:R-:W-:-:S07]  /*1b870*/  FADD.FTZ R3, R45, R44 ;  /* 0x0000002c2d037221 */ /* 0x002fce0000010000 */
[----:B------:R1:W3:Y:S01]  /*1b880*/  MUFU.EX2 R6, R61 ;  /* 0x0000003d00067308 */ /* 0x0002e20000000800 */
[----:B--2---:R-:W-:-:S07]  /*1b890*/  FADD.FTZ R5, R141, R8 ;  /* 0x000000088d057221 */ /* 0x004fce0000010000 */
[----:B------:R-:W-:Y:S01]  /*1b8a0*/  MUFU.EX2 R37, R37 ;  /* 0x0000002500257308 */ /* 0x000fe20000000800 */
[----:B0-----:R-:W-:-:S01]  /*1b8b0*/  FADD.FTZ R8, R46, R3 ;  /* 0x000000032e087221 */ /* 0x001fc20000010000 */
[----:B-1----:R-:W-:-:S06]  /*1b8c0*/  CS2R R60, SRZ ;  /* 0x00000000003c7805 */ /* 0x002fcc000001ff00 */
[----:B------:R-:W0:Y:S01]  /*1b8d0*/  MUFU.EX2 R48, R48 ;  /* 0x0000003000307308 */ /* 0x000e220000000800 */
[----:B---3--:R-:W-:-:S07]  /*1b8e0*/  FADD.FTZ R12, R6, R5 ;  /* 0x00000005060c7221 */ /* 0x008fce0000010000 */
[----:B------:R-:W1:Y:S08]  /*1b8f0*/  MUFU.EX2 R143, R143 ;  /* 0x0000008f008f7308 */ /* 0x000e700000000800 */
[----:B------:R-:W2:Y:S01]  /*1b900*/  MUFU.EX2 R10, R145 ;  /* 0x00000091000a7308 */ /* 0x000ea20000000800 */
[----:B0-----:R-:W-:Y:S01]  /*1b910*/  F2FP.SATFINITE.E4M3.F32.PACK_AB_MERGE_C R7, R48, R37, RZ ;  /* 0x000000253007723e */ /* 0x001fe200048070ff */
[----:B------:R-:W-:-:S03]  /*1b920*/  FADD.FTZ R37, R37, R8 ;  /* 0x0000000825257221 */ /* 0x000fc60000010000 */
[----:B------:R-:W-:Y:S01]  /*1b930*/  F2FP.SATFINITE.E4M3.F32.PACK_AB_MERGE_C R168, R46, R45, R7 ;  /* 0x0000002d2ea8723e */ /* 0x000fe20004807007 */
[----:B------:R-:W-:-:S01]  /*1b940*/  FADD.FTZ R37, R48, R37 ;  /* 0x0000002530257221 */ /* 0x000fc20000010000 */
[----:B------:R-:W-:Y:S01]  /*1b950*/  IADD3 R7, R9, R206, -R205 ;  /* 0x000000ce09077210 */ /* 0x000fe20007ffe8cd */
[----:B------:R-:W0:Y:S01]  /*1b960*/  MUFU.EX2 R50, R50 ;  /* 0x0000003200327308 */ /* 0x000e220000000800 */
[----:B-1----:R-:W-:-:S01]  /*1b970*/  FADD.FTZ R3, R143, R12 ;  /* 0x0000000c8f037221 */ /* 0x002fc20000010000 */
[----:B------:R-:W-:Y:S02]  /*1b980*/  CS2R R44, SRZ ;  /* 0x00000000002c7805 */ /* 0x000fe4000001ff00 */
[----:B------:R-:W-:Y:S01]  /*1b990*/  CS2R R48, SRZ ;  /* 0x0000000000307805 */ /* 0x000fe2000001ff00 */
[----:B------:R-:W-:-:S03]  /*1b9a0*/  IMAD.HI R7, R7, 0x66666667, RZ ;  /* 0x6666666707077827 */ /* 0x000fc600078e02ff */
[----:B------:R-:W1:Y:S01]  /*1b9b0*/  MUFU.EX2 R147, R147 ;  /* 0x0000009300937308 */ /* 0x000e620000000800 */
[C---:B--2---:R-:W-:Y:S01]  /*1b9c0*/  F2FP.SATFINITE.E4M3.F32.PACK_AB_MERGE_C R143, R10.reuse, R143, RZ ;  /* 0x0000008f0a8f723e */ /* 0x044fe200048070ff */
[----:B------:R-:W-:-:S03]  /*1b9d0*/  FADD.FTZ R10, R10, R3 ;  /* 0x000000030a0a7221 */ /* 0x000fc60000010000 */
[----:B------:R-:W-:-:S03]  /*1b9e0*/  F2FP.SATFINITE.E4M3.F32.PACK_AB_MERGE_C R169, R6, R141, R143 ;  /* 0x0000008d06a9723e */ /* 0x000fc6000480708f */
[----:B------:R2:W3:Y:S01]  /*1b9f0*/  MUFU.EX2 R65, R87 ;  /* 0x0000005700417308 */ /* 0x0004e20000000800 */
[----:B0-----:R-:W-:-:S01]  /*1ba00*/  FADD.FTZ R6, R50, R37 ;  /* 0x0000002532067221 */ /* 0x001fc20000010000 */
[----:B------:R-:W-:-:S06]  /*1ba10*/  CS2R R36, SRZ ;  /* 0x0000000000247805 */ /* 0x000fcc000001ff00 */
[----:B------:R-:W-:Y:S01]  /*1ba20*/  MUFU.EX2 R47, R47 ;  /* 0x0000002f002f7308 */ /* 0x000fe20000000800 */
[----:B-1----:R-:W-:-:S01]  /*1ba30*/  FADD.FTZ R3, R147, R10 ;  /* 0x0000000a93037221 */ /* 0x002fc20000010000 */
[----:B--2---:R-:W-:-:S06]  /*1ba40*/  CS2R R86, SRZ ;  /* 0x0000000000567805 */ /* 0x004fcc000001ff00 */
[----:B------:R-:W0:Y:S01]  /*1ba50*/  MUFU.EX2 R24, R24 ;  /* 0x0000001800187308 */ /* 0x000e220000000800 */
[----:B---3--:R-:W-:-:S07]  /*1ba60*/  FADD.FTZ R6, R65, R6 ;  /* 0x0000000641067221 */ /* 0x008fce0000010000 */
[----:B------:R1:W2:Y:S08]  /*1ba70*/  MUFU.EX2 R0, R55 ;  /* 0x0000003700007308 */ /* 0x0002b00000000800 */
[----:B------:R-:W-:Y:S01]  /*1ba80*/  MUFU.EX2 R63, R63 ;  /* 0x0000003f003f7308 */ /* 0x000fe20000000800 */
[----:B0-----:R-:W-:Y:S02]  /*1ba90*/  F2FP.SATFINITE.E4M3.F32.PACK_AB_MERGE_C R5, R24, R47, RZ ;  /* 0x0000002f1805723e */ /* 0x001fe400048070ff */
[----:B-1----:R-:W-:-:S02]  /*1baa0*/  CS2R R54, SRZ ;  /* 0x0000000000367805 */ /* 0x002fc4000001ff00 */
[----:B------:R-:W-:Y:S02]  /*1bab0*/  F2FP.SATFINITE.E4M3.F32.PACK_AB_MERGE_C R170, R65, R50, R5 ;  /* 0x0000003241aa723e */ /* 0x000fe40004807005 */
[----:B------:R-:W-:Y:S02]  /*1bac0*/  CS2R R50, SRZ ;  /* 0x0000000000327805 */ /* 0x000fe4000001ff00 */
[----:B------:R-:W-:Y:S01]  /*1bad0*/  CS2R R64, SRZ ;  /* 0x0000000000407805 */ /* 0x000fe2000001ff00 */
[----:B------:R-:W0:Y:S01]  /*1bae0*/  MUFU.EX2 R52, R52 ;  /* 0x0000003400347308 */ /* 0x000e220000000800 */
[----:B--2---:R-:W-:-:S01]  /*1baf0*/  FADD.FTZ R8, R0, R3 ;  /* 0x0000000300087221 */ /* 0x004fc20000010000 */
[----:B------:R-:W-:Y:S01]  /*1bb00*/  FADD.FTZ R3, R47, R6 ;  /* 0x000000062f037221 */ /* 0x000fe20000010000 */
[----:B------:R-:W-:Y:S02]  /*1bb10*/  SHF.R.U32.HI R6, RZ, 0x1f, R7 ;  /* 0x0000001fff067819 */ /* 0x000fe40000011607 */
[----:B------:R-:W-:Y:S01]  /*1bb20*/  CS2R R46, SRZ ;  /* 0x00000000002e7805 */ /* 0x000fe2000001ff00 */
[----:B------:R-:W-:-:S01]  /*1bb30*/  FADD.FTZ R3, R24, R3 ;  /* 0x0000000318037221 */ /* 0x000fc20000010000 */
[----:B------:R-:W-:-:S02]  /*1bb40*/  LEA.HI.SX32 R6, R7, R6, 0x1a ;  /* 0x0000000607067211 */ /* 0x000fc400078fd2ff */
[----:B------:R-:W-:Y:S02]  /*1bb50*/  CS2R R24, SRZ ;  /* 0x0000000000187805 */ /* 0x000fe4000001ff00 */
[----:B0-----:R-:W-:Y:S01]  /*1bb60*/  F2FP.SATFINITE.E4M3.F32.PACK_AB_MERGE_C R5, R52, R63, RZ ;  /* 0x0000003f3405723e */ /* 0x001fe200048070ff */
[----:B------:R-:W-:-:S01]  /*1bb70*/  FADD.FTZ R63, R63, R8 ;  /* 0x000000083f3f7221 */ /* 0x000fc20000010000 */
[----:B------:R-:W-:Y:S02]  /*1bb80*/  VIADD R8, R104, 0xfffffffe ;  /* 0xfffffffe68087836 */ /* 0x000fe40000000000 */
[----:B------:R-:W-:Y:S01]  /*1bb90*/  F2FP.SATFINITE.E4M3.F32.PACK_AB_MERGE_C R171, R0, R147, R5 ;  /* 0x0000009300ab723e */ /* 0x000fe20004807005 */
[----:B------:R-:W-:Y:S01]  /*1bba0*/  FADD.FTZ R0, R52, R63 ;  /* 0x0000003f34007221 */ /* 0x000fe20000010000 */
[----:B------:R-:W-:Y:S02]  /*1bbb0*/  VIMNMX R5, R203, R6, !PT ;  /* 0x00000006cb057248 */ /* 0x000fe40007fe0100 */
[----:B------:R-:W-:-:S02]  /*1bbc0*/  CS2R R52, SRZ ;  /* 0x0000000000347805 */ /* 0x000fc4000001ff00 */
[----:B------:R-:W-:Y:S02]  /*1bbd0*/  CS2R R62, SRZ ;  /* 0x00000000003e7805 */ /* 0x000fe4000001ff00 */
[----:B------:R-:W-:-:S13]  /*1bbe0*/  ISETP.GE.AND P2, PT, R8, R5, PT ;  /* 0x000000050800720c */ /* 0x000fda0003f46270 */
[----:B------:R-:W-:Y:S05]  /*1bbf0*/  @!P2 BRA `(.L_x_2404) ;  /* 0x000000480064a947 */ /* 0x000fea0003800000 */
[----:B------:R-:W-:Y:S01]  /*1bc00*/  IMAD.MOV.U32 R6, RZ, RZ, R90 ;  /* 0x000000ffff067224 */ /* 0x000fe200078e005a */
[----:B------:R-:W-:Y:S01]  /*1bc10*/  MOV R7, R15 ;  /* 0x0000000f00077202 */ /* 0x000fe20000000f00 */
        /* <DEDUP_REMOVED lines=33> */
.L_x_2415:
        /* <DEDUP_REMOVED lines=8> */
.L_x_2406:
        /* <DEDUP_REMOVED lines=8> */
.L_x_2407:
[----:B------:R-:W-:Y:S04]  /*1bf30*/  BSSY B0, `(.L_x_2405) ;  /* 0x0000004000007945 */ /* 0x000fe80003800000 */
[----:B-1----:R-:W-:Y:S05]  /*1bf40*/  @P3 BRA `(.L_x_2408) ;  /* 0x0000000000083947 */ /* 0x002fea0003800000 */
[----:B------:R-:W1:Y:S02]  /*1bf50*/  SYNCS.PHASECHK.TRANS64.TRYWAIT P3, [R11+URZ+0x29830], R10 ;  /* 0x0298300a0b0075a7 */ /* 0x000e64000806017f */
[----:B-1----:R-:W-:Y:S05]  /*1bf60*/  @!P3 BRA `(.L_x_2409) ;  /* 0x000001500038b947 */ /* 0x002fea0003800000 */
.L_x_2408:
[----:B------:R-:W-:Y:S05]  /*1bf70*/  BSYNC B0 ;  /* 0x0000000000007941 */ /* 0x000fea0003800000 */
.L_x_2405:
[----:B01----:R-:W0:Y:S01]  /*1bf80*/  S2R R10, SR_TID.X ;  /* 0x00000000000a7919 */ /* 0x003e220000002100 */
[----:B------:R-:W-:Y:S05]  /*1bf90*/  WARPSYNC.ALL ;  /* 0x0000000000007948 */ /* 0x000fea0003800000 */
[----:B------:R-:W-:Y:S01]  /*1bfa0*/  IMAD.MOV.U32 R13, RZ, RZ, -0x7fffffe0 ;  /* 0x80000020ff0d7424 */ /* 0x000fe200078e00ff */
[----:B------:R-:W-:Y:S01]  /*1bfb0*/  UMOV UR48, UR24 ;  /* 0x0000001800307c82 */ /* 0x000fe20008000000 */
[----:B------:R-:W-:Y:S01]  /*1bfc0*/  UMOV UR49, UR25 ;  /* 0x0000001900317c82 */ /* 0x000fe20008000000 */
[----:B------:R-:W-:Y:S01]  /*1bfd0*/  MOV R89, 0x80000020 ;  /* 0x8000002000597802 */ /* 0x000fe20000000f00 */
[----:B------:R-:W-:Y:S01]  /*1bfe0*/  UMOV UR44, UR24 ;  /* 0x00000018002c7c82 */ /* 0x000fe20008000000 */
[----:B------:R-:W-:Y:S01]  /*1bff0*/  R2UR UR51, R13 ;  /* 0x000000000d3372ca */ /* 0x000fe200000e0000 */
[----:B------:R-:W-:Y:S01]  /*1c000*/  UMOV UR45, UR25 ;  /* 0x00000019002d7c82 */ /* 0x000fe20008000000 */
[C---:B------:R-:W-:Y:S01]  /*1c010*/  R2UR UR47, R89.reuse ;  /* 0x00000000592f72ca */ /* 0x040fe200000e0000 */
[----:B------:R-:W-:Y:S01]  /*1c020*/  IMAD.MOV.U32 R15, RZ, RZ, -0x7fffffe0 ;  /* 0x80000020ff0f7424 */ /* 0x000fe200078e00ff */
[----:B------:R-:W-:Y:S01]  /*1c030*/  UMOV UR32, UR24 ;  /* 0x0000001800207c82 */ /* 0x000fe20008000000 */
[----:B------:R-:W-:Y:S01]  /*1c040*/  IMAD.MOV.U32 R21, RZ, RZ, -0x7fffffe0 ;  /* 0x80000020ff157424 */ /* 0x000fe200078e00ff */
        /* <DEDUP_REMOVED lines=8> */
[----:B------:R-:W-:-:S02]  /*1c0d0*/  IMAD.MOV.U32 R15, RZ, RZ, -0x7fffffe0 ;  /* 0x80000020ff0f7424 */ /* 0x000fc400078e00ff */
[----:B------:R-:W-:Y:S01]  /*1c0e0*/  IMAD.MOV.U32 R13, RZ, RZ, -0x7fffffe0 ;  /* 0x80000020ff0d7424 */ /* 0x000fe200078e00ff */
        /* <DEDUP_REMOVED lines=15> */
[----:B------:R-:W-:Y:S01]  /*1c1e0*/  R2UR UR34, R20 ;  /* 0x00000000142272ca */ /* 0x000fe200000e0000 */
[----:B------:R-:W-:Y:S01]  /*1c1f0*/  WARPGROUP.ARRIVE ;  /* 0x00000000000079c5 */ /* 0x000fe20000000000 */
[----:B------:R-:W-:-:S02]  /*1c200*/  R2UR UR30, R88 ;  /* 0x00000000581e72ca */ /* 0x000fc400000e0000 */
[----:B------:R-:W-:Y:S01]  /*1c210*/  R2UR UR6, R14 ;  /* 0x000000000e0672ca */ /* 0x000fe200000e0000 */
[C---:B------:R-:W-:Y:S01]  /*1c220*/  VIADD R14, R12.reuse, 0x102 ;  /* 0x000001020c0e7836 */ /* 0x040fe20000000000 */
[----:B------:R-:W-:Y:S01]  /*1c230*/  IADD3 R20, R12, 0x82, RZ ;  /* 0x000000820c147810 */ /* 0x000fe20007ffe0ff */
[----:B------:R-:W-:Y:S01]  /*1c240*/  QGMMA.64x32x32.F32.E4M3.E4M3 R152, gdesc[UR48], RZ, !UPT, gsb0 ;  /* 0x00600000309879f3 */ /* 0x000fe2000c0008ff */
[----:B------:R-:W-:Y:S01]  /*1c250*/  R2UR UR51, R15 ;  /* 0x000000000f3372ca */ /* 0x000fe200000e0000 */
[----:B------:R-:W-:Y:S01]  /*1c260*/  UMOV UR48, UR4 ;  /* 0x0000000400307c82 */ /* 0x000fe20008000000 */
[----:B------:R-:W-:Y:S01]  /*1c270*/  R2UR UR50, R14 ;  /* 0x000000000e3272ca */ /* 0x000fe200000e0000 */
[----:B------:R-:W-:Y:S01]  /*1c280*/  UMOV UR49, UR5 ;  /* 0x0000000500317c82 */ /* 0x000fe20008000000 */
[----:B------:R-:W-:Y:S01]  /*1c290*/  VIADD R14, R12, 0x182 ;  /* 0x000001820c0e7836 */ /* 0x000fe20000000000 */
[----:B------:R-:W-:Y:S01]  /*1c2a0*/  MOV R15, 0x80000020 ;  /* 0x80000020000f7802 */ /* 0x000fe20000000f00 */
[----:B------:R-:W-:-:S02]  /*1c2b0*/  WARPGROUP.DEPBAR.LE gsb0, 0x0 ;  /* 0x00008000000079c5 */ /* 0x000fc40000010000 */
[----:B------:R-:W-:-:S06]  /*1c2c0*/  WARPGROUP.ARRIVE ;  /* 0x00000000000079c5 */ /* 0x000fcc0000000000 */
[----:B------:R-:W-:Y:S01]  /*1c2d0*/  QGMMA.64x32x32.F32.E4M3.E4M3 R136, gdesc[UR44], RZ, !UPT, gsb0 ;  /* 0x006000002c8879f3 */ /* 0x000fe2000c0008ff */
[----:B------:R-:W-:Y:S01]  /*1c2e0*/  R2UR UR46, R20 ;  /* 0x00000000142e72ca */ /* 0x000fe200000e0000 */
[----:B------:R-:W-:Y:S01]  /*1c2f0*/  UMOV UR44, UR4 ;  /* 0x00000004002c7c82 */ /* 0x000fe20008000000 */
[----:B------:R-:W-:Y:S01]  /*1c300*/  R2UR UR47, R21 ;  /* 0x00000000152f72ca */ /* 0x000fe200000e0000 */
[----:B------:R-:W-:Y:S01]  /*1c310*/  UMOV UR45, UR5 ;  /* 0x00000005002d7c82 */ /* 0x000fe20008000000 */
[----:B------:R-:W-:Y:S02]  /*1c320*/  WARPGROUP.DEPBAR.LE gsb0, 0x0 ;  /* 0x00008000000079c5 */ /* 0x000fe40000010000 */
[----:B------:R-:W-:-:S06]  /*1c330*/  WARPGROUP.ARRIVE ;  /* 0x00000000000079c5 */ /* 0x000fcc0000000000 */
[----:B------:R-:W-:Y:S03]  /*1c340*/  QGMMA.64x32x32.F32.E4M3.E4M3 R120, gdesc[UR24], RZ, !UPT, gsb0 ;  /* 0x00600000187879f3 */ /* 0x000fe6000c0008ff */
[----:B------:R-:W-:Y:S02]  /*1c350*/  WARPGROUP.DEPBAR.LE gsb0, 0x0 ;  /* 0x00008000000079c5 */ /* 0x000fe40000010000 */
[----:B------:R-:W-:-:S06]  /*1c360*/  WARPGROUP.ARRIVE ;  /* 0x00000000000079c5 */ /* 0x000fcc0000000000 */
[----:B------:R-:W-:Y:S01]  /*1c370*/  QGMMA.64x32x32.F32.E4M3.E4M3 R104, gdesc[UR32], RZ, !UPT, gsb0 ;  /* 0x00600000206879f3 */ /* 0x000fe2000c0008ff */
[----:B------:R-:W-:Y:S01]  /*1c380*/  UMOV UR32, UR4 ;  /* 0x0000000400207c82 */ /* 0x000fe20008000000 */
        /* <DEDUP_REMOVED lines=47> */
[----:B------:R-:W-:Y:S01]  /*1c680*/  VIADD R14, R12, 0x400 ;  /* 0x000004000c0e7836 */ /* 0x000fe20000000000 */
[----:B------:R-:W-:-:S04]  /*1c690*/  MOV R15, 0x80000020 ;  /* 0x80000020000f7802 */ /* 0x000fc80000000f00 */
[----:B------:R-:W-:Y:S01]  /*1c6a0*/  R2UR UR46, R14 ;  /* 0x000000000e2e72ca */ /* 0x000fe200000e0000 */
[----:B------:R-:W-:Y:S01]  /*1c6b0*/  VIADD R14, R12, 0x480 ;  /* 0x000004800c0e7836 */ /* 0x000fe20000000000 */
[----:B------:R-:W-:Y:S01]  /*1c6c0*/  R2UR UR47, R15 ;  /* 0x000000000f2f72ca */ /* 0x000fe200000e0000 */
        /* <DEDUP_REMOVED lines=29> */
[----:B------:R-:W-:Y:S01]  /*1c8a0*/  MOV R15, 0x80000020 ;  /* 0x80000020000f7802 */ /* 0x000fe20000000f00 */
        /* <DEDUP_REMOVED lines=85> */
[----:B------:R-:W-:Y:S01]  /*1ce00*/  MOV R15, 0x80000020 ;  /* 0x80000020000f7802 */ /* 0x000fe20000000f00 */
[----:B------:R-:W-:Y:S01]  /*1ce10*/  VIADD R12, R12, 0x702 ;  /* 0x000007020c0c7836 */ /* 0x000fe20000000000 */
        /* <DEDUP_REMOVED lines=33> */
.L_x_2411:
[----:B------:R-:W-:Y:S01]  /*1d030*/  SHF.L.U32 R9, R9, 0x1f, RZ ;  /* 0x0000001f09097819 */ /* 0x000fe200000006ff */
[----:B------:R-:W-:-:S04]  /*1d040*/  IMAD R11, R189, 0x8, R16 ;  /* 0x00000008bd0b7824 */ /* 0x000fc800078e0210 */
[----:B------:R0:W1:Y:S01]  /*1d050*/  SYNCS.PHASECHK.TRANS64.TRYWAIT P2, [R11+URZ+0x29850], R9 ;  /* 0x029850090b0075a7 */ /* 0x000062000804017f */
[----:B------:R-:W-:Y:S05]  /*1d060*/  @!P1 BRA `(.L_x_2412) ;  /* 0x0000000000049947 */ /* 0x000fea0003800000 */
[----:B------:R-:W-:Y:S01]  /*1d070*/  BPT.TRAP 0x1 ;  /* 0x000000040000795c */ /* 0x000fe20000300000 */
.L_x_2412:
[----:B-1----:R-:W-:Y:S05]  /*1d080*/  @P2 BRA `(.L_x_2410) ;  /* 0x0000000000082947 */ /* 0x002fea0003800000 */
[----:B------:R-:W1:Y:S02]  /*1d090*/  SYNCS.PHASECHK.TRANS64.TRYWAIT P2, [R11+URZ+0x29850], R9 ;  /* 0x029850090b0075a7 */ /* 0x000e64000804017f */
[----:B-1----:R-:W-:Y:S05]  /*1d0a0*/  @!P2 BRA `(.L_x_2413) ;  /* 0x0000013c00fca947 */ /* 0x002fea0003800000 */
.L_x_2410:
        /* <DEDUP_REMOVED lines=8> */
[----:B------:R-:W-:-:S02]  /*1d130*/  IMAD.MOV.U32 R13, RZ, RZ, -0x3ffffff0 ;  /* 0xc0000010ff0d7424 */ /* 0x000fc400078e00ff */
[C---:B------:R-:W-:Y:S01]  /*1d140*/  FMUL.FTZ R11, R2.reuse, R154 ;  /* 0x0000009a020b7220 */ /* 0x040fe20000410000 */
[C---:B------:R-:W-:Y:S01]  /*1d150*/  FMUL.FTZ R154, R2.reuse, R161 ;  /* 0x000000a1029a7220 */ /* 0x040fe20000410000 */
[----:B------:R-:W-:Y:S01]  /*1d160*/  LOP3.LUT R9, R9, 0x10000, RZ, 0xfc, !PT ;  /* 0x0001000009097812 */ /* 0x000fe200078efcff */
[C---:B------:R-:W-:Y:S01]  /*1d170*/  FMUL.FTZ R161, R2.reuse, R141 ;  /* 0x0000008d02a17220 */ /* 0x040fe20000410000 */
        /* <DEDUP_REMOVED lines=25> */
[----:B------:R-:W-:-:S02]  /*1d310*/  IMAD.MOV.U32 R15, RZ, RZ, -0x3ffffff0 ;  /* 0xc0000010ff0f7424 */ /* 0x000fc400078e00ff */
[C---:B------:R-:W-:Y:S01]  /*1d320*/  FMUL.FTZ R122, R2.reuse, R123 ;  /* 0x0000007b027a7220 */ /* 0x040fe20000410000 */
[C---:B------:R-:W-:Y:S01]  /*1d330*/  FMUL.FTZ R125, R2.reuse, R127 ;  /* 0x0000007f027d7220 */ /* 0x040fe20000410000 */
[C---:B------:R-:W-:Y:S01]  /*1d340*/  FMUL.FTZ R123, R2.reuse, R124 ;  /* 0x0000007c027b7220 */ /* 0x040fe20000410000 */
[C---:B------:R-:W-:Y:S01]  /*1d350*/  FMUL.FTZ R127, R2.reuse, R129 ;  /* 0x00000081027f7220 */ /* 0x040fe20000410000 */
[C---:B------:R-:W-:Y:S01]  /*1d360*/  FMUL.FTZ R124, R2.reuse, R126 ;  /* 0x0000007e027c7220 */ /* 0x040fe20000410000 */
[C---:B------:R-:W-:Y:S01]  /*1d370*/  FMUL.FTZ R129, R2.reuse, R131 ;  /* 0x0000008302817220 */ /* 0x040fe20000410000 */
[C---:B------:R-:W-:Y:S01]  /*1d380*/  FMUL.FTZ R126, R2.reuse, R128 ;  /* 0x00000080027e7220 */ /* 0x040fe20000410000 */
[----:B------:R-:W-:Y:S02]  /*1d390*/  IMAD.IADD R131, R211, 0x1, R204 ;  /* 0x00000001d3837824 */ /* 0x000fe400078e02cc */
        /* <DEDUP_REMOVED lines=38> */
[----:B------:R-:W-:-:S05]  /*1d600*/  FMUL.FTZ R103, R2, R103 ;  /* 0x0000006702677220 */ /* 0x000fca0000410000 */
        /* <DEDUP_REMOVED lines=14> */
[----:B------:R-:W1:Y:S01]  /*1d6f0*/  S2R R187, SR_TID.X ;  /* 0x0000000000bb7919 */ /* 0x000e620000002100 */
[----:B------:R-:W-:Y:S01]  /*1d700*/  QGMMA.64x128x32.F32.E4M3.E4M3 R24, R180, gdesc[UR4], R24, gsb0 ;  /* 0x01e00004b4187df3 */ /* 0x000fe20008000818 */
[----:B------:R-:W-:Y:S02]  /*1d710*/  R2UR UR6, R14 ;  /* 0x000000000e0672ca */ /* 0x000fe400000e0000 */
[----:B------:R-:W-:Y:S01]  /*1d720*/  R2UR UR7, R15 ;  /* 0x000000000f0772ca */ /* 0x000fe200000e0000 */
[----:B------:R-:W-:Y:S01]  /*1d730*/  IMAD.MOV.U32 R15, RZ, RZ, -0x3ffffff0 ;  /* 0xc0000010ff0f7424 */ /* 0x000fe200078e00ff */
[C---:B------:R-:W-:Y:S01]  /*1d740*/  IADD3 R14, R12.reuse, 0x300, RZ ;  /* 0x000003000c0e7810 */ /* 0x040fe20007ffe0ff */
[----:B------:R-:W-:Y:S01]  /*1d750*/  VIADD R12, R12, 0x400 ;  /* 0x000004000c0c7836 */ /* 0x000fe20000000000 */
[----:B------:R-:W-:Y:S08]  /*1d760*/  MUFU.TANH R127, R127 ;  /* 0x0000007f007f7308 */ /* 0x000ff00000002400 */
[----:B------:R-:W-:Y:S08]  /*1d770*/  MUFU.TANH R130, R130 ;  /* 0x0000008200827308 */ /* 0x000ff00000002400 */
[----:B------:R-:W-:Y:S01]  /*1d780*/  MUFU.TANH R132, R132 ;  /* 0x0000008400847308 */ /* 0x000fe20000002400 */
[----:B-1----:R-:W-:-:S07]  /*1d790*/  LOP3.LUT R187, R187, 0x7f, RZ, 0xc0, !PT ;  /* 0x0000007fbbbb7812 */ /* 0x002fce00078ec0ff */
        /* <DEDUP_REMOVED lines=22> */
[C---:B------:R-:W-:Y:S02]  /*1d900*/  FMUL.FTZ R156, R2.reuse, R164 ;  /* 0x000000a4029c7220 */ /* 0x040fe40000410000 */
[----:B------:R-:W-:Y:S01]  /*1d910*/  MUFU.TANH R146, R146 ;  /* 0x0000009200927308 */ /* 0x000fe20000002400 */
[----:B------:R-:W-:-:S07]  /*1d920*/  FMUL.FTZ R157, R2, R166 ;  /* 0x000000a6029d7220 */ /* 0x000fce0000410000 */
        /* <DEDUP_REMOVED lines=22> */
[----:B------:R-:W-:Y:S01]  /*1da90*/  FMUL.FTZ R153, R2, R162 ;  /* 0x000000a202997220 */ /* 0x000fe20000410000 */
[----:B------:R-:W-:Y:S01]  /*1daa0*/  R2UR UR6, R12 ;  /* 0x000000000c0672ca */ /* 0x000fe200000e0000 */
[----:B------:R-:W1:Y:S01]  /*1dab0*/  @P0 LDC R162, c[0x0][0x44c] ;  /* 0x00011300ffa20b82 */ /* 0x000e620000000800 */
[C---:B------:R-:W-:Y:S01]  /*1dac0*/  FMUL.FTZ R12, R2.reuse, R155 ;  /* 0x0000009b020c7220 */ /* 0x040fe20000410000 */
[----:B------:R-:W-:Y:S01]  /*1dad0*/  FMUL.FTZ R155, R2, R163 ;  /* 0x000000a3029b7220 */ /* 0x000fe20000410000 */
[----:B------:R-:W2:Y:S05]  /*1dae0*/  MUFU.TANH R13, R13 ;  /* 0x0000000d000d7308 */ /* 0x000eaa0000002400 */
[----:B------:R-:W3:Y:S03]  /*1daf0*/  @P0 LDC R163, c[0x0][0x450] ;  /* 0x00011400ffa30b82 */ /* 0x000ee60000000800 */
[----:B------:R-:W-:Y:S08]  /*1db00*/  MUFU.TANH R153, R153 ;  /* 0x0000009900997308 */ /* 0x000ff00000002400 */
[----:B------:R-:W-:Y:S01]  /*1db10*/  MUFU.TANH R12, R12 ;  /* 0x0000000c000c7308 */ /* 0x000fe20000002400 */
[----:B-1----:R-:W-:Y:S01]  /*1db20*/  @P0 IMAD.HI.U32 R133, R131, R162, RZ ;  /* 0x000000a283850227 */ /* 0x002fe200078e00ff */
[----:B------:R-:W-:-:S03]  /*1db30*/  MOV R162, R131 ;  /* 0x0000008300a27202 */ /* 0x000fc60000000f00 */
[C---:B------:R-:W-:Y:S01]  /*1db40*/  FMUL.FTZ R131, R2.reuse, R134 ;  /* 0x0000008602837220 */ /* 0x040fe20000410000 */
[----:B------:R-:W-:Y:S01]  /*1db50*/  FMUL.FTZ R134, R2, R104 ;  /* 0x0000006802867220 */ /* 0x000fe20000410000 */
[----:B------:R-:W-:Y:S01]  /*1db60*/  IMAD R104, R8, -0xa0, RZ ;  /* 0xffffff6008687824 */ /* 0x000fe200078e02ff */
[----:B------:R-:W-:Y:S01]  /*1db70*/  MUFU.TANH R155, R155 ;  /* 0x0000009b009b7308 */ /* 0x000fe20000002400 */
[----:B---3--:R-:W-:Y:S01]  /*1db80*/  @P0 SHF.R.U32.HI R162, RZ, R163, R133 ;  /* 0x000000a3ffa20219 */ /* 0x008fe20000011685 */
[----:B------:R-:W-:Y:S02]  /*1db90*/  FMUL.FTZ R133, R2, R135 ;  /* 0x0000008702857220 */ /* 0x000fe40000410000 */
[----:B------:R-:W-:Y:S02]  /*1dba0*/  IADD3 R135, -R208, 0x1, R104 ;  /* 0x00000001d0877810 */ /* 0x000fe40007ffe168 */
[----:B------:R-:W1:Y:S02]  /*1dbb0*/  SHFL.IDX PT, R163, R162, RZ, 0x1c1f ;  /* 0x001c1fffa2a37589 */ /* 0x000e6400000e0000 */
[----:B------:R-:W-:Y:S01]  /*1dbc0*/  IADD3 R135, -R205, R135, R206 ;  /* 0x00000087cd877210 */ /* 0x000fe20007ffe1ce */
[----:B------:R3:W-:Y:S01]  /*1dbd0*/  MUFU.TANH R104, R106 ;  /* 0x0000006a00687308 */ /* 0x0007e20000002400 */
[----:B------:R-:W4:Y:S07]  /*1dbe0*/  SHFL.IDX PT, R162, R162, 0x1, 0x1c1f ;  /* 0x003c1f00a2a27f89 */ /* 0x000f2e00000e0000 */
[----:B------:R-:W5:Y:S01]  /*1dbf0*/  MUFU.TANH R134, R134 ;  /* 0x0000008600867308 */ /* 0x000f620000002400 */
[----:B---3--:R-:W-:-:S07]  /*1dc00*/  FMUL.FTZ R106, R2, R107 ;  /* 0x0000006b026a7220 */ /* 0x008fce0000410000 */
[----:B------:R-:W-:Y:S01]  /*1dc10*/  MUFU.TANH R133, R133 ;  /* 0x0000008500857308 */ /* 0x000fe20000002400 */
[----:B-1----:R-:W-:Y:S02]  /*1dc20*/  IMAD.IADD R107, R135, 0x1, R163 ;  /* 0x00000001876b7824 */ /* 0x002fe400078e02a3 */
[----:B------:R-:W-:-:S05]  /*1dc30*/  FMUL.FTZ R163, R2, R110 ;  /* 0x0000006e02a37220 */ /* 0x000fca0000410000 */
[----:B------:R-:W-:Y:S01]  /*1dc40*/  MUFU.TANH R124, R124 ;  /* 0x0000007c007c7308 */ /* 0x000fe20000002400 */
[----:B----4-:R-:W-:Y:S01]  /*1dc50*/  IMAD.IADD R162, R135, 0x1, R162 ;  /* 0x0000000187a27824 */ /* 0x010fe200078e02a2 */
[C---:B------:R-:W-:Y:S02]  /*1dc60*/  ISETP.GT.AND P2, PT, R107.reuse, RZ, PT ;  /* 0x000000ff6b00720c */ /* 0x040fe40003f44270 */
[----:B------:R-:W-:Y:S02]  /*1dc70*/  ISETP.GT.AND P3, PT, R107, 0x1, PT ;  /* 0x000000016b00780c */ /* 0x000fe40003f64270 */
[----:B0-----:R-:W-:Y:S02]  /*1dc80*/  FSEL R9, R9, -INF , P2 ;  /* 0xff80000009097808 */ /* 0x001fe40001000000 */
[----:B------:R-:W-:Y:S01]  /*1dc90*/  MUFU.TANH R163, R163 ;  /* 0x000000a300a37308 */ /* 0x000fe20000002400 */
[----:B------:R-:W-:Y:S02]  /*1dca0*/  ISETP.GT.AND P2, PT, R107, 0x8, PT ;  /* 0x000000086b00780c */ /* 0x000fe40003f44270 */
[----:B--2---:R-:W-:-:S02]  /*1dcb0*/  FSEL R13, R13, -INF , P3 ;  /* 0xff8000000d0d7808 */ /* 0x004fc40001800000 */
[----:B------:R-:W-:Y:S02]  /*1dcc0*/  FMNMX.FTZ R164, R9, R7, !PT ;  /* 0x0000000709a47209 */ /* 0x000fe40007810000 */
[----:B------:R-:W-:Y:S01]  /*1dcd0*/  ISETP.GT.AND P3, PT, R107, 0x9, PT ;  /* 0x000000096b00780c */ /* 0x000fe20003f64270 */
[----:B------:R-:W-:Y:S01]  /*1dce0*/  MUFU.TANH R125, R125 ;  /* 0x0000007d007d7308 */ /* 0x000fe20000002400 */
[----:B------:R-:W-:Y:S02]  /*1dcf0*/  FSEL R110, R14, -INF , P2 ;  /* 0xff8000000e6e7808 */ /* 0x000fe40001000000 */
[----:B------:R-:W-:Y:S02]  /*1dd00*/  FMNMX.FTZ R164, R13, R164, !PT ;  /* 0x000000a40da47209 */ /* 0x000fe40007810000 */
[----:B------:R-:W-:Y:S02]  /*1dd10*/  ISETP.GT.AND P2, PT, R107, 0x10, PT ;  /* 0x000000106b00780c */ /* 0x000fe40003f44270 */
[----:B------:R-:W-:Y:S01]  /*1dd20*/  FMNMX.FTZ R164, R110, R164, !PT ;  /* 0x000000a46ea47209 */ /* 0x000fe20007810000 */
[----:B------:R0:W1:Y:S01]  /*1dd30*/  MUFU.TANH R14, R109 ;  /* 0x0000006d000e7308 */ /* 0x0000620000002400 */
[----:B------:R-:W-:-:S02]  /*1dd40*/  FSEL R152, R152, -INF , P2 ;  /* 0xff80000098987808 */ /* 0x000fc40001000000 */
[C---:B------:R-:W-:Y:S02]  /*1dd50*/  ISETP.GT.AND P2, PT, R107.reuse, 0x18, PT ;  /* 0x000000186b00780c */ /* 0x040fe40003f44270 */
[----:B------:R-:W-:Y:S02]  /*1dd60*/  ISETP.GT.AND P4, PT, R107, 0x68, PT ;  /* 0x000000686b00780c */ /* 0x000fe40003f84270 */
[----:B------:R-:W-:Y:S01]  /*1dd70*/  FSEL R156, R156, -INF , P2 ;  /* 0xff8000009c9c7808 */ /* 0x000fe20001000000 */
[----:B------:R-:W-:Y:S01]  /*1dd80*/  MUFU.TANH R129, R129 ;  /* 0x0000008100817308 */ /* 0x000fe20000002400 */
[----:B0-----:R-:W-:Y:S02]  /*1dd90*/  FSEL R109, R15, -INF , P3 ;  /* 0xff8000000f6d7808 */ /* 0x001fe40001800000 */
[----:B------:R-:W-:Y:S02]  /*1dda0*/  ISETP.GT.AND P3, PT, R107, 0x11, PT ;  /* 0x000000116b00780c */ /* 0x000fe40003f64270 */
[----:B------:R-:W-:-:S02]  /*1ddb0*/  FMNMX.FTZ R164, R109, R164, !PT ;  /* 0x000000a46da47209 */ /* 0x000fc40007810000 */
[----:B------:R-:W-:Y:S01]  /*1ddc0*/  FSEL R154, R154, -INF , P3 ;  /* 0xff8000009a9a7808 */ /* 0x000fe20001800000 */
[----:B------:R-:W-:Y:S01]  /*1ddd0*/  MUFU.TANH R131, R131 ;  /* 0x0000008300837308 */ /* 0x000fe20000002400 */
[----:B------:R-:W-:Y:S02]  /*1dde0*/  FMNMX.FTZ R164, R152, R164, !PT ;  /* 0x000000a498a47209 */ /* 0x000fe40007810000 */
[C---:B------:R-:W-:Y:S02]  /*1ddf0*/  ISETP.GT.AND P3, PT, R107.reuse, 0x19, PT ;  /* 0x000000196b00780c */ /* 0x040fe40003f64270 */
[----:B------:R-:W-:Y:S02]  /*1de00*/  FMNMX.FTZ R164, R154, R164, !PT ;  /* 0x000000a49aa47209 */ /* 0x000fe40007810000 */
[----:B------:R-:W-:Y:S01]  /*1de10*/  ISETP.GT.AND P2, PT, R107, 0x20, PT ;  /* 0x000000206b00780c */ /* 0x000fe20003f44270 */
[----:B------:R-:W-:Y:S01]  /*1de20*/  MUFU.TANH R106, R106 ;  /* 0x0000006a006a7308 */ /* 0x000fe20000002400 */
[----:B------:R-:W-:-:S02]  /*1de30*/  FSEL R159, R159, -INF , P3 ;  /* 0xff8000009f9f7808 */ /* 0x000fc40001800000 */
[----:B------:R-:W-:Y:S02]  /*1de40*/  FMNMX.FTZ R164, R156, R164, !PT ;  /* 0x000000a49ca47209 */ /* 0x000fe40007810000 */
[----:B------:R-:W-:Y:S02]  /*1de50*/  ISETP.GT.AND P3, PT, R107, 0x21, PT ;  /* 0x000000216b00780c */ /* 0x000fe40003f64270 */
[----:B------:R-:W-:Y:S01]  /*1de60*/  FSEL R136, R136, -INF , P2 ;  /* 0xff80000088887808 */ /* 0x000fe20001000000 */
[----:B------:R-:W-:Y:S01]  /*1de70*/  MUFU.TANH R91, R91 ;  /* 0x0000005b005b7308 */ /* 0x000fe20000002400 */
[----:B------:R-:W-:Y:S02]  /*1de80*/  FMNMX.FTZ R164, R159, R164, !PT ;  /* 0x000000a49fa47209 */ /* 0x000fe40007810000 */
[----:B------:R-:W-:Y:S02]  /*1de90*/  ISETP.GT.AND P2, PT, R107, 0x28, PT ;  /* 0x000000286b00780c */ /* 0x000fe40003f44270 */
[----:B------:R-:W-:-:S02]  /*1dea0*/  FSEL R160, R160, -INF , P3 ;  /* 0xff800000a0a07808 */ /* 0x000fc40001800000 */
[----:B------:R-:W-:Y:S01]  /*1deb0*/  FMNMX.FTZ R164, R136, R164, !PT ;  /* 0x000000a488a47209 */ /* 0x000fe20007810000 */
[----:B------:R-:W-:Y:S01]  /*1dec0*/  MUFU.TANH R94, R94 ;  /* 0x0000005e005e7308 */ /* 0x000fe20000002400 */
[----:B------:R-:W-:Y:S02]  /*1ded0*/  ISETP.GT.AND P3, PT, R107, 0x29, PT ;  /* 0x000000296b00780c */ /* 0x000fe40003f64270 */
[----:B------:R-:W-:Y:S02]  /*1dee0*/  FSEL R139, R139, -INF , P2 ;  /* 0xff8000008b8b7808 */ /* 0x000fe40001000000 */
[----:B------:R-:W-:Y:S02]  /*1def0*/  FMNMX.FTZ R164, R160, R164, !PT ;  /* 0x000000a4a0a47209 */ /* 0x000fe40007810000 */
[----:B------:R-:W-:Y:S01]  /*1df00*/  ISETP.GT.AND P2, PT, R107, 0x30, PT ;  /* 0x000000306b00780c */ /* 0x000fe20003f44270 */
[----:B------:R-:W-:Y:S01]  /*1df10*/  MUFU.TANH R98, R98 ;  /* 0x0000006200627308 */ /* 0x000fe20000002400 */
[----:B------:R-:W-:Y:S01]  /*1df20*/  FSEL R161, R161, -INF , P3 ;  /* 0xff800000a1a17808 */ /* 0x000fe20001800000 */
[----:B------:R-:W-:-:S02]  /*1df30*/  WARPGROUP.DEPBAR.LE gsb0, 0x0 ;  /* 0x00008000000079c5 */ /* 0x000fc40000010000 */
[----:B------:R-:W-:Y:S01]  /*1df40*/  FMNMX.FTZ R164, R139, R164, !PT ;  /* 0x000000a48ba47209 */ /* 0x000fe20007810000 */
[----:B------:R-:W-:Y:S01]  /*1df50*/  WARPGROUP.ARRIVE ;  /* 0x00000000000079c5 */ /* 0x000fe20000000000 */
[----:B------:R-:W-:Y:S02]  /*1df60*/  ISETP.GT.AND P3, PT, R107, 0x31, PT ;  /* 0x000000316b00780c */ /* 0x000fe40003f64270 */
[----:B------:R-:W-:Y:S01]  /*1df70*/  FSEL R142, R142, -INF , P2 ;  /* 0xff8000008e8e7808 */ /* 0x000fe20001000000 */
[----:B------:R-:W-:Y:S01]  /*1df80*/  MUFU.TANH R99, R99 ;  /* 0x0000006300637308 */ /* 0x000fe20000002400 */
[----:B------:R-:W-:Y:S01]  /*1df90*/  FMNMX.FTZ R164, R161, R164, !PT ;  /* 0x000000a4a1a47209 */ /* 0x000fe20007810000 */
[----:B------:R-:W-:Y:S01]  /*1dfa0*/  QGMMA.64x128x32.F32.E4M3.E4M3 R24, R168, gdesc[UR4], R24, gsb0 ;  /* 0x01e00004a8187df3 */ /* 0x000fe20008000818 */
        /* <DEDUP_REMOVED lines=9> */
[----:B------:R-:W-:-:S02]  /*1e040*/  FSEL R148, R148, -INF , P3 ;  /* 0xff80000094947808 */ /* 0x000fc40001800000 */
[----:B------:R-:W-:Y:S02]  /*1e050*/  FMNMX.FTZ R164, R147, R164, !PT ;  /* 0x000000a493a47209 */ /* 0x000fe40007810000 */
[C---:B------:R-:W-:Y:S02]  /*1e060*/  ISETP.GT.AND P3, PT, R107.reuse, 0x41, PT ;  /* 0x000000416b00780c */ /* 0x040fe40003f64270 */
[----:B------:R-:W-:Y:S02]  /*1e070*/  FSEL R120, R120, -INF , P2 ;  /* 0xff80000078787808 */ /* 0x000fe40001000000 */
[----:B------:R-:W-:Y:S02]  /*1e080*/  FMNMX.FTZ R164, R148, R164, !PT ;  /* 0x000000a494a47209 */ /* 0x000fe40007810000 */
[----:B------:R-:W-:Y:S02]  /*1e090*/  ISETP.GT.AND P2, PT, R107, 0x48, PT ;  /* 0x000000486b00780c */ /* 0x000fe40003f44270 */
[----:B------:R-:W-:-:S02]  /*1e0a0*/  FSEL R150, R150, -INF , P3 ;  /* 0xff80000096967808 */ /* 0x000fc40001800000 */
[----:B------:R-:W-:Y:S02]  /*1e0b0*/  FMNMX.FTZ R164, R120, R164, !PT ;  /* 0x000000a478a47209 */ /* 0x000fe40007810000 */
[----:B------:R-:W-:Y:S02]  /*1e0c0*/  ISETP.GT.AND P3, PT, R107, 0x49, PT ;  /* 0x000000496b00780c */ /* 0x000fe40003f64270 */
        /* <DEDUP_REMOVED lines=18> */
[----:B-----5:R-:W-:Y:S02]  /*1e1f0*/  FSEL R134, R134, -INF , P2 ;  /* 0xff80000086867808 */ /* 0x020fe40001000000 */
[----:B------:R-:W-:Y:S02]  /*1e200*/  FMNMX.FTZ R164, R132, R164, !PT ;  /* 0x000000a484a47209 */ /* 0x000fe40007810000 */
[----:B------:R-:W-:Y:S02]  /*1e210*/  FSEL R105, R105, -INF , P3 ;  /* 0xff80000069697808 */ /* 0x000fe40001800000 */
[----:B------:R-:W-:-:S02]  /*1e220*/  FMNMX.FTZ R164, R134, R164, !PT ;  /* 0x000000a486a47209 */ /* 0x000fc40007810000 */
[----:B------:R-:W-:Y:S02]  /*1e230*/  ISETP.GT.AND P2, PT, R107, 0x69, PT ;  /* 0x000000696b00780c */ /* 0x000fe40003f44270 */
[----:B------:R-:W-:Y:S02]  /*1e240*/  FSEL R108, R108, -INF , P4 ;  /* 0xff8000006c6c7808 */ /* 0x000fe40002000000 */
[----:B------:R-:W-:Y:S02]  /*1e250*/  FMNMX.FTZ R15, R105, R164, !PT ;  /* 0x000000a4690f7209 */ /* 0x000fe40007810000 */
[----:B-1----:R-:W-:Y:S02]  /*1e260*/  FSEL R164, R14, -INF , P2 ;  /* 0xff8000000ea47808 */ /* 0x002fe40001000000 */
[----:B------:R-:W-:Y:S02]  /*1e270*/  ISETP.GT.AND P3, PT, R107, 0x70, PT ;  /* 0x000000706b00780c */ /* 0x000fe40003f64270 */
[----:B------:R-:W-:-:S02]  /*1e280*/  FMNMX.FTZ R14, R108, R15, !PT ;  /* 0x0000000f6c0e7209 */ /* 0x000fc40007810000 */
[C---:B------:R-:W-:Y:S02]  /*1e290*/  ISETP.GT.AND P4, PT, R107.reuse, 0x71, PT ;  /* 0x000000716b00780c */ /* 0x040fe40003f84270 */
[----:B------:R-:W-:Y:S02]  /*1e2a0*/  FSEL R112, R112, -INF , P3 ;  /* 0xff80000070707808 */ /* 0x000fe40001800000 */
[----:B------:R-:W-:Y:S02]  /*1e2b0*/  FMNMX.FTZ R14, R164, R14, !PT ;  /* 0x0000000ea40e7209 */ /* 0x000fe40007810000 */
[----:B------:R-:W-:Y:S02]  /*1e2c0*/  ISETP.GT.AND P5, PT, R107, 0x78, PT ;  /* 0x000000786b00780c */ /* 0x000fe40003fa4270 */
[----:B------:R-:W-:Y:S02]  /*1e2d0*/  FSEL R113, R113, -INF , P4 ;  /* 0xff80000071717808 */ /* 0x000fe40002000000 */
[----:B------:R-:W-:-:S02]  /*1e2e0*/  FMNMX.FTZ R14, R112, R14, !PT ;  /* 0x0000000e700e7209 */ /* 0x000fc40007810000 */
[----:B------:R-:W-:Y:S02]  /*1e2f0*/  ISETP.GT.AND P2, PT, R107, 0x79, PT ;  /* 0x000000796b00780c */ /* 0x000fe40003f44270 */
[----:B------:R-:W-:Y:S02]  /*1e300*/  FSEL R116, R116, -INF , P5 ;  /* 0xff80000074747808 */ /* 0x000fe40002800000 */
[----:B------:R-:W-:Y:S02]  /*1e310*/  FMNMX.FTZ R14, R113, R14, !PT ;  /* 0x0000000e710e7209 */ /* 0x000fe40007810000 */
[----:B------:R-:W-:Y:S02]  /*1e320*/  ISETP.GT.AND P3, PT, R107, 0x80, PT ;  /* 0x000000806b00780c */ /* 0x000fe40003f64270 */
[----:B------:R-:W-:Y:S02]  /*1e330*/  FSEL R117, R117, -INF , P2 ;  /* 0xff80000075757808 */ /* 0x000fe40001000000 */
[----:B------:R-:W-:-:S02]  /*1e340*/  FMNMX.FTZ R14, R116, R14, !PT ;  /* 0x0000000e740e7209 */ /* 0x000fc40007810000 */
[C---:B------:R-:W-:Y:S02]  /*1e350*/  ISETP.GT.AND P4, PT, R107.reuse, 0x81, PT ;  /* 0x000000816b00780c */ /* 0x040fe40003f84270 */
[C---:B------:R-:W-:Y:S02]  /*1e360*/  ISETP.GT.AND P5, PT, R107.reuse, 0x88, PT ;  /* 0x000000886b00780c */ /* 0x040fe40003fa4270 */
[----:B------:R-:W-:Y:S02]  /*1e370*/  ISETP.GT.AND P2, PT, R107, 0x89, PT ;  /* 0x000000896b00780c */ /* 0x000fe40003f44270 */
[----:B------:R-:W-:Y:S02]  /*1e380*/  FSEL R88, R88, -INF , P3 ;  /* 0xff80000058587808 */ /* 0x000fe40001800000 */
[----:B------:R-:W-:Y:S02]  /*1e390*/  FMNMX.FTZ R15, R117, R14, !PT ;  /* 0x0000000e750f7209 */ /* 0x000fe40007810000 */
[----:B------:R-:W-:Y:S01]  /*1e3a0*/  FSEL R89, R89, -INF , P4 ;  /* 0xff80000059597808 */ /* 0x000fe20002000000 */
[----:B------:R0:W1:Y:S01]  /*1e3b0*/  MUFU.TANH R14, R100 ;  /* 0x00000064000e7308 */ /* 0x0000620000002400 */
[----:B------:R-:W-:-:S02]  /*1e3c0*/  FSEL R92, R92, -INF , P5 ;  /* 0xff8000005c5c7808 */ /* 0x000fc40002800000 */
[----:B------:R-:W-:Y:S02]  /*1e3d0*/  FSEL R93, R93, -INF , P2 ;  /* 0xff8000005d5d7808 */ /* 0x000fe40001000000 */
[C---:B------:R-:W-:Y:S02]  /*1e3e0*/  ISETP.GT.AND P3, PT, R107.reuse, 0x90, PT ;  /* 0x000000906b00780c */ /* 0x040fe40003f64270 */
[C---:B------:R-:W-:Y:S02]  /*1e3f0*/  ISETP.GT.AND P4, PT, R107.reuse, 0x91, PT ;  /* 0x000000916b00780c */ /* 0x040fe40003f84270 */
[C---:B------:R-:W-:Y:S02]  /*1e400*/  ISETP.GT.AND P5, PT, R107.reuse, 0x98, PT ;  /* 0x000000986b00780c */ /* 0x040fe40003fa4270 */
[----:B------:R-:W-:Y:S01]  /*1e410*/  ISETP.GT.AND P2, PT, R107, 0x99, PT ;  /* 0x000000996b00780c */ /* 0x000fe20003f44270 */
[----:B------:R-:W-:Y:S01]  /*1e420*/  FMUL.FTZ R107, R2, R101 ;  /* 0x00000065026b7220 */ /* 0x000fe20000410000 */
[----:B------:R-:W-:-:S02]  /*1e430*/  FMNMX.FTZ R15, R88, R15, !PT ;  /* 0x0000000f580f7209 */ /* 0x000fc40007810000 */
[----:B0-----:R-:W-:Y:S02]  /*1e440*/  FSEL R100, R96, -INF , P3 ;  /* 0xff80000060647808 */ /* 0x001fe40001800000 */
[----:B------:R-:W-:Y:S01]  /*1e450*/  FMNMX.FTZ R15, R89, R15, !PT ;  /* 0x0000000f590f7209 */ /* 0x000fe20007810000 */
[----:B------:R-:W0:Y:S01]  /*1e460*/  MUFU.TANH R107, R107 ;  /* 0x0000006b006b7308 */ /* 0x000e220000002400 */
[----:B------:R-:W-:Y:S01]  /*1e470*/  FSEL R101, R97, -INF , P4 ;  /* 0xff80000061657808 */ /* 0x000fe20002000000 */
[----:B------:R-:W-:Y:S02]  /*1e480*/  WARPGROUP.DEPBAR.LE gsb0, 0x0 ;  /* 0x00008000000079c5 */ /* 0x000fe40000010000 */
[----:B------:R-:W-:Y:S02]  /*1e490*/  FMNMX.FTZ R15, R92, R15, !PT ;  /* 0x0000000f5c0f7209 */ /* 0x000fe40007810000 */
[----:B-1----:R-:W-:Y:S02]  /*1e4a0*/  FSEL R97, R14, -INF , P5 ;  /* 0xff8000000e617808 */ /* 0x002fe40002800000 */
[----:B------:R-:W-:Y:S01]  /*1e4b0*/  FMNMX.FTZ R15, R93, R15, !PT ;  /* 0x0000000f5d0f7209 */ /* 0x000fe20007810000 */
[----:B------:R1:W-:Y:S01]  /*1e4c0*/  MUFU.TANH R96, R111 ;  /* 0x0000006f00607308 */ /* 0x0003e20000002400 */
[----:B------:R-:W-:-:S02]  /*1e4d0*/  ISETP.GT.AND P4, PT, R162, 0x9, PT ;  /* 0x00000009a200780c */ /* 0x000fc40003f84270 */
[----:B------:R-:W-:Y:S02]  /*1e4e0*/  FMNMX.FTZ R15, R100, R15, !PT ;  /* 0x0000000f640f7209 */ /* 0x000fe40007810000 */
[----:B------:R-:W-:Y:S02]  /*1e4f0*/  FSEL R21, R21, -INF , P4 ;  /* 0xff80000015157808 */ /* 0x000fe40002000000 */
[----:B------:R-:W-:Y:S02]  /*1e500*/  FMNMX.FTZ R15, R101, R15, !PT ;  /* 0x0000000f650f7209 */ /* 0x000fe40007810000 */
[----:B0-----:R-:W-:Y:S01]  /*1e510*/  FSEL R107, R107, -INF , P2 ;  /* 0xff8000006b6b7808 */ /* 0x001fe20001000000 */
[C---:B-1----:R-:W-:Y:S01]  /*1e520*/  FMUL.FTZ R111, R2.reuse, R114 ;  /* 0x00000072026f7220 */ /* 0x042fe20000410000 */
[----:B------:R-:W-:Y:S01]  /*1e530*/  FMNMX.FTZ R15, R97, R15, !PT ;  /* 0x0000000f610f7209 */ /* 0x000fe20007810000 */
[----:B------:R-:W-:Y:S01]  /*1e540*/  FMUL.FTZ R114, R2, R115 ;  /* 0x0000007302727220 */ /* 0x000fe20000410000 */
[----:B------:R-:W-:Y:S01]  /*1e550*/  ISETP.GT.AND P4, PT, R162, 0x19, PT ;  /* 0x00000019a200780c */ /* 0x000fe20003f84270 */
[C---:B------:R-:W-:Y:S01]  /*1e560*/  FMUL.FTZ R115, R2.reuse, R118 ;  /* 0x0000007602737220 */ /* 0x040fe20000410000 */
[----:B------:R-:W-:Y:S01]  /*1e570*/  FMNMX.FTZ R15, R107, R15, !PT ;  /* 0x0000000f6b0f7209 */ /* 0x000fe20007810000 */
[----:B------:R-:W-:Y:S01]  /*1e580*/  FMUL.FTZ R118, R2, R119 ;  /* 0x0000007702767220 */ /* 0x000fe20000410000 */
[----:B------:R-:W-:Y:S01]  /*1e590*/  FSEL R158, R158, -INF , P4 ;  /* 0xff8000009e9e7808 */ /* 0x000fe20002000000 */
[----:B------:R-:W0:Y:S01]  /*1e5a0*/  MUFU.TANH R114, R114 ;  /* 0x0000007200727308 */ /* 0x000e220000002400 */
[C---:B------:R-:W-:Y:S01]  /*1e5b0*/  ISETP.GT.AND P4, PT, R162.reuse, 0x29, PT ;  /* 0x00000029a200780c */ /* 0x040fe20003f84270 */
[----:B------:R-:W1:Y:S01]  /*1e5c0*/  SHFL.BFLY PT, R14, R15, 0x2, 0x1f ;  /* 0x0c401f000f0e7f89 */ /* 0x000e6200000e0000 */
[----:B------:R-:W-:-:S02]  /*1e5d0*/  ISETP.GT.AND P2, PT, R162, RZ, PT ;  /* 0x000000ffa200720c */ /* 0x000fc40003f44270 */
[----:B------:R-:W-:Y:S02]  /*1e5e0*/  FSEL R141, R141, -INF , P4 ;  /* 0xff8000008d8d7808 */ /* 0x000fe40002000000 */
[----:B------:R-:W-:Y:S01]  /*1e5f0*/  ISETP.GT.AND P4, PT, R162, 0x38, PT ;  /* 0x00000038a200780c */ /* 0x000fe20003f84270 */
[----:B------:R-:W2:Y:S01]  /*1e600*/  MUFU.TANH R111, R111 ;  /* 0x0000006f006f7308 */ /* 0x000ea20000002400 */
[----:B------:R-:W-:Y:S02]  /*1e610*/  FSEL R11, R11, -INF , P2 ;  /* 0xff8000000b0b7808 */ /* 0x000fe40001000000 */
[----:B------:R-:W-:Y:S02]  /*1e620*/  FSEL R146, R146, -INF , P4 ;  /* 0xff80000092927808 */ /* 0x000fe40002000000 */
[C---:B------:R-:W-:Y:S02]  /*1e630*/  ISETP.GT.AND P4, PT, R162.reuse, 0x41, PT ;  /* 0x00000041a200780c */ /* 0x040fe40003f84270 */
[----:B------:R-:W-:Y:S01]  /*1e640*/  ISETP.GT.AND P2, PT, R162, 0x10, PT ;  /* 0x00000010a200780c */ /* 0x000fe20003f44270 */
[----:B------:R-:W3:Y:S01]  /*1e650*/  MUFU.TANH R115, R115 ;  /* 0x0000007300737308 */ /* 0x000ee20000002400 */
[----:B------:R-:W-:-:S02]  /*1e660*/  FSEL R122, R122, -INF , P4 ;  /* 0xff8000007a7a7808 */ /* 0x000fc40002000000 */
[C---:B------:R-:W-:Y:S02]  /*1e670*/  ISETP.GT.AND P4, PT, R162.reuse, 0x50, PT ;  /* 0x00000050a200780c */ /* 0x040fe40003f84270 */
[----:B------:R-:W-:Y:S02]  /*1e680*/  FSEL R153, R153, -INF , P2 ;  /* 0xff80000099997808 */ /* 0x000fe40001000000 */
[----:B------:R-:W-:Y:S01]  /*1e690*/  ISETP.GT.AND P2, PT, R162, 0x20, PT ;  /* 0x00000020a200780c */ /* 0x000fe20003f44270 */
[----:B------:R-:W4:Y:S01]  /*1e6a0*/  MUFU.TANH R118, R118 ;  /* 0x0000007600767308 */ /* 0x000f220000002400 */
[----:B------:R-:W-:Y:S02]  /*1e6b0*/  FSEL R128, R128, -INF , P4 ;  /* 0xff80000080807808 */ /* 0x000fe40002000000 */
[----:B-1----:R-:W-:Y:S02]  /*1e6c0*/  FMNMX.FTZ R14, R15, R14, !PT ;  /* 0x0000000e0f0e7209 */ /* 0x002fe40007810000 */
[----:B------:R-:W-:-:S02]  /*1e6d0*/  ISETP.GT.AND P4, PT, R162, 0x59, PT ;  /* 0x00000059a200780c */ /* 0x000fc40003f84270 */
[----:B------:R-:W-:Y:S01]  /*1e6e0*/  FSEL R137, R137, -INF , P2 ;  /* 0xff80000089897808 */ /* 0x000fe20001000000 */
[----:B------:R-:W1:Y:S01]  /*1e6f0*/  SHFL.BFLY PT, R15, R14, 0x1, 0x1f ;  /* 0x0c201f000e0f7f89 */ /* 0x000e6200000e0000 */
[----:B------:R-:W-:Y:S02]  /*1e700*/  FSEL R133, R133, -INF , P4 ;  /* 0xff80000085857808 */ /* 0x000fe40002000000 */
[C---:B------:R-:W-:Y:S02]  /*1e710*/  ISETP.GT.AND P4, PT, R162.reuse, 0x68, PT ;  /* 0x00000068a200780c */ /* 0x040fe40003f84270 */
[C---:B------:R-:W-:Y:S02]  /*1e720*/  ISETP.GT.AND P5, PT, R162.reuse, 0x1, PT ;  /* 0x00000001a200780c */ /* 0x040fe40003fa4270 */
[----:B------:R-:W-:Y:S02]  /*1e730*/  FSEL R163, R163, -INF , P4 ;  /* 0xff800000a3a37808 */ /* 0x000fe40002000000 */
[----:B------:R-:W-:-:S02]  /*1e740*/  ISETP.GT.AND P4, PT, R162, 0x71, PT ;  /* 0x00000071a200780c */ /* 0x000fc40003f84270 */
[----:B------:R-:W-:Y:S02]  /*1e750*/  ISETP.GT.AND P3, PT, R162, 0x8, PT ;  /* 0x00000008a200780c */ /* 0x000fe40003f64270 */
[----:B------:R-:W-:Y:S02]  /*1e760*/  FSEL R12, R12, -INF , P5 ;  /* 0xff8000000c0c7808 */ /* 0x000fe40002800000 */
[----:B------:R-:W-:Y:S02]  /*1e770*/  FSEL R20, R20, -INF , P3 ;  /* 0xff80000014147808 */ /* 0x000fe40001800000 */
[C---:B------:R-:W-:Y:S02]  /*1e780*/  ISETP.GT.AND P5, PT, R162.reuse, 0x11, PT ;  /* 0x00000011a200780c */ /* 0x040fe40003fa4270 */
[----:B------:R-:W-:Y:S02]  /*1e790*/  ISETP.GT.AND P3, PT, R162, 0x18, PT ;  /* 0x00000018a200780c */ /* 0x000fe40003f64270 */
[----:B------:R-:W-:-:S02]  /*1e7a0*/  FSEL R155, R155, -INF , P5 ;  /* 0xff8000009b9b7808 */ /* 0x000fc40002800000 */
[----:B------:R-:W-:Y:S02]  /*1e7b0*/  FSEL R157, R157, -INF , P3 ;  /* 0xff8000009d9d7808 */ /* 0x000fe40001800000 */
[----:B-1----:R-:W-:Y:S01]  /*1e7c0*/  FMNMX.FTZ R15, R14, R15, !PT ;  /* 0x0000000f0e0f7209 */ /* 0x002fe20007810000 */
[----:B------:R-:W-:Y:S01]  /*1e7d0*/  IMAD.U32 R14, RZ, RZ, UR55 ;  /* 0x00000037ff0e7e24 */ /* 0x000fe2000f8e00ff */
[----:B------:R-:W-:Y:S02]  /*1e7e0*/  ISETP.GT.AND P5, PT, R162, 0x21, PT ;  /* 0x00000021a200780c */ /* 0x000fe40003fa4270 */
[C---:B------:R-:W-:Y:S01]  /*1e7f0*/  FSETP.NEU.FTZ.AND P2, PT, R15.reuse, -INF , PT ;  /* 0xff8000000f00780b */ /* 0x040fe20003f5d000 */
[----:B------:R-:W-:-:S01]  /*1e800*/  FFMA.FTZ R119, R15, R14, -8 ;  /* 0xc10000000f777423 */ /* 0x000fc2000001000e */
[----:B------:R-:W-:Y:S02]  /*1e810*/  ISETP.GT.AND P3, PT, R162, 0x28, PT ;  /* 0x00000028a200780c */ /* 0x000fe40003f64270 */
[----:B------:R-:W-:-:S02]  /*1e820*/  FSEL R138, R138, -INF , P5 ;  /* 0xff8000008a8a7808 */ /* 0x000fc40002800000 */
[----:B------:R-:W-:Y:S02]  /*1e830*/  FSEL R119, R119, RZ, P2 ;  /* 0x000000ff77777208 */ /* 0x000fe40001000000 */
[----:B------:R-:W-:Y:S02]  /*1e840*/  FSEL R140, R140, -INF , P3 ;  /* 0xff8000008c8c7808 */ /* 0x000fe40001800000 */
[----:B------:R-:W-:Y:S01]  /*1e850*/  ISETP.GT.AND P5, PT, R162, 0x30, PT ;  /* 0x00000030a200780c */ /* 0x000fe20003fa4270 */
[----:B------:R-:W-:-:S01]  /*1e860*/  FFMA.FTZ R135, R152, R14, -R119 ;  /* 0x0000000e98877223 */ /* 0x000fc20000010877 */
[-CC-:B------:R-:W-:Y:S01]  /*1e870*/  FFMA.FTZ R154, R154, R14.reuse, -R119.reuse ;  /* 0x0000000e9a9a7223 */ /* 0x180fe20000010877 */
[----:B0-----:R-:W-:Y:S01]  /*1e880*/  FSEL R152, R114, -INF , P4 ;  /* 0xff80000072987808 */ /* 0x001fe20002000000 */
[-CC-:B------:R-:W-:Y:S01]  /*1e890*/  FFMA.FTZ R9, R9, R14.reuse, -R119.reuse ;  /* 0x0000000e09097223 */ /* 0x180fe20000010877 */
[C---:B------:R-:W-:Y:S01]  /*1e8a0*/  ISETP.GT.AND P4, PT, R162.reuse, 0x80, PT ;  /* 0x00000080a200780c */ /* 0x040fe20003f84270 */
[----:B------:R0:W-:Y:S01]  /*1e8b0*/  MUFU.EX2 R114, R154 ;  /* 0x0000009a00727308 */ /* 0x0001e20000000800 */
[----:B------:R-:W-:Y:S01]  /*1e8c0*/  ISETP.GT.AND P3, PT, R162, 0x31, PT ;  /* 0x00000031a200780c */ /* 0x000fe20003f64270 */
[-CC-:B------:R-:W-:Y:S01]  /*1e8d0*/  FFMA.FTZ R13, R13, R14.reuse, -R119.reuse ;  /* 0x0000000e0d0d7223 */ /* 0x180fe20000010877 */
[----:B------:R-:W-:Y:S01]  /*1e8e0*/  FSEL R143, R143, -INF , P5 ;  /* 0xff8000008f8f7808 */ /* 0x000fe20002800000 */
[-CC-:B------:R-:W-:Y:S01]  /*1e8f0*/  FFMA.FTZ R110, R110, R14.reuse, -R119.reuse ;  /* 0x0000000e6e6e7223 */ /* 0x180fe20000010877 */
[----:B------:R-:W-:Y:S01]  /*1e900*/  FSEL R144, R144, -INF , P3 ;  /* 0xff80000090907808 */ /* 0x000fe20001800000 */
[-CC-:B------:R-:W-:Y:S01]  /*1e910*/  FFMA.FTZ R109, R109, R14.reuse, -R119.reuse ;  /* 0x0000000e6d6d7223 */ /* 0x180fe20000010877 */
[----:B------:R-:W-:Y:S01]  /*1e920*/  ISETP.GT.AND P5, PT, R162, 0x39, PT ;  /* 0x00000039a200780c */ /* 0x000fe20003fa4270 */
[-CC-:B------:R-:W-:Y:S01]  /*1e930*/  FFMA.FTZ R136, R136, R14.reuse, -R119.reuse ;  /* 0x0000000e88887223 */ /* 0x180fe20000010877 */
[----:B0-----:R-:W-:-:S01]  /*1e940*/  FFMA.FTZ R154, R156, R14, -R119 ;  /* 0x0000000e9c9a7223 */ /* 0x001fc20000010877 */
[----:B------:R-:W-:Y:S01]  /*1e950*/  FSEL R156, R90, -INF , P4 ;  /* 0xff8000005a9c7808 */ /* 0x000fe20002000000 */
[----:B------:R-:W-:-:S01]  /*1e960*/  FFMA.FTZ R90, R159, R14, -R119 ;  /* 0x0000000e9f5a7223 */ /* 0x000fc20000010877 */
[----:B------:R-:W-:Y:S01]  /*1e970*/  ISETP.GT.AND P4, PT, R162, 0x89, PT ;  /* 0x00000089a200780c */ /* 0x000fe20003f84270 */
[----:B------:R-:W-:-:S01]  /*1e980*/  FFMA.FTZ R160, R160, R14, -R119 ;  /* 0x0000000ea0a07223 */ /* 0x000fc20000010877 */
[----:B------:R-:W-:Y:S01]  /*1e990*/  ISETP.GT.AND P3, PT, R162, 0x40, PT ;  /* 0x00000040a200780c */ /* 0x000fe20003f64270 */
[----:B------:R-:W-:-:S01]  /*1e9a0*/  FFMA.FTZ R139, R139, R14, -R119 ;  /* 0x0000000e8b8b7223 */ /* 0x000fc20000010877 */
[----:B------:R-:W-:Y:S01]  /*1e9b0*/  FSEL R159, R95, -INF , P4 ;  /* 0xff8000005f9f7808 */ /* 0x000fe20002000000 */
[----:B------:R-:W-:-:S01]  /*1e9c0*/  FFMA.FTZ R161, R161, R14, -R119 ;  /* 0x0000000ea1a17223 */ /* 0x000fc20000010877 */
[----:B------:R0:W-:Y:S01]  /*1e9d0*/  MUFU.EX2 R95, R90 ;  /* 0x0000005a005f7308 */ /* 0x0001e20000000800 */
[----:B------:R-:W-:Y:S01]  /*1e9e0*/  FSEL R149, R149, -INF , P5 ;  /* 0xff80000095957808 */ /* 0x000fe20002800000 */
[-CC-:B------:R-:W-:Y:S01]  /*1e9f0*/  FFMA.FTZ R142, R142, R14.reuse, -R119.reuse ;  /* 0x0000000e8e8e7223 */ /* 0x180fe20000010877 */
[----:B------:R-:W-:Y:S01]  /*1ea00*/  FSEL R121, R121, -INF , P3 ;  /* 0xff80000079797808 */ /* 0x000fe20001800000 */
[-CC-:B------:R-:W-:Y:S01]  /*1ea10*/  FFMA.FTZ R145, R145, R14.reuse, -R119.reuse ;  /* 0x0000000e91917223 */ /* 0x180fe20000010877 */
[C---:B------:R-:W-:Y:S01]  /*1ea20*/  ISETP.GT.AND P5, PT, R162.reuse, 0x48, PT ;  /* 0x00000048a200780c */ /* 0x040fe20003fa4270 */
[-CC-:B------:R-:W-:Y:S01]  /*1ea30*/  FFMA.FTZ R147, R147, R14.reuse, -R119.reuse ;  /* 0x0000000e93937223 */ /* 0x180fe20000010877 */
[----:B------:R-:W-:Y:S01]  /*1ea40*/  ISETP.GT.AND P3, PT, R162, 0x49, PT ;  /* 0x00000049a200780c */ /* 0x000fe20003f64270 */
[--C-:B------:R-:W-:Y:S01]  /*1ea50*/  FFMA.FTZ R148, R148, R14, -R119.reuse ;  /* 0x0000000e94947223 */ /* 0x100fe20000010877 */
[----:B0-----:R-:W-:Y:S01]  /*1ea60*/  FMNMX.FTZ R90, R11, R6, !PT ;  /* 0x000000060b5a7209 */ /* 0x001fe20007810000 */
[-CC-:B------:R-:W-:Y:S01]  /*1ea70*/  FFMA.FTZ R120, R120, R14.reuse, -R119.reuse ;  /* 0x0000000e78787223 */ /* 0x180fe20000010877 */
[----:B------:R-:W-:Y:S01]  /*1ea80*/  FSEL R124, R124, -INF , P5 ;  /* 0xff8000007c7c7808 */ /* 0x000fe20002800000 */
[--C-:B------:R-:W-:Y:S01]  /*1ea90*/  FFMA.FTZ R150, R150, R14, -R119.reuse ;  /* 0x0000000e96967223 */ /* 0x100fe20000010877 */
[----:B------:R-:W-:Y:S01]  /*1eaa0*/  FMNMX.FTZ R90, R12, R90, !PT ;  /* 0x0000005a0c5a7209 */ /* 0x000fe20007810000 */
[-CC-:B------:R-:W-:Y:S01]  /*1eab0*/  FFMA.FTZ R123, R123, R14.reuse, -R119.reuse ;  /* 0x0000000e7b7b7223 */ /* 0x180fe20000010877 */
[----:B------:R-:W-:Y:S01]  /*1eac0*/  FSEL R125, R125, -INF , P3 ;  /* 0xff8000007d7d7808 */ /* 0x000fe20001800000 */
[--C-:B------:R-:W-:Y:S01]  /*1ead0*/  FFMA.FTZ R151, R151, R14, -R119.reuse ;  /* 0x0000000e97977223 */ /* 0x100fe20000010877 */
[----:B------:R-:W-:Y:S01]  /*1eae0*/  FMNMX.FTZ R90, R20, R90, !PT ;  /* 0x0000005a145a7209 */ /* 0x000fe20007810000 */
[-CC-:B------:R-:W-:Y:S01]  /*1eaf0*/  FFMA.FTZ R126, R126, R14.reuse, -R119.reuse ;  /* 0x0000000e7e7e7223 */ /* 0x180fe20000010877 */
[----:B------:R-:W-:Y:S01]  /*1eb00*/  ISETP.GT.AND P5, PT, R162, 0x51, PT ;  /* 0x00000051a200780c */ /* 0x000fe20003fa4270 */
[--C-:B------:R-:W-:Y:S01]  /*1eb10*/  FFMA.FTZ R127, R127, R14, -R119.reuse ;  /* 0x0000000e7f7f7223 */ /* 0x100fe20000010877 */
[----:B------:R-:W-:Y:S01]  /*1eb20*/  FMNMX.FTZ R90, R21, R90, !PT ;  /* 0x0000005a155a7209 */ /* 0x000fe20007810000 */
[-CC-:B------:R-:W-:Y:S01]  /*1eb30*/  FFMA.FTZ R130, R130, R14.reuse, -R119.reuse ;  /* 0x0000000e82827223 */ /* 0x180fe20000010877 */
        /* <DEDUP_REMOVED lines=28> */
[C---:B------:R-:W-:Y:S01]  /*1ed00*/  ISETP.GT.AND P5, PT, R162.reuse, 0x69, PT ;  /* 0x00000069a200780c */ /* 0x040fe20003fa4270 */
[----:B------:R-:W-:Y:S01]  /*1ed10*/  FFMA.FTZ R107, R107, R14, -R119 ;  /* 0x0000000e6b6b7223 */ /* 0x000fe20000010877 */
[----:B------:R-:W-:Y:S01]  /*1ed20*/  FMNMX.FTZ R90, R141, R90, !PT ;  /* 0x0000005a8d5a7209 */ /* 0x000fe20007810000 */
[----:B------:R-:W-:Y:S01]  /*1ed30*/  MUFU.EX2 R9, R9 ;  /* 0x0000000900097308 */ /* 0x000fe20000000800 */
[----:B------:R-:W-:-:S02]  /*1ed40*/  ISETP.GT.AND P3, PT, R162, 0x70, PT ;  /* 0x00000070a200780c */ /* 0x000fc40003f64270 */
[----:B------:R-:W-:Y:S02]  /*1ed50*/  FMNMX.FTZ R90, R143, R90, !PT ;  /* 0x0000005a8f5a7209 */ /* 0x000fe40007810000 */
[----:B------:R-:W-:Y:S02]  /*1ed60*/  FSEL R96, R96, -INF , P5 ;  /* 0xff80000060607808 */ /* 0x000fe40002800000 */
[----:B------:R-:W-:Y:S01]  /*1ed70*/  FMNMX.FTZ R90, R144, R90, !PT ;  /* 0x0000005a905a7209 */ /* 0x000fe20007810000 */
[----:B------:R-:W-:Y:S01]  /*1ed80*/  MUFU.EX2 R13, R13 ;  /* 0x0000000d000d7308 */ /* 0x000fe20000000800 */
[----:B--2---:R-:W-:Y:S02]  /*1ed90*/  FSEL R111, R111, -INF , P3 ;  /* 0xff8000006f6f7808 */ /* 0x004fe40001800000 */
[----:B------:R-:W-:Y:S02]  /*1eda0*/  FMNMX.FTZ R90, R146, R90, !PT ;  /* 0x0000005a925a7209 */ /* 0x000fe40007810000 */
[----:B------:R-:W-:-:S02]  /*1edb0*/  ISETP.GT.AND P5, PT, R162, 0x78, PT ;  /* 0x00000078a200780c */ /* 0x000fc40003fa4270 */
[----:B------:R-:W-:Y:S01]  /*1edc0*/  FMNMX.FTZ R90, R149, R90, !PT ;  /* 0x0000005a955a7209 */ /* 0x000fe20007810000 */
[----:B------:R-:W-:Y:S01]  /*1edd0*/  MUFU.EX2 R110, R110 ;  /* 0x0000006e006e7308 */ /* 0x000fe20000000800 */
[----:B------:R-:W-:Y:S02]  /*1ede0*/  ISETP.GT.AND P3, PT, R162, 0x79, PT ;  /* 0x00000079a200780c */ /* 0x000fe40003f64270 */
[----:B------:R-:W-:Y:S02]  /*1edf0*/  FMNMX.FTZ R90, R121, R90, !PT ;  /* 0x0000005a795a7209 */ /* 0x000fe40007810000 */
[----:B---3--:R-:W-:Y:S02]  /*1ee00*/  FSEL R115, R115, -INF , P5 ;  /* 0xff80000073737808 */ /* 0x008fe40002800000 */
[----:B------:R-:W-:Y:S01]  /*1ee10*/  FMNMX.FTZ R90, R122, R90, !PT ;  /* 0x0000005a7a5a7209 */ /* 0x000fe20007810000 */
[----:B------:R-:W-:Y:S01]  /*1ee20*/  MUFU.EX2 R109, R109 ;  /* 0x0000006d006d7308 */ /* 0x000fe20000000800 */
[----:B----4-:R-:W-:-:S02]  /*1ee30*/  FSEL R118, R118, -INF , P3 ;  /* 0xff80000076767808 */ /* 0x010fc40001800000 */
[----:B------:R-:W-:Y:S02]  /*1ee40*/  FMNMX.FTZ R90, R124, R90, !PT ;  /* 0x0000005a7c5a7209 */ /* 0x000fe40007810000 */
[C---:B------:R-:W-:Y:S02]  /*1ee50*/  ISETP.GT.AND P5, PT, R162.reuse, 0x81, PT ;  /* 0x00000081a200780c */ /* 0x040fe40003fa4270 */
[----:B------:R-:W-:Y:S01]  /*1ee60*/  FMNMX.FTZ R90, R125, R90, !PT ;  /* 0x0000005a7d5a7209 */ /* 0x000fe20007810000 */
[----:B------:R-:W-:Y:S01]  /*1ee70*/  MUFU.EX2 R135, R135 ;  /* 0x0000008700877308 */ /* 0x000fe20000000800 */
[----:B------:R-:W-:Y:S02]  /*1ee80*/  ISETP.GT.AND P3, PT, R162, 0x88, PT ;  /* 0x00000088a200780c */ /* 0x000fe40003f64270 */
[----:B------:R-:W-:Y:S02]  /*1ee90*/  FMNMX.FTZ R90, R128, R90, !PT ;  /* 0x0000005a805a7209 */ /* 0x000fe40007810000 */
[----:B------:R-:W-:-:S02]  /*1eea0*/  FSEL R91, R91, -INF , P5 ;  /* 0xff8000005b5b7808 */ /* 0x000fc40002800000 */
[----:B------:R-:W-:Y:S01]  /*1eeb0*/  FMNMX.FTZ R90, R129, R90, !PT ;  /* 0x0000005a815a7209 */ /* 0x000fe20007810000 */
[----:B------:R-:W-:Y:S01]  /*1eec0*/  MUFU.EX2 R154, R154 ;  /* 0x0000009a009a7308 */ /* 0x000fe20000000800 */
[----:B------:R-:W-:Y:S02]  /*1eed0*/  FSEL R94, R94, -INF , P3 ;  /* 0xff8000005e5e7808 */ /* 0x000fe40001800000 */
[----:B------:R-:W-:Y:S02]  /*1eee0*/  FMNMX.FTZ R90, R131, R90, !PT ;  /* 0x0000005a835a7209 */ /* 0x000fe40007810000 */
[C---:B------:R-:W-:Y:S02]  /*1eef0*/  ISETP.GT.AND P5, PT, R162.reuse, 0x90, PT ;  /* 0x00000090a200780c */ /* 0x040fe40003fa4270 */
[----:B------:R-:W-:Y:S01]  /*1ef00*/  FMNMX.FTZ R90, R133, R90, !PT ;  /* 0x0000005a855a7209 */ /* 0x000fe20007810000 */
[----:B------:R-:W-:Y:S01]  /*1ef10*/  MUFU.EX2 R136, R136 ;  /* 0x0000008800887308 */ /* 0x000fe20000000800 */
[----:B------:R-:W-:-:S02]  /*1ef20*/  ISETP.GT.AND P3, PT, R162, 0x91, PT ;  /* 0x00000091a200780c */ /* 0x000fc40003f64270 */
[----:B------:R-:W-:Y:S02]  /*1ef30*/  FMNMX.FTZ R90, R104, R90, !PT ;  /* 0x0000005a685a7209 */ /* 0x000fe40007810000 */
[----:B------:R-:W-:Y:S02]  /*1ef40*/  FSEL R98, R98, -INF , P5 ;  /* 0xff80000062627808 */ /* 0x000fe40002800000 */
[----:B------:R-:W-:Y:S01]  /*1ef50*/  FMNMX.FTZ R90, R106, R90, !PT ;  /* 0x0000005a6a5a7209 */ /* 0x000fe20007810000 */
[----:B------:R-:W-:Y:S01]  /*1ef60*/  MUFU.EX2 R160, R160 ;  /* 0x000000a000a07308 */ /* 0x000fe20000000800 */
[----:B------:R-:W-:Y:S02]  /*1ef70*/  ISETP.GT.AND P4, PT, R162, 0x98, PT ;  /* 0x00000098a200780c */ /* 0x000fe40003f84270 */
[----:B------:R-:W-:Y:S02]  /*1ef80*/  FMNMX.FTZ R90, R163, R90, !PT ;  /* 0x0000005aa35a7209 */ /* 0x000fe40007810000 */
[----:B------:R-:W-:-:S02]  /*1ef90*/  FSEL R99, R99, -INF , P3 ;  /* 0xff80000063637808 */ /* 0x000fc40001800000 */
[----:B------:R-:W-:Y:S01]  /*1efa0*/  FMNMX.FTZ R90, R96, R90, !PT ;  /* 0x0000005a605a7209 */ /* 0x000fe20007810000 */
[----:B------:R-:W-:Y:S01]  /*1efb0*/  MUFU.EX2 R139, R139 ;  /* 0x0000008b008b7308 */ /* 0x000fe20000000800 */
[----:B------:R-:W-:Y:S01]  /*1efc0*/  ISETP.GT.AND P5, PT, R162, 0x99, PT ;  /* 0x00000099a200780c */ /* 0x000fe20003fa4270 */
[----:B------:R-:W-:Y:S01]  /*1efd0*/  FFMA.FTZ R162, R108, R14, -R119 ;  /* 0x0000000e6ca27223 */ /* 0x000fe20000010877 */
[----:B------:R-:W-:Y:S02]  /*1efe0*/  FMNMX.FTZ R90, R111, R90, !PT ;  /* 0x0000005a6f5a7209 */ /* 0x000fe40007810000 */
[----:B------:R-:W-:Y:S02]  /*1eff0*/  FSEL R108, R102, -INF , P4 ;  /* 0xff800000666c7808 */ /* 0x000fe40002000000 */
[----:B------:R-:W-:Y:S01]  /*1f000*/  FMNMX.FTZ R90, R152, R90, !PT ;  /* 0x0000005a985a7209 */ /* 0x000fe20007810000 */
[----:B------:R0:W-:Y:S01]  /*1f010*/  MUFU.EX2 R102, R162 ;  /* 0x000000a200667308 */ /* 0x0001e20000000800 */
[----:B------:R-:W-:-:S02]  /*1f020*/  FSEL R103, R103, -INF , P5 ;  /* 0xff80000067677808 */ /* 0x000fc40002800000 */
[----:B------:R-:W-:-:S04]  /*1f030*/  FMNMX.FTZ R90, R115, R90, !PT ;  /* 0x0000005a735a7209 */ /* 0x000fc80007810000 */
[----:B------:R-:W-:Y:S01]  /*1f040*/  FMNMX.FTZ R90, R118, R90, !PT ;  /* 0x0000005a765a7209 */ /* 0x000fe20007810000 */
[----:B------:R-:W-:Y:S01]  /*1f050*/  MUFU.EX2 R161, R161 ;  /* 0x000000a100a17308 */ /* 0x000fe20000000800 */
[----:B0-----:R-:W-:-:S02]  /*1f060*/  FFMA.FTZ R162, R164, R14, -R119 ;  /* 0x0000000ea4a27223 */ /* 0x001fc40000010877 */
        /* <DEDUP_REMOVED lines=25> */
[----:B------:R-:W-:Y:S03]  /*1f200*/  MUFU.EX2 R132, R132 ;  /* 0x0000008400847308 */ /* 0x000fe60000000800 */
[----:B------:R-:W-:Y:S02]  /*1f210*/  FSEL R119, R164, RZ, P3 ;  /* 0x000000ffa4777208 */ /* 0x000fe40001800000 */
[----:B------:R-:W-:Y:S02]  /*1f220*/  FSEL R164, R15, RZ, P2 ;  /* 0x000000ff0fa47208 */ /* 0x000fe40001000000 */
[----:B------:R-:W-:Y:S01]  /*1f230*/  ISETP.NE.AND P2, PT, R187, RZ, PT ;  /* 0x000000ffbb00720c */ /* 0x000fe20003f45270 */
[-CC-:B------:R-:W-:Y:S01]  /*1f240*/  FFMA.FTZ R11, R11, R14.reuse, -R119.reuse ;  /* 0x0000000e0b0b7223 */ /* 0x180fe20000010877 */
[----:B------:R-:W-:-:S01]  /*1f250*/  FFMA.FTZ R12, R12, R14, -R119 ;  /* 0x0000000e0c0c7223 */ /* 0x000fc20000010877 */
[----:B------:R-:W-:Y:S01]  /*1f260*/  FADD.FTZ R164, -R164, R7 ;  /* 0x00000007a4a47221 */ /* 0x000fe20000010100 */
[----:B------:R-:W-:-:S01]  /*1f270*/  FFMA.FTZ R7, R128, R14, -R119 ;  /* 0x0000000e80077223 */ /* 0x000fc20000010877 */
[----:B------:R-:W-:Y:S01]  /*1f280*/  FSEL R128, R90, RZ, P3 ;  /* 0x000000ff5a807208 */ /* 0x000fe20001800000 */
[----:B------:R-:W-:-:S01]  /*1f290*/  FFMA.FTZ R20, R20, R14, -R119 ;  /* 0x0000000e14147223 */ /* 0x000fc20000010877 */
[----:B------:R-:W-:Y:S01]  /*1f2a0*/  MUFU.EX2 R11, R11 ;  /* 0x0000000b000b7308 */ /* 0x000fe20000000800 */
[----:B------:R-:W-:-:S01]  /*1f2b0*/  FFMA.FTZ R21, R21, R14, -R119 ;  /* 0x0000000e15157223 */ /* 0x000fc20000010877 */
[----:B------:R-:W-:Y:S01]  /*1f2c0*/  FFMA.FTZ R153, R153, R14, -R119 ;  /* 0x0000000e99997223 */ /* 0x000fe20000010877 */
[----:B------:R-:W-:-:S01]  /*1f2d0*/  FADD.FTZ R128, -R128, R6 ;  /* 0x0000000680807221 */ /* 0x000fc20000010100 */
[-C--:B------:R-:W-:Y:S01]  /*1f2e0*/  FMUL.FTZ R6, R164, R14.reuse ;  /* 0x0000000ea4067220 */ /* 0x080fe20000410000 */
[----:B------:R-:W-:-:S01]  /*1f2f0*/  FFMA.FTZ R155, R155, R14, -R119 ;  /* 0x0000000e9b9b7223 */ /* 0x000fc20000010877 */
[-CC-:B------:R-:W-:Y:S01]  /*1f300*/  FFMA.FTZ R157, R157, R14.reuse, -R119.reuse ;  /* 0x0000000e9d9d7223 */ /* 0x180fe20000010877 */
        /* <DEDUP_REMOVED lines=29> */
[----:B------:R-:W-:Y:S01]  /*1f4e0*/  FFMA.FTZ R118, R118, R14, -R119 ;  /* 0x0000000e76767223 */ /* 0x000fe20000010877 */
[----:B------:R-:W-:-:S01]  /*1f4f0*/  FADD.FTZ R3, R13, R3 ;  /* 0x000000030d037221 */ /* 0x000fc20000010000 */
[-CC-:B------:R-:W-:Y:S01]  /*1f500*/  FFMA.FTZ R156, R156, R14.reuse, -R119.reuse ;  /* 0x0000000e9c9c7223 */ /* 0x180fe20000010877 */
[----:B------:R-:W-:-:S01]  /*1f510*/  FFMA.FTZ R91, R91, R14, -R119 ;  /* 0x0000000e5b5b7223 */ /* 0x000fc20000010877 */
[----:B------:R-:W0:Y:S01]  /*1f520*/  MUFU.EX2 R21, R21 ;  /* 0x0000001500157308 */ /* 0x000e220000000800 */
[----:B-1----:R-:W-:-:S01]  /*1f530*/  FFMA.FTZ R0, R128, R0, R11 ;  /* 0x0000000080007223 */ /* 0x002fc2000001000b */
[----:B------:R-:W-:Y:S01]  /*1f540*/  FADD.FTZ R3, R110, R3 ;  /* 0x000000036e037221 */ /* 0x000fe20000010000 */
[----:B------:R-:W1:Y:S01]  /*1f550*/  S2R R187, SR_TID.X ;  /* 0x0000000000bb7919 */ /* 0x000e620000002100 */
[----:B------:R-:W-:-:S01]  /*1f560*/  FFMA.FTZ R94, R94, R14, -R119 ;  /* 0x0000000e5e5e7223 */ /* 0x000fc20000010877 */
[----:B------:R-:W-:Y:S01]  /*1f570*/  FADD.FTZ R0, R12, R0 ;  /* 0x000000000c007221 */ /* 0x000fe20000010000 */
[----:B------:R-:W-:-:S01]  /*1f580*/  FADD.FTZ R3, R109, R3 ;  /* 0x000000036d037221 */ /* 0x000fc20000010000 */
[----:B------:R-:W-:Y:S01]  /*1f590*/  FFMA.FTZ R159, R159, R14, -R119 ;  /* 0x0000000e9f9f7223 */ /* 0x000fe20000010877 */
[----:B------:R-:W3:Y:S01]  /*1f5a0*/  MUFU.EX2 R153, R153 ;  /* 0x0000009900997308 */ /* 0x000ee20000000800 */
[----:B--2---:R-:W-:-:S01]  /*1f5b0*/  FADD.FTZ R0, R20, R0 ;  /* 0x0000000014007221 */ /* 0x004fc20000010000 */
[----:B------:R-:W-:Y:S01]  /*1f5c0*/  FADD.FTZ R3, R135, R3 ;  /* 0x0000000387037221 */ /* 0x000fe20000010000 */
[----:B------:R-:W-:-:S01]  /*1f5d0*/  FFMA.FTZ R98, R98, R14, -R119 ;  /* 0x0000000e62627223 */ /* 0x000fc20000010877 */
[-CC-:B------:R-:W-:Y:S01]  /*1f5e0*/  FFMA.FTZ R99, R99, R14.reuse, -R119.reuse ;  /* 0x0000000e63637223 */ /* 0x180fe20000010877 */
[----:B------:R-:W-:-:S01]  /*1f5f0*/  FFMA.FTZ R108, R108, R14, -R119 ;  /* 0x0000000e6c6c7223 */ /* 0x000fc20000010877 */
[----:B------:R-:W-:Y:S01]  /*1f600*/  FADD.FTZ R3, R114, R3 ;  /* 0x0000000372037221 */ /* 0x000fe20000010000 */
[----:B------:R-:W-:-:S01]  /*1f610*/  FFMA.FTZ R103, R103, R14, -R119 ;  /* 0x0000000e67677223 */ /* 0x000fc20000010877 */
[----:B------:R-:W2:Y:S01]  /*1f620*/  MUFU.EX2 R155, R155 ;  /* 0x0000009b009b7308 */ /* 0x000ea20000000800 */
[----:B0-----:R-:W-:-:S01]  /*1f630*/  FADD.FTZ R0, R21, R0 ;  /* 0x0000000015007221 */ /* 0x001fc20000010000 */
[----:B------:R-:W-:Y:S01]  /*1f640*/  FADD.FTZ R3, R154, R3 ;  /* 0x000000039a037221 */ /* 0x000fe20000010000 */
[----:B------:R-:W-:-:S03]  /*1f650*/  @!P2 IMAD R164, R10, 0x8, R16 ;  /* 0x000000080aa4a824 */ /* 0x000fc600078e0210 */
[----:B------:R-:W-:Y:S02]  /*1f660*/  FADD.FTZ R3, R95, R3 ;  /* 0x000000035f037221 */ /* 0x000fe40000010000 */
[----:B------:R-:W0:Y:S01]  /*1f670*/  MUFU.EX2 R157, R157 ;  /* 0x0000009d009d7308 */ /* 0x000e220000000800 */
[----:B---3--:R-:W-:-:S01]  /*1f680*/  FADD.FTZ R0, R153, R0 ;  /* 0x0000000099007221 */ /* 0x008fc20000010000 */
[----:B------:R-:W-:Y:S01]  /*1f690*/  FADD.FTZ R3, R136, R3 ;  /* 0x0000000388037221 */ /* 0x000fe20000010000 */
[----:B------:R-:W-:-:S03]  /*1f6a0*/  @!P2 IADD3 R164, R164, 0x29840, RZ ;  /* 0x00029840a4a4a810 */ /* 0x000fc60007ffe0ff */
[----:B------:R-:W-:Y:S01]  /*1f6b0*/  FADD.FTZ R3, R160, R3 ;  /* 0x00000003a0037221 */ /* 0x000fe20000010000 */
[----:B------:R-:W-:Y:S01]  /*1f6c0*/  @!P2 PRMT R164, RZ, 0x654, R164 ;  /* 0x00000654ffa4a816 */ /* 0x000fe200000000a4 */
[----:B------:R-:W3:Y:S01]  /*1f6d0*/  MUFU.EX2 R158, R158 ;  /* 0x0000009e009e7308 */ /* 0x000ee20000000800 */
[----:B--2---:R-:W-:-:S01]  /*1f6e0*/  FADD.FTZ R0, R155, R0 ;  /* 0x000000009b007221 */ /* 0x004fc20000010000 */
[----:B------:R-:W-:Y:S01]  /*1f6f0*/  FADD.FTZ R3, R139, R3 ;  /* 0x000000038b037221 */ /* 0x000fe20000010000 */
[----:B-1----:R-:W-:-:S03]  /*1f700*/  SHF.R.U32.HI R187, RZ, 0x7, R187 ;  /* 0x00000007ffbb7819 */ /* 0x002fc600000116bb */
[----:B------:R-:W-:Y:S01]  /*1f710*/  FADD.FTZ R3, R161, R3 ;  /* 0x00000003a1037221 */ /* 0x000fe20000010000 */
[----:B------:R-:W-:Y:S01]  /*1f720*/  IADD3 R165, -R187, 0xb, RZ ;  /* 0x0000000bbba57810 */ /* 0x000fe20007ffe1ff */
[----:B------:R-:W1:Y:S01]  /*1f730*/  MUFU.EX2 R137, R137 ;  /* 0x0000008900897308 */ /* 0x000e620000000800 */
[----:B0-----:R-:W-:-:S01]  /*1f740*/  FADD.FTZ R0, R157, R0 ;  /* 0x000000009d007221 */ /* 0x001fc20000010000 */
[----:B------:R-:W-:Y:S02]  /*1f750*/  FADD.FTZ R3, R142, R3 ;  /* 0x000000038e037221 */ /* 0x000fe40000010000 */
[----:B------:R0:W-:Y:S06]  /*1f760*/  BAR.ARV R165, 0x100 ;  /* 0x000400a50000751d */ /* 0x0001ec0000002000 */
[----:B------:R-:W2:Y:S01]  /*1f770*/  MUFU.EX2 R138, R138 ;  /* 0x0000008a008a7308 */ /* 0x000ea20000000800 */
[----:B---3--:R-:W-:-:S01]  /*1f780*/  FADD.FTZ R0, R158, R0 ;  /* 0x000000009e007221 */ /* 0x008fc20000010000 */
[----:B------:R-:W-:Y:S01]  /*1f790*/  FADD.FTZ R3, R145, R3 ;  /* 0x0000000391037221 */ /* 0x000fe20000010000 */
[----:B------:R0:W-:Y:S03]  /*1f7a0*/  @!P2 SYNCS.ARRIVE.TRANS64.RED.A1T0 RZ, [R164+URZ], RZ ;  /* 0x000000ffa4ffa9a7 */ /* 0x0001e6000810043f */
[----:B------:R-:W-:-:S01]  /*1f7b0*/  FADD.FTZ R3, R147, R3 ;  /* 0x0000000393037221 */ /* 0x000fc20000010000 */
[----:B-1----:R-:W-:Y:S01]  /*1f7c0*/  FADD.FTZ R0, R137, R0 ;  /* 0x0000000089007221 */ /* 0x002fe20000010000 */
[----:B------:R-:W1:Y:S02]  /*1f7d0*/  MUFU.EX2 R140, R140 ;  /* 0x0000008c008c7308 */ /* 0x000e640000000800 */
[----:B------:R-:W-:-:S04]  /*1f7e0*/  FADD.FTZ R3, R148, R3 ;  /* 0x0000000394037221 */ /* 0x000fc80000010000 */
[----:B------:R-:W-:Y:S02]  /*1f7f0*/  FADD.FTZ R3, R120, R3 ;  /* 0x0000000378037221 */ /* 0x000fe40000010000 */
[----:B------:R-:W3:Y:S01]  /*1f800*/  MUFU.EX2 R141, R141 ;  /* 0x0000008d008d7308 */ /* 0x000ee20000000800 */
        /* <DEDUP_REMOVED lines=8> */
[----:B---3--:R-:W-:-:S01]  /*1f890*/  FADD.FTZ R0, R141, R0 ;  /* 0x000000008d007221 */ /* 0x008fc20000010000 */
[----:B------:R-:W-:-:S04]  /*1f8a0*/  FADD.FTZ R3, R127, R3 ;  /* 0x000000037f037221 */ /* 0x000fc80000010000 */
[----:B------:R-:W-:Y:S02]  /*1f8b0*/  FADD.FTZ R3, R130, R3 ;  /* 0x0000000382037221 */ /* 0x000fe40000010000 */
[----:B------:R-:W3:Y:S01]  /*1f8c0*/  MUFU.EX2 R146, R146 ;  /* 0x0000009200927308 */ /* 0x000ee20000000800 */
[----:B--2---:R-:W-:-:S01]  /*1f8d0*/  FADD.FTZ R0, R143, R0 ;  /* 0x000000008f007221 */ /* 0x004fc20000010000 */
[----:B------:R-:W-:-:S06]  /*1f8e0*/  FADD.FTZ R3, R132, R3 ;  /* 0x0000000384037221 */ /* 0x000fcc0000010000 */
[----:B------:R-:W2:Y:S01]  /*1f8f0*/  MUFU.EX2 R149, R149 ;  /* 0x0000009500957308 */ /* 0x000ea20000000800 */
[----:B-1----:R-:W-:-:S07]  /*1f900*/  FADD.FTZ R0, R144, R0 ;  /* 0x0000000090007221 */ /* 0x002fce0000010000 */
[----:B------:R-:W1:Y:S01]  /*1f910*/  MUFU.EX2 R121, R121 ;  /* 0x0000007900797308 */ /* 0x000e620000000800 */
[----:B---3--:R-:W-:-:S07]  /*1f920*/  FADD.FTZ R0, R146, R0 ;  /* 0x0000000092007221 */ /* 0x008fce0000010000 */
[----:B------:R-:W3:Y:S01]  /*1f930*/  MUFU.EX2 R122, R122 ;  /* 0x0000007a007a7308 */ /* 0x000ee20000000800 */
[----:B--2---:R-:W-:-:S07]  /*1f940*/  FADD.FTZ R0, R149, R0 ;  /* 0x0000000095007221 */ /* 0x004fce0000010000 */
        /* <DEDUP_REMOVED lines=21> */
[----:B---3--:R-:W-:-:S04]  /*1faa0*/  FADD.FTZ R3, R105, R3 ;  /* 0x0000000369037221 */ /* 0x008fc80000010000 */
[----:B------:R-:W-:-:S03]  /*1fab0*/  FADD.FTZ R3, R102, R3 ;  /* 0x0000000366037221 */ /* 0x000fc60000010000 */
        /* <DEDUP_REMOVED lines=51> */
[----:B-1----:R-:W-:-:S01]  /*1fdf0*/  FADD.FTZ R0, R108, R0 ;  /* 0x000000006c007221 */ /* 0x002fc20000010000 */
[----:B---3--:R-:W-:-:S03]  /*1fe00*/  FADD.FTZ R3, R107, R3 ;  /* 0x000000036b037221 */ /* 0x008fc60000010000 */
[----:B--2---:R-:W-:Y:S01]  /*1fe10*/  FADD.FTZ R0, R103, R0 ;  /* 0x0000000067007221 */ /* 0x004fe20000010000 */
[----:B0-----:R-:W-:Y:S06]  /*1fe20*/  @!P1 BRA `(.L_x_2414) ;  /* 0x0000000000049947 */ /* 0x001fec0003800000 */
[----:B------:R-:W-:Y:S01]  /*1fe30*/  BPT.TRAP 0x1 ;  /* 0x000000040000795c */ /* 0x000fe20000300000 */
.L_x_2414:
[----:B------:R-:W-:Y:S01]  /*1fe40*/  IMAD R119, R189, 0x8, R16 ;  /* 0x00000008bd777824 */ /* 0x000fe200078e0210 */
[----:B------:R-:W-:Y:S01]  /*1fe50*/  ISETP.GT.AND P2, PT, R8, R5, PT ;  /* 0x000000050800720c */ /* 0x000fe20003f44270 */
        /* <DEDUP_REMOVED lines=108> */
[----:B------:R-:W-:Y:S01]  /*20520*/  VIADD R8, R8, 0xffffffff ;  /* 0xffffffff08087836 */ /* 0x000fe20000000000 */
[----:B------:R-:W-:Y:S01]  /*20530*/  MOV R6, R90 ;  /* 0x0000005a00067202 */ /* 0x000fe20000000f00 */
[----:B------:R-:W-:-:S02]  /*20540*/  IMAD.MOV.U32 R7, RZ, RZ, R15 ;  /* 0x000000ffff077224 */ /* 0x000fc400078e000f */
[----:B------:R-:W-:Y:S02]  /*20550*/  IMAD.MOV.U32 R9, RZ, RZ, R190 ;  /* 0x000000ffff097224 */ /* 0x000fe400078e00be */
[----:B------:R-:W-:Y:S01]  /*20560*/  IMAD.MOV.U32 R189, RZ, RZ, R10 ;  /* 0x000000ffffbd7224 */ /* 0x000fe200078e000a */
[----:B0-----:R-:W-:Y:S06]  /*20570*/  @P2 BRA `(.L_x_2415) ;  /* 0xffffffb8002c2947 */ /* 0x001fec000383ffff */
[----:B------:R-:W-:-:S07]  /*20580*/  IMAD.MOV.U32 R189, RZ, RZ, R10 ;  /* 0x000000ffffbd7224 */ /* 0x000fce00078e000a */
.L_x_2404:
[----:B------:R-:W-:-:S13]  /*20590*/  ISETP.GE.AND P0, PT, R8, R203, PT ;  /* 0x000000cb0800720c */ /* 0x000fda0003f06270 */
[----:B------:R-:W-:Y:S05]  /*205a0*/  @!P0 BRA `(.L_x_2416) ;  /* 0x0000003c00088947 */ /* 0x000fea0003800000 */
[----:B------:R-:W-:Y:S01]  /*205b0*/  MOV R5, R90 ;  /* 0x0000005a00057202 */ /* 0x000fe20000000f00 */
[----:B------:R-:W-:Y:S02]  /*205c0*/  IMAD.MOV.U32 R6, RZ, RZ, R15 ;  /* 0x000000ffff067224 */ /* 0x000fe400078e000f */
[----:B------:R-:W-:Y:S02]  /*205d0*/  IMAD.MOV.U32 R7, RZ, RZ, R190 ;  /* 0x000000ffff077224 */ /* 0x000fe400078e00be */
[----:B------:R-:W-:-:S07]  /*205e0*/  IMAD.MOV.U32 R9, RZ, RZ, R189 ;  /* 0x000000ffff097224 */ /* 0x000fce00078e00bd */
.L_x_2427:
[----:B------:R-:W-:Y:S01]  /*205f0*/  ISETP.NE.AND P2, PT, R197, RZ, PT ;  /* 0x000000ffc500720c */ /* 0x000fe20003f45270 */
[----:B------:R-:W-:Y:S01]  /*20600*/  VIADD R189, R9, 0x1 ;  /* 0x0000000109bd7836 */ /* 0x000fe20000000000 */
[----:B------:R-:W-:Y:S05]  /*20610*/  YIELD ;  /* 0x0000000000007946 */ /* 0x000fea0003800000 */
[----:B------:R-:W-:-:S04]  /*20620*/  ISETP.NE.AND P0, PT, R189, 0x2, PT ;  /* 0x00000002bd00780c */ /* 0x000fc80003f05270 */
[----:B------:R-:W-:Y:S02]  /*20630*/  SEL R190, RZ, 0x1, P0 ;  /* 0x00000001ffbe7807 */ /* 0x000fe40000000000 */
[----:B------:R-:W-:Y:S02]  /*20640*/  SEL R189, R189, RZ, P0 ;  /* 0x000000ffbdbd7207 */ /* 0x000fe40000000000 */
[----:B------:R-:W-:Y:S01]  /*20650*/  LOP3.LUT R190, R7, R190, RZ, 0x3c, !PT ;  /* 0x000000be07be7212 */ /* 0x000fe200078e3cff */
[----:B------:R-:W-:Y:S06]  /*20660*/  @P2 BRA `(.L_x_2417) ;  /* 0x0000000000302947 */ /* 0x000fec0003800000 */
[----:B------:R-:W-:Y:S05]  /*20670*/  @!P1 BRA `(.L_x_2418) ;  /* 0x0000000000049947 */ /* 0x000fea0003800000 */
[----:B------:R-:W-:Y:S01]  /*20680*/  BPT.TRAP 0x1 ;  /* 0x000000040000795c */ /* 0x000fe20000300000 */
.L_x_2418:
[----:B------:R-:W-:Y:S02]  /*20690*/  LEA R10, R189, R16, 0x3 ;  /* 0x00000010bd0a7211 */ /* 0x000fe400078e18ff */
[----:B------:R-:W-:-:S04]  /*206a0*/  SHF.L.U32 R11, R190, 0x1f, RZ ;  /* 0x0000001fbe0b7819 */ /* 0x000fc800000006ff */
[----:B------:R0:W1:Y:S01]  /*206b0*/  SYNCS.PHASECHK.TRANS64.TRYWAIT P0, [R10+URZ+0x29830], R11 ;  /* 0x0298300b0a0075a7 */ /* 0x000062000800017f */
[----:B------:R-:W-:Y:S05]  /*206c0*/  @!P1 BRA `(.L_x_2419) ;  /* 0x0000000000049947 */ /* 0x000fea0003800000 */
[----:B------:R-:W-:Y:S01]  /*206d0*/  BPT.TRAP 0x1 ;  /* 0x000000040000795c */ /* 0x000fe20000300000 */
.L_x_2419:
[----:B------:R-:W-:Y:S04]  /*206e0*/  BSSY B0, `(.L_x_2417) ;  /* 0x0000004000007945 */ /* 0x000fe80003800000 */
[----:B-1----:R-:W-:Y:S05]  /*206f0*/  @P0 BRA `(.L_x_2420) ;  /* 0x0000000000080947 */ /* 0x002fea0003800000 */
[----:B------:R-:W1:Y:S02]  /*20700*/  SYNCS.PHASECHK.TRANS64.TRYWAIT P0, [R10+URZ+0x29830], R11 ;  /* 0x0298300b0a0075a7 */ /* 0x000e64000800017f */
[----:B-1----:R-:W-:Y:S05]  /*20710*/  @!P0 BRA `(.L_x_2421) ;  /* 0x0000010800748947 */ /* 0x002fea0003800000 */
.L_x_2420:
[----:B------:R-:W-:Y:S05]  /*20720*/  BSYNC B0 ;  /* 0x0000000000007941 */ /* 0x000fea0003800000 */
.L_x_2417:
        /* <DEDUP_REMOVED lines=11> */
[----:B------:R-:W-:Y:S01]  /*207e0*/  IMAD.MOV.U32 R15, RZ, RZ, -0x7fffffe0 ;  /* 0x80000020ff0f7424 */ /* 0x000fe200078e00ff */
[----:B------:R-:W-:Y:S01]  /*207f0*/  UMOV UR32, UR24 ;  /* 0x0000001800207c82 */ /* 0x000fe20008000000 */
        /* <DEDUP_REMOVED lines=10> */
[----:B0-----:R-:W-:-:S05]  /*208a0*/  SHF.R.U32.HI R10, RZ, 0x7, R10 ;  /* 0x00000007ff0a7819 */ /* 0x001fca000001160a */
[----:B------:R-:W-:Y:S02]  /*208b0*/  VIADD R88, R10, 0x8 ;  /* 0x000000080a587836 */ /* 0x000fe40000000000 */
[----:B------:R-:W-:-:S03]  /*208c0*/  IMAD R10, R189, 0x780, R4 ;  /* 0x00000780bd0a7824 */ /* 0x000fc600078e0204 */
[----:B------:R0:W-:Y:S01]  /*208d0*/  BAR.SYNC.DEFER_BLOCKING R88, 0x100 ;  /* 0x000400580000751d */ /* 0x0001e20000010000 */
[C---:B------:R-:W-:Y:S01]  /*208e0*/  VIADD R20, R10.reuse, 0x80 ;  /* 0x000000800a147836 */ /* 0x040fe20000000000 */
[C---:B------:R-:W-:Y:S01]  /*208f0*/  R2UR UR50, R10.reuse ;  /* 0x000000000a3272ca */ /* 0x040fe200000e0000 */
[C---:B------:R-:W-:Y:S01]  /*20900*/  VIADD R12, R10.reuse, 0x100 ;  /* 0x000001000a0c7836 */ /* 0x040fe20000000000 */
[----:B------:R-:W-:Y:S02]  /*20910*/  IADD3 R14, R10, 0x180, RZ ;  /* 0x000001800a0e7810 */ /* 0x000fe40007ffe0ff */
[----:B------:R-:W-:Y:S01]  /*20920*/  R2UR UR46, R20 ;  /* 0x00000000142e72ca */ /* 0x000fe200000e0000 */
[----:B------:R-:W-:Y:S01]  /*20930*/  VIADD R20, R10, 0x200 ;  /* 0x000002000a147836 */ /* 0x000fe20000000000 */
[----:B------:R-:W-:Y:S02]  /*20940*/  R2UR UR26, R12 ;  /* 0x000000000c1a72ca */ /* 0x000fe400000e0000 */
[----:B------:R-:W-:Y:S01]  /*20950*/  R2UR UR34, R14 ;  /* 0x000000000e2272ca */ /* 0x000fe200000e0000 */
[----:B------:R-:W-:Y:S01]  /*20960*/  VIADD R14, R10, 0x82 ;  /* 0x000000820a0e7836 */ /* 0x000fe20000000000 */
[----:B------:R-:W-:-:S02]  /*20970*/  R2UR UR30, R20 ;  /* 0x00000000141e72ca */ /* 0x000fc400000e0000 */
[----:B------:R-:W-:-:S04]  /*20980*/  IADD3 R12, R10, 0x2, RZ ;  /* 0x000000020a0c7810 */ /* 0x000fc80007ffe0ff */
[----:B------:R-:W-:Y:S01]  /*20990*/  R2UR UR6, R12 ;  /* 0x000000000c0672ca */ /* 0x000fe200000e0000 */
[----:B------:R-:W-:Y:S01]  /*209a0*/  VIADD R12, R10, 0x102 ;  /* 0x000001020a0c7836 */ /* 0x000fe20000000000 */
        /* <DEDUP_REMOVED lines=24> */
[----:B0-----:R-:W-:-:S06]  /*20b30*/  WARPGROUP.ARRIVE ;  /* 0x00000000000079c5 */ /* 0x001fcc0000000000 */
        /* <DEDUP_REMOVED lines=9> */
[----:B------:R-:W-:Y:S02]  /*20bd0*/  R2UR UR35, R13 ;  /* 0x000000000d2372ca */ /* 0x000fe400000e0000 */
[----:B------:R-:W-:Y:S02]  /*20be0*/  MOV R13, 0x80000020 ;  /* 0x80000020000d7802 */ /* 0x000fe40000000f00 */
[----:B------:R-:W-:Y:S01]  /*20bf0*/  R2UR UR10, R12 ;  /* 0x000000000c0a72ca */ /* 0x000fe200000e0000 */
[----:B------:R-:W-:Y:S01]  /*20c00*/  VIADD R12, R10, 0x300 ;  /* 0x000003000a0c7836 */ /* 0x000fe20000000000 */
[----:B------:R-:W-:Y:S01]  /*20c10*/  R2UR UR11, R13 ;  /* 0x000000000d0b72ca */ /* 0x000fe200000e0000 */
[----:B------:R-:W-:Y:S01]  /*20c20*/  IMAD.MOV.U32 R13, RZ, RZ, -0x7fffffe0 ;  /* 0x80000020ff0d7424 */ /* 0x000fe200078e00ff */
[----:B------:R-:W-:-:S02]  /*20c30*/  WARPGROUP.DEPBAR.LE gsb0, 0x0 ;  /* 0x00008000000079c5 */ /* 0x000fc40000010000 */
        /* <DEDUP_REMOVED lines=148> */
[C---:B------:R-:W-:Y:S01]  /*21580*/  IADD3 R12, R10.reuse, 0x682, RZ ;  /* 0x000006820a0c7810 */ /* 0x040fe20007ffe0ff */
        /* <DEDUP_REMOVED lines=31> */
[----:B------:R-:W-:Y:S05]  /*21780*/  @P2 BRA `(.L_x_2422) ;  /* 0x0000000000282947 */ /* 0x000fea0003800000 */
[----:B------:R-:W-:Y:S05]  /*21790*/  @!P1 BRA `(.L_x_2423) ;  /* 0x0000000000049947 */ /* 0x000fea0003800000 */
[----:B------:R-:W-:Y:S01]  /*217a0*/  BPT.TRAP 0x1 ;  /* 0x000000040000795c */ /* 0x000fe20000300000 */
.L_x_2423:
[----:B------:R-:W-:Y:S01]  /*217b0*/  SHF.L.U32 R7, R7, 0x1f, RZ ;  /* 0x0000001f07077819 */ /* 0x000fe200000006ff */
[----:B------:R-:W-:-:S04]  /*217c0*/  IMAD R10, R9, 0x8, R16 ;  /* 0x00000008090a7824 */ /* 0x000fc800078e0210 */
[----:B------:R0:W1:Y:S01]  /*217d0*/  SYNCS.PHASECHK.TRANS64.TRYWAIT P0, [R10+URZ+0x29850], R7 ;  /* 0x029850070a0075a7 */ /* 0x000062000800017f */
[----:B------:R-:W-:Y:S05]  /*217e0*/  @!P1 BRA `(.L_x_2424) ;  /* 0x0000000000049947 */ /* 0x000fea0003800000 */
[----:B------:R-:W-:Y:S01]  /*217f0*/  BPT.TRAP 0x1 ;  /* 0x000000040000795c */ /* 0x000fe20000300000 */
.L_x_2424:
[----:B-1----:R-:W-:Y:S05]  /*21800*/  @P0 BRA `(.L_x_2422) ;  /* 0x0000000000080947 */ /* 0x002fea0003800000 */
[----:B------:R-:W1:Y:S02]  /*21810*/  SYNCS.PHASECHK.TRANS64.TRYWAIT P0, [R10+URZ+0x29850], R7 ;  /* 0x029850070a0075a7 */ /* 0x000e64000800017f */
[----:B-1----:R-:W-:Y:S05]  /*21820*/  @!P0 BRA `(.L_x_2425) ;  /* 0x000000f800448947 */ /* 0x002fea0003800000 */
.L_x_2422:
[----:B01----:R-:W-:Y:S01]  /*21830*/  IADD3 R7, R16, 0x400, RZ ;  /* 0x0000040010077810 */ /* 0x003fe20007ffe0ff */
[----:B------:R-:W-:Y:S01]  /*21840*/  IMAD.MOV.U32 R11, RZ, RZ, -0x3ffffff0 ;  /* 0xc0000010ff0b7424 */ /* 0x000fe200078e00ff */
        /* <DEDUP_REMOVED lines=8> */
[C---:B------:R-:W-:Y:S01]  /*218d0*/  FMUL.FTZ R21, R2.reuse, R157 ;  /* 0x0000009d02157220 */ /* 0x040fe20000410000 */
        /* <DEDUP_REMOVED lines=35> */
[----:B------:R-:W-:Y:S01]  /*21b10*/  MUFU.TANH R152, R152 ;  /* 0x0000009800987308 */ /* 0x000fe20000002400 */
[----:B0-----:R-:W-:Y:S01]  /*21b20*/  FMNMX.FTZ R15, R7, R6, !PT ;  /* 0x00000006070f7209 */ /* 0x001fe20007810000 */
[C---:B------:R-:W-:Y:S01]  /*21b30*/  FMUL.FTZ R120, R2.reuse, R120 ;  /* 0x0000007802787220 */ /* 0x040fe20000410000 */
[C---:B------:R-:W-:Y:S01]  /*21b40*/  FMUL.FTZ R151, R2.reuse, R151 ;  /* 0x0000009702977220 */ /* 0x040fe20000410000 */
[C---:B------:R-:W-:Y:S01]  /*21b50*/  FMUL.FTZ R121, R2.reuse, R121 ;  /* 0x0000007902797220 */ /* 0x040fe20000410000 */
[----:B------:R-:W-:Y:S01]  /*21b60*/  FMNMX.FTZ R15, R11, R15, !PT ;  /* 0x0000000f0b0f7209 */ /* 0x000fe20007810000 */
[C---:B------:R-:W-:Y:S01]  /*21b70*/  FMUL.FTZ R122, R2.reuse, R122 ;  /* 0x0000007a027a7220 */ /* 0x040fe20000410000 */
[----:B------:R-:W-:Y:S01]  /*21b80*/  FMUL.FTZ R124, R2, R124 ;  /* 0x0000007c027c7220 */ /* 0x000fe20000410000 */
[----:B------:R-:W-:Y:S01]  /*21b90*/  MUFU.TANH R153, R153 ;  /* 0x0000009900997308 */ /* 0x000fe20000002400 */
[----:B------:R-:W-:Y:S01]  /*21ba0*/  FMNMX.FTZ R15, R20, R15, !PT ;  /* 0x0000000f140f7209 */ /* 0x000fe20007810000 */
[C---:B------:R-:W-:Y:S01]  /*21bb0*/  FMUL.FTZ R123, R2.reuse, R123 ;  /* 0x0000007b027b7220 */ /* 0x040fe20000410000 */
[C---:B------:R-:W-:Y:S01]  /*21bc0*/  FMUL.FTZ R125, R2.reuse, R125 ;  /* 0x0000007d027d7220 */ /* 0x040fe20000410000 */
[C---:B------:R-:W-:Y:S01]  /*21bd0*/  FMUL.FTZ R126, R2.reuse, R126 ;  /* 0x0000007e027e7220 */ /* 0x040fe20000410000 */
[----:B-1----:R-:W-:Y:S01]  /*21be0*/  FMNMX.FTZ R15, R21, R15, !PT ;  /* 0x0000000f150f7209 */ /* 0x002fe20007810000 */
        /* <DEDUP_REMOVED lines=46> */
[----:B------:R-:W-:Y:S01]  /*21ed0*/  FMUL.FTZ R103, R2, R103 ;  /* 0x0000006702677220 */ /* 0x000fe20000410000 */
[----:B------:R-:W0:Y:S03]  /*21ee0*/  S2R R205, SR_TID.X ;  /* 0x0000000000cd7919 */ /* 0x000e260000002100 */
[----:B------:R-:W-:Y:S08]  /*21ef0*/  MUFU.TANH R138, R138 ;  /* 0x0000008a008a7308 */ /* 0x000ff00000002400 */
[----:B------:R-:W-:Y:S08]  /*21f00*/  MUFU.TANH R140, R140 ;  /* 0x0000008c008c7308 */ /* 0x000ff00000002400 */
[----:B------:R-:W-:Y:S08]  /*21f10*/  MUFU.TANH R139, R139 ;  /* 0x0000008b008b7308 */ /* 0x000ff00000002400 */
[----:B------:R-:W-:Y:S01]  /*21f20*/  MUFU.TANH R141, R141 ;  /* 0x0000008d008d7308 */ /* 0x000fe20000002400 */
[----:B0-----:R-:W-:-:S07]  /*21f30*/  LOP3.LUT R205, R205, 0x7f, RZ, 0xc0, !PT ;  /* 0x0000007fcdcd7812 */ /* 0x001fce00078ec0ff */
[----:B------:R-:W-:Y:S01]  /*21f40*/  MUFU.TANH R142, R142 ;  /* 0x0000008e008e7308 */ /* 0x000fe20000002400 */
[----:B------:R-:W-:Y:S02]  /*21f50*/  ISETP.NE.AND P0, PT, R205, RZ, PT ;  /* 0x000000ffcd00720c */ /* 0x000fe40003f05270 */
[----:B------:R-:W0:Y:S05]  /*21f60*/  S2R R205, SR_TID.X ;  /* 0x0000000000cd7919 */ /* 0x000e2a0000002100 */
[----:B------:R-:W-:Y:S08]  /*21f70*/  MUFU.TANH R144, R144 ;  /* 0x0000009000907308 */ /* 0x000ff00000002400 */
[----:B------:R-:W-:Y:S08]  /*21f80*/  MUFU.TANH R143, R143 ;  /* 0x0000008f008f7308 */ /* 0x000ff00000002400 */
[----:B------:R-:W-:Y:S08]  /*21f90*/  MUFU.TANH R145, R145 ;  /* 0x0000009100917308 */ /* 0x000ff00000002400 */
[----:B------:R-:W-:Y:S01]  /*21fa0*/  MUFU.TANH R146, R146 ;  /* 0x0000009200927308 */ /* 0x000fe20000002400 */
[----:B------:R-:W-:-:S02]  /*21fb0*/  WARPGROUP.DEPBAR.LE gsb0, 0x0 ;  /* 0x00008000000079c5 */ /* 0x000fc40000010000 */
[----:B------:R-:W-:Y:S01]  /*21fc0*/  WARPGROUP.ARRIVE ;  /* 0x00000000000079c5 */ /* 0x000fe20000000000 */
[----:B0-----:R-:W-:-:S04]  /*21fd0*/  SHF.R.U32.HI R205, RZ, 0x7, R205 ;  /* 0x00000007ffcd7819 */ /* 0x001fc800000116cd */
[----:B------:R-:W-:Y:S01]  /*21fe0*/  MUFU.TANH R148, R148 ;  /* 0x0000009400947308 */ /* 0x000fe20000002400 */
[----:B------:R-:W-:Y:S01]  /*21ff0*/  QGMMA.64x128x32.F32.E4M3.E4M3 R24, R180, gdesc[UR4], R24, gsb0 ;  /* 0x01e00004b4187df3 */ /* 0x000fe20008000818 */
[----:B------:R-:W-:Y:S01]  /*22000*/  R2UR UR6, R12 ;  /* 0x000000000c0672ca */ /* 0x000fe200000e0000 */
[----:B------:R-:W-:Y:S01]  /*22010*/  VIADD R12, R10, 0x300 ;  /* 0x000003000a0c7836 */ /* 0x000fe20000000000 */
[----:B------:R-:W-:Y:S01]  /*22020*/  R2UR UR7, R13 ;  /* 0x000000000d0772ca */ /* 0x000fe200000e0000 */
[----:B------:R-:W-:-:S03]  /*22030*/  IMAD.MOV.U32 R13, RZ, RZ, -0x3ffffff0 ;  /* 0xc0000010ff0d7424 */ /* 0x000fc600078e00ff */
        /* <DEDUP_REMOVED lines=29> */
[----:B------:R-:W-:-:S07]  /*22210*/  FMUL.FTZ R161, R2, R167 ;  /* 0x000000a702a17220 */ /* 0x000fce0000410000 */
[----:B------:R-:W1:Y:S08]  /*22220*/  MUFU.TANH R13, R13 ;  /* 0x0000000d000d7308 */ /* 0x000e700000002400 */
[----:B------:R-:W2:Y:S01]  /*22230*/  MUFU.TANH R154, R154 ;  /* 0x0000009a009a7308 */ /* 0x000ea20000002400 */
[----:B0-----:R-:W-:-:S07]  /*22240*/  FMNMX.FTZ R14, R12, R5, !PT ;  /* 0x000000050c0e7209 */ /* 0x001fce0007810000 */
[----:B------:R-:W0:Y:S01]  /*22250*/  MUFU.TANH R155, R155 ;  /* 0x0000009b009b7308 */ /* 0x000e220000002400 */
[----:B-1----:R-:W-:-:S04]  /*22260*/  FMNMX.FTZ R14, R13, R14, !PT ;  /* 0x0000000e0d0e7209 */ /* 0x002fc80007810000 */
[----:B------:R-:W-:-:S03]  /*22270*/  FMNMX.FTZ R14, R152, R14, !PT ;  /* 0x0000000e980e7209 */ /* 0x000fc60007810000 */
[----:B------:R-:W1:Y:S01]  /*22280*/  MUFU.TANH R160, R160 ;  /* 0x000000a000a07308 */ /* 0x000e620000002400 */
[----:B--2---:R-:W-:Y:S02]  /*22290*/  FMNMX.FTZ R15, R154, R15, !PT ;  /* 0x0000000f9a0f7209 */ /* 0x004fe40007810000 */
[----:B------:R-:W-:-:S04]  /*222a0*/  FMNMX.FTZ R14, R153, R14, !PT ;  /* 0x0000000e990e7209 */ /* 0x000fc80007810000 */
[----:B------:R-:W-:Y:S01]  /*222b0*/  FMNMX.FTZ R14, R156, R14, !PT ;  /* 0x0000000e9c0e7209 */ /* 0x000fe20007810000 */
[----:B------:R-:W2:Y:S01]  /*222c0*/  MUFU.TANH R161, R161 ;  /* 0x000000a100a17308 */ /* 0x000ea20000002400 */
[----:B0-----:R-:W-:Y:S02]  /*222d0*/  FMNMX.FTZ R15, R155, R15, !PT ;  /* 0x0000000f9b0f7209 */ /* 0x001fe40007810000 */
[----:B------:R-:W-:Y:S02]  /*222e0*/  FMNMX.FTZ R14, R157, R14, !PT ;  /* 0x0000000e9d0e7209 */ /* 0x000fe40007810000 */
[----:B------:R-:W-:-:S03]  /*222f0*/  FMNMX.FTZ R15, R158, R15, !PT ;  /* 0x0000000f9e0f7209 */ /* 0x000fc60007810000 */
[----:B------:R-:W0:Y:S01]  /*22300*/  MUFU.TANH R134, R134 ;  /* 0x0000008600867308 */ /* 0x000e220000002400 */
[----:B------:R-:W-:Y:S02]  /*22310*/  FMNMX.FTZ R15, R159, R15, !PT ;  /* 0x0000000f9f0f7209 */ /* 0x000fe40007810000 */
[----:B-1----:R-:W-:Y:S02]  /*22320*/  FMNMX.FTZ R14, R160, R14, !PT ;  /* 0x0000000ea00e7209 */ /* 0x002fe40007810000 */
[----:B------:R-:W-:-:S03]  /*22330*/  FMNMX.FTZ R15, R136, R15, !PT ;  /* 0x0000000f880f7209 */ /* 0x000fc60007810000 */
[----:B------:R-:W1:Y:S01]  /*22340*/  MUFU.TANH R104, R104 ;  /* 0x0000006800687308 */ /* 0x000e620000002400 */
[----:B--2---:R-:W-:Y:S02]  /*22350*/  FMNMX.FTZ R14, R161, R14, !PT ;  /* 0x0000000ea10e7209 */ /* 0x004fe40007810000 */
[----:B------:R-:W-:Y:S02]  /*22360*/  FMNMX.FTZ R15, R137, R15, !PT ;  /* 0x0000000f890f7209 */ /* 0x000fe40007810000 */
[----:B------:R-:W-:Y:S02]  /*22370*/  FMNMX.FTZ R14, R138, R14, !PT ;  /* 0x0000000e8a0e7209 */ /* 0x000fe40007810000 */
[----:B------:R-:W-:Y:S01]  /*22380*/  FMNMX.FTZ R15, R140, R15, !PT ;  /* 0x0000000f8c0f7209 */ /* 0x000fe20007810000 */
[----:B------:R-:W2:Y:S01]  /*22390*/  MUFU.TANH R135, R135 ;  /* 0x0000008700877308 */ /* 0x000ea20000002400 */
[----:B------:R-:W-:Y:S02]  /*223a0*/  FMNMX.FTZ R14, R139, R14, !PT ;  /* 0x0000000e8b0e7209 */ /* 0x000fe40007810000 */
[----:B------:R-:W-:-:S02]  /*223b0*/  FMNMX.FTZ R15, R141, R15, !PT ;  /* 0x0000000f8d0f7209 */ /* 0x000fc40007810000 */
[----:B------:R-:W-:Y:S02]  /*223c0*/  FMNMX.FTZ R14, R142, R14, !PT ;  /* 0x0000000e8e0e7209 */ /* 0x000fe40007810000 */
[----:B------:R-:W-:Y:S01]  /*223d0*/  FMNMX.FTZ R15, R144, R15, !PT ;  /* 0x0000000f900f7209 */ /* 0x000fe20007810000 */
[----:B------:R-:W3:Y:S01]  /*223e0*/  MUFU.TANH R105, R105 ;  /* 0x0000006900697308 */ /* 0x000ee20000002400 */
[----:B------:R-:W-:Y:S02]  /*223f0*/  FMNMX.FTZ R14, R143, R14, !PT ;  /* 0x0000000e8f0e7209 */ /* 0x000fe40007810000 */
[----:B------:R-:W-:Y:S02]  /*22400*/  FMNMX.FTZ R15, R145, R15, !PT ;  /* 0x0000000f910f7209 */ /* 0x000fe40007810000 */
[----:B------:R-:W-:Y:S02]  /*22410*/  FMNMX.FTZ R14, R146, R14, !PT ;  /* 0x0000000e920e7209 */ /* 0x000fe40007810000 */
[----:B------:R-:W-:Y:S01]  /*22420*/  FMNMX.FTZ R15, R148, R15, !PT ;  /* 0x0000000f940f7209 */ /* 0x000fe20007810000 */
[----:B------:R-:W4:Y:S01]  /*22430*/  MUFU.TANH R106, R106 ;  /* 0x0000006a006a7308 */ /* 0x000f220000002400 */
        /* <DEDUP_REMOVED lines=22> */
[----:B0-----:R-:W-:-:S02]  /*225a0*/  FMNMX.FTZ R14, R134, R14, !PT ;  /* 0x0000000e860e7209 */ /* 0x001fc40007810000 */
[----:B-1----:R-:W-:Y:S01]  /*225b0*/  FMNMX.FTZ R15, R104, R15, !PT ;  /* 0x0000000f680f7209 */ /* 0x002fe20007810000 */
[----:B------:R-:W0:Y:S01]  /*225c0*/  MUFU.TANH R112, R112 ;  /* 0x0000007000707308 */ /* 0x000e220000002400 */
[----:B--2---:R-:W-:Y:S02]  /*225d0*/  FMNMX.FTZ R14, R135, R14, !PT ;  /* 0x0000000e870e7209 */ /* 0x004fe40007810000 */
[----:B---3--:R-:W-:Y:S02]  /*225e0*/  FMNMX.FTZ R15, R105, R15, !PT ;  /* 0x0000000f690f7209 */ /* 0x008fe40007810000 */
[----:B----4-:R-:W-:Y:S02]  /*225f0*/  FMNMX.FTZ R14, R106, R14, !PT ;  /* 0x0000000e6a0e7209 */ /* 0x010fe40007810000 */
[----:B-----5:R-:W-:Y:S01]  /*22600*/  FMNMX.FTZ R15, R108, R15, !PT ;  /* 0x0000000f6c0f7209 */ /* 0x020fe20007810000 */
[----:B------:R-:W1:Y:S01]  /*22610*/  MUFU.TANH R111, R111 ;  /* 0x0000006f006f7308 */ /* 0x000e620000002400 */
[----:B------:R-:W-:-:S02]  /*22620*/  FMNMX.FTZ R14, R107, R14, !PT ;  /* 0x0000000e6b0e7209 */ /* 0x000fc40007810000 */
[----:B------:R-:W-:Y:S02]  /*22630*/  FMNMX.FTZ R15, R109, R15, !PT ;  /* 0x0000000f6d0f7209 */ /* 0x000fe40007810000 */
[----:B------:R-:W-:Y:S01]  /*22640*/  FMNMX.FTZ R14, R110, R14, !PT ;  /* 0x0000000e6e0e7209 */ /* 0x000fe20007810000 */
[----:B------:R-:W-:Y:S02]  /*22650*/  WARPGROUP.DEPBAR.LE gsb0, 0x0 ;  /* 0x00008000000079c5 */ /* 0x000fe40000010000 */
[----:B------:R-:W2:Y:S01]  /*22660*/  MUFU.TANH R113, R113 ;  /* 0x0000007100717308 */ /* 0x000ea20000002400 */
[----:B0-----:R-:W-:Y:S01]  /*22670*/  FMNMX.FTZ R15, R112, R15, !PT ;  /* 0x0000000f700f7209 */ /* 0x001fe20007810000 */
[----:B------:R-:W-:-:S06]  /*22680*/  WARPGROUP.ARRIVE ;  /* 0x00000000000079c5 */ /* 0x000fcc0000000000 */
        /* <DEDUP_REMOVED lines=46> */
[----:B-1----:R-:W-:-:S05]  /*22970*/  FMNMX.FTZ R163, R101, R15, !PT ;  /* 0x0000000f65a37209 */ /* 0x002fca0007810000 */
[----:B------:R-:W1:Y:S01]  /*22980*/  SHFL.BFLY PT, R15, R163, 0x2, 0x1f ;  /* 0x0c401f00a30f7f89 */ /* 0x000e6200000e0000 */
[----:B--2---:R-:W-:-:S04]  /*22990*/  FMNMX.FTZ R14, R102, R14, !PT ;  /* 0x0000000e660e7209 */ /* 0x004fc80007810000 */
[----:B0-----:R-:W-:-:S05]  /*229a0*/  FMNMX.FTZ R90, R103, R14, !PT ;  /* 0x0000000e675a7209 */ /* 0x001fca0007810000 */
[----:B------:R-:W0:Y:S01]  /*229b0*/  SHFL.BFLY PT, R14, R90, 0x2, 0x1f ;  /* 0x0c401f005a0e7f89 */ /* 0x000e2200000e0000 */
[----:B-1----:R-:W-:Y:S01]  /*229c0*/  FMNMX.FTZ R163, R163, R15, !PT ;  /* 0x0000000fa3a37209 */ /* 0x002fe20007810000 */
[----:B------:R-:W-:-:S04]  /*229d0*/  IMAD.MOV.U32 R15, RZ, RZ, -0x3ffffff0 ;  /* 0xc0000010ff0f7424 */ /* 0x000fc800078e00ff */
[----:B------:R-:W1:Y:S01]  /*229e0*/  SHFL.BFLY PT, R164, R163, 0x1, 0x1f ;  /* 0x0c201f00a3a47f89 */ /* 0x000e6200000e0000 */
[----:B------:R-:W-:Y:S02]  /*229f0*/  R2UR UR7, R15 ;  /* 0x000000000f0772ca */ /* 0x000fe400000e0000 */
[----:B0-----:R-:W-:Y:S01]  /*22a00*/  FMNMX.FTZ R90, R90, R14, !PT ;  /* 0x0000000e5a5a7209 */ /* 0x001fe20007810000 */
[----:B------:R-:W-:-:S04]  /*22a10*/  VIADD R14, R10, 0x400 ;  /* 0x000004000a0e7836 */ /* 0x000fc80000000000 */
[----:B------:R-:W0:Y:S01]  /*22a20*/  SHFL.BFLY PT, R10, R90, 0x1, 0x1f ;  /* 0x0c201f005a0a7f89 */ /* 0x000e2200000e0000 */
[----:B------:R-:W-:Y:S02]  /*22a30*/  R2UR UR6, R14 ;  /* 0x000000000e0672ca */ /* 0x000fe400000e0000 */
[----:B------:R-:W-:Y:S02]  /*22a40*/  MOV R14, UR54 ;  /* 0x00000036000e7c02 */ /* 0x000fe40008000f00 */
[----:B-1----:R-:W-:Y:S02]  /*22a50*/  FMNMX.FTZ R15, R163, R164, !PT ;  /* 0x000000a4a30f7209 */ /* 0x002fe40007810000 */
[----:B------:R-:W-:-:S03]  /*22a60*/  IADD3 R164, -R205, 0xb, RZ ;  /* 0x0000000bcda47810 */ /* 0x000fc60007ffe1ff */
[C---:B------:R-:W-:Y:S01]  /*22a70*/  FFMA.FTZ R163, R15.reuse, R14, -8 ;  /* 0xc10000000fa37423 */ /* 0x040fe2000001000e */
[----:B------:R-:W-:-:S03]  /*22a80*/  FADD.FTZ R6, -R15, R6 ;  /* 0x000000060f067221 */ /* 0x000fc60000010100 */
[----:B------:R-:W-:Y:S01]  /*22a90*/  QGMMA.64x128x32.F32.E4M3.E4M3 R24, R168, gdesc[UR4], R24, gsb0 ;  /* 0x01e00004a8187df3 */ /* 0x000fe20008000818 */
[----:B------:R-:W-:-:S01]  /*22aa0*/  FFMA.FTZ R7, R7, R14, -R163 ;  /* 0x0000000e07077223 */ /* 0x000fc200000108a3 */
[-C--:B------:R-:W-:Y:S01]  /*22ab0*/  FMUL.FTZ R6, R6, R14.reuse ;  /* 0x0000000e06067220 */ /* 0x080fe20000410000 */
[----:B------:R-:W-:-:S01]  /*22ac0*/  FFMA.FTZ R136, R136, R14, -R163 ;  /* 0x0000000e88887223 */ /* 0x000fc200000108a3 */
[-CC-:B------:R-:W-:Y:S01]  /*22ad0*/  FFMA.FTZ R137, R137, R14.reuse, -R163.reuse ;  /* 0x0000000e89897223 */ /* 0x180fe200000108a3 */
[----:B------:R-:W-:-:S01]  /*22ae0*/  FFMA.FTZ R140, R140, R14, -R163 ;  /* 0x0000000e8c8c7223 */ /* 0x000fc200000108a3 */
[--C-:B------:R-:W-:Y:S01]  /*22af0*/  FFMA.FTZ R141, R141, R14, -R163.reuse ;  /* 0x0000000e8d8d7223 */ /* 0x100fe200000108a3 */
[----:B------:R-:W-:Y:S01]  /*22b00*/  MUFU.EX2 R7, R7 ;  /* 0x0000000700077308 */ /* 0x000fe20000000800 */
[----:B0-----:R-:W-:Y:S01]  /*22b10*/  FMNMX.FTZ R90, R90, R10, !PT ;  /* 0x0000000a5a5a7209 */ /* 0x001fe20007810000 */
[-CC-:B------:R-:W-:Y:S01]  /*22b20*/  FFMA.FTZ R10, R11, R14.reuse, -R163.reuse ;  /* 0x0000000e0b0a7223 */ /* 0x180fe200000108a3 */
[----:B------:R-:W-:-:S01]  /*22b30*/  FFMA.FTZ R11, R20, R14, -R163 ;  /* 0x0000000e140b7223 */ /* 0x000fc200000108a3 */
[-CC-:B------:R-:W-:Y:S01]  /*22b40*/  FFMA.FTZ R20, R21, R14.reuse, -R163.reuse ;  /* 0x0000000e15147223 */ /* 0x180fe200000108a3 */
[----:B------:R-:W-:-:S01]  /*22b50*/  FFMA.FTZ R21, R154, R14, -R163 ;  /* 0x0000000e9a157223 */ /* 0x000fc200000108a3 */
[-CC-:B------:R-:W-:Y:S01]  /*22b60*/  FFMA.FTZ R154, R155, R14.reuse, -R163.reuse ;  /* 0x0000000e9b9a7223 */ /* 0x180fe200000108a3 */
[----:B------:R-:W-:-:S01]  /*22b70*/  FFMA.FTZ R155, R158, R14, -R163 ;  /* 0x0000000e9e9b7223 */ /* 0x000fc200000108a3 */
[----:B------:R-:W-:Y:S01]  /*22b80*/  FFMA.FTZ R158, R159, R14, -R163 ;  /* 0x0000000e9f9e7223 */ /* 0x000fe200000108a3 */
[----:B------:R-:W-:-:S01]  /*22b90*/  FADD.FTZ R5, -R90, R5 ;  /* 0x000000055a057221 */ /* 0x000fc20000010100 */
[-C--:B------:R-:W-:Y:S01]  /*22ba0*/  FFMA.FTZ R159, R90, R14.reuse, -8 ;  /* 0xc10000005a9f7423 */ /* 0x080fe2000001000e */
[----:B------:R-:W0:Y:S01]  /*22bb0*/  MUFU.EX2 R6, R6 ;  /* 0x0000000600067308 */ /* 0x000e220000000800 */
[----:B------:R-:W-:-:S01]  /*22bc0*/  FFMA.FTZ R144, R144, R14, -R163 ;  /* 0x0000000e90907223 */ /* 0x000fc200000108a3 */
[-C--:B------:R-:W-:Y:S01]  /*22bd0*/  FMUL.FTZ R5, R5, R14.reuse ;  /* 0x0000000e05057220 */ /* 0x080fe20000410000 */
        /* <DEDUP_REMOVED lines=15> */
[-C--:B------:R-:W-:Y:S01]  /*22cd0*/  FFMA.FTZ R146, R146, R14.reuse, -R159 ;  /* 0x0000000e92927223 */ /* 0x080fe2000001089f */
[----:B------:R-:W-:-:S01]  /*22ce0*/  FFMA.FTZ R145, R145, R14, -R163 ;  /* 0x0000000e91917223 */ /* 0x000fc200000108a3 */
[-C--:B------:R-:W-:Y:S01]  /*22cf0*/  FFMA.FTZ R147, R147, R14.reuse, -R159 ;  /* 0x0000000e93937223 */ /* 0x080fe2000001089f */
[----:B------:R-:W-:-:S01]  /*22d00*/  FFMA.FTZ R148, R148, R14, -R163 ;  /* 0x0000000e94947223 */ /* 0x000fc200000108a3 */
[-C--:B------:R-:W-:Y:S01]  /*22d10*/  FFMA.FTZ R150, R150, R14.reuse, -R159 ;  /* 0x0000000e96967223 */ /* 0x080fe2000001089f */
[----:B------:R-:W-:-:S01]  /*22d20*/  FFMA.FTZ R149, R149, R14, -R163 ;  /* 0x0000000e95957223 */ /* 0x000fc200000108a3 */
[----:B------:R-:W0:Y:S01]  /*22d30*/  MUFU.EX2 R10, R10 ;  /* 0x0000000a000a7308 */ /* 0x000e220000000800 */
[----:B------:R-:W-:-:S01]  /*22d40*/  FFMA.FTZ R151, R151, R14, -R159 ;  /* 0x0000000e97977223 */ /* 0x000fc2000001089f */
[-C--:B------:R-:W-:Y:S01]  /*22d50*/  FFMA.FTZ R120, R120, R14.reuse, -R163 ;  /* 0x0000000e78787223 */ /* 0x080fe200000108a3 */
[----:B------:R-:W-:-:S01]  /*22d60*/  FFMA.FTZ R122, R122, R14, -R159 ;  /* 0x0000000e7a7a7223 */ /* 0x000fc2000001089f */
[-C--:B------:R-:W-:Y:S01]  /*22d70*/  FFMA.FTZ R121, R121, R14.reuse, -R163 ;  /* 0x0000000e79797223 */ /* 0x080fe200000108a3 */
[----:B------:R-:W-:-:S01]  /*22d80*/  FFMA.FTZ R123, R123, R14, -R159 ;  /* 0x0000000e7b7b7223 */ /* 0x000fc2000001089f */
[-C--:B------:R-:W-:Y:S01]  /*22d90*/  FFMA.FTZ R124, R124, R14.reuse, -R163 ;  /* 0x0000000e7c7c7223 */ /* 0x080fe200000108a3 */
[----:B------:R-:W-:-:S01]  /*22da0*/  FFMA.FTZ R126, R126, R14, -R159 ;  /* 0x0000000e7e7e7223 */ /* 0x000fc2000001089f */
[----:B------:R-:W2:Y:S01]  /*22db0*/  MUFU.EX2 R13, R13 ;  /* 0x0000000d000d7308 */ /* 0x000ea20000000800 */
[----:B-1----:R-:W-:-:S01]  /*22dc0*/  FFMA.FTZ R0, R5, R0, R12 ;  /* 0x0000000005007223 */ /* 0x002fc2000001000c */
[-C--:B------:R-:W-:Y:S01]  /*22dd0*/  FFMA.FTZ R125, R125, R14.reuse, -R163 ;  /* 0x0000000e7d7d7223 */ /* 0x080fe200000108a3 */
[----:B------:R-:W-:-:S01]  /*22de0*/  FFMA.FTZ R127, R127, R14, -R159 ;  /* 0x0000000e7f7f7223 */ /* 0x000fc2000001089f */
[-C--:B------:R-:W-:Y:S01]  /*22df0*/  FFMA.FTZ R128, R128, R14.reuse, -R163 ;  /* 0x0000000e80807223 */ /* 0x080fe200000108a3 */
[----:B------:R-:W-:-:S01]  /*22e00*/  FFMA.FTZ R130, R130, R14, -R159 ;  /* 0x0000000e82827223 */ /* 0x000fc2000001089f */
[-C--:B------:R-:W-:Y:S01]  /*22e10*/  FFMA.FTZ R129, R129, R14.reuse, -R163 ;  /* 0x0000000e81817223 */ /* 0x080fe200000108a3 */
[----:B------:R-:W-:-:S01]  /*22e20*/  FFMA.FTZ R131, R131, R14, -R159 ;  /* 0x0000000e83837223 */ /* 0x000fc2000001089f */
[----:B------:R-:W1:Y:S01]  /*22e30*/  MUFU.EX2 R11, R11 ;  /* 0x0000000b000b7308 */ /* 0x000e620000000800 */
[----:B0-----:R-:W-:-:S01]  /*22e40*/  FADD.FTZ R3, R10, R3 ;  /* 0x000000030a037221 */ /* 0x001fc20000010000 */
[-C--:B------:R-:W-:Y:S01]  /*22e50*/  FFMA.FTZ R132, R132, R14.reuse, -R163 ;  /* 0x0000000e84847223 */ /* 0x080fe200000108a3 */
[----:B------:R-:W-:-:S01]  /*22e60*/  FFMA.FTZ R134, R134, R14, -R159 ;  /* 0x0000000e86867223 */ /* 0x000fc2000001089f */
[-C--:B------:R-:W-:Y:S01]  /*22e70*/  FFMA.FTZ R133, R133, R14.reuse, -R163 ;  /* 0x0000000e85857223 */ /* 0x080fe200000108a3 */
[----:B------:R-:W-:-:S01]  /*22e80*/  FFMA.FTZ R135, R135, R14, -R159 ;  /* 0x0000000e87877223 */ /* 0x000fc2000001089f */
[-C--:B------:R-:W-:Y:S01]  /*22e90*/  FFMA.FTZ R104, R104, R14.reuse, -R163 ;  /* 0x0000000e68687223 */ /* 0x080fe200000108a3 */
[----:B------:R-:W-:-:S01]  /*22ea0*/  FFMA.FTZ R106, R106, R14, -R159 ;  /* 0x0000000e6a6a7223 */ /* 0x000fc2000001089f */
[----:B------:R-:W0:Y:S01]  /*22eb0*/  MUFU.EX2 R152, R152 ;  /* 0x0000009800987308 */ /* 0x000e220000000800 */
[----:B--2---:R-:W-:-:S01]  /*22ec0*/  FADD.FTZ R0, R13, R0 ;  /* 0x000000000d007221 */ /* 0x004fc20000010000 */
[-C--:B------:R-:W-:Y:S01]  /*22ed0*/  FFMA.FTZ R105, R105, R14.reuse, -R163 ;  /* 0x0000000e69697223 */ /* 0x080fe200000108a3 */
[----:B------:R-:W-:-:S01]  /*22ee0*/  FFMA.FTZ R107, R107, R14, -R159 ;  /* 0x0000000e6b6b7223 */ /* 0x000fc2000001089f */
[-C--:B------:R-:W-:Y:S01]  /*22ef0*/  FFMA.FTZ R108, R108, R14.reuse, -R163 ;  /* 0x0000000e6c6c7223 */ /* 0x080fe200000108a3 */
[----:B------:R-:W-:-:S01]  /*22f00*/  FFMA.FTZ R110, R110, R14, -R159 ;  /* 0x0000000e6e6e7223 */ /* 0x000fc2000001089f */
[-C--:B------:R-:W-:Y:S01]  /*22f10*/  FFMA.FTZ R109, R109, R14.reuse, -R163 ;  /* 0x0000000e6d6d7223 */ /* 0x080fe200000108a3 */
[----:B------:R-:W-:-:S01]  /*22f20*/  FFMA.FTZ R111, R111, R14, -R159 ;  /* 0x0000000e6f6f7223 */ /* 0x000fc2000001089f */
[----:B------:R-:W2:Y:S01]  /*22f30*/  MUFU.EX2 R20, R20 ;  /* 0x0000001400147308 */ /* 0x000ea20000000800 */
[----:B-1----:R-:W-:-:S01]  /*22f40*/  FADD.FTZ R3, R11, R3 ;  /* 0x000000030b037221 */ /* 0x002fc20000010000 */
        /* <DEDUP_REMOVED lines=32> */
[----:B------:R-:W-:-:S04]  /*23150*/  @!P0 IMAD R163, R189, 0x8, R16 ;  /* 0x00000008bda38824 */ /* 0x000fc800078e0210 */
[----:B------:R-:W-:Y:S02]  /*23160*/  @!P0 VIADD R163, R163, 0x29840 ;  /* 0x00029840a3a38836 */ /* 0x000fe40000000000 */
[----:B------:R-:W0:Y:S01]  /*23170*/  MUFU.EX2 R157, R157 ;  /* 0x0000009d009d7308 */ /* 0x000e220000000800 */
[----:B--2---:R-:W-:-:S02]  /*23180*/  FADD.FTZ R0, R156, R0 ;  /* 0x000000009c007221 */ /* 0x004fc40000010000 */
[----:B------:R-:W-:-:S05]  /*23190*/  @!P0 PRMT R163, RZ, 0x654, R163 ;  /* 0x00000654ffa38816 */ /* 0x000fca00000000a3 */
[----:B------:R-:W2:Y:S01]  /*231a0*/  MUFU.EX2 R155, R155 ;  /* 0x0000009b009b7308 */ /* 0x000ea20000000800 */
[----:B-1----:R-:W-:-:S07]  /*231b0*/  FADD.FTZ R3, R154, R3 ;  /* 0x000000039a037221 */ /* 0x002fce0000010000 */
[----:B------:R-:W1:Y:S01]  /*231c0*/  MUFU.EX2 R160, R160 ;  /* 0x000000a000a07308 */ /* 0x000e620000000800 */
[----:B0-----:R-:W-:-:S07]  /*231d0*/  FADD.FTZ R0, R157, R0 ;  /* 0x000000009d007221 */ /* 0x001fce0000010000 */
[----:B------:R-:W0:Y:S01]  /*231e0*/  MUFU.EX2 R158, R158 ;  /* 0x0000009e009e7308 */ /* 0x000e220000000800 */
[----:B--2---:R-:W-:-:S01]  /*231f0*/  FADD.FTZ R3, R155, R3 ;  /* 0x000000039b037221 */ /* 0x004fc20000010000 */
[----:B------:R-:W-:Y:S02]  /*23200*/  WARPGROUP.DEPBAR.LE gsb0, 0x0 ;  /* 0x00008000000079c5 */ /* 0x000fe40000010000 */
[----:B------:R2:W-:Y:S06]  /*23210*/  BAR.ARV R164, 0x100 ;  /* 0x000400a40000751d */ /* 0x0005ec0000002000 */
[----:B------:R-:W3:Y:S01]  /*23220*/  MUFU.EX2 R161, R161 ;  /* 0x000000a100a17308 */ /* 0x000ee20000000800 */
[----:B-1----:R-:W-:-:S01]  /*23230*/  FADD.FTZ R0, R160, R0 ;  /* 0x00000000a0007221 */ /* 0x002fc20000010000 */
[----:B------:R2:W-:Y:S01]  /*23240*/  @!P0 SYNCS.ARRIVE.TRANS64.RED.A1T0 RZ, [R163+URZ], RZ ;  /* 0x000000ffa3ff89a7 */ /* 0x0005e2000810043f */
[----:B0-----:R-:W-:-:S05]  /*23250*/  FADD.FTZ R3, R158, R3 ;  /* 0x000000039e037221 */ /* 0x001fca0000010000 */
[----:B------:R-:W0:Y:S08]  /*23260*/  MUFU.EX2 R136, R136 ;  /* 0x0000008800887308 */ /* 0x000e300000000800 */
[----:B------:R-:W1:Y:S01]  /*23270*/  MUFU.EX2 R138, R138 ;  /* 0x0000008a008a7308 */ /* 0x000e620000000800 */
[----:B---3--:R-:W-:-:S07]  /*23280*/  FADD.FTZ R0, R161, R0 ;  /* 0x00000000a1007221 */ /* 0x008fce0000010000 */
[----:B------:R-:W3:Y:S01]  /*23290*/  MUFU.EX2 R137, R137 ;  /* 0x0000008900897308 */ /* 0x000ee20000000800 */
[----:B0-----:R-:W-:-:S07]  /*232a0*/  FADD.FTZ R3, R136, R3 ;  /* 0x0000000388037221 */ /* 0x001fce0000010000 */
[----:B------:R-:W0:Y:S01]  /*232b0*/  MUFU.EX2 R139, R139 ;  /* 0x0000008b008b7308 */ /* 0x000e220000000800 */
[----:B-1----:R-:W-:-:S07]  /*232c0*/  FADD.FTZ R0, R138, R0 ;  /* 0x000000008a007221 */ /* 0x002fce0000010000 */
        /* <DEDUP_REMOVED lines=119> */
[----:B-1----:R-:W-:-:S01]  /*23a40*/  FADD.FTZ R0, R102, R0 ;  /* 0x0000000066007221 */ /* 0x002fc20000010000 */
[----:B---3--:R-:W-:-:S03]  /*23a50*/  FADD.FTZ R3, R101, R3 ;  /* 0x0000000365037221 */ /* 0x008fc60000010000 */
[----:B0-----:R-:W-:Y:S01]  /*23a60*/  FADD.FTZ R0, R103, R0 ;  /* 0x0000000067007221 */ /* 0x001fe20000010000 */
[----:B--2---:R-:W-:Y:S06]  /*23a70*/  @!P1 BRA `(.L_x_2426) ;  /* 0x0000000000049947 */ /* 0x004fec0003800000 */
[----:B------:R-:W-:Y:S01]  /*23a80*/  BPT.TRAP 0x1 ;  /* 0x000000040000795c */ /* 0x000fe20000300000 */
.L_x_2426:
[----:B------:R-:W-:Y:S01]  /*23a90*/  IMAD R9, R9, 0x8, R16 ;  /* 0x0000000809097824 */ /* 0x000fe200078e0210 */
[----:B------:R-:W-:Y:S01]  /*23aa0*/  ISETP.GT.AND P0, PT, R8, R203, PT ;  /* 0x000000cb0800720c */ /* 0x000fe20003f04270 */
[-C--:B------:R-:W-:Y:S01]  /*23ab0*/  FMUL.FTZ R24, R24, R6.reuse ;  /* 0x0000000618187220 */ /* 0x080fe20000410000 */
[----:B------:R-:W-:Y:S01]  /*23ac0*/  MOV R159, UR37 ;  /* 0x00000025009f7c02 */ /* 0x000fe20008000f00 */
        /* <DEDUP_REMOVED lines=110> */
[----:B0-----:R-:W-:Y:S01]  /*241b0*/  MOV R9, R189 ;  /* 0x000000bd00097202 */ /* 0x001fe20000000f00 */
[----:B------:R-:W-:Y:S06]  /*241c0*/  @P0 BRA `(.L_x_2427) ;  /* 0xffffffc400080947 */ /* 0x000fec000383ffff */
.L_x_2416:
[----:B------:R-:W-:Y:S05]  /*241d0*/  WARPSYNC.ALL ;  /* 0x0000000000007948 */ /* 0x000fea0003800000 */
[----:B------:R-:W-:Y:S06]  /*241e0*/  BAR.ARV 0x8, 0x180 ;  /* 0x0206000000007b1d */ /* 0x000fec0000002000 */
[----:B------:R-:W-:Y:S05]  /*241f0*/  @!P1 BRA `(.L_x_2428) ;  /* 0x0000000000049947 */ /* 0x000fea0003800000 */
[----:B------:R-:W-:Y:S01]  /*24200*/  BPT.TRAP 0x1 ;  /* 0x000000040000795c */ /* 0x000fe20000300000 */
.L_x_2428:
[----:B------:R-:W-:Y:S01]  /*24210*/  IMAD R13, R189, 0x8, R16 ;  /* 0x00000008bd0d7824 */ /* 0x000fe200078e0210 */
[----:B------:R-:W-:-:S04]  /*24220*/  SHF.L.U32 R2, R190, 0x1f, RZ ;  /* 0x0000001fbe027819 */ /* 0x000fc800000006ff */
[----:B------:R0:W1:Y:S01]  /*24230*/  SYNCS.PHASECHK.TRANS64.TRYWAIT P0, [R13+URZ+0x29850], R2 ;  /* 0x029850020d0075a7 */ /* 0x000062000800017f */
[----:B------:R-:W-:Y:S05]  /*24240*/  @!P1 BRA `(.L_x_2429) ;  /* 0x0000000000049947 */ /* 0x000fea0003800000 */
[----:B------:R-:W-:Y:S01]  /*24250*/  BPT.TRAP 0x1 ;  /* 0x000000040000795c */ /* 0x000fe20000300000 */
.L_x_2429:
[----:B------:R-:W-:-:S05]  /*24260*/  VIADD R16, R16, 0x400 ;  /* 0x0000040010107836 */ /* 0x000fca0000000000 */
[----:B------:R-:W-:-:S04]  /*24270*/  SHF.R.U32.HI R16, RZ, 0x4, R16 ;  /* 0x00000004ff107819 */ /* 0x000fc80000011610 */
[----:B------:R-:W-:-:S04]  /*24280*/  LOP3.LUT R16, R16, 0x3fff, RZ, 0xc0, !PT ;  /* 0x00003fff10107812 */ /* 0x000fc800078ec0ff */
[----:B------:R-:W-:Y:S01]  /*24290*/  LOP3.LUT R16, R16, 0x10000, RZ, 0xfc, !PT ;  /* 0x0001000010107812 */ /* 0x000fe200078efcff */
[----:B-1----:R-:W-:Y:S06]  /*242a0*/  @P0 BRA `(.L_x_2430) ;  /* 0x0000000000080947 */ /* 0x002fec0003800000 */
[----:B------:R-:W1:Y:S02]  /*242b0*/  SYNCS.PHASECHK.TRANS64.TRYWAIT P0, [R13+URZ+0x29850], R2 ;  /* 0x029850020d0075a7 */ /* 0x000e64000800017f */
[----:B-1----:R-:W-:Y:S05]  /*242c0*/  @!P0 BRA `(.L_x_2431) ;  /* 0x000000cc00b08947 */ /* 0x002fea0003800000 */
.L_x_2430:
[----:B------:R-:W-:Y:S01]  /*242d0*/  IMAD R4, R189, 0x500, R16 ;  /* 0x00000500bd047824 */ /* 0x000fe200078e0210 */
[----:B------:R-:W-:Y:S05]  /*242e0*/  WARPSYNC.ALL ;  /* 0x0000000000007948 */ /* 0x000fea0003800000 */
[----:B------:R-:W-:Y:S01]  /*242f0*/  IMAD.MOV.U32 R5, RZ, RZ, -0x3ffffff0 ;  /* 0xc0000010ff057424 */ /* 0x000fe200078e00ff */
[C---:B------:R-:W-:Y:S01]  /*24300*/  R2UR UR6, R4.reuse ;  /* 0x00000000040672ca */ /* 0x040fe200000e0000 */
[----:B------:R-:W-:Y:S01]  /*24310*/  WARPGROUP.ARRIVE ;  /* 0x00000000000079c5 */ /* 0x000fe20000000000 */
[C---:B------:R-:W-:Y:S01]  /*24320*/  VIADD R6, R4.reuse, 0x100 ;  /* 0x0000010004067836 */ /* 0x040fe20000000000 */
[----:B------:R-:W-:Y:S01]  /*24330*/  MOV R7, 0xc0000010 ;  /* 0xc000001000077802 */ /* 0x000fe20000000f00 */
        /* <DEDUP_REMOVED lines=12> */
[C---:B------:R-:W-:Y:S02]  /*24400*/  @P0 IMAD R5, R212.reuse, R7, R2 ;  /* 0x00000007d4050224 */ /* 0x040fe400078e0202 */
[----:B------:R-:W-:-:S04]  /*24410*/  @P0 IMAD.WIDE.U32 R6, R212, R6, RZ ;  /* 0x00000006d4060225 */ /* 0x000fc800078e00ff */
[----:B------:R-:W-:Y:S02]  /*24420*/  @P0 IMAD.IADD R7, R7, 0x1, R5 ;  /* 0x0000000107070824 */ /* 0x000fe400078e0205 */
[----:B------:R-:W-:Y:S02]  /*24430*/  IMAD.MOV.U32 R2, RZ, RZ, 0x3f800000 ;  /* 0x3f800000ff027424 */ /* 0x000fe400078e00ff */
        /* <DEDUP_REMOVED lines=10> */
[----:B------:R-:W-:Y:S01]  /*244e0*/  IMAD.MOV.U32 R7, RZ, RZ, -0x3ffffff0 ;  /* 0xc0000010ff077424 */ /* 0x000fe200078e00ff */
[----:B------:R-:W-:Y:S01]  /*244f0*/  IADD3 R6, R4, 0x300, RZ ;  /* 0x0000030004067810 */ /* 0x000fe20007ffe0ff */
[----:B------:R-:W-:Y:S02]  /*24500*/  WARPGROUP.DEPBAR.LE gsb0, 0x0 ;  /* 0x00008000000079c5 */ /* 0x000fe40000010000 */
[----:B------:R-:W-:-:S08]  /*24510*/  WARPGROUP.ARRIVE ;  /* 0x00000000000079c5 */ /* 0x000fd00000000000 */
        /* <DEDUP_REMOVED lines=25> */
[----:B------:R-:W-:Y:S02]  /*246b0*/  FSETP.NE.FTZ.AND P0, PT, R8, RZ, PT ;  /* 0x000000ff0800720b */ /* 0x000fe40003f15000 */
[----:B------:R-:W-:Y:S01]  /*246c0*/  MOV R7, RZ ;  /* 0x000000ff00077202 */ /* 0x000fe20000000f00 */
        /* <DEDUP_REMOVED lines=19> */
.L_x_2432:
        /* <DEDUP_REMOVED lines=75> */
.L_x_2364:
        /* <DEDUP_REMOVED lines=9> */
[----:B------:R0:W2:Y:S01]  /*24d40*/  LDS.128 R4, [R16+0x298d0] ;  /* 0x0298d00010047984 */ /* 0x0000a20000000c00 */
        /* <DEDUP_REMOVED lines=12> */
[----:B--2---:R-:W-:-:S04]  /*24e10*/  LOP3.LUT P0, R4, R21, 0x3, RZ, 0xc0, !PT ;  /* 0x0000000315047812 */ /* 0x004fc8000780c0ff */
[----:B------:R0:W5:Y:S01]  /*24e20*/  LDG.E.CONSTANT R9, desc[UR56][R2.64] ;  /* 0x0000003802097981 */ /* 0x000162000c1e9900 */
[----:B------:R-:W-:-:S04]  /*24e30*/  ISETP.EQ.OR P0, PT, R4, 0x3, !P0 ;  /* 0x000000030400780c */ /* 0x000fc80004702670 */
[----:B------:R-:W-:Y:S02]  /*24e40*/  SEL R100, R11, R14, P0 ;  /* 0x0000000e0b647207 */ /* 0x000fe40000000000 */
[----:B------:R-:W-:Y:S02]  /*24e50*/  SEL R51, R14, R11, P0 ;  /* 0x0000000b0e337207 */ /* 0x000fe40000000000 */
[----:B------:R-:W-:Y:S02]  /*24e60*/  SEL R13, R15, R10, P0 ;  /* 0x0000000a0f0d7207 */ /* 0x000fe40000000000 */
[----:B------:R-:W-:Y:S01]  /*24e70*/  SEL R47, R10, R15, P0 ;  /* 0x0000000f0a2f7207 */ /* 0x000fe20000000000 */
[----:B------:R-:W-:Y:S01]  /*24e80*/  UMOV UR4, 0xffffffff ;  /* 0xffffffff00047882 */ /* 0x000fe20000000000 */
[----:B---3--:R-:W-:-:S03]  /*24e90*/  IMAD.WIDE R32, R20, 0x2, R60 ;  /* 0x0000000214207825 */ /* 0x008fc600078e023c */
        /* <DEDUP_REMOVED lines=9> */
[----:B------:R-:W-:Y:S01]  /*24f30*/  IMAD.X R107, RZ, RZ, R33, P5 ;  /* 0x000000ffff6b7224 */ /* 0x000fe200028e0621 */
[----:B------:R-:W-:Y:S02]  /*24f40*/  LOP3.LUT R30, R30, R31, RZ, 0x3c, !PT ;  /* 0x0000001f1e1e7212 */ /* 0x000fe400078e3cff */
[----:B------:R-:W-:Y:S02]  /*24f50*/  IADD3.X R31, RZ, R33, RZ, P1, !PT ;  /* 0x00000021ff1f7210 */ /* 0x000fe40000ffe4ff */
[----:B------:R-:W-:-:S02]  /*24f60*/  IADD3 R27, P2, R32, 0x4020, RZ ;  /* 0x00004020201b7810 */ /* 0x000fc40007f5e0ff */
[C---:B------:R-:W-:Y:S02]  /*24f70*/  IADD3 R21, P4, R32.reuse, 0x60, RZ ;  /* 0x0000006020157810 */ /* 0x040fe40007f9e0ff */
[----:B------:R-:W-:Y:S02]  /*24f80*/  IADD3 R15, P5, R32, 0x40, RZ ;  /* 0x00000040200f7810 */ /* 0x000fe40007fbe0ff */
[----:B------:R-:W-:Y:S02]  /*24f90*/  SHF.R.U64 R20, R20, 0x3, RZ ;  /* 0x0000000314147819 */ /* 0x000fe400000012ff */
[----:B------:R-:W-:Y:S02]  /*24fa0*/  IADD3 R11, P1, R32, 0x20, RZ ;  /* 0x00000020200b7810 */ /* 0x000fe40007f3e0ff */
[----:B------:R-:W-:Y:S02]  /*24fb0*/  LOP3.LUT R26, R27, 0x380, RZ, 0xc0, !PT ;  /* 0x000003801b1a7812 */ /* 0x000fe400078ec0ff */
[----:B------:R-:W-:-:S02]  /*24fc0*/  LOP3.LUT R14, R21, 0x380, RZ, 0xc0, !PT ;  /* 0x00000380150e7812 */ /* 0x000fc400078ec0ff */
[----:B------:R-:W-:Y:S02]  /*24fd0*/  LOP3.LUT R20, R20, R3, RZ, 0x3c, !PT ;  /* 0x0000000314147212 */ /* 0x000fe400078e3cff */
[----:B------:R-:W-:Y:S02]  /*24fe0*/  LOP3.LUT R10, R15, 0x380, RZ, 0xc0, !PT ;  /* 0x000003800f0a7812 */ /* 0x000fe400078ec0ff */
[----:B------:R-:W-:Y:S02]  /*24ff0*/  LOP3.LUT R2, R11, 0x380, RZ, 0xc0, !PT ;  /* 0x000003800b027812 */ /* 0x000fe400078ec0ff */
[----:B------:R-:W-:Y:S02]  /*25000*/  LOP3.LUT R3, R32, 0x380, RZ, 0xc0, !PT ;  /* 0x0000038020037812 */ /* 0x000fe400078ec0ff */
        /* <DEDUP_REMOVED lines=14> */
[----:B------:R-:W-:Y:S02]  /*250f0*/  IADD3.X R3, RZ, R33, RZ, P1, !PT ;  /* 0x00000021ff037210 */ /* 0x000fe40000ffe4ff */
[----:B------:R-:W-:Y:S02]  /*25100*/  MOV R106, R106 ;  /* 0x0000006a006a7202 */ /* 0x000fe40000000f00 */
[----:B------:R-:W-:Y:S02]  /*25110*/  MOV R110, R32 ;  /* 0x00000020006e7202 */ /* 0x000fe40000000f00 */
[----:B------:R-:W-:Y:S02]  /*25120*/  MOV R105, R30 ;  /* 0x0000001e00697202 */ /* 0x000fe40000000f00 */
[----:B------:R-:W-:Y:S02]  /*25130*/  MOV R104, R26 ;  /* 0x0000001a00687202 */ /* 0x000fe40000000f00 */
[----:B------:R-:W-:-:S02]  /*25140*/  MOV R103, R20 ;  /* 0x0000001400677202 */ /* 0x000fc40000000f00 */
[----:B------:R-:W-:Y:S02]  /*25150*/  MOV R109, R14 ;  /* 0x0000000e006d7202 */ /* 0x000fe40000000f00 */
[----:B------:R-:W-:Y:S02]  /*25160*/  MOV R108, R10 ;  /* 0x0000000a006c7202 */ /* 0x000fe40000000f00 */
[----:B------:R-:W-:Y:S01]  /*25170*/  MOV R107, R2 ;  /* 0x00000002006b7202 */ /* 0x000fe20000000f00 */
[----:B------:R-:W-:Y:S06]  /*25180*/  BRA.DIV UR4, `(.L_x_2435) ;  /* 0x000000c204147947 */ /* 0x000fec000b800000 */
[----:B------:R-:W-:Y:S01]  /*25190*/  SEL R2, R112, R97, P0 ;  /* 0x0000006170027207 */ /* 0x000fe20000000000 */
[----:B-----5:R-:W-:Y:S01]  /*251a0*/  SHFL.IDX PT, R100, R100, R9, 0x1c1f ;  /* 0x001c1f0964647589 */ /* 0x020fe200000e0000 */
[----:B------:R-:W-:Y:S02]  /*251b0*/  SEL R78, R0, R93, P0 ;  /* 0x0000005d004e7207 */ /* 0x000fe40000000000 */
[----:B------:R-:W-:Y:S02]  /*251c0*/  SEL R49, R93, R0, P0 ;  /* 0x000000005d317207 */ /* 0x000fe40000000000 */
[----:B------:R-:W-:Y:S02]  /*251d0*/  SEL R97, R97, R112, P0 ;  /* 0x0000007061617207 */ /* 0x000fe40000000000 */
[----:B------:R-:W-:Y:S01]  /*251e0*/  SEL R62, R63, R36, P0 ;  /* 0x000000243f3e7207 */ /* 0x000fe20000000000 */
[----:B------:R-:W-:Y:S01]  /*251f0*/  SHFL.IDX PT, R78, R78, R9, 0x1c1f ;  /* 0x001c1f094e4e7589 */ /* 0x000fe200000e0000 */
[----:B------:R-:W-:-:S02]  /*25200*/  LOP3.LUT R10, R9, 0x2, RZ, 0x3c, !PT ;  /* 0x00000002090a7812 */ /* 0x000fc400078e3cff */
[----:B------:R-:W-:Y:S02]  /*25210*/  SEL R4, R40, R41, P0 ;  /* 0x0000002928047207 */ /* 0x000fe40000000000 */
        /* <DEDUP_REMOVED lines=34> */
[----:B------:R-:W0:Y:S01]  /*25440*/  SHFL.IDX PT, R2, R97, R10, 0x1c1f ;  /* 0x001c1f0a61027589 */ /* 0x000e2200000e0000 */
        /* <DEDUP_REMOVED lines=44> */
[----:B------:R-:W3:Y:S01]  /*25710*/  SHFL.IDX PT, R66, R55, R10, 0x1c1f ;  /* 0x001c1f0a37427589 */ /* 0x000ee200000e0000 */
[----:B------:R-:W-:-:S02]  /*25720*/  SEL R25, R70, R25, P0 ;  /* 0x0000001946197207 */ /* 0x000fc40000000000 */
[----:B0-----:R-:W-:Y:S01]  /*25730*/  SEL R96, R77, R2, P0 ;  /* 0x000000024d607207 */ /* 0x001fe20000000000 */
        /* <DEDUP_REMOVED lines=12> */
[----:B------:R-:W-:Y:S01]  /*25800*/  SHFL.IDX PT, R44, R44, R9, 0x1c1f ;  /* 0x001c1f092c2c7589 */ /* 0x000fe200000e0000 */
[----:B--2---:R-:W-:Y:S02]  /*25810*/  SEL R4, R20, R41, P0 ;  /* 0x0000002914047207 */ /* 0x004fe40000000000 */
[----:B------:R-:W-:Y:S01]  /*25820*/  SEL R98, R47, R98, P0 ;  /* 0x000000622f627207 */ /* 0x000fe20000000000 */
[----:B------:R-:W-:Y:S01]  /*25830*/  SHFL.IDX PT, R42, R42, R9, 0x1c1f ;  /* 0x001c1f092a2a7589 */ /* 0x000fe200000e0000 */
[----:B---3--:R-:W-:-:S02]  /*25840*/  SEL R56, R65, R66, P0 ;  /* 0x0000004241387207 */ /* 0x008fc40000000000 */
        /* <DEDUP_REMOVED lines=8> */
[----:B0-----:R-:W-:Y:S01]  /*258d0*/  SEL R52, R54, R127, P0 ;  /* 0x0000007f36347207 */ /* 0x001fe20000000000 */
[----:B------:R-:W-:Y:S01]  /*258e0*/  IMAD.MOV.U32 R101, RZ, RZ, RZ ;  /* 0x000000ffff657224 */ /* 0x000fe200078e00ff */
[----:B------:R-:W-:Y:S01]  /*258f0*/  SEL R53, R127, R54, P0 ;  /* 0x000000367f357207 */ /* 0x000fe20000000000 */
[----:B------:R-:W-:Y:S04]  /*25900*/  SHFL.IDX PT, R84, R84, R9, 0x1c1f ;  /* 0x001c1f0954547589 */ /* 0x000fe800000e0000 */
[----:B------:R-:W-:Y:S04]  /*25910*/  SHFL.IDX PT, R86, R86, R9, 0x1c1f ;  /* 0x001c1f0956567589 */ /* 0x000fe800000e0000 */
[----:B------:R-:W-:Y:S04]  /*25920*/  SHFL.IDX PT, R58, R58, R9, 0x1c1f ;  /* 0x001c1f093a3a7589 */ /* 0x000fe800000e0000 */
[----:B------:R-:W0:Y:S04]  /*25930*/  SHFL.IDX PT, R121, R121, R10, 0x1c1f ;  /* 0x001c1f0a79797589 */ /* 0x000e2800000e0000 */
[----:B------:R-:W2:Y:S04]  /*25940*/  SHFL.IDX PT, R119, R119, R10, 0x1c1f ;  /* 0x001c1f0a77777589 */ /* 0x000ea800000e0000 */
[----:B------:R-:W-:Y:S04]  /*25950*/  SHFL.IDX PT, R117, R117, R10, 0x1c1f ;  /* 0x001c1f0a75757589 */ /* 0x000fe800000e0000 */
[----:B------:R-:W3:Y:S04]  /*25960*/  SHFL.IDX PT, R115, R115, R10, 0x1c1f ;  /* 0x001c1f0a73737589 */ /* 0x000ee800000e0000 */
[----:B------:R-:W4:Y:S04]  /*25970*/  SHFL.IDX PT, R113, R113, R10, 0x1c1f ;  /* 0x001c1f0a71717589 */ /* 0x000f2800000e0000 */
[----:B------:R-:W1:Y:S04]  /*25980*/  SHFL.IDX PT, R111, R111, R10, 0x1c1f ;  /* 0x001c1f0a6f6f7589 */ /* 0x000e6800000e0000 */
[----:B------:R-:W1:Y:S01]  /*25990*/  SHFL.IDX PT, R123, R83, R10, 0x1c1f ;  /* 0x001c1f0a537b7589 */ /* 0x000e6200000e0000 */
[----:B0-----:R-:W-:-:S02]  /*259a0*/  SEL R21, R40, R121, P0 ;  /* 0x0000007928157207 */ /* 0x001fc40000000000 */
[----:B------:R-:W-:Y:S01]  /*259b0*/  SEL R40, R121, R40, P0 ;  /* 0x0000002879287207 */ /* 0x000fe20000000000 */
[----:B------:R0:W1:Y:S01]  /*259c0*/  SHFL.IDX PT, R125, R81, R10, 0x1c1f ;  /* 0x001c1f0a517d7589 */ /* 0x00006200000e0000 */
[----:B--2---:R-:W-:Y:S02]  /*259d0*/  SEL R41, R42, R119, P0 ;  /* 0x000000772a297207 */ /* 0x004fe40000000000 */
[----:B------:R-:W-:Y:S01]  /*259e0*/  SEL R42, R119, R42, P0 ;  /* 0x0000002a772a7207 */ /* 0x000fe20000000000 */
[----:B------:R2:W1:Y:S04]  /*259f0*/  SHFL.IDX PT, R129, R43, R10, 0x1c1f ;  /* 0x001c1f0a2b817589 */ /* 0x00046800000e0000 */
[----:B------:R-:W-:Y:S01]  /*25a00*/  SHFL.IDX PT, R36, R33, R10, 0x1c1f ;  /* 0x001c1f0a21247589 */ /* 0x000fe200000e0000 */
[----:B---3--:R-:W-:-:S02]  /*25a10*/  SEL R45, R46, R115, P0 ;  /* 0x000000732e2d7207 */ /* 0x008fc40000000000 */
[----:B0-----:R-:W-:Y:S01]  /*25a20*/  SEL R81, R82, R85, P0 ;  /* 0x0000005552517207 */ /* 0x001fe20000000000 */
[----:B------:R-:W0:Y:S01]  /*25a30*/  SHFL.IDX PT, R38, R31, R10, 0x1c1f ;  /* 0x001c1f0a1f267589 */ /* 0x000e2200000e0000 */
[----:B------:R-:W-:Y:S02]  /*25a40*/  SEL R82, R85, R82, P0 ;  /* 0x0000005255527207 */ /* 0x000fe40000000000 */
[----:B--2---:R-:W-:Y:S01]  /*25a50*/  SEL R43, R44, R117, P0 ;  /* 0x000000752c2b7207 */ /* 0x004fe20000000000 */
[----:B------:R-:W-:Y:S01]  /*25a60*/  SHFL.IDX PT, R32, R37, R10, 0x1c1f ;  /* 0x001c1f0a25207589 */ /* 0x000fe200000e0000 */
[----:B----4-:R-:W-:Y:S02]  /*25a70*/  SEL R47, R48, R113, P0 ;  /* 0x00000071302f7207 */ /* 0x010fe40000000000 */
[----:B-1----:R-:W-:Y:S01]  /*25a80*/  SEL R49, R50, R111, P0 ;  /* 0x0000006f32317207 */ /* 0x002fe20000000000 */
[----:B------:R-:W1:Y:S01]  /*25a90*/  SHFL.IDX PT, R34, R35, R10, 0x1c1f ;  /* 0x001c1f0a23227589 */ /* 0x000e6200000e0000 */
[----:B------:R-:W-:-:S02]  /*25aa0*/  SEL R83, R84, R123, P0 ;  /* 0x0000007b54537207 */ /* 0x000fc40000000000 */
[----:B------:R-:W-:Y:S01]  /*25ab0*/  SEL R44, R117, R44, P0 ;  /* 0x0000002c752c7207 */ /* 0x000fe20000000000 */
[----:B------:R2:W3:Y:S01]  /*25ac0*/  SHFL.IDX PT, R28, R57, R10, 0x1c1f ;  /* 0x001c1f0a391c7589 */ /* 0x0004e200000e0000 */
[----:B------:R-:W-:Y:S02]  /*25ad0*/  SEL R85, R86, R125, P0 ;  /* 0x0000007d56557207 */ /* 0x000fe40000000000 */
[----:B------:R-:W-:Y:S01]  /*25ae0*/  SEL R48, R113, R48, P0 ;  /* 0x0000003071307207 */ /* 0x000fe20000000000 */
[----:B------:R-:W4:Y:S01]  /*25af0*/  SHFL.IDX PT, R30, R39, R10, 0x1c1f ;  /* 0x001c1f0a271e7589 */ /* 0x000f2200000e0000 */
[----:B------:R-:W-:Y:S02]  /*25b00*/  SEL R54, R58, R129, P0 ;  /* 0x000000813a367207 */ /* 0x000fe40000000000 */
[----:B------:R-:W-:Y:S01]  /*25b10*/  SEL R55, R129, R58, P0 ;  /* 0x0000003a81377207 */ /* 0x000fe20000000000 */
[----:B------:R-:W4:Y:S01]  /*25b20*/  SHFL.IDX PT, R24, R59, R10, 0x1c1f ;  /* 0x001c1f0a3b187589 */ /* 0x000f2200000e0000 */
[----:B------:R-:W-:-:S02]  /*25b30*/  SEL R46, R115, R46, P0 ;  /* 0x0000002e732e7207 */ /* 0x000fc40000000000 */
[----:B--2---:R-:W-:Y:S01]  /*25b40*/  SEL R57, R66, R65, P0 ;  /* 0x0000004142397207 */ /* 0x004fe20000000000 */
[----:B------:R-:W2:Y:S01]  /*25b50*/  SHFL.IDX PT, R26, R29, R10, 0x1c1f ;  /* 0x001c1f0a1d1a7589 */ /* 0x000ea200000e0000 */
[----:B------:R-:W-:Y:S02]  /*25b60*/  SEL R66, R67, R68, P0 ;  /* 0x0000004443427207 */ /* 0x000fe40000000000 */
[----:B------:R-:W-:Y:S01]  /*25b70*/  SEL R67, R68, R67, P0 ;  /* 0x0000004344437207 */ /* 0x000fe20000000000 */
[----:B------:R-:W-:Y:S01]  /*25b80*/  SHFL.IDX PT, R62, R62, R9, 0x1c1f ;  /* 0x001c1f093e3e7589 */ /* 0x000fe200000e0000 */
[----:B0-----:R-:W-:Y:S02]  /*25b90*/  SEL R70, R71, R38, P0 ;  /* 0x0000002647467207 */ /* 0x001fe40000000000 */
[----:B------:R-:W-:Y:S01]  /*25ba0*/  SEL R68, R69, R36, P0 ;  /* 0x0000002445447207 */ /* 0x000fe20000000000 */
[----:B------:R-:W0:Y:S01]  /*25bb0*/  SHFL.IDX PT, R63, R63, R10, 0x1c1f ;  /* 0x001c1f0a3f3f7589 */ /* 0x000e2200000e0000 */
[----:B-1----:R-:W-:-:S02]  /*25bc0*/  SEL R74, R75, R34, P0 ;  /* 0x000000224b4a7207 */ /* 0x002fc40000000000 */
[----:B------:R-:W-:Y:S01]  /*25bd0*/  SEL R72, R73, R32, P0 ;  /* 0x0000002049487207 */ /* 0x000fe20000000000 */
[----:B------:R1:W1:Y:S01]  /*25be0*/  SHFL.IDX PT, R64, R64, R9, 0x1c1f ;  /* 0x001c1f0940407589 */ /* 0x00026200000e0000 */
[----:B---3--:R-:W-:Y:S02]  /*25bf0*/  SEL R76, R87, R28, P0 ;  /* 0x0000001c574c7207 */ /* 0x008fe40000000000 */
[----:B------:R-:W-:Y:S01]  /*25c00*/  SEL R50, R111, R50, P0 ;  /* 0x000000326f327207 */ /* 0x000fe20000000000 */
[----:B------:R3:W1:Y:S01]  /*25c10*/  SHFL.IDX PT, R8, R8, R9, 0x1c1f ;  /* 0x001c1f0908087589 */ /* 0x00066200000e0000 */
[----:B----4-:R-:W-:Y:S02]  /*25c20*/  SEL R90, R91, R30, P0 ;  /* 0x0000001e5b5a7207 */ /* 0x010fe40000000000 */
[----:B------:R-:W-:Y:S01]  /*25c30*/  SEL R84, R123, R84, P0 ;  /* 0x000000547b547207 */ /* 0x000fe20000000000 */
[----:B------:R3:W4:Y:S01]  /*25c40*/  SHFL.IDX PT, R27, R27, R10, 0x1c1f ;  /* 0x001c1f0a1b1b7589 */ /* 0x00072200000e0000 */
[----:B------:R-:W-:-:S02]  /*25c50*/  SEL R92, R93, R24, P0 ;  /* 0x000000185d5c7207 */ /* 0x000fc40000000000 */
[----:B------:R-:W-:Y:S01]  /*25c60*/  SEL R86, R125, R86, P0 ;  /* 0x000000567d567207 */ /* 0x000fe20000000000 */
[----:B------:R3:W1:Y:S01]  /*25c70*/  SHFL.IDX PT, R14, R25, R10, 0x1c1f ;  /* 0x001c1f0a190e7589 */ /* 0x00066200000e0000 */
[----:B--2---:R-:W-:Y:S02]  /*25c80*/  SEL R94, R95, R26, P0 ;  /* 0x0000001a5f5e7207 */ /* 0x004fe40000000000 */
[----:B------:R-:W-:Y:S02]  /*25c90*/  SEL R71, R38, R71, P0 ;  /* 0x0000004726477207 */ /* 0x000fe40000000000 */
[----:B------:R-:W-:Y:S02]  /*25ca0*/  SEL R69, R36, R69, P0 ;  /* 0x0000004524457207 */ /* 0x000fe40000000000 */
[----:B------:R-:W-:Y:S02]  /*25cb0*/  SEL R75, R34, R75, P0 ;  /* 0x0000004b224b7207 */ /* 0x000fe40000000000 */
[----:B0-----:R-:W-:-:S02]  /*25cc0*/  SEL R58, R62, R63, P0 ;  /* 0x0000003f3e3a7207 */ /* 0x001fc40000000000 */
[----:B------:R-:W-:Y:S02]  /*25cd0*/  SEL R59, R63, R62, P0 ;  /* 0x0000003e3f3b7207 */ /* 0x000fe40000000000 */
[----:B------:R-:W-:Y:S02]  /*25ce0*/  SEL R73, R32, R73, P0 ;  /* 0x0000004920497207 */ /* 0x000fe40000000000 */
[----:B------:R-:W-:Y:S02]  /*25cf0*/  SEL R91, R30, R91, P0 ;  /* 0x0000005b1e5b7207 */ /* 0x000fe40000000000 */
[----:B------:R-:W-:Y:S02]  /*25d00*/  SEL R87, R28, R87, P0 ;  /* 0x000000571c577207 */ /* 0x000fe40000000000 */
[----:B------:R-:W-:Y:S02]  /*25d10*/  SEL R95, R26, R95, P0 ;  /* 0x0000005f1a5f7207 */ /* 0x000fe40000000000 */
[----:B---34-:R-:W-:-:S07]  /*25d20*/  SEL R93, R24, R93, P0 ;  /* 0x0000005d185d7207 */ /* 0x018fce0000000000 */
.L_x_2690:
[----:B------:R-:W-:Y:S05]  /*25d30*/  WARPSYNC.ALL ;  /* 0x0000000000007948 */ /* 0x000fea0003800000 */
[----:B------:R-:W-:Y:S01]  /*25d40*/  BAR.SYNC.DEFER_BLOCKING 0x1, 0x100 ;  /* 0x0044000000007b1d */ /* 0x000fe20000010000 */
[----:B-1----:R-:W-:Y:S02]  /*25d50*/  SEL R62, R64, R14, P0 ;  /* 0x0000000e403e7207 */ /* 0x002fe40000000000 */
[----:B------:R-:W-:Y:S02]  /*25d60*/  SEL R63, R8, R27, P0 ;  /* 0x0000001b083f7207 */ /* 0x000fe40000000000 */
[----:B------:R-:W-:Y:S01]  /*25d70*/  SEL R65, R27, R8, P0 ;  /* 0x000000081b417207 */ /* 0x000fe20000000000 */
[----:B------:R-:W-:Y:S01]  /*25d80*/  ULDC.64 UR6, c[0x0][0xc08] ;  /* 0x0003020000067ab9 */ /* 0x000fe20000000a00 */
[----:B------:R-:W-:Y:S01]  /*25d90*/  SEL R64, R14, R64, P0 ;  /* 0x000000400e407207 */ /* 0x000fe20000000000 */
[----:B------:R-:W-:Y:S01]  /*25da0*/  ULDC.64 UR4, c[0x0][0xc00] ;  /* 0x0003000000047ab9 */ /* 0x000fe20000000a00 */
[----:B------:R-:W-:-:S02]  /*25db0*/  F2FP.BF16.F32.PACK_AB R8, R99, R102 ;  /* 0x000000666308723e */ /* 0x000fc400000010ff */
[----:B------:R-:W-:Y:S02]  /*25dc0*/  F2FP.BF16.F32.PACK_AB R9, R85, R52 ;  /* 0x000000345509723e */ /* 0x000fe400000010ff */
[----:B------:R-:W-:Y:S02]  /*25dd0*/  F2FP.BF16.F32.PACK_AB R10, R98, R100 ;  /* 0x00000064620a723e */ /* 0x000fe400000010ff */
[----:B------:R-:W-:Y:S02]  /*25de0*/  F2FP.BF16.F32.PACK_AB R11, R86, R53 ;  /* 0x00000035560b723e */ /* 0x000fe400000010ff */
[----:B------:R-:W-:Y:S02]  /*25df0*/  F2FP.BF16.F32.PACK_AB R12, R96, R97 ;  /* 0x00000061600c723e */ /* 0x000fe400000010ff */
[----:B------:R-:W-:Y:S02]  /*25e00*/  F2FP.BF16.F32.PACK_AB R13, R54, R56 ;  /* 0x00000038360d723e */ /* 0x000fe400000010ff */
[----:B------:R-:W-:-:S02]  /*25e10*/  F2FP.BF16.F32.PACK_AB R14, R77, R78 ;  /* 0x0000004e4d0e723e */ /* 0x000fc400000010ff */
[----:B------:R-:W-:Y:S01]  /*25e20*/  F2FP.BF16.F32.PACK_AB R15, R55, R57 ;  /* 0x00000039370f723e */ /* 0x000fe200000010ff */
[----:B------:R0:W-:Y:S01]  /*25e30*/  STSM.16.M88.4 [R110], R8 ;  /* 0x000000086e007844 */ /* 0x0001e20000000200 */
        /* <DEDUP_REMOVED lines=12> */
[----:B------:R-:W-:Y:S01]  /*25f00*/  STSM.16.M88.4 [R109], R28 ;  /* 0x0000001c6d007844 */ /* 0x000fe20000000200 */
[----:B------:R-:W-:-:S02]  /*25f10*/  F2FP.BF16.F32.PACK_AB R34, R42, R44 ;  /* 0x0000002c2a22723e */ /* 0x000fc400000010ff */
[----:B------:R-:W-:Y:S02]  /*25f20*/  F2FP.BF16.F32.PACK_AB R35, R73, R75 ;  /* 0x0000004b4923723e */ /* 0x000fe400000010ff */
[----:B------:R-:W-:Y:S02]  /*25f30*/  F2FP.BF16.F32.PACK_AB R36, R45, R47 ;  /* 0x0000002f2d24723e */ /* 0x000fe400000010ff */
[----:B------:R-:W-:Y:S01]  /*25f40*/  F2FP.BF16.F32.PACK_AB R37, R76, R90 ;  /* 0x0000005a4c25723e */ /* 0x000fe200000010ff */
[----:B------:R-:W-:Y:S01]  /*25f50*/  STSM.16.M88.4 [R103], R32 ;  /* 0x0000002067007844 */ /* 0x000fe20000000200 */
[----:B------:R-:W-:Y:S02]  /*25f60*/  F2FP.BF16.F32.PACK_AB R38, R46, R48 ;  /* 0x000000302e26723e */ /* 0x000fe400000010ff */
[----:B------:R-:W-:Y:S02]  /*25f70*/  F2FP.BF16.F32.PACK_AB R39, R87, R91 ;  /* 0x0000005b5727723e */ /* 0x000fe400000010ff */
[----:B0-----:R-:W-:-:S02]  /*25f80*/  F2FP.BF16.F32.PACK_AB R8, R49, R51 ;  /* 0x000000333108723e */ /* 0x001fc400000010ff */
[----:B------:R-:W-:Y:S01]  /*25f90*/  F2FP.BF16.F32.PACK_AB R9, R92, R94 ;  /* 0x0000005e5c09723e */ /* 0x000fe200000010ff */
[----:B------:R0:W-:Y:S01]  /*25fa0*/  STSM.16.M88.4 [R104], R36 ;  /* 0x0000002468007844 */ /* 0x0001e20000000200 */
[----:B------:R-:W-:Y:S02]  /*25fb0*/  F2FP.BF16.F32.PACK_AB R10, R50, R80 ;  /* 0x00000050320a723e */ /* 0x000fe400000010ff */
[----:B------:R-:W-:Y:S02]  /*25fc0*/  F2FP.BF16.F32.PACK_AB R11, R93, R95 ;  /* 0x0000005f5d0b723e */ /* 0x000fe400000010ff */
[----:B-1----:R-:W-:Y:S02]  /*25fd0*/  F2FP.BF16.F32.PACK_AB R12, R81, R83 ;  /* 0x00000053510c723e */ /* 0x002fe400000010ff */
        /* <DEDUP_REMOVED lines=9> */
[----:B--2---:R-:W-:Y:S02]  /*26070*/  IADD3 R24, P1, R218, UR4, RZ ;  /* 0x00000004da187c10 */ /* 0x004fe4000ff3e0ff */
[----:B------:R-:W-:-:S03]  /*26080*/  ISETP.NE.AND.EX P0, PT, RZ, UR5, PT, P0 ;  /* 0x00000005ff007c0c */ /* 0x000fc6000bf05300 */
[----:B0-----:R-:W0:Y:S01]  /*26090*/  LDC R104, c[0x0][0xbe8] ;  /* 0x0002fa00ff687b82 */ /* 0x001e220000000800 */
[----:B------:R-:W-:-:S05]  /*260a0*/  IADD3.X R25, R219, UR5, RZ, P1, !PT ;  /* 0x00000005db197c10 */ /* 0x000fca0008ffe4ff */
[----:B------:R-:W-:Y:S01]  /*260b0*/  @P3 IADD3 R218, P1, R218, UR6, RZ ;  /* 0x00000006dada3c10 */ /* 0x000fe2000ff3e0ff */
[----:B------:R-:W-:Y:S02]  /*260c0*/  ULDC UR6, c[0x0][0xa88] ;  /* 0x0002a20000067ab9 */ /* 0x000fe40000000800 */
[----:B------:R-:W-:Y:S01]  /*260d0*/  IMAD.U32 R103, RZ, RZ, UR6 ;  /* 0x00000006ff677e24 */ /* 0x000fe2000f8e00ff */
[----:B------:R-:W-:Y:S01]  /*260e0*/  @P3 IADD3.X R219, R219, UR7, RZ, P1, !PT ;  /* 0x00000007dbdb3c10 */ /* 0x000fe20008ffe4ff */
[----:B------:R2:W5:Y:S04]  /*260f0*/  @P0 LDG.E R101, desc[UR56][R24.64] ;  /* 0x0000003818650981 */ /* 0x000568000c1e1900 */
[----:B------:R2:W5:Y:S01]  /*26100*/  @P3 LDG.E R103, desc[UR56][R218.64] ;  /* 0x00000038da673981 */ /* 0x000562000c1e1900 */
[----:B-1----:R-:W-:Y:S01]  /*26110*/  IMAD.MOV.U32 R14, RZ, RZ, 0x9b8 ;  /* 0x000009b8ff0e7424 */ /* 0x002fe200078e00ff */
[----:B------:R-:W-:-:S02]  /*26120*/  ISETP.GT.AND P2, PT, R217, 0x1, PT ;  /* 0x00000001d900780c */ /* 0x000fc40003f44270 */
[----:B0-----:R-:W-:Y:S02]  /*26130*/  ISETP.NE.AND P1, PT, R104, 0x1, PT ;  /* 0x000000016800780c */ /* 0x001fe40003f25270 */
[----:B------:R-:W-:-:S04]  /*26140*/  SEL R14, R14, 0x978, P2 ;  /* 0x000009780e0e7807 */ /* 0x000fc80001000000 */
[----:B------:R2:W0:Y:S08]  /*26150*/  LDC.64 R8, c[0x0][R14+0x220] ;  /* 0x000088000e087b82 */ /* 0x0004300000000a00 */
[----:B------:R2:W1:Y:S08]  /*26160*/  LDC.64 R10, c[0x0][R14+0x218] ;  /* 0x000086000e0a7b82 */ /* 0x0004700000000a00 */
[----:B------:R2:W3:Y:S01]  /*26170*/  LDC.64 R12, c[0x0][R14+0x228] ;  /* 0x00008a000e0c7b82 */ /* 0x0004e20000000a00 */
[----:B------:R-:W-:Y:S05]  /*26180*/  @P3 BRA `(.L_x_2436) ;  /* 0x0000000000103947 */ /* 0x000fea0003800000 */
[----:B------:R-:W-:Y:S05]  /*26190*/  @!P0 BRA `(.L_x_2436) ;  /* 0x00000000000c8947 */ /* 0x000fea0003800000 */
[----:B------:R-:W4:Y:S04]  /*261a0*/  LDG.E R26, desc[UR56][R24.64] ;  /* 0x00000038181a7981 */ /* 0x000f28000c1e1900 */
[----:B-----5:R-:W4:Y:S02]  /*261b0*/  LDG.E R103, desc[UR56][R24.64+0x4] ;  /* 0x0000043818677981 */ /* 0x020f24000c1e1900 */
[----:B----4-:R-:W-:-:S07]  /*261c0*/  IMAD.IADD R103, R103, 0x1, -R26 ;  /* 0x0000000167677824 */ /* 0x010fce00078e0a1a */
.L_x_2436:
[----:B------:R-:W4:Y:S04]  /*261d0*/  LDL R30, [R1+0x68] ;  /* 0x00006800011e7983 */ /* 0x000f280000100800 */
[----:B------:R-:W4:Y:S01]  /*261e0*/  LDL R28, [R1+0x1c] ;  /* 0x00001c00011c7983 */ /* 0x000f220000100800 */
[----:B--2---:R-:W2:Y:S01]  /*261f0*/  LDC.64 R14, c[0x0][R14+0x210] ;  /* 0x000084000e0e7b82 */ /* 0x004ea20000000a00 */
[----:B------:R-:W-:Y:S01]  /*26200*/  ISETP.NE.U32.AND P0, PT, RZ, UR4, PT ;  /* 0x00000004ff007c0c */ /* 0x000fe2000bf05070 */
[-C--:B-1----:R-:W-:Y:S01]  /*26210*/  IMAD R29, R11, R209.reuse, RZ ;  /* 0x000000d10b1d7224 */ /* 0x082fe200078e02ff */
[----:B------:R-:W-:Y:S01]  /*26220*/  IADD3 R35, R211, R204, RZ ;  /* 0x000000ccd3237210 */ /* 0x000fe20007ffe0ff */
[----:B------:R-:W-:Y:S01]  /*26230*/  IMAD.WIDE.U32 R10, R10, R209, RZ ;  /* 0x000000d10a0a7225 */ /* 0x000fe200078e00ff */
[----:B------:R-:W-:-:S02]  /*26240*/  ISETP.NE.AND.EX P0, PT, RZ, UR5, PT, P0 ;  /* 0x00000005ff007c0c */ /* 0x000fc4000bf05300 */
[----:B-----5:R-:W-:Y:S01]  /*26250*/  SHF.R.S32.HI R106, RZ, 0x1f, R101 ;  /* 0x0000001fff6a7819 */ /* 0x020fe20000011465 */
[----:B------:R-:W1:Y:S01]  /*26260*/  @P1 LDC R26, c[0x0][0xbec] ;  /* 0x0002fb00ff1a1b82 */ /* 0x000e620000000800 */
[----:B------:R-:W-:Y:S01]  /*26270*/  SEL R105, R212, RZ, !P0 ;  /* 0x000000ffd4697207 */ /* 0x000fe20004000000 */
[----:B------:R-:W-:Y:S01]  /*26280*/  IMAD.IADD R11, R11, 0x1, R29 ;  /* 0x000000010b0b7824 */ /* 0x000fe200078e021d */
[----:B------:R-:W-:Y:S01]  /*26290*/  SEL R27, R220, RZ, !P0 ;  /* 0x000000ffdc1b7207 */ /* 0x000fe20004000000 */
[----:B------:R-:W-:Y:S02]  /*262a0*/  IMAD R103, R103, R104, RZ ;  /* 0x0000006867677224 */ /* 0x000fe400078e02ff */
[----:B0-----:R-:W-:Y:S02]  /*262b0*/  IMAD R9, R9, R105, RZ ;  /* 0x0000006909097224 */ /* 0x001fe400078e02ff */
[----:B------:R-:W0:Y:S02]  /*262c0*/  @P1 LDC R33, c[0x0][0xbf0] ;  /* 0x0002fc00ff211b82 */ /* 0x000e240000000800 */
[----:B------:R-:W-:Y:S01]  /*262d0*/  IMAD R31, R8, R27, R9 ;  /* 0x0000001b081f7224 */ /* 0x000fe200078e0209 */
[----:B------:R-:W-:Y:S01]  /*262e0*/  SEL R27, R222, RZ, P2 ;  /* 0x000000ffde1b7207 */ /* 0x000fe20001000000 */
[----:B------:R-:W-:-:S04]  /*262f0*/  IMAD.WIDE.U32 R8, R8, R105, RZ ;  /* 0x0000006908087225 */ /* 0x000fc800078e00ff */
[----:B------:R-:W2:Y:S01]  /*26300*/  LDC.64 R24, c[0x0][0xba8] ;  /* 0x0002ea00ff187b82 */ /* 0x000ea20000000a00 */
[----:B------:R-:W-:Y:S01]  /*26310*/  IADD3 R10, P0, P3, R8, R10, R101 ;  /* 0x0000000a080a7210 */ /* 0x000fe20007b1e065 */
[----:B------:R-:W-:Y:S02]  /*26320*/  IMAD.IADD R31, R9, 0x1, R31 ;  /* 0x00000001091f7824 */ /* 0x000fe400078e021f */
[----:B------:R-:W-:Y:S02]  /*26330*/  IMAD.MOV.U32 R9, RZ, RZ, R35 ;  /* 0x000000ffff097224 */ /* 0x000fe400078e0023 */
[----:B---3--:R-:W-:Y:S01]  /*26340*/  IMAD R29, R13, R27, RZ ;  /* 0x0000001b0d1d7224 */ /* 0x008fe200078e02ff */
[----:B------:R-:W-:Y:S01]  /*26350*/  IADD3.X R11, R31, R11, R106, P0, P3 ;  /* 0x0000000b1f0b7210 */ /* 0x000fe200007e646a */
[----:B-1----:R-:W-:-:S04]  /*26360*/  @P1 IMAD.HI.U32 R8, R35, R26, RZ ;  /* 0x0000001a23081227 */ /* 0x002fc800078e00ff */
[----:B------:R-:W-:Y:S01]  /*26370*/  IMAD.WIDE.U32 R12, R12, R27, RZ ;  /* 0x0000001b0c0c7225 */ /* 0x000fe200078e00ff */
[----:B0-----:R-:W-:-:S04]  /*26380*/  @P1 SHF.R.U32.HI R9, RZ, R33, R8 ;  /* 0x00000021ff091219 */ /* 0x001fc80000011608 */
[----:B------:R-:W-:Y:S02]  /*26390*/  IADD3 R29, R13, R29, RZ ;  /* 0x0000001d0d1d7210 */ /* 0x000fe40007ffe0ff */
[----:B------:R-:W-:Y:S01]  /*263a0*/  IADD3 R12, P0, P3, R9, R10, R12 ;  /* 0x0000000a090c7210 */ /* 0x000fe20007b1e00c */
[--C-:B------:R-:W-:Y:S01]  /*263b0*/  IMAD.MOV R27, RZ, RZ, -R9.reuse ;  /* 0x000000ffff1b7224 */ /* 0x100fe200078e0a09 */
[----:B------:R-:W-:Y:S01]  /*263c0*/  SHF.R.S32.HI R8, RZ, 0x1f, R9 ;  /* 0x0000001fff087819 */ /* 0x000fe20000011409 */
[----:B--2---:R-:W0:Y:S02]  /*263d0*/  @!P2 LDC R24, c[0x0][0xb50] ;  /* 0x0002d400ff18ab82 */ /* 0x004e240000000800 */
[----:B------:R-:W-:Y:S01]  /*263e0*/  IMAD R9, R104, R27, R35 ;  /* 0x0000001b68097224 */ /* 0x000fe200078e0223 */
[----:B------:R-:W-:-:S03]  /*263f0*/  IADD3.X R13, R8, R11, R29, P0, P3 ;  /* 0x0000000b080d7210 */ /* 0x000fc600007e641d */
[-C--:B------:R-:W-:Y:S01]  /*26400*/  IMAD R8, R15, R9.reuse, RZ ;  /* 0x000000090f087224 */ /* 0x080fe200078e02ff */
[----:B------:R-:W-:Y:S01]  /*26410*/  SHF.R.S32.HI R11, RZ, 0x1f, R9 ;  /* 0x0000001fff0b7819 */ /* 0x000fe20000011409 */
[C---:B------:R-:W-:Y:S01]  /*26420*/  IMAD.WIDE.U32 R12, R14.reuse, R9, R12 ;  /* 0x000000090e0c7225 */ /* 0x040fe200078e000c */
[----:B------:R-:W1:Y:S03]  /*26430*/  @!P2 LDC R25, c[0x0][0xb54] ;  /* 0x0002d500ff19ab82 */ /* 0x000e660000000800 */
[----:B------:R-:W-:-:S04]  /*26440*/  IMAD R11, R14, R11, R8 ;  /* 0x0000000b0e0b7224 */ /* 0x000fc800078e0208 */
[----:B------:R-:W-:Y:S01]  /*26450*/  IMAD.IADD R8, R13, 0x1, R11 ;  /* 0x000000010d087824 */ /* 0x000fe200078e020b */
[----:B0-----:R-:W-:-:S05]  /*26460*/  LEA R13, P0, R12, R24, 0x2 ;  /* 0x000000180c0d7211 */ /* 0x001fca00078010ff */
[----:B------:R-:W-:Y:S01]  /*26470*/  SHFL.IDX PT, R10, R13, 0x1, 0x1c1f ;  /* 0x003c1f000d0a7f89 */ /* 0x000fe200000e0000 */
[----:B-1----:R-:W-:-:S03]  /*26480*/  LEA.HI.X R25, R12, R25, R8, 0x2, P0 ;  /* 0x000000190c197211 */ /* 0x002fc600000f1408 */
[----:B------:R-:W-:Y:S04]  /*26490*/  SHFL.IDX PT, R8, R13, RZ, 0x1c1f ;  /* 0x001c1fff0d087589 */ /* 0x000fe800000e0000 */
[----:B------:R-:W0:Y:S04]  /*264a0*/  SHFL.IDX PT, R9, R25, RZ, 0x1c1f ;  /* 0x001c1fff19097589 */ /* 0x000e2800000e0000 */
[----:B------:R-:W1:Y:S01]  /*264b0*/  SHFL.IDX PT, R11, R25, 0x1, 0x1c1f ;  /* 0x003c1f00190b7f89 */ /* 0x000e6200000e0000 */
[----:B----4-:R-:W-:Y:S01]  /*264c0*/  IMAD.IADD R30, R30, 0x1, R204 ;  /* 0x000000011e1e7824 */ /* 0x010fe200078e02cc */
[----:B------:R-:W-:-:S03]  /*264d0*/  LOP3.LUT P0, RZ, R28, 0x3, RZ, 0xc0, !PT ;  /* 0x000000031cff7812 */ /* 0x000fc6000780c0ff */
[C---:B------:R-:W-:Y:S01]  /*264e0*/  VIADD R24, R30.reuse, 0x8 ;  /* 0x000000081e187836 */ /* 0x040fe20000000000 */
[----:B------:R-:W-:-:S04]  /*264f0*/  ISETP.GE.OR P3, PT, R30, R103, P0 ;  /* 0x000000671e00720c */ /* 0x000fc80000766670 */
[----:B------:R-:W-:-:S09]  /*26500*/  ISETP.GE.OR P0, PT, R24, R103, P0 ;  /* 0x000000671800720c */ /* 0x000fd20000706670 */
[----:B0-----:R0:W-:Y:S04]  /*26510*/  @!P3 ST.E desc[UR56][R8.64], R88 ;  /* 0x000000580800b985 */ /* 0x0011e8000c101938 */
[----:B-1----:R0:W-:Y:S01]  /*26520*/  @!P0 ST.E desc[UR56][R10.64], R89 ;  /* 0x000000590a008985 */ /* 0x0021e2000c101938 */
[----:B------:R-:W-:Y:S05]  /*26530*/  @P2 BRA `(.L_x_2437) ;  /* 0x0000000800d42947 */ /* 0x000fea0003800000 */
[----:B------:R-:W1:Y:S01]  /*26540*/  S2R R28, SR_TID.X ;  /* 0x00000000001c7919 */ /* 0x000e620000002100 */
[----:B0-----:R-:W0:Y:S01]  /*26550*/  @P1 LDC R11, c[0x0][0xbec] ;  /* 0x0002fb00ff0b1b82 */ /* 0x001e220000000800 */
[----:B------:R-:W-:-:S07]  /*26560*/  ULDC.64 UR4, c[0x0][0xaa0] ;  /* 0x0002a80000047ab9 */ /* 0x000fce0000000a00 */
[----:B------:R-:W2:Y:S01]  /*26570*/  @P1 LDC R13, c[0x0][0xbf0] ;  /* 0x0002fc00ff0d1b82 */ /* 0x000ea20000000800 */
[C---:B-1----:R-:W-:Y:S01]  /*26580*/  IADD3 R107, R28.reuse, -0x80, RZ ;  /* 0xffffff801c6b7810 */ /* 0x042fe20007ffe0ff */
[----:B------:R-:W-:-:S03]  /*26590*/  VIADD R108, R28, 0xffffff80 ;  /* 0xffffff801c6c7836 */ /* 0x000fc60000000000 */
[----:B------:R-:W-:-:S04]  /*265a0*/  SHF.R.S32.HI R107, RZ, 0x1f, R107 ;  /* 0x0000001fff6b7819 */ /* 0x000fc8000001146b */
[----:B------:R-:W-:-:S04]  /*265b0*/  LEA.HI R107, R107, R108, RZ, 0x3 ;  /* 0x0000006c6b6b7211 */ /* 0x000fc800078f18ff */
[----:B------:R-:W-:-:S05]  /*265c0*/  SHF.R.S32.HI R107, RZ, 0x3, R107 ;  /* 0x00000003ff6b7819 */ /* 0x000fca000001146b */
[----:B------:R-:W-:-:S04]  /*265d0*/  IMAD R3, R107, 0x40, R207 ;  /* 0x000000406b037824 */ /* 0x000fc800078e02cf */
[----:B------:R-:W-:-:S03]  /*265e0*/  IMAD.WIDE R60, R3, 0x2, R60 ;  /* 0x00000002033c7825 */ /* 0x000fc600078e023c */
[C---:B------:R-:W-:Y:S02]  /*265f0*/  IADD3 R33, P0, R60.reuse, 0x2000, RZ ;  /* 0x000020003c217810 */ /* 0x040fe40007f1e0ff */
[----:B------:R-:W-:Y:S02]  /*26600*/  IADD3 R29, P5, R60, 0x1000, RZ ;  /* 0x000010003c1d7810 */ /* 0x000fe40007fbe0ff */
[----:B------:R-:W-:Y:S02]  /*26610*/  LOP3.LUT R32, R33, 0x380, RZ, 0xc0, !PT ;  /* 0x0000038021207812 */ /* 0x000fe400078ec0ff */
[----:B------:R-:W-:Y:S02]  /*26620*/  LOP3.LUT R28, R29, 0x380, RZ, 0xc0, !PT ;  /* 0x000003801d1c7812 */ /* 0x000fe400078ec0ff */
[----:B------:R-:W-:Y:S02]  /*26630*/  SHF.R.U64 R32, R32, 0x3, RZ ;  /* 0x0000000320207819 */ /* 0x000fe400000012ff */
[----:B------:R-:W-:-:S02]  /*26640*/  SHF.R.U64 R28, R28, 0x3, RZ ;  /* 0x000000031c1c7819 */ /* 0x000fc400000012ff */
[----:B------:R-:W-:Y:S01]  /*26650*/  LOP3.LUT R32, R32, R33, RZ, 0x3c, !PT ;  /* 0x0000002120207212 */ /* 0x000fe200078e3cff */
[--C-:B------:R-:W-:Y:S01]  /*26660*/  IMAD.X R33, RZ, RZ, R61.reuse, P0 ;  /* 0x000000ffff217224 */ /* 0x100fe200000e063d */
[----:B------:R-:W-:Y:S01]  /*26670*/  LOP3.LUT R28, R28, R29, RZ, 0x3c, !PT ;  /* 0x0000001d1c1c7212 */ /* 0x000fe200078e3cff */
[--C-:B------:R-:W-:Y:S01]  /*26680*/  IMAD.X R29, RZ, RZ, R61.reuse, P5 ;  /* 0x000000ffff1d7224 */ /* 0x100fe200028e063d */
[C---:B------:R-:W-:Y:S02]  /*26690*/  IADD3 R3, P0, R60.reuse, 0x7000, RZ ;  /* 0x000070003c037810 */ /* 0x040fe40007f1e0ff */
[----:B------:R-:W-:Y:S01]  /*266a0*/  IADD3 R37, P2, R60, 0x3000, RZ ;  /* 0x000030003c257810 */ /* 0x000fe20007f5e0ff */
[----:B------:R-:W-:Y:S01]  /*266b0*/  IMAD R106, R106, UR4, RZ ;  /* 0x000000046a6a7c24 */ /* 0x000fe2000f8e02ff */
[C---:B------:R-:W-:Y:S01]  /*266c0*/  IADD3 R41, P3, R60.reuse, 0x4000, RZ ;  /* 0x000040003c297810 */ /* 0x040fe20007f7e0ff */
[----:B------:R-:W-:Y:S01]  /*266d0*/  IMAD.X R53, RZ, RZ, R61, P0 ;  /* 0x000000ffff357224 */ /* 0x000fe200000e063d */
[C---:B------:R-:W-:Y:S01]  /*266e0*/  IADD3 R45, P4, R60.reuse, 0x5000, RZ ;  /* 0x000050003c2d7810 */ /* 0x040fe20007f9e0ff */
[----:B------:R-:W5:Y:S01]  /*266f0*/  LD.E.128 R28, desc[UR56][R28.64] ;  /* 0x000000381c1c7980 */ /* 0x000f62000c101d00 */
[----:B------:R-:W-:-:S02]  /*26700*/  IADD3 R49, P5, R60, 0x6000, RZ ;  /* 0x000060003c317810 */ /* 0x000fc40007fbe0ff */
[----:B------:R-:W-:Y:S01]  /*26710*/  LOP3.LUT R9, R60, 0x380, RZ, 0xc0, !PT ;  /* 0x000003803c097812 */ /* 0x000fe200078ec0ff */
[----:B------:R-:W5:Y:S01]  /*26720*/  LD.E.128 R32, desc[UR56][R32.64] ;  /* 0x0000003820207980 */ /* 0x000f62000c101d00 */
[----:B------:R-:W-:Y:S02]  /*26730*/  LOP3.LUT R0, R3, 0x380, RZ, 0xc0, !PT ;  /* 0x0000038003007812 */ /* 0x000fe400078ec0ff */
[----:B------:R-:W-:Y:S02]  /*26740*/  LOP3.LUT R36, R37, 0x380, RZ, 0xc0, !PT ;  /* 0x0000038025247812 */ /* 0x000fe400078ec0ff */
[----:B------:R-:W-:Y:S02]  /*26750*/  LOP3.LUT R40, R41, 0x380, RZ, 0xc0, !PT ;  /* 0x0000038029287812 */ /* 0x000fe400078ec0ff */
[----:B------:R-:W-:Y:S02]  /*26760*/  LOP3.LUT R44, R45, 0x380, RZ, 0xc0, !PT ;  /* 0x000003802d2c7812 */ /* 0x000fe400078ec0ff */
[----:B------:R-:W-:-:S02]  /*26770*/  LOP3.LUT R48, R49, 0x380, RZ, 0xc0, !PT ;  /* 0x0000038031307812 */ /* 0x000fc400078ec0ff */
[----:B------:R-:W-:Y:S02]  /*26780*/  SHF.R.U64 R9, R9, 0x3, RZ ;  /* 0x0000000309097819 */ /* 0x000fe400000012ff */
[----:B------:R-:W-:Y:S02]  /*26790*/  SHF.R.U64 R0, R0, 0x3, RZ ;  /* 0x0000000300007819 */ /* 0x000fe400000012ff */
[----:B------:R-:W-:Y:S02]  /*267a0*/  SHF.R.U64 R36, R36, 0x3, RZ ;  /* 0x0000000324247819 */ /* 0x000fe400000012ff */
[----:B------:R-:W-:Y:S02]  /*267b0*/  SHF.R.U64 R40, R40, 0x3, RZ ;  /* 0x0000000328287819 */ /* 0x000fe400000012ff */
[----:B------:R-:W-:Y:S02]  /*267c0*/  SHF.R.U64 R44, R44, 0x3, RZ ;  /* 0x000000032c2c7819 */ /* 0x000fe400000012ff */
[----:B------:R-:W-:-:S02]  /*267d0*/  SHF.R.U64 R48, R48, 0x3, RZ ;  /* 0x0000000330307819 */ /* 0x000fc400000012ff */
[----:B------:R-:W-:Y:S01]  /*267e0*/  LOP3.LUT R60, R9, R60, RZ, 0x3c, !PT ;  /* 0x0000003c093c7212 */ /* 0x000fe200078e3cff */
[C---:B------:R-:W-:Y:S01]  /*267f0*/  IMAD R9, R101.reuse, UR5, R106 ;  /* 0x0000000565097c24 */ /* 0x040fe2000f8e026a */
[----:B------:R-:W-:Y:S01]  /*26800*/  LOP3.LUT R52, R0, R3, RZ, 0x3c, !PT ;  /* 0x0000000300347212 */ /* 0x000fe200078e3cff */
        /* <DEDUP_REMOVED lines=10> */
[----:B------:R-:W-:Y:S01]  /*268b0*/  IMAD.IADD R3, R3, 0x1, R9 ;  /* 0x0000000103037824 */ /* 0x000fe200078e0209 */
[----:B------:R-:W-:Y:S01]  /*268c0*/  LEA R9, R216, R107, 0x5 ;  /* 0x0000006bd8097211 */ /* 0x000fe200078e28ff */
[----:B------:R1:W5:Y:S01]  /*268d0*/  LD.E.128 R24, desc[UR56][R60.64] ;  /* 0x000000383c187980 */ /* 0x000362000c101d00 */
[----:B------:R-:W-:-:S03]  /*268e0*/  IMAD.WIDE.U32 R2, R209, UR4, R2 ;  /* 0x00000004d1027c25 */ /* 0x000fc6000f8e0002 */
[----:B------:R-:W5:Y:S01]  /*268f0*/  LD.E.128 R36, desc[UR56][R36.64] ;  /* 0x0000003824247980 */ /* 0x000f62000c101d00 */
[----:B------:R-:W-:-:S03]  /*26900*/  SHF.R.S32.HI R4, RZ, 0x1f, R105 ;  /* 0x0000001fff047819 */ /* 0x000fc60000011469 */
[----:B------:R-:W5:Y:S01]  /*26910*/  LD.E.128 R40, desc[UR56][R40.64] ;  /* 0x0000003828287980 */ /* 0x000f62000c101d00 */
[----:B------:R-:W-:-:S03]  /*26920*/  IMAD.IADD R8, R204, 0x1, R9 ;  /* 0x00000001cc087824 */ /* 0x000fc600078e0209 */
        /* <DEDUP_REMOVED lines=11> */
[----:B0-----:R-:W-:-:S04]  /*269e0*/  @P1 IMAD.HI.U32 R0, R8, R11, RZ ;  /* 0x0000000b08001227 */ /* 0x001fc800078e00ff */
        /* <DEDUP_REMOVED lines=17> */
[----:B0-----:R-:W-:-:S02]  /*26b00*/  SHF.R.S32.HI R0, RZ, 0x1f, R11 ;  /* 0x0000001fff007819 */ /* 0x001fc4000001140b */
        /* <DEDUP_REMOVED lines=9> */
[----:B-1----:R-:W-:Y:S06]  /*26ba0*/  BRA.DIV UR4, `(.L_x_2438) ;  /* 0x000000c204f87947 */ /* 0x002fec000b800000 */
[----:B------:R0:W1:Y:S04]  /*26bb0*/  SHFL.IDX PT, R0, R3, RZ, 0x181f ;  /* 0x00181fff03007589 */ /* 0x00006800000e0000 */
[----:B------:R0:W2:Y:S02]  /*26bc0*/  SHFL.IDX PT, R14, R2, RZ, 0x181f ;  /* 0x00181fff020e7589 */ /* 0x0000a400000e0000 */
.L_x_2693:
        /* <DEDUP_REMOVED lines=15> */
.L_x_2440:
[----:B------:R-:W-:Y:S05]  /*26cc0*/  BSYNC B1 ;  /* 0x0000000000017941 */ /* 0x000fea0003800000 */
.L_x_2439:
[----:B------:R-:W-:-:S03]  /*26cd0*/  UMOV UR4, 0xffffffff ;  /* 0xffffffff00047882 */ /* 0x000fc60000000000 */
[----:B------:R-:W-:Y:S05]  /*26ce0*/  BRA.DIV UR4, `(.L_x_2441) ;  /* 0x000000c204dc7947 */ /* 0x000fea000b800000 */
[----:B-1----:R1:W4:Y:S04]  /*26cf0*/  SHFL.IDX PT, R0, R3, 0x1, 0x181f ;  /* 0x00381f0003007f89 */ /* 0x00232800000e0000 */
[----:B--23--:R1:W2:Y:S02]  /*26d00*/  SHFL.IDX PT, R14, R2, 0x1, 0x181f ;  /* 0x00381f00020e7f89 */ /* 0x00c2a400000e0000 */
.L_x_2697:
        /* <DEDUP_REMOVED lines=13> */
[----:B-----5:R3:W-:Y:S04]  /*26de0*/  @!P2 ST.E.128 desc[UR56][R8.64], R28 ;  /* 0x0000001c0800a985 */ /* 0x0207e8000c101d38 */
[----:B------:R3:W-:Y:S02]  /*26df0*/  @!P3 ST.E.128 desc[UR56][R14.64], R44 ;  /* 0x0000002c0e00b985 */ /* 0x0007e4000c101d38 */
.L_x_2443:
[----:B------:R-:W-:Y:S05]  /*26e00*/  BSYNC B1 ;  /* 0x0000000000017941 */ /* 0x000fea0003800000 */
.L_x_2442:
[----:B------:R-:W-:-:S03]  /*26e10*/  UMOV UR4, 0xffffffff ;  /* 0xffffffff00047882 */ /* 0x000fc60000000000 */
[----:B------:R-:W-:Y:S05]  /*26e20*/  BRA.DIV UR4, `(.L_x_2444) ;  /* 0x000000c204d47947 */ /* 0x000fea000b800000 */
[----:B----4-:R4:W0:Y:S04]  /*26e30*/  SHFL.IDX PT, R0, R3, 0x2, 0x181f ;  /* 0x00581f0003007f89 */ /* 0x01082800000e0000 */
[----:B--23--:R4:W2:Y:S02]  /*26e40*/  SHFL.IDX PT, R14, R2, 0x2, 0x181f ;  /* 0x00581f00020e7f89 */ /* 0x00c8a400000e0000 */
.L_x_2701:
[----:B------:R-:W-:Y:S01]  /*26e50*/  IADD3 R4, R204, 0x40, RZ ;  /* 0x00000040cc047810 */ /* 0x000fe20007ffe0ff */
        /* <DEDUP_REMOVED lines=12> */
[----:B-----5:R3:W-:Y:S04]  /*26f20*/  @!P2 ST.E.128 desc[UR56][R8.64], R32 ;  /* 0x000000200800a985 */ /* 0x0207e8000c101d38 */
[----:B------:R3:W-:Y:S02]  /*26f30*/  @!P3 ST.E.128 desc[UR56][R14.64], R48 ;  /* 0x000000300e00b985 */ /* 0x0007e4000c101d38 */
.L_x_2446:
[----:B------:R-:W-:Y:S05]  /*26f40*/  BSYNC B1 ;  /* 0x0000000000017941 */ /* 0x000fea0003800000 */
.L_x_2445:
[----:B------:R-:W-:-:S03]  /*26f50*/  UMOV UR4, 0xffffffff ;  /* 0xffffffff00047882 */ /* 0x000fc60000000000 */
[----:B------:R-:W-:Y:S05]  /*26f60*/  BRA.DIV UR4, `(.L_x_2447) ;  /* 0x000000c204cc7947 */ /* 0x000fea000b800000 */
[----:B0-----:R0:W0:Y:S04]  /*26f70*/  SHFL.IDX PT, R0, R3, 0x3, 0x181f ;  /* 0x00781f0003007f89 */ /* 0x00102800000e0000 */
[----:B--23--:R2:W3:Y:S02]  /*26f80*/  SHFL.IDX PT, R14, R2, 0x3, 0x181f ;  /* 0x00781f00020e7f89 */ /* 0x00c4e400000e0000 */
.L_x_2705:
[----:B-12-4-:R-:W-:-:S05]  /*26f90*/  VIADD R2, R204, 0x60 ;  /* 0x00000060cc027836 */ /* 0x016fca0000000000 */
[----:B------:R-:W-:-:S13]  /*26fa0*/  ISETP.GE.AND P0, PT, R2, R103, PT ;  /* 0x000000670200720c */ /* 0x000fda0003f06270 */
[----:B------:R-:W-:Y:S05]  /*26fb0*/  @P0 BRA `(.L_x_2448) ;  /* 0x0000001c00940947 */ /* 0x000fea0003800000 */
[----:B------:R-:W-:Y:S01]  /*26fc0*/  ULDC UR4, c[0x0][0xac8] ;  /* 0x0002b20000047ab9 */ /* 0x000fe20000000800 */
[----:B------:R-:W-:Y:S02]  /*26fd0*/  SHF.R.S32.HI R4, RZ, 0x1f, R207 ;  /* 0x0000001fff047819 */ /* 0x000fe400000114cf */
[----:B------:R-:W-:-:S13]  /*26fe0*/  ISETP.GE.AND P1, PT, R207, UR4, PT ;  /* 0x00000004cf007c0c */ /* 0x000fda000bf26270 */
[----:B---3--:R-:W-:-:S04]  /*26ff0*/  @!P1 LEA R2, P0, R207, R14, 0x1 ;  /* 0x0000000ecf029211 */ /* 0x008fc800078008ff */
[----:B0-----:R-:W-:Y:S02]  /*27000*/  @!P1 LEA.HI.X R3, R207, R0, R4, 0x1, P0 ;  /* 0x00000000cf039211 */ /* 0x001fe400000f0c04 */
[----:B------:R-:W-:-:S03]  /*27010*/  ISETP.GE.AND P0, PT, R215, UR4, PT ;  /* 0x00000004d7007c0c */ /* 0x000fc6000bf06270 */
[----:B-----5:R0:W-:Y:S10]  /*27020*/  @!P1 ST.E.128 desc[UR56][R2.64], R36 ;  /* 0x0000002402009985 */ /* 0x0201f4000c101d38 */
[----:B------:R-:W-:Y:S05]  /*27030*/  @P0 BRA `(.L_x_2448) ;  /* 0x0000001c00740947 */ /* 0x000fea0003800000 */
[----:B------:R-:W-:Y:S02]  /*27040*/  SHF.R.S32.HI R4, RZ, 0x1f, R215 ;  /* 0x0000001fff047819 */ /* 0x000fe400000114d7 */
[----:B------:R-:W-:-:S04]  /*27050*/  LEA R14, P0, R215, R14, 0x1 ;  /* 0x0000000ed70e7211 */ /* 0x000fc800078008ff */
[----:B------:R-:W-:-:S05]  /*27060*/  LEA.HI.X R15, R215, R0, R4, 0x1, P0 ;  /* 0x00000000d70f7211 */ /* 0x000fca00000f0c04 */
[----:B------:R1:W-:Y:S01]  /*27070*/  ST.E.128 desc[UR56][R14.64], R52 ;  /* 0x000000340e007985 */ /* 0x0003e2000c101d38 */
[----:B------:R-:W-:Y:S05]  /*27080*/  BRA `(.L_x_2448) ;  /* 0x0000001c00607947 */ /* 0x000fea0003800000 */
.L_x_2437:
[----:B------:R-:W-:Y:S01]  /*27090*/  ULDC.64 UR4, c[0x0][0xb08] ;  /* 0x0002c20000047ab9 */ /* 0x000fe20000000a00 */
[----:B------:R-:W1:Y:S01]  /*270a0*/  @P1 LDC R12, c[0x0][0xbec] ;  /* 0x0002fb00ff0c1b82 */ /* 0x000e620000000800 */
[----:B------:R-:W-:Y:S01]  /*270b0*/  IMAD R106, R106, UR4, RZ ;  /* 0x000000046a6a7c24 */ /* 0x000fe2000f8e02ff */
[----:B0-----:R-:W-:Y:S01]  /*270c0*/  SHF.R.S32.HI R10, RZ, 0x1f, R105 ;  /* 0x0000001fff0a7819 */ /* 0x001fe20000011469 */
[----:B------:R-:W-:Y:S01]  /*270d0*/  IMAD.WIDE.U32 R8, R101, UR4, RZ ;  /* 0x0000000465087c25 */ /* 0x000fe2000f8e00ff */
[----:B------:R-:W-:-:S03]  /*270e0*/  SHF.R.S32.HI R28, RZ, 0x1f, R223 ;  /* 0x0000001fff1c7819 */ /* 0x000fc600000114df */
[----:B------:R-:W-:Y:S01]  /*270f0*/  IMAD R101, R101, UR5, R106 ;  /* 0x0000000565657c24 */ /* 0x000fe2000f8e026a */
[----:B------:R-:W0:Y:S01]  /*27100*/  @P1 LDC R15, c[0x0][0xbf0] ;  /* 0x0002fc00ff0f1b82 */ /* 0x000e220000000800 */
[----:B------:R-:W-:Y:S01]  /*27110*/  ULDC.64 UR4, c[0x0][0xb38] ;  /* 0x0002ce0000047ab9 */ /* 0x000fe20000000a00 */
[----:B------:R-:W-:Y:S02]  /*27120*/  IMAD.MOV.U32 R11, RZ, RZ, R35 ;  /* 0x000000ffff0b7224 */ /* 0x000fe400078e0023 */
[----:B------:R-:W-:Y:S02]  /*27130*/  IMAD.IADD R9, R9, 0x1, R101 ;  /* 0x0000000109097824 */ /* 0x000fe400078e0265 */
[----:B------:R-:W-:Y:S02]  /*27140*/  VIADD R29, R208, 0x8 ;  /* 0x00000008d01d7836 */ /* 0x000fe40000000000 */
[----:B------:R-:W-:-:S03]  /*27150*/  IMAD.WIDE.U32 R8, R209, UR4, R8 ;  /* 0x00000004d1087c25 */ /* 0x000fc6000f8e0008 */
[----:B------:R-:W-:Y:S01]  /*27160*/  SHF.R.S32.HI R31, RZ, 0x1f, R29 ;  /* 0x0000001fff1f7819 */ /* 0x000fe2000001141d */
        /* <DEDUP_REMOVED lines=11> */
[----:B------:R-:W-:Y:S02]  /*27220*/  IADD3 R13, -R11, RZ, RZ ;  /* 0x000000ff0b0d7210 */ /* 0x000fe40007ffe1ff */
[----:B------:R-:W-:Y:S01]  /*27230*/  SHF.R.S32.HI R10, RZ, 0x1f, R11 ;  /* 0x0000001fff0a7819 */ /* 0x000fe2000001140b */
[----:B------:R-:W-:Y:S01]  /*27240*/  IMAD R9, R222, UR5, R9 ;  /* 0x00000005de097c24 */ /* 0x000fe2000f8e0209 */
[----:B------:R-:W-:Y:S01]  /*27250*/  ULDC.64 UR4, c[0x0][0xb30] ;  /* 0x0002cc0000047ab9 */ /* 0x000fe20000000a00 */
[----:B------:R-:W-:Y:S01]  /*27260*/  IMAD R13, R104, R13, R35 ;  /* 0x0000000d680d7224 */ /* 0x000fe200078e0223 */
[----:B------:R-:W-:Y:S01]  /*27270*/  PRMT R12, RZ, 0x654, R12 ;  /* 0x00000654ff0c7816 */ /* 0x000fe2000000000c */
[----:B------:R-:W-:-:S02]  /*27280*/  IMAD R10, R10, UR4, RZ ;  /* 0x000000040a0a7c24 */ /* 0x000fc4000f8e02ff */
[C---:B------:R-:W-:Y:S01]  /*27290*/  IMAD.WIDE.U32 R8, R11.reuse, UR4, R8 ;  /* 0x000000040b087c25 */ /* 0x040fe2000f8e0008 */
[----:B------:R0:W-:Y:S03]  /*272a0*/  SYNCS.ARRIVE.TRANS64.RED.A1T0 RZ, [R12+URZ], RZ ;  /* 0x000000ff0cff79a7 */ /* 0x0001e6000810043f */
[----:B------:R-:W-:Y:S01]  /*272b0*/  IMAD R15, R11, UR5, R10 ;  /* 0x000000050b0f7c24 */ /* 0x000fe2000f8e020a */
[----:B------:R-:W-:Y:S01]  /*272c0*/  SHF.R.S32.HI R10, RZ, 0x1f, R13 ;  /* 0x0000001fff0a7819 */ /* 0x000fe2000001140d */
[----:B------:R-:W-:Y:S02]  /*272d0*/  ULDC.64 UR4, c[0x0][0xb28] ;  /* 0x0002ca0000047ab9 */ /* 0x000fe40000000a00 */
[----:B------:R-:W-:Y:S02]  /*272e0*/  IMAD.IADD R9, R9, 0x1, R15 ;  /* 0x0000000109097824 */ /* 0x000fe400078e020f */
[----:B------:R-:W-:-:S02]  /*272f0*/  IMAD R10, R10, UR4, RZ ;  /* 0x000000040a0a7c24 */ /* 0x000fc4000f8e02ff */
        /* <DEDUP_REMOVED lines=10> */
.L_x_2708:
        /* <DEDUP_REMOVED lines=9> */
[----:B------:R-:W-:-:S02]  /*27430*/  SHF.R.S32.HI R32, RZ, 0x1f, R236 ;  /* 0x0000001fff207819 */ /* 0x000fc400000114ec */
[----:B------:R-:W-:-:S03]  /*27440*/  SHF.R.S32.HI R30, RZ, 0x1f, R229 ;  /* 0x0000001fff1e7819 */ /* 0x000fc600000114e5 */
[-C--:B--2---:R-:W-:Y:S01]  /*27450*/  @!P0 MOV R10, R14.reuse ;  /* 0x0000000e000a8202 */ /* 0x084fe20000000f00 */
[----:B-1----:R-:W-:Y:S01]  /*27460*/  @!P0 IMAD.MOV.U32 R11, RZ, RZ, R26 ;  /* 0x000000ffff0b8224 */ /* 0x002fe200078e001a */
[C---:B------:R-:W-:Y:S01]  /*27470*/  @!P3 LEA R8, P4, R29.reuse, R14, 0x2 ;  /* 0x0000000e1d08b211 */ /* 0x040fe200078810ff */
[----:B------:R-:W-:Y:S02]  /*27480*/  @!P0 IMAD.MOV.U32 R12, RZ, RZ, R102 ;  /* 0x000000ffff0c8224 */ /* 0x000fe400078e0066 */
[----:B------:R-:W-:Y:S01]  /*27490*/  @!P0 IMAD.WIDE R10, R208, 0x4, R10 ;  /* 0x00000004d00a8825 */ /* 0x000fe200078e020a */
[----:B------:R-:W-:-:S03]  /*274a0*/  @!P3 LEA.HI.X R9, R29, R26, R31, 0x2, P4 ;  /* 0x0000001a1d09b211 */ /* 0x000fc600020f141f */
[----:B------:R-:W-:-:S05]  /*274b0*/  @!P0 IMAD.MOV.U32 R13, RZ, RZ, R99 ;  /* 0x000000ffff0d8224 */ /* 0x000fca00078e0063 */
[----:B------:R1:W-:Y:S01]  /*274c0*/  @!P0 ST.E.64 desc[UR56][R10.64], R12 ;  /* 0x0000000c0a008985 */ /* 0x0003e2000c101b38 */
[----:B------:R-:W-:Y:S01]  /*274d0*/  ISETP.GE.AND P0, PT, R236, UR4, PT ;  /* 0x00000004ec007c0c */ /* 0x000fe2000bf06270 */
[----:B-1----:R-:W-:Y:S01]  /*274e0*/  @!P3 IMAD.MOV.U32 R12, RZ, RZ, R100 ;  /* 0x000000ffff0cb224 */ /* 0x002fe200078e0064 */
[----:B------:R-:W-:Y:S02]  /*274f0*/  @!P3 MOV R13, R98 ;  /* 0x00000062000db202 */ /* 0x000fe40000000f00 */
[----:B------:R-:W-:-:S03]  /*27500*/  @!P2 LEA R10, P4, R223, R14, 0x2 ;  /* 0x0000000edf0aa211 */ /* 0x000fc600078810ff */
[----:B------:R1:W-:Y:S01]  /*27510*/  @!P3 ST.E.64 desc[UR56][R8.64], R12 ;  /* 0x0000000c0800b985 */ /* 0x0003e2000c101b38 */
[----:B------:R-:W-:Y:S02]  /*27520*/  ISETP.GE.AND P3, PT, R235, UR4, PT ;  /* 0x00000004eb007c0c */ /* 0x000fe4000bf66270 */
[----:B------:R-:W-:Y:S01]  /*27530*/  @!P2 LEA.HI.X R11, R223, R26, R28, 0x2, P4 ;  /* 0x0000001adf0ba211 */ /* 0x000fe200020f141c */
[----:B-1----:R-:W-:Y:S01]  /*27540*/  @!P2 IMAD.MOV.U32 R12, RZ, RZ, R97 ;  /* 0x000000ffff0ca224 */ /* 0x002fe200078e0061 */
[----:B------:R-:W-:Y:S01]  /*27550*/  @!P1 LEA R8, P5, R237, R14, 0x2 ;  /* 0x0000000eed089211 */ /* 0x000fe200078a10ff */
[----:B------:R-:W-:-:S03]  /*27560*/  @!P2 IMAD.MOV.U32 R13, RZ, RZ, R96 ;  /* 0x000000ffff0da224 */ /* 0x000fc600078e0060 */
[----:B------:R-:W-:Y:S02]  /*27570*/  @!P1 LEA.HI.X R9, R237, R26, R15, 0x2, P5 ;  /* 0x0000001aed099211 */ /* 0x000fe400028f140f */
[----:B------:R1:W-:Y:S01]  /*27580*/  @!P2 ST.E.64 desc[UR56][R10.64], R12 ;  /* 0x0000000c0a00a985 */ /* 0x0003e2000c101b38 */
[----:B------:R-:W-:Y:S02]  /*27590*/  ISETP.GE.AND P2, PT, R234, UR4, PT ;  /* 0x00000004ea007c0c */ /* 0x000fe4000bf46270 */
[----:B------:R-:W-:Y:S01]  /*275a0*/  SHF.R.S32.HI R15, RZ, 0x1f, R235 ;  /* 0x0000001fff0f7819 */ /* 0x000fe200000114eb */
[----:B-1----:R-:W-:Y:S01]  /*275b0*/  @!P1 IMAD.MOV.U32 R10, RZ, RZ, R78 ;  /* 0x000000ffff0a9224 */ /* 0x002fe200078e004e */
[----:B------:R-:W-:Y:S01]  /*275c0*/  @!P0 LEA R12, P4, R236, R14, 0x2 ;  /* 0x0000000eec0c8211 */ /* 0x000fe200078810ff */
[----:B------:R-:W-:-:S03]  /*275d0*/  @!P1 IMAD.MOV.U32 R11, RZ, RZ, R77 ;  /* 0x000000ffff0b9224 */ /* 0x000fc600078e004d */
[----:B------:R-:W-:Y:S02]  /*275e0*/  @!P0 LEA.HI.X R13, R236, R26, R32, 0x2, P4 ;  /* 0x0000001aec0d8211 */ /* 0x000fe400020f1420 */
[----:B------:R1:W-:Y:S01]  /*275f0*/  @!P1 ST.E.64 desc[UR56][R8.64], R10 ;  /* 0x0000000a08009985 */ /* 0x0003e2000c101b38 */
[----:B------:R-:W-:Y:S02]  /*27600*/  ISETP.GE.AND P1, PT, R233, UR4, PT ;  /* 0x00000004e9007c0c */ /* 0x000fe4000bf26270 */
[----:B------:R-:W-:Y:S02]  /*27610*/  SHF.R.S32.HI R32, RZ, 0x1f, R234 ;  /* 0x0000001fff207819 */ /* 0x000fe400000114ea */
[----:B-1----:R-:W-:Y:S01]  /*27620*/  @!P0 MOV R10, R2 ;  /* 0x00000002000a8202 */ /* 0x002fe20000000f00 */
[----:B------:R-:W-:Y:S01]  /*27630*/  @!P0 IMAD.MOV.U32 R11, RZ, RZ, R79 ;  /* 0x000000ffff0b8224 */ /* 0x000fe200078e004f */
[----:B------:R-:W-:Y:S01]  /*27640*/  @!P3 LEA R8, P5, R235, R14, 0x2 ;  /* 0x0000000eeb08b211 */ /* 0x000fe200078a10ff */
[----:B------:R-:W-:-:S02]  /*27650*/  @!P3 IMAD.MOV.U32 R2, RZ, RZ, R3 ;  /* 0x000000ffff02b224 */ /* 0x000fc400078e0003 */
[----:B------:R-:W-:Y:S01]  /*27660*/  @!P3 IMAD.MOV.U32 R3, RZ, RZ, R0 ;  /* 0x000000ffff03b224 */ /* 0x000fe200078e0000 */
[----:B------:R-:W-:Y:S01]  /*27670*/  @!P3 LEA.HI.X R9, R235, R26, R15, 0x2, P5 ;  /* 0x0000001aeb09b211 */ /* 0x000fe200028f140f */
[----:B------:R1:W-:Y:S01]  /*27680*/  @!P0 ST.E.64 desc[UR56][R12.64], R10 ;  /* 0x0000000a0c008985 */ /* 0x0003e2000c101b38 */
[----:B------:R-:W-:Y:S02]  /*27690*/  ISETP.GE.AND P0, PT, R232, UR4, PT ;  /* 0x00000004e8007c0c */ /* 0x000fe4000bf06270 */
[----:B------:R-:W-:Y:S01]  /*276a0*/  SHF.R.S32.HI R15, RZ, 0x1f, R233 ;  /* 0x0000001fff0f7819 */ /* 0x000fe200000114e9 */
[----:B------:R2:W-:Y:S01]  /*276b0*/  @!P3 ST.E.64 desc[UR56][R8.64], R2 ;  /* 0x000000020800b985 */ /* 0x0005e2000c101b38 */
[----:B------:R-:W-:Y:S02]  /*276c0*/  ISETP.GE.AND P3, PT, R231, UR4, PT ;  /* 0x00000004e7007c0c */ /* 0x000fe4000bf66270 */
[----:B------:R-:W-:Y:S02]  /*276d0*/  SHF.R.S32.HI R0, RZ, 0x1f, R225 ;  /* 0x0000001fff007819 */ /* 0x000fe400000114e1 */
[----:B-1----:R-:W-:-:S04]  /*276e0*/  @!P2 LEA R10, P5, R234, R14, 0x2 ;  /* 0x0000000eea0aa211 */ /* 0x002fc800078a10ff */
[----:B------:R-:W-:Y:S01]  /*276f0*/  @!P2 LEA.HI.X R11, R234, R26, R32, 0x2, P5 ;  /* 0x0000001aea0ba211 */ /* 0x000fe200028f1420 */
[----:B--2---:R-:W-:Y:S01]  /*27700*/  @!P2 IMAD.MOV.U32 R8, RZ, RZ, R21 ;  /* 0x000000ffff08a224 */ /* 0x004fe200078e0015 */
[----:B------:R-:W-:Y:S01]  /*27710*/  @!P2 MOV R9, R4 ;  /* 0x000000040009a202 */ /* 0x000fe20000000f00 */
[----:B------:R-:W-:Y:S01]  /*27720*/  @!P1 IMAD.MOV.U32 R21, RZ, RZ, R20 ;  /* 0x000000ffff159224 */ /* 0x000fe200078e0014 */
[C---:B------:R-:W-:Y:S01]  /*27730*/  @!P1 LEA R2, P4, R233.reuse, R14, 0x2 ;  /* 0x0000000ee9029211 */ /* 0x040fe200078810ff */
[----:B------:R-:W-:Y:S01]  /*27740*/  @!P1 IMAD.MOV.U32 R20, RZ, RZ, R40 ;  /* 0x000000ffff149224 */ /* 0x000fe200078e0028 */
[----:B------:R-:W-:Y:S01]  /*27750*/  ISETP.GE.AND P5, PT, R230, UR4, PT ;  /* 0x00000004e6007c0c */ /* 0x000fe2000bfa6270 */
[----:B------:R1:W-:Y:S01]  /*27760*/  @!P2 ST.E.64 desc[UR56][R10.64], R8 ;  /* 0x000000080a00a985 */ /* 0x0003e2000c101b38 */
[----:B------:R-:W-:Y:S02]  /*27770*/  @!P1 LEA.HI.X R3, R233, R26, R15, 0x2, P4 ;  /* 0x0000001ae9039211 */ /* 0x000fe400020f140f */
[----:B------:R-:W-:-:S02]  /*27780*/  SHF.R.S32.HI R15, RZ, 0x1f, R232 ;  /* 0x0000001fff0f7819 */ /* 0x000fc400000114e8 */
        /* <DEDUP_REMOVED lines=12> */
[----:B------:R-:W-:Y:S02]  /*27850*/  @!P5 LEA R12, P2, R230, R14, 0x2 ;  /* 0x0000000ee60cd211 */ /* 0x000fe400078410ff */
[-C--:B------:R-:W-:Y:S02]  /*27860*/  @!P3 LEA.HI.X R3, R231, R26.reuse, R15, 0x2, P4 ;  /* 0x0000001ae703b211 */ /* 0x080fe400020f140f */
[----:B------:R-:W-:Y:S02]  /*27870*/  SHF.R.S32.HI R15, RZ, 0x1f, R230 ;  /* 0x0000001fff0f7819 */ /* 0x000fe400000114e6 */
[----:B------:R-:W-:Y:S01]  /*27880*/  ISETP.GE.AND P0, PT, R228, UR4, PT ;  /* 0x00000004e4007c0c */ /* 0x000fe2000bf06270 */
[----:B------:R2:W-:Y:S01]  /*27890*/  @!P3 ST.E.64 desc[UR56][R2.64], R42 ;  /* 0x0000002a0200b985 */ /* 0x0005e2000c101b38 */
[----:B------:R-:W-:-:S02]  /*278a0*/  @!P5 LEA.HI.X R13, R230, R26, R15, 0x2, P2 ;  /* 0x0000001ae60dd211 */ /* 0x000fc400010f140f */
[----:B------:R-:W-:Y:S02]  /*278b0*/  ISETP.GE.AND P3, PT, R227, UR4, PT ;  /* 0x00000004e3007c0c */ /* 0x000fe4000bf66270 */
[----:B------:R-:W-:Y:S02]  /*278c0*/  ISETP.GE.AND P4, PT, R225, UR4, PT ;  /* 0x00000004e1007c0c */ /* 0x000fe4000bf86270 */
[C---:B-1----:R-:W-:Y:S02]  /*278d0*/  @!P1 LEA R8, P2, R229.reuse, R14, 0x2 ;  /* 0x0000000ee5089211 */ /* 0x042fe400078410ff */
[----:B------:R-:W-:Y:S02]  /*278e0*/  SHF.R.S32.HI R15, RZ, 0x1f, R228 ;  /* 0x0000001fff0f7819 */ /* 0x000fe400000114e4 */
[----:B------:R-:W-:Y:S01]  /*278f0*/  @!P1 LEA.HI.X R9, R229, R26, R30, 0x2, P2 ;  /* 0x0000001ae5099211 */ /* 0x000fe200010f141e */
[----:B------:R-:W-:Y:S02]  /*27900*/  @!P0 IMAD.MOV.U32 R10, RZ, RZ, R51 ;  /* 0x000000ffff0a8224 */ /* 0x000fe400078e0033 */
[----:B--2---:R-:W-:-:S02]  /*27910*/  @!P5 IMAD.MOV.U32 R2, RZ, RZ, R47 ;  /* 0x000000ffff02d224 */ /* 0x004fc400078e002f */
[----:B------:R-:W-:Y:S02]  /*27920*/  @!P5 IMAD.MOV.U32 R3, RZ, RZ, R45 ;  /* 0x000000ffff03d224 */ /* 0x000fe400078e002d */
[----:B------:R-:W-:Y:S01]  /*27930*/  @!P1 IMAD.MOV.U32 R47, RZ, RZ, R46 ;  /* 0x000000ffff2f9224 */ /* 0x000fe200078e002e */
[----:B------:R-:W-:Y:S01]  /*27940*/  @!P1 MOV R46, R48 ;  /* 0x00000030002e9202 */ /* 0x000fe20000000f00 */
[----:B------:R-:W-:Y:S01]  /*27950*/  @!P0 IMAD.MOV.U32 R11, RZ, RZ, R49 ;  /* 0x000000ffff0b8224 */ /* 0x000fe200078e0031 */
[----:B------:R1:W-:Y:S01]  /*27960*/  @!P5 ST.E.64 desc[UR56][R12.64], R2 ;  /* 0x000000020c00d985 */ /* 0x0003e2000c101b38 */
[----:B------:R-:W-:Y:S01]  /*27970*/  ISETP.GE.AND P5, PT, R226, UR4, PT ;  /* 0x00000004e2007c0c */ /* 0x000fe2000bfa6270 */
[----:B------:R-:W-:Y:S02]  /*27980*/  @!P3 IMAD.MOV.U32 R51, RZ, RZ, R50 ;  /* 0x000000ffff33b224 */ /* 0x000fe400078e0032 */
[----:B------:R2:W-:Y:S01]  /*27990*/  @!P1 ST.E.64 desc[UR56][R8.64], R46 ;  /* 0x0000002e08009985 */ /* 0x0005e2000c101b38 */
[----:B------:R-:W-:Y:S01]  /*279a0*/  @!P3 IMAD.MOV.U32 R50, RZ, RZ, R80 ;  /* 0x000000ffff32b224 */ /* 0x000fe200078e0050 */
[----:B-1----:R-:W-:-:S08]  /*279b0*/  @!P0 LEA R2, P2, R228, R14, 0x2 ;  /* 0x0000000ee4028211 */ /* 0x002fd000078410ff */
[----:B------:R-:W-:Y:S01]  /*279c0*/  @!P5 MOV R80, R83 ;  /* 0x000000530050d202 */ /* 0x000fe20000000f00 */
[----:B------:R-:W-:Y:S01]  /*279d0*/  @!P4 IMAD.MOV.U32 R83, RZ, RZ, R82 ;  /* 0x000000ffff53c224 */ /* 0x000fe200078e0052 */
[----:B------:R-:W-:Y:S01]  /*279e0*/  @!P0 LEA.HI.X R3, R228, R26, R15, 0x2, P2 ;  /* 0x0000001ae4038211 */ /* 0x000fe200010f140f */
[----:B------:R-:W-:Y:S01]  /*279f0*/  @!P4 IMAD.MOV.U32 R82, RZ, RZ, R84 ;  /* 0x000000ffff52c224 */ /* 0x000fe200078e0054 */
[C---:B--2---:R-:W-:Y:S02]  /*27a00*/  @!P3 LEA R8, P1, R227.reuse, R14, 0x2 ;  /* 0x0000000ee308b211 */ /* 0x044fe400078210ff */
[----:B------:R-:W-:Y:S01]  /*27a10*/  SHF.R.S32.HI R15, RZ, 0x1f, R227 ;  /* 0x0000001fff0f7819 */ /* 0x000fe200000114e3 */
[----:B------:R1:W-:Y:S03]  /*27a20*/  @!P0 ST.E.64 desc[UR56][R2.64], R10 ;  /* 0x0000000a02008985 */ /* 0x0003e6000c101b38 */
[----:B------:R-:W-:-:S05]  /*27a30*/  @!P3 LEA.HI.X R9, R227, R26, R15, 0x2, P1 ;  /* 0x0000001ae309b211 */ /* 0x000fca00008f140f */
[----:B------:R3:W-:Y:S01]  /*27a40*/  @!P3 ST.E.64 desc[UR56][R8.64], R50 ;  /* 0x000000320800b985 */ /* 0x0007e2000c101b38 */
[CC--:B-1----:R-:W-:Y:S02]  /*27a50*/  @!P5 LEA R2, P0, R226.reuse, R14.reuse, 0x2 ;  /* 0x0000000ee202d211 */ /* 0x0c2fe400078010ff */
[C---:B------:R-:W-:Y:S02]  /*27a60*/  @!P4 LEA R10, P2, R225.reuse, R14, 0x2 ;  /* 0x0000000ee10ac211 */ /* 0x040fe400078410ff */
[-C--:B------:R-:W-:Y:S02]  /*27a70*/  @!P5 LEA.HI.X R3, R226, R26.reuse, R4, 0x2, P0 ;  /* 0x0000001ae203d211 */ /* 0x080fe400000f1404 */
[----:B------:R-:W-:-:S03]  /*27a80*/  @!P4 LEA.HI.X R11, R225, R26, R0, 0x2, P2 ;  /* 0x0000001ae10bc211 */ /* 0x000fc600010f1400 */
[----:B------:R3:W-:Y:S04]  /*27a90*/  @!P5 ST.E.64 desc[UR56][R2.64], R80 ;  /* 0x000000500200d985 */ /* 0x0007e8000c101b38 */
[----:B------:R3:W-:Y:S02]  /*27aa0*/  @!P4 ST.E.64 desc[UR56][R10.64], R82 ;  /* 0x000000520a00c985 */ /* 0x0007e4000c101b38 */
.L_x_2451:
[----:B------:R-:W-:Y:S05]  /*27ab0*/  BSYNC B1 ;  /* 0x0000000000017941 */ /* 0x000fea0003800000 */
.L_x_2450:
[----:B------:R-:W-:-:S03]  /*27ac0*/  UMOV UR4, 0xffffffff ;  /* 0xffffffff00047882 */ /* 0x000fc60000000000 */
[----:B------:R-:W-:Y:S05]  /*27ad0*/  BRA.DIV UR4, `(.L_x_2452) ;  /* 0x000000ba046c7947 */ /* 0x000fea000b800000 */
[----:B------:R4:W0:Y:S04]  /*27ae0*/  SHFL.IDX PT, R0, R27, 0x1, 0x1c1f ;  /* 0x003c1f001b007f89 */ /* 0x00082800000e0000 */
[----:B--2---:R4:W2:Y:S02]  /*27af0*/  SHFL.IDX PT, R14, R25, 0x1, 0x1c1f ;  /* 0x003c1f00190e7f89 */ /* 0x0048a400000e0000 */
.L_x_2712:
[----:B------:R-:W-:-:S13]  /*27b00*/  ISETP.GE.AND P0, PT, R24, R103, PT ;  /* 0x000000671800720c */ /* 0x000fda0003f06270 */
[----:B------:R-:W-:Y:S05]  /*27b10*/  @P0 BRA `(.L_x_2448) ;  /* 0x0000001000bc0947 */ /* 0x000fea0003800000 */
[----:B------:R-:W-:Y:S01]  /*27b20*/  ULDC UR4, c[0x0][0xac8] ;  /* 0x0002b20000047ab9 */ /* 0x000fe20000000800 */
[----:B0---4-:R-:W-:Y:S02]  /*27b30*/  SHF.R.S32.HI R25, RZ, 0x1f, R237 ;  /* 0x0000001fff197819 */ /* 0x011fe400000114ed */
[----:B------:R-:W-:Y:S02]  /*27b40*/  ISETP.GE.AND P1, PT, R208, UR4, PT ;  /* 0x00000004d0007c0c */ /* 0x000fe4000bf26270 */
[----:B------:R-:W-:Y:S02]  /*27b50*/  ISETP.GE.AND P3, PT, R29, UR4, PT ;  /* 0x000000041d007c0c */ /* 0x000fe4000bf66270 */
[----:B------:R-:W-:Y:S02]  /*27b60*/  ISETP.GE.AND P2, PT, R223, UR4, PT ;  /* 0x00000004df007c0c */ /* 0x000fe4000bf46270 */
[----:B------:R-:W-:Y:S02]  /*27b70*/  SHF.R.S32.HI R4, RZ, 0x1f, R236 ;  /* 0x0000001fff047819 */ /* 0x000fe400000114ec */
[----:B-1----:R-:W-:-:S02]  /*27b80*/  SHF.R.S32.HI R26, RZ, 0x1f, R230 ;  /* 0x0000001fff1a7819 */ /* 0x002fc400000114e6 */
[----:B------:R-:W-:-:S03]  /*27b90*/  SHF.R.S32.HI R27, RZ, 0x1f, R228 ;  /* 0x0000001fff1b7819 */ /* 0x000fc600000114e4 */
[----:B------:R-:W-:Y:S02]  /*27ba0*/  @!P1 IMAD.MOV.U32 R15, RZ, RZ, R0 ;  /* 0x000000ffff0f9224 */ /* 0x000fe400078e0000 */
[-C--:B--23--:R-:W-:Y:S01]  /*27bb0*/  @!P3 LEA R2, P0, R29, R14.reuse, 0x2 ;  /* 0x0000000e1d02b211 */ /* 0x08cfe200078010ff */
[----:B------:R-:W-:Y:S01]  /*27bc0*/  @!P1 IMAD.MOV.U32 R84, RZ, RZ, R52 ;  /* 0x000000ffff549224 */ /* 0x000fe200078e0034 */
[----:B------:R-:W-:Y:S01]  /*27bd0*/  @!P2 LEA R10, P4, R223, R14, 0x2 ;  /* 0x0000000edf0aa211 */ /* 0x000fe200078810ff */
[----:B------:R-:W-:Y:S01]  /*27be0*/  @!P1 IMAD.WIDE R8, R208, 0x4, R14 ;  /* 0x00000004d0089825 */ /* 0x000fe200078e020e */
[----:B------:R-:W-:Y:S02]  /*27bf0*/  @!P3 LEA.HI.X R3, R29, R0, R31, 0x2, P0 ;  /* 0x000000001d03b211 */ /* 0x000fe400000f141f */
[----:B------:R-:W-:Y:S02]  /*27c00*/  ISETP.GE.AND P0, PT, R237, UR4, PT ;  /* 0x00000004ed007c0c */ /* 0x000fe4000bf06270 */
[----:B------:R0:W-:Y:S01]  /*27c10*/  @!P1 ST.E.64 desc[UR56][R8.64], R84 ;  /* 0x0000005408009985 */ /* 0x0001e2000c101b38 */
[----:B------:R-:W-:-:S02]  /*27c20*/  ISETP.GE.AND P1, PT, R236, UR4, PT ;  /* 0x00000004ec007c0c */ /* 0x000fc4000bf26270 */
[----:B------:R-:W-:Y:S02]  /*27c30*/  @!P2 LEA.HI.X R11, R223, R0, R28, 0x2, P4 ;  /* 0x00000000df0ba211 */ /* 0x000fe400020f141c */
[----:B------:R-:W-:-:S06]  /*27c40*/  ISETP.GE.AND P4, PT, R235, UR4, PT ;  /* 0x00000004eb007c0c */ /* 0x000fcc000bf86270 */
[C---:B------:R-:W-:Y:S02]  /*27c50*/  @!P0 LEA R12, P5, R237.reuse, R14, 0x2 ;  /* 0x0000000eed0c8211 */ /* 0x040fe400078a10ff */
[----:B0-----:R-:W-:Y:S01]  /*27c60*/  @!P3 MOV R8, R53 ;  /* 0x000000350008b202 */ /* 0x001fe20000000f00 */
[----:B------:R-:W-:Y:S01]  /*27c70*/  @!P3 IMAD.MOV.U32 R9, RZ, RZ, R86 ;  /* 0x000000ffff09b224 */ /* 0x000fe200078e0056 */
[----:B------:R-:W-:Y:S02]  /*27c80*/  @!P0 LEA.HI.X R13, R237, R0, R25, 0x2, P5 ;  /* 0x00000000ed0d8211 */ /* 0x000fe400028f1419 */
[----:B------:R-:W-:Y:S02]  /*27c90*/  SHF.R.S32.HI R25, RZ, 0x1f, R235 ;  /* 0x0000001fff197819 */ /* 0x000fe400000114eb */
[----:B------:R0:W-:Y:S01]  /*27ca0*/  @!P3 ST.E.64 desc[UR56][R2.64], R8 ;  /* 0x000000080200b985 */ /* 0x0001e2000c101b38 */
[----:B------:R-:W-:Y:S01]  /*27cb0*/  ISETP.GE.AND P3, PT, R234, UR4, PT ;  /* 0x00000004ea007c0c */ /* 0x000fe2000bf66270 */
[----:B0-----:R-:W-:-:S02]  /*27cc0*/  @!P2 IMAD.MOV.U32 R2, RZ, RZ, R56 ;  /* 0x000000ffff02a224 */ /* 0x001fc400078e0038 */
[----:B------:R-:W-:Y:S02]  /*27cd0*/  @!P2 IMAD.MOV.U32 R3, RZ, RZ, R54 ;  /* 0x000000ffff03a224 */ /* 0x000fe400078e0036 */
[----:B------:R-:W-:-:S03]  /*27ce0*/  @!P0 IMAD.MOV.U32 R54, RZ, RZ, R57 ;  /* 0x000000ffff368224 */ /* 0x000fc600078e0039 */
[----:B------:R0:W-:Y:S01]  /*27cf0*/  @!P2 ST.E.64 desc[UR56][R10.64], R2 ;  /* 0x000000020a00a985 */ /* 0x0001e2000c101b38 */
[----:B------:R-:W-:-:S03]  /*27d00*/  @!P1 LEA R20, P2, R236, R14, 0x2 ;  /* 0x0000000eec149211 */ /* 0x000fc600078410ff */
[----:B------:R1:W-:Y:S01]  /*27d10*/  @!P0 ST.E.64 desc[UR56][R12.64], R54 ;  /* 0x000000360c008985 */ /* 0x0003e2000c101b38 */
[----:B------:R-:W-:Y:S02]  /*27d20*/  @!P1 LEA.HI.X R21, R236, R0, R4, 0x2, P2 ;  /* 0x00000000ec159211 */ /* 0x000fe400010f1404 */
[----:B------:R-:W-:Y:S02]  /*27d30*/  ISETP.GE.AND P2, PT, R233, UR4, PT ;  /* 0x00000004e9007c0c */ /* 0x000fe4000bf46270 */
[C---:B------:R-:W-:Y:S02]  /*27d40*/  @!P4 LEA R8, P0, R235.reuse, R14, 0x2 ;  /* 0x0000000eeb08c211 */ /* 0x040fe400078010ff */
[----:B------:R-:W-:Y:S02]  /*27d50*/  SHF.R.S32.HI R4, RZ, 0x1f, R234 ;  /* 0x0000001fff047819 */ /* 0x000fe400000114ea */
[----:B------:R-:W-:Y:S01]  /*27d60*/  @!P4 LEA.HI.X R9, R235, R0, R25, 0x2, P0 ;  /* 0x00000000eb09c211 */ /* 0x000fe200000f1419 */
[----:B0-----:R-:W-:Y:S01]  /*27d70*/  @!P1 IMAD.MOV.U32 R3, RZ, RZ, R58 ;  /* 0x000000ffff039224 */ /* 0x001fe200078e003a */
[----:B------:R-:W-:Y:S01]  /*27d80*/  @!P1 MOV R2, R66 ;  /* 0x0000004200029202 */ /* 0x000fe20000000f00 */
[----:B------:R-:W-:Y:S01]  /*27d90*/  @!P4 IMAD.MOV.U32 R58, RZ, RZ, R67 ;  /* 0x000000ffff3ac224 */ /* 0x000fe200078e0043 */
[----:B------:R-:W-:-:S02]  /*27da0*/  @!P3 LEA R10, P5, R234, R14, 0x2 ;  /* 0x0000000eea0ab211 */ /* 0x000fc400078a10ff */
[----:B------:R-:W-:Y:S01]  /*27db0*/  ISETP.GE.AND P0, PT, R231, UR4, PT ;  /* 0x00000004e7007c0c */ /* 0x000fe2000bf06270 */
[----:B------:R0:W-:Y:S01]  /*27dc0*/  @!P1 ST.E.64 desc[UR56][R20.64], R2 ;  /* 0x0000000214009985 */ /* 0x0001e2000c101b38 */
[----:B------:R-:W-:Y:S02]  /*27dd0*/  ISETP.GE.AND P1, PT, R232, UR4, PT ;  /* 0x00000004e8007c0c */ /* 0x000fe4000bf26270 */
[----:B------:R-:W-:Y:S01]  /*27de0*/  @!P3 LEA.HI.X R11, R234, R0, R4, 0x2, P5 ;  /* 0x00000000ea0bb211 */ /* 0x000fe200028f1404 */
[----:B------:R-:W-:Y:S01]  /*27df0*/  @!P4 ST.E.64 desc[UR56][R8.64], R58 ;  /* 0x0000003a0800c985 */ /* 0x000fe2000c101b38 */
[----:B------:R-:W-:Y:S02]  /*27e00*/  SHF.R.S32.HI R4, RZ, 0x1f, R233 ;  /* 0x0000001fff047819 */ /* 0x000fe400000114e9 */
[----:B-1----:R-:W-:-:S04]  /*27e10*/  @!P2 LEA R12, P4, R233, R14, 0x2 ;  /* 0x0000000ee90ca211 */ /* 0x002fc800078810ff */
[----:B------:R-:W-:Y:S02]  /*27e20*/  @!P2 LEA.HI.X R13, R233, R0, R4, 0x2, P4 ;  /* 0x00000000e90da211 */ /* 0x000fe400020f1404 */
[----:B------:R-:W-:Y:S01]  /*27e30*/  SHF.R.S32.HI R4, RZ, 0x1f, R232 ;  /* 0x0000001fff047819 */ /* 0x000fe200000114e8 */
[----:B0-----:R-:W-:Y:S01]  /*27e40*/  @!P3 IMAD.MOV.U32 R2, RZ, RZ, R70 ;  /* 0x000000ffff02b224 */ /* 0x001fe200078e0046 */
[C---:B------:R-:W-:Y:S01]  /*27e50*/  @!P1 LEA R20, P5, R232.reuse, R14, 0x2 ;  /* 0x0000000ee8149211 */ /* 0x040fe200078a10ff */
[----:B------:R-:W-:Y:S01]  /*27e60*/  @!P3 IMAD.MOV.U32 R3, RZ, RZ, R68 ;  /* 0x000000ffff03b224 */ /* 0x000fe200078e0044 */
[----:B------:R-:W-:Y:S02]  /*27e70*/  @!P2 MOV R68, R71 ;  /* 0x000000470044a202 */ /* 0x000fe40000000f00 */
[----:B------:R-:W-:Y:S02]  /*27e80*/  @!P1 LEA.HI.X R21, R232, R0, R4, 0x2, P5 ;  /* 0x00000000e8159211 */ /* 0x000fe400028f1404 */
[----:B------:R0:W-:Y:S01]  /*27e90*/  @!P3 ST.E.64 desc[UR56][R10.64], R2 ;  /* 0x000000020a00b985 */ /* 0x0001e2000c101b38 */
[----:B------:R-:W-:-:S02]  /*27ea0*/  ISETP.GE.AND P3, PT, R230, UR4, PT ;  /* 0x00000004e6007c0c */ /* 0x000fc4000bf66270 */
[----:B------:R-:W-:Y:S01]  /*27eb0*/  @!P0 LEA R24, P4, R231, R14, 0x2 ;  /* 0x0000000ee7188211 */ /* 0x000fe200078810ff */
[----:B------:R-:W-:Y:S01]  /*27ec0*/  @!P2 ST.E.64 desc[UR56][R12.64], R68 ;  /* 0x000000440c00a985 */ /* 0x000fe2000c101b38 */
[----:B------:R-:W-:Y:S02]  /*27ed0*/  ISETP.GE.AND P2, PT, R229, UR4, PT ;  /* 0x00000004e5007c0c */ /* 0x000fe4000bf46270 */
[----:B------:R-:W-:Y:S02]  /*27ee0*/  SHF.R.S32.HI R4, RZ, 0x1f, R231 ;  /* 0x0000001fff047819 */ /* 0x000fe400000114e7 */
[----:B------:R-:W-:Y:S02]  /*27ef0*/  ISETP.GE.AND P5, PT, R227, UR4, PT ;  /* 0x00000004e3007c0c */ /* 0x000fe4000bfa6270 */
[----:B------:R-:W-:Y:S02]  /*27f00*/  @!P0 LEA.HI.X R25, R231, R0, R4, 0x2, P4 ;  /* 0x00000000e7198211 */ /* 0x000fe400020f1404 */
[----:B------:R-:W-:Y:S01]  /*27f10*/  ISETP.GE.AND P4, PT, R228, UR4, PT ;  /* 0x00000004e4007c0c */ /* 0x000fe2000bf86270 */
[----:B0-----:R-:W-:Y:S01]  /*27f20*/  @!P1 IMAD.MOV.U32 R2, RZ, RZ, R74 ;  /* 0x000000ffff029224 */ /* 0x001fe200078e004a */
[----:B------:R-:W-:Y:S01]  /*27f30*/  SHF.R.S32.HI R4, RZ, 0x1f, R229 ;  /* 0x0000001fff047819 */ /* 0x000fe200000114e5 */
[----:B------:R-:W-:-:S02]  /*27f40*/  @!P1 IMAD.MOV.U32 R3, RZ, RZ, R72 ;  /* 0x000000ffff039224 */ /* 0x000fc400078e0048 */
[----:B------:R-:W-:Y:S02]  /*27f50*/  @!P0 IMAD.MOV.U32 R72, RZ, RZ, R75 ;  /* 0x000000ffff488224 */ /* 0x000fe400078e004b */
[----:B------:R-:W-:Y:S01]  /*27f60*/  @!P3 IMAD.MOV.U32 R77, RZ, RZ, R76 ;  /* 0x000000ffff4db224 */ /* 0x000fe200078e004c */
[----:B------:R0:W-:Y:S01]  /*27f70*/  @!P1 ST.E.64 desc[UR56][R20.64], R2 ;  /* 0x0000000214009985 */ /* 0x0001e2000c101b38 */
[----:B------:R-:W-:Y:S01]  /*27f80*/  @!P3 LEA R8, P1, R230, R14, 0x2 ;  /* 0x0000000ee608b211 */ /* 0x000fe200078210ff */
[----:B------:R-:W-:Y:S01]  /*27f90*/  @!P2 IMAD.MOV.U32 R86, RZ, RZ, R91 ;  /* 0x000000ffff56a224 */ /* 0x000fe200078e005b */
[----:B------:R-:W-:Y:S01]  /*27fa0*/  @!P3 MOV R76, R90 ;  /* 0x0000005a004cb202 */ /* 0x000fe20000000f00 */
[----:B------:R1:W-:Y:S01]  /*27fb0*/  @!P0 ST.E.64 desc[UR56][R24.64], R72 ;  /* 0x0000004818008985 */ /* 0x0003e2000c101b38 */
[----:B------:R-:W-:Y:S02]  /*27fc0*/  ISETP.GE.AND P0, PT, R226, UR4, PT ;  /* 0x00000004e2007c0c */ /* 0x000fe4000bf06270 */
[----:B------:R-:W-:-:S02]  /*27fd0*/  @!P3 LEA.HI.X R9, R230, R0, R26, 0x2, P1 ;  /* 0x00000000e609b211 */ /* 0x000fc400008f141a */
[C---:B------:R-:W-:Y:S02]  /*27fe0*/  @!P2 LEA R10, P1, R229.reuse, R14, 0x2 ;  /* 0x0000000ee50aa211 */ /* 0x040fe400078210ff */
[----:B------:R-:W-:Y:S01]  /*27ff0*/  SHF.R.S32.HI R26, RZ, 0x1f, R227 ;  /* 0x0000001fff1a7819 */ /* 0x000fe200000114e3 */
[----:B------:R2:W-:Y:S01]  /*28000*/  @!P3 ST.E.64 desc[UR56][R8.64], R76 ;  /* 0x0000004c0800b985 */ /* 0x0005e2000c101b38 */
[----:B------:R-:W-:Y:S01]  /*28010*/  @!P2 LEA.HI.X R11, R229, R0, R4, 0x2, P1 ;  /* 0x00000000e50ba211 */ /* 0x000fe200008f1404 */
[----:B0-----:R-:W-:Y:S01]  /*28020*/  @!P4 IMAD.MOV.U32 R2, RZ, RZ, R94 ;  /* 0x000000ffff02c224 */ /* 0x001fe200078e005e */
[-C--:B------:R-:W-:Y:S01]  /*28030*/  @!P4 LEA R12, P1, R228, R14.reuse, 0x2 ;  /* 0x0000000ee40cc211 */ /* 0x080fe200078210ff */
[----:B------:R-:W-:Y:S01]  /*28040*/  @!P4 IMAD.MOV.U32 R3, RZ, RZ, R92 ;  /* 0x000000ffff03c224 */ /* 0x000fe200078e005c */
[----:B------:R-:W-:Y:S01]  /*28050*/  SHF.R.S32.HI R4, RZ, 0x1f, R226 ;  /* 0x0000001fff047819 */ /* 0x000fe200000114e2 */
[----:B------:R2:W-:Y:S01]  /*28060*/  @!P2 ST.E.64 desc[UR56][R10.64], R86 ;  /* 0x000000560a00a985 */ /* 0x0005e2000c101b38 */
[-C--:B------:R-:W-:Y:S01]  /*28070*/  @!P5 LEA R20, P2, R227, R14.reuse, 0x2 ;  /* 0x0000000ee314d211 */ /* 0x080fe200078410ff */
[----:B------:R-:W-:Y:S01]  /*28080*/  @!P5 IMAD.MOV.U32 R92, RZ, RZ, R95 ;  /* 0x000000ffff5cd224 */ /* 0x000fe200078e005f */
[----:B-1----:R-:W-:-:S02]  /*28090*/  @!P0 LEA R24, P3, R226, R14, 0x2 ;  /* 0x0000000ee2188211 */ /* 0x002fc400078610ff */
[-C--:B------:R-:W-:Y:S02]  /*280a0*/  @!P4 LEA.HI.X R13, R228, R0.reuse, R27, 0x2, P1 ;  /* 0x00000000e40dc211 */ /* 0x080fe400008f141b */
[-C--:B------:R-:W-:Y:S02]  /*280b0*/  @!P5 LEA.HI.X R21, R227, R0.reuse, R26, 0x2, P2 ;  /* 0x00000000e315d211 */ /* 0x080fe400010f141a */
[----:B------:R-:W-:Y:S01]  /*280c0*/  @!P0 LEA.HI.X R25, R226, R0, R4, 0x2, P3 ;  /* 0x00000000e2198211 */ /* 0x000fe200018f1404 */
[----:B------:R2:W-:Y:S04]  /*280d0*/  @!P4 ST.E.64 desc[UR56][R12.64], R2 ;  /* 0x000000020c00c985 */ /* 0x0005e8000c101b38 */
[----:B------:R2:W-:Y:S04]  /*280e0*/  @!P5 ST.E.64 desc[UR56][R20.64], R92 ;  /* 0x0000005c1400d985 */ /* 0x0005e8000c101b38 */
[----:B------:R2:W-:Y:S01]  /*280f0*/  @!P0 ST.E.64 desc[UR56][R24.64], R62 ;  /* 0x0000003e18008985 */ /* 0x0005e2000c101b38 */
[----:B------:R-:W-:-:S13]  /*28100*/  ISETP.GE.AND P0, PT, R225, UR4, PT ;  /* 0x00000004e1007c0c */ /* 0x000fda000bf06270 */
[----:B--2---:R-:W-:Y:S05]  /*28110*/  @P0 BRA `(.L_x_2448) ;  /* 0x0000000c003c0947 */ /* 0x004fea0003800000 */
[----:B------:R-:W-:Y:S02]  /*28120*/  SHF.R.S32.HI R4, RZ, 0x1f, R225 ;  /* 0x0000001fff047819 */ /* 0x000fe400000114e1 */
[----:B------:R-:W-:-:S04]  /*28130*/  LEA R14, P0, R225, R14, 0x2 ;  /* 0x0000000ee10e7211 */ /* 0x000fc800078010ff */
[----:B------:R-:W-:-:S05]  /*28140*/  LEA.HI.X R15, R225, R0, R4, 0x2, P0 ;  /* 0x00000000e10f7211 */ /* 0x000fca00000f1404 */
[----:B------:R0:W-:Y:S01]  /*28150*/  ST.E.64 desc[UR56][R14.64], R64 ;  /* 0x000000400e007985 */ /* 0x0001e2000c101b38 */
[----:B------:R-:W-:Y:S05]  /*28160*/  BRA `(.L_x_2448) ;  /* 0x0000000c00287947 */ /* 0x000fea0003800000 */
.L_x_2434:
[----:B------:R-:W-:Y:S01]  /*28170*/  ULDC.64 UR6, c[0x0][0xc08] ;  /* 0x0003020000067ab9 */ /* 0x000fe20000000a00 */
[----:B------:R-:W-:Y:S01]  /*28180*/  ULDC.64 UR4, c[0x0][0xc00] ;  /* 0x0003000000047ab9 */ /* 0x000fe20000000a00 */
[----:B------:R-:W-:Y:S02]  /*28190*/  ISETP.NE.U32.AND P1, PT, RZ, UR6, PT ;  /* 0x00000006ff007c0c */ /* 0x000fe4000bf25070 */
[----:B------:R-:W-:Y:S02]  /*281a0*/  ISETP.NE.U32.AND P0, PT, RZ, UR4, PT ;  /* 0x00000004ff007c0c */ /* 0x000fe4000bf05070 */
[----:B------:R-:W-:Y:S02]  /*281b0*/  ISETP.NE.AND.EX P1, PT, RZ, UR7, PT, P1 ;  /* 0x00000007ff007c0c */ /* 0x000fe4000bf25310 */
[----:B------:R-:W-:Y:S02]  /*281c0*/  IADD3 R2, P2, R218, UR4, RZ ;  /* 0x00000004da027c10 */ /* 0x000fe4000ff5e0ff */
[----:B------:R-:W-:-:S02]  /*281d0*/  ISETP.NE.AND.EX P0, PT, RZ, UR5, PT, P0 ;  /* 0x00000005ff007c0c */ /* 0x000fc4000bf05300 */
[----:B------:R-:W-:Y:S01]  /*281e0*/  IADD3.X R3, R219, UR5, RZ, P2, !PT ;  /* 0x00000005db037c10 */ /* 0x000fe200097fe4ff */
[----:B------:R-:W-:Y:S01]  /*281f0*/  ULDC UR4, c[0x0][0xa88] ;  /* 0x0002a20000047ab9 */ /* 0x000fe20000000800 */
[----:B------:R-:W-:Y:S01]  /*28200*/  MOV R25, RZ ;  /* 0x000000ff00197202 */ /* 0x000fe20000000f00 */
[----:B--2---:R-:W-:-:S04]  /*28210*/  IMAD.U32 R4, RZ, RZ, UR4 ;  /* 0x00000004ff047e24 */ /* 0x004fc8000f8e00ff */
[----:B------:R-:W-:-:S04]  /*28220*/  @P1 IADD3 R218, P2, R218, UR6, RZ ;  /* 0x00000006dada1c10 */ /* 0x000fc8000ff5e0ff */
[----:B------:R-:W-:Y:S01]  /*28230*/  @P1 IADD3.X R219, R219, UR7, RZ, P2, !PT ;  /* 0x00000007dbdb1c10 */ /* 0x000fe200097fe4ff */
[----:B------:R2:W5:Y:S04]  /*28240*/  @P0 LDG.E R25, desc[UR56][R2.64] ;  /* 0x0000003802190981 */ /* 0x000568000c1e1900 */
[----:B------:R2:W5:Y:S01]  /*28250*/  @P1 LDG.E R4, desc[UR56][R218.64] ;  /* 0x00000038da041981 */ /* 0x000562000c1e1900 */
[----:B------:R-:W3:Y:S01]  /*28260*/  S2R R28, SR_TID.X ;  /* 0x00000000001c7919 */ /* 0x000ee20000002100 */
[----:B-1----:R-:W-:Y:S01]  /*28270*/  ISETP.GT.AND P2, PT, R217, 0x1, PT ;  /* 0x00000001d900780c */ /* 0x002fe20003f44270 */
[----:B---3--:R-:W-:-:S05]  /*28280*/  VIADD R0, R28, 0xffffff80 ;  /* 0xffffff801c007836 */ /* 0x008fca0000000000 */
[----:B------:R-:W-:Y:S01]  /*28290*/  ISETP.GT.AND P3, PT, R0, 0x7f, PT ;  /* 0x0000007f0000780c */ /* 0x000fe20003f64270 */
[----:B--2---:R-:W-:-:S12]  /*282a0*/  @P1 BRA `(.L_x_2453) ;  /* 0x0000000000101947 */ /* 0x004fd80003800000 */
[----:B------:R-:W-:Y:S05]  /*282b0*/  @!P0 BRA `(.L_x_2453) ;  /* 0x00000000000c8947 */ /* 0x000fea0003800000 */
[----:B------:R-:W2:Y:S04]  /*282c0*/  LDG.E R9, desc[UR56][R2.64] ;  /* 0x0000003802097981 */ /* 0x000ea8000c1e1900 */
[----:B-----5:R-:W2:Y:S02]  /*282d0*/  LDG.E R4, desc[UR56][R2.64+0x4] ;  /* 0x0000043802047981 */ /* 0x020ea4000c1e1900 */
[----:B--2---:R-:W-:-:S07]  /*282e0*/  IMAD.IADD R4, R4, 0x1, -R9 ;  /* 0x0000000104047824 */ /* 0x004fce00078e0a09 */
.L_x_2453:
[----:B------:R-:W-:Y:S01]  /*282f0*/  BSSY B1, `(.L_x_2454) ;  /* 0x0000035000017945 */ /* 0x000fe20003800000 */
[----:B------:R-:W-:Y:S02]  /*28300*/  SEL R29, R212, RZ, !P0 ;  /* 0x000000ffd41d7207 */ /* 0x000fe40004000000 */
[----:B------:R-:W-:Y:S02]  /*28310*/  SEL R220, R220, RZ, !P0 ;  /* 0x000000ffdcdc7207 */ /* 0x000fe40004000000 */
[----:B-----5:R-:W-:Y:S01]  /*28320*/  SHF.R.S32.HI R24, RZ, 0x1f, R25 ;  /* 0x0000001fff187819 */ /* 0x020fe20000011419 */
[----:B------:R-:W-:Y:S06]  /*28330*/  @P3 BRA `(.L_x_2455) ;  /* 0x0000000000c03947 */ /* 0x000fec0003800000 */
[----:B------:R-:W1:Y:S01]  /*28340*/  LDC R33, c[0x0][0xbe8] ;  /* 0x0002fa00ff217b82 */ /* 0x000e620000000800 */
[----:B------:R-:W-:Y:S01]  /*28350*/  IADD3 R31, R204, -0x80, R28 ;  /* 0xffffff80cc1f7810 */ /* 0x000fe20007ffe01c */
[----:B-1----:R-:W-:-:S05]  /*28360*/  IMAD R0, R4, R33, RZ ;  /* 0x0000002104007224 */ /* 0x002fca00078e02ff */
[----:B------:R-:W-:-:S13]  /*28370*/  ISETP.GE.AND P0, PT, R31, R0, PT ;  /* 0x000000001f00720c */ /* 0x000fda0003f06270 */
[----:B------:R-:W-:Y:S05]  /*28380*/  @P0 BRA `(.L_x_2455) ;  /* 0x0000000000ac0947 */ /* 0x000fea0003800000 */
[----:B------:R-:W-:Y:S01]  /*28390*/  IMAD.MOV.U32 R0, RZ, RZ, 0x9b8 ;  /* 0x000009b8ff007424 */ /* 0x000fe200078e00ff */
[----:B------:R-:W-:Y:S01]  /*283a0*/  ISETP.GT.AND P3, PT, R217, 0x1, PT ;  /* 0x00000001d900780c */ /* 0x000fe20003f64270 */
[----:B------:R-:W1:Y:S01]  /*283b0*/  LDC.64 R2, c[0x0][0xba8] ;  /* 0x0002ea00ff027b82 */ /* 0x000e620000000a00 */
[----:B------:R-:W-:Y:S02]  /*283c0*/  ISETP.NE.AND P0, PT, R33, 0x1, PT ;  /* 0x000000012100780c */ /* 0x000fe40003f05270 */
[----:B------:R-:W-:Y:S02]  /*283d0*/  SEL R26, R0, 0x978, P3 ;  /* 0x00000978001a7807 */ /* 0x000fe40001800000 */
[----:B------:R-:W-:-:S03]  /*283e0*/  MOV R27, R31 ;  /* 0x0000001f001b7202 */ /* 0x000fc60000000f00 */
[----:B------:R-:W2:Y:S08]  /*283f0*/  LDC.64 R12, c[0x0][R26+0x220] ;  /* 0x000088001a0c7b82 */ /* 0x000eb00000000a00 */
[----:B------:R-:W3:Y:S08]  /*28400*/  LDC.64 R8, c[0x0][R26+0x218] ;  /* 0x000086001a087b82 */ /* 0x000ef00000000a00 */
[----:B------:R-:W4:Y:S08]  /*28410*/  LDC.64 R14, c[0x0][R26+0x228] ;  /* 0x00008a001a0e7b82 */ /* 0x000f300000000a00 */
[----:B------:R-:W5:Y:S08]  /*28420*/  LDC.64 R10, c[0x0][R26+0x210] ;  /* 0x000084001a0a7b82 */ /* 0x000f700000000a00 */
[----:B------:R-:W0:Y:S08]  /*28430*/  @P0 LDC R0, c[0x0][0xbec] ;  /* 0x0002fb00ff000b82 */ /* 0x000e300000000800 */
[----:B------:R-:W4:Y:S01]  /*28440*/  @P0 LDC R37, c[0x0][0xbf0] ;  /* 0x0002fc00ff250b82 */ /* 0x000f220000000800 */
[----:B--2---:R-:W-:-:S07]  /*28450*/  IMAD R13, R13, R29, RZ ;  /* 0x0000001d0d0d7224 */ /* 0x004fce00078e02ff */
[----:B-1----:R-:W1:Y:S01]  /*28460*/  @!P3 LDC R2, c[0x0][0xb50] ;  /* 0x0002d400ff02bb82 */ /* 0x002e620000000800 */
[----:B------:R-:W-:Y:S02]  /*28470*/  IMAD R13, R12, R220, R13 ;  /* 0x000000dc0c0d7224 */ /* 0x000fe400078e020d */
[----:B0-----:R-:W-:-:S05]  /*28480*/  @P0 IMAD.HI.U32 R0, R31, R0, RZ ;  /* 0x000000001f000227 */ /* 0x001fca00078e00ff */
[----:B------:R-:W0:Y:S01]  /*28490*/  @!P3 LDC R3, c[0x0][0xb54] ;  /* 0x0002d500ff03bb82 */ /* 0x000e220000000800 */
[-C--:B---3--:R-:W-:Y:S02]  /*284a0*/  IMAD R35, R9, R209.reuse, RZ ;  /* 0x000000d109237224 */ /* 0x088fe400078e02ff */
        /* <DEDUP_REMOVED lines=19> */
[----:B------:R-:W-:-:S05]  /*285e0*/  IMAD.WIDE.U32 R8, R10, R13, R8 ;  /* 0x0000000d0a087225 */ /* 0x000fca00078e0008 */
[----:B------:R-:W-:Y:S01]  /*285f0*/  IADD3 R0, R9, R15, RZ ;  /* 0x0000000f09007210 */ /* 0x000fe20007ffe0ff */
[----:B------:R-:W-:Y:S01]  /*28600*/  IMAD.MOV.U32 R9, RZ, RZ, -0x800000 ;  /* 0xff800000ff097424 */ /* 0x000fe200078e00ff */
[----:B-1----:R-:W-:-:S04]  /*28610*/  LEA R2, P0, R8, R2, 0x2 ;  /* 0x0000000208027211 */ /* 0x002fc800078010ff */
[----:B0-----:R-:W-:-:S05]  /*28620*/  LEA.HI.X R3, R8, R3, R0, 0x2, P0 ;  /* 0x0000000308037211 */ /* 0x001fca00000f1400 */
[----:B------:R1:W-:Y:S04]  /*28630*/  STG.E desc[UR56][R2.64], R9 ;  /* 0x0000000902007986 */ /* 0x0003e8000c101938 */
.L_x_2455:
[----:B------:R-:W-:Y:S05]  /*28640*/  BSYNC B1 ;  /* 0x0000000000017941 */ /* 0x000fea0003800000 */
.L_x_2454:
[----:B------:R-:W-:Y:S05]  /*28650*/  @P2 BRA `(.L_x_2448) ;  /* 0x0000000400ec2947 */ /* 0x000fea0003800000 */
[----:B------:R-:W2:Y:S01]  /*28660*/  LDC R21, c[0x0][0xbe8] ;  /* 0x0002fa00ff157b82 */ /* 0x000ea20000000800 */
[C---:B------:R-:W-:Y:S01]  /*28670*/  VIADD R10, R28.reuse, 0xffffff80 ;  /* 0xffffff801c0a7836 */ /* 0x040fe20000000000 */
[----:B------:R-:W-:Y:S01]  /*28680*/  ULDC.64 UR4, c[0x0][0xaa0] ;  /* 0x0002a80000047ab9 */ /* 0x000fe20000000a00 */
[----:B------:R-:W-:Y:S01]  /*28690*/  VIADD R20, R28, 0xffffff80 ;  /* 0xffffff801c147836 */ /* 0x000fe20000000000 */
[----:B------:R-:W-:Y:S01]  /*286a0*/  ULDC.64 UR6, c[0x0][0xaf0] ;  /* 0x0002bc0000067ab9 */ /* 0x000fe20000000a00 */
[----:B------:R-:W-:Y:S01]  /*286b0*/  IMAD R0, R24, UR4, RZ ;  /* 0x0000000418007c24 */ /* 0x000fe2000f8e02ff */
[----:B------:R-:W-:Y:S01]  /*286c0*/  SHF.R.S32.HI R10, RZ, 0x1f, R10 ;  /* 0x0000001fff0a7819 */ /* 0x000fe2000001140a */
[----:B-1----:R-:W-:-:S03]  /*286d0*/  IMAD.WIDE.U32 R2, R25, UR4, RZ ;  /* 0x0000000419027c25 */ /* 0x002fc6000f8e00ff */
[----:B------:R-:W-:Y:S01]  /*286e0*/  LEA.HI R10, R10, R20, RZ, 0x3 ;  /* 0x000000140a0a7211 */ /* 0x000fe200078f18ff */
[----:B------:R-:W-:Y:S01]  /*286f0*/  IMAD R9, R25, UR5, R0 ;  /* 0x0000000519097c24 */ /* 0x000fe2000f8e0200 */
[----:B------:R-:W-:Y:S02]  /*28700*/  ULDC.64 UR4, c[0x0][0xae8] ;  /* 0x0002ba0000047ab9 */ /* 0x000fe40000000a00 */
[----:B------:R-:W-:Y:S02]  /*28710*/  SHF.R.S32.HI R10, RZ, 0x3, R10 ;  /* 0x00000003ff0a7819 */ /* 0x000fe4000001140a */
[----:B------:R-:W-:-:S03]  /*28720*/  IADD3 R3, R3, R9, RZ ;  /* 0x0000000903037210 */ /* 0x000fc60007ffe0ff */
[----:B------:R-:W-:Y:S02]  /*28730*/  IMAD R11, R216, 0x20, R10 ;  /* 0x00000020d80b7824 */ /* 0x000fe400078e020a */
[----:B------:R-:W-:Y:S01]  /*28740*/  IMAD.WIDE.U32 R2, R209, UR4, R2 ;  /* 0x00000004d1027c25 */ /* 0x000fe2000f8e0002 */
[----:B--2---:R-:W-:-:S03]  /*28750*/  ISETP.NE.AND P0, PT, R21, 0x1, PT ;  /* 0x000000011500780c */ /* 0x004fc60003f05270 */
[----:B------:R-:W-:Y:S02]  /*28760*/  IMAD.IADD R13, R204, 0x1, R11 ;  /* 0x00000001cc0d7824 */ /* 0x000fe400078e020b */
[----:B------:R-:W-:Y:S01]  /*28770*/  IMAD R3, R209, UR5, R3 ;  /* 0x00000005d1037c24 */ /* 0x000fe2000f8e0203 */
[----:B------:R-:W-:Y:S01]  /*28780*/  ULDC.64 UR4, c[0x0][0xae0] ;  /* 0x0002b80000047ab9 */ /* 0x000fe20000000a00 */
[----:B------:R-:W-:Y:S02]  /*28790*/  IMAD.MOV.U32 R9, RZ, RZ, R13 ;  /* 0x000000ffff097224 */ /* 0x000fe400078e000d */
[----:B------:R-:W-:-:S04]  /*287a0*/  IMAD.WIDE.U32 R2, R29, UR6, R2 ;  /* 0x000000061d027c25 */ /* 0x000fc8000f8e0002 */
[----:B------:R-:W1:Y:S08]  /*287b0*/  @P0 LDC R8, c[0x0][0xbec] ;  /* 0x0002fb00ff080b82 */ /* 0x000e700000000800 */
[----:B------:R-:W2:Y:S01]  /*287c0*/  @P0 LDC R15, c[0x0][0xbf0] ;  /* 0x0002fc00ff0f0b82 */ /* 0x000ea20000000800 */
[----:B-1----:R-:W-:-:S04]  /*287d0*/  @P0 IMAD.HI.U32 R0, R13, R8, RZ ;  /* 0x000000080d000227 */ /* 0x002fc800078e00ff */
[----:B------:R-:W-:Y:S01]  /*287e0*/  IMAD R8, R220, UR6, RZ ;  /* 0x00000006dc087c24 */ /* 0x000fe2000f8e02ff */
[----:B--2---:R-:W-:-:S03]  /*287f0*/  @P0 SHF.R.U32.HI R9, RZ, R15, R0 ;  /* 0x0000000fff090219 */ /* 0x004fc60000011600 */
        /* <DEDUP_REMOVED lines=20> */
[----:B------:R1:W2:Y:S04]  /*28940*/  SHFL.IDX PT, R0, R3, RZ, 0x181f ;  /* 0x00181fff03007589 */ /* 0x0002a800000e0000 */
[----:B------:R1:W3:Y:S02]  /*28950*/  SHFL.IDX PT, R14, R2, RZ, 0x181f ;  /* 0x00181fff020e7589 */ /* 0x0002e400000e0000 */
.L_x_2715:
        /* <DEDUP_REMOVED lines=10> */
[-C--:B---3--:R-:W-:Y:S02]  /*28a00*/  @!P2 LEA R8, P0, R207, R14.reuse, 0x1 ;  /* 0x0000000ecf08a211 */ /* 0x088fe400078008ff */
[----:B------:R-:W-:Y:S02]  /*28a10*/  @!P3 LEA R14, P1, R215, R14, 0x1 ;  /* 0x0000000ed70eb211 */ /* 0x000fe400078208ff */
[-C--:B--2---:R-:W-:Y:S02]  /*28a20*/  @!P2 LEA.HI.X R9, R207, R0.reuse, R11, 0x1, P0 ;  /* 0x00000000cf09a211 */ /* 0x084fe400000f0c0b */
[----:B------:R-:W-:-:S03]  /*28a30*/  @!P3 LEA.HI.X R15, R215, R0, R10, 0x1, P1 ;  /* 0x00000000d70fb211 */ /* 0x000fc600008f0c0a */
[----:B------:R4:W-:Y:S04]  /*28a40*/  @!P2 ST.E.128 desc[UR56][R8.64], RZ ;  /* 0x000000ff0800a985 */ /* 0x0009e8000c101d38 */
[----:B------:R4:W-:Y:S02]  /*28a50*/  @!P3 ST.E.128 desc[UR56][R14.64], RZ ;  /* 0x000000ff0e00b985 */ /* 0x0009e4000c101d38 */
.L_x_2458:
[----:B------:R-:W-:Y:S05]  /*28a60*/  BSYNC B1 ;  /* 0x0000000000017941 */ /* 0x000fea0003800000 */
.L_x_2457:
[----:B------:R-:W-:-:S03]  /*28a70*/  UMOV UR4, 0xffffffff ;  /* 0xffffffff00047882 */ /* 0x000fc60000000000 */
[----:B------:R-:W-:Y:S05]  /*28a80*/  BRA.DIV UR4, `(.L_x_2459) ;  /* 0x000000aa04fc7947 */ /* 0x000fea000b800000 */
[----:B--2---:R2:W0:Y:S04]  /*28a90*/  SHFL.IDX PT, R0, R3, 0x1, 0x181f ;  /* 0x00381f0003007f89 */ /* 0x00442800000e0000 */
[----:B---34-:R2:W3:Y:S02]  /*28aa0*/  SHFL.IDX PT, R14, R2, 0x1, 0x181f ;  /* 0x00381f00020e7f89 */ /* 0x0184e400000e0000 */
.L_x_2719:
        /* <DEDUP_REMOVED lines=11> */
[-C--:B0-----:R-:W-:Y:S02]  /*28b60*/  @!P2 LEA.HI.X R9, R207, R0.reuse, R11, 0x1, P0 ;  /* 0x00000000cf09a211 */ /* 0x081fe400000f0c0b */
[----:B------:R-:W-:-:S03]  /*28b70*/  @!P3 LEA.HI.X R15, R215, R0, R10, 0x1, P1 ;  /* 0x00000000d70fb211 */ /* 0x000fc600008f0c0a */
[----:B------:R4:W-:Y:S04]  /*28b80*/  @!P2 ST.E.128 desc[UR56][R8.64], RZ ;  /* 0x000000ff0800a985 */ /* 0x0009e8000c101d38 */
[----:B------:R4:W-:Y:S02]  /*28b90*/  @!P3 ST.E.128 desc[UR56][R14.64], RZ ;  /* 0x000000ff0e00b985 */ /* 0x0009e4000c101d38 */
.L_x_2461:
[----:B------:R-:W-:Y:S05]  /*28ba0*/  BSYNC B1 ;  /* 0x0000000000017941 */ /* 0x000fea0003800000 */
.L_x_2460:
[----:B------:R-:W-:-:S03]  /*28bb0*/  UMOV UR4, 0xffffffff ;  /* 0xffffffff00047882 */ /* 0x000fc60000000000 */
[----:B------:R-:W-:Y:S05]  /*28bc0*/  BRA.DIV UR4, `(.L_x_2462) ;  /* 0x000000aa04f47947 */ /* 0x000fea000b800000 */
[----:B0-----:R0:W0:Y:S04]  /*28bd0*/  SHFL.IDX PT, R0, R3, 0x2, 0x181f ;  /* 0x00581f0003007f89 */ /* 0x00102800000e0000 */
[----:B---34-:R3:W4:Y:S02]  /*28be0*/  SHFL.IDX PT, R14, R2, 0x2, 0x181f ;  /* 0x00581f00020e7f89 */ /* 0x01872400000e0000 */
.L_x_2723:
        /* <DEDUP_REMOVED lines=15> */
.L_x_2464:
[----:B------:R-:W-:Y:S05]  /*28ce0*/  BSYNC B1 ;  /* 0x0000000000017941 */ /* 0x000fea0003800000 */
.L_x_2463:
[----:B------:R-:W-:-:S03]  /*28cf0*/  UMOV UR4, 0xffffffff ;  /* 0xffffffff00047882 */ /* 0x000fc60000000000 */
[----:B------:R-:W-:Y:S05]  /*28d00*/  BRA.DIV UR4, `(.L_x_2465) ;  /* 0x000000aa04ec7947 */ /* 0x000fea000b800000 */
[----:B0-----:R0:W0:Y:S04]  /*28d10*/  SHFL.IDX PT, R0, R3, 0x3, 0x181f ;  /* 0x00781f0003007f89 */ /* 0x00102800000e0000 */
[----:B----4-:R4:W0:Y:S02]  /*28d20*/  SHFL.IDX PT, R14, R2, 0x3, 0x181f ;  /* 0x00781f00020e7f89 */ /* 0x01082400000e0000 */
.L_x_2727:
[----:B-1234-:R-:W-:-:S04]  /*28d30*/  IADD3 R2, R204, 0x60, RZ ;  /* 0x00000060cc027810 */ /* 0x01efc80007ffe0ff */
        /* <DEDUP_REMOVED lines=13> */
.L_x_2448:
[----:B------:R-:W-:Y:S05]  /*28e10*/  BSYNC B0 ;  /* 0x0000000000007941 */ /* 0x000fea0003800000 */
.L_x_2433:
[----:B------:R-:W-:Y:S02]  /*28e20*/  ULDC UR4, c[0x0][0xc3c] ;  /* 0x00030f0000047ab9 */ /* 0x000fe40000000800 */
[----:B------:R-:W-:-:S13]  /*28e30*/  ISETP.GE.AND P0, PT, R7, UR4, PT ;  /* 0x0000000407007c0c */ /* 0x000fda000bf06270 */
[----:B------:R-:W-:Y:S05]  /*28e40*/  @!P0 BRA `(.L_x_2466) ;  /* 0xfffffd88001c8947 */ /* 0x000fea000383ffff */
[----:B------:R-:W-:Y:S05]  /*28e50*/  BRA `(.L_x_2250) ;  /* 0x0000007800c87947 */ /* 0x000fea0003800000 */
.L_x_2248:
        /* <DEDUP_REMOVED lines=20> */
.L_x_2467:
        /* <DEDUP_REMOVED lines=44> */
.L_x_2471:
[----:B------:R-:W0:Y:S01]  /*29260*/  LDC R2, c[0x0][0xc3c] ;  /* 0x00030f00ff027b82 */ /* 0x000e220000000800 */
[----:B------:R-:W-:Y:S01]  /*29270*/  ULDC UR7, c[0x0][0xc3c] ;  /* 0x00030f0000077ab9 */ /* 0x000fe20000000800 */
[----:B------:R-:W-:Y:S01]  /*29280*/  UIADD3 UR4, UR4, 0x1f, URZ ;  /* 0x0000001f04047890 */ /* 0x000fe2000fffe03f */
[----:B------:R-:W-:-:S05]  /*29290*/  MOV R3, UR7 ;  /* 0x0000000700037c02 */ /* 0x000fca0008000f00 */
        /* <DEDUP_REMOVED lines=34> */
[----:B------:R-:W-:-:S07]  /*294c0*/  MOV R3, R2 ;  /* 0x0000000200037202 */ /* 0x000fce0000000f00 */
.L_x_2469:
        /* <DEDUP_REMOVED lines=12> */
.L_x_2472:
[----:B----4-:R-:W-:Y:S01]  /*29590*/  IMAD R2, R8, UR5, R9 ;  /* 0x0000000508027c24 */ /* 0x010fe2000f8e0209 */
[----:B-1----:R-:W-:Y:S01]  /*295a0*/  ISETP.NE.AND P0, PT, R7, 0x1, PT ;  /* 0x000000010700780c */ /* 0x002fe20003f05270 */
[----:B------:R-:W-:-:S03]  /*295b0*/  VIADD R12, R10, UR4 ;  /* 0x000000040a0c7c36 */ /* 0x000fc60008000000 */
[----:B------:R1:W-:Y:S01]  /*295c0*/  STL [R1], R2 ;  /* 0x0000000201007387 */ /* 0x0003e20000100800 */
[----:B0-----:R-:W-:-:S03]  /*295d0*/  IADD3 R5, -R2, UR6, RZ ;  /* 0x0000000602057c10 */ /* 0x001fc6000fffe1ff */
[----:B------:R1:W-:Y:S05]  /*295e0*/  STL [R1+0xc], R12 ;  /* 0x00000c0c01007387 */ /* 0x0003ea0000100800 */
[----:B------:R-:W-:Y:S05]  /*295f0*/  @!P0 BRA `(.L_x_2473) ;  /* 0x0000000000e08947 */ /* 0x000fea0003800000 */
[----:B--2---:R-:W-:Y:S02]  /*29600*/  IABS R6, R4 ;  /* 0x0000000400067213 */ /* 0x004fe40000000000 */
[----:B------:R-:W-:Y:S02]  /*29610*/  IABS R8, R7 ;  /* 0x0000000700087213 */ /* 0x000fe40000000000 */
[----:B------:R-:W0:Y:S08]  /*29620*/  I2F.RP R9, R6 ;  /* 0x0000000600097306 */ /* 0x000e300000209400 */
[----:B------:R-:W2:Y:S08]  /*29630*/  I2F.RP R10, R8 ;  /* 0x00000008000a7306 */ /* 0x000eb00000209400 */
[----:B0-----:R-:W1:Y:S08]  /*29640*/  MUFU.RCP R9, R9 ;  /* 0x0000000900097308 */ /* 0x001e700000001000 */
[----:B--2---:R-:W-:Y:S01]  /*29650*/  MUFU.RCP R10, R10 ;  /* 0x0000000a000a7308 */ /* 0x004fe20000001000 */
[----:B-1----:R-:W-:-:S02]  /*29660*/  IADD3 R2, R9, 0xffffffe, RZ ;  /* 0x0ffffffe09027810 */ /* 0x002fc40007ffe0ff */
[----:B------:R-:W-:-:S05]  /*29670*/  IABS R9, R4 ;  /* 0x0000000400097213 */ /* 0x000fca0000000000 */
[----:B---3--:R0:W1:Y:S02]  /*29680*/  F2I.FTZ.U32.TRUNC.NTZ R3, R2 ;  /* 0x0000000200037305 */ /* 0x008064000021f000 */
[----:B0-----:R-:W-:Y:S02]  /*29690*/  IMAD.MOV.U32 R2, RZ, RZ, RZ ;  /* 0x000000ffff027224 */ /* 0x001fe400078e00ff */
[----:B-1----:R-:W-:-:S04]  /*296a0*/  IMAD.MOV R11, RZ, RZ, -R3 ;  /* 0x000000ffff0b7224 */ /* 0x002fc800078e0a03 */
[----:B------:R-:W-:-:S04]  /*296b0*/  IMAD R11, R11, R6, RZ ;  /* 0x000000060b0b7224 */ /* 0x000fc800078e02ff */
[----:B------:R-:W-:Y:S01]  /*296c0*/  IMAD.HI.U32 R3, R3, R11, R2 ;  /* 0x0000000b03037227 */ /* 0x000fe200078e0002 */
[----:B------:R-:W-:-:S03]  /*296d0*/  IABS R2, R5 ;  /* 0x0000000500027213 */ /* 0x000fc60000000000 */
[----:B------:R-:W-:Y:S02]  /*296e0*/  IMAD.MOV R11, RZ, RZ, -R9 ;  /* 0x000000ffff0b7224 */ /* 0x000fe400078e0a09 */
[----:B------:R-:W-:-:S04]  /*296f0*/  IMAD.HI.U32 R9, R3, R2, RZ ;  /* 0x0000000203097227 */ /* 0x000fc800078e00ff */
[----:B------:R-:W-:Y:S02]  /*29700*/  IMAD R11, R9, R11, R2 ;  /* 0x0000000b090b7224 */ /* 0x000fe400078e0202 */
[----:B------:R-:W-:Y:S02]  /*29710*/  VIADD R3, R10, 0xffffffe ;  /* 0x0ffffffe0a037836 */ /* 0x000fe40000000000 */
[----:B------:R-:W-:Y:S01]  /*29720*/  IMAD.MOV.U32 R2, RZ, RZ, RZ ;  /* 0x000000ffff027224 */ /* 0x000fe200078e00ff */
[----:B------:R-:W-:-:S03]  /*29730*/  ISETP.GT.U32.AND P1, PT, R6, R11, PT ;  /* 0x0000000b0600720c */ /* 0x000fc60003f24070 */
[----:B------:R-:W0:Y:S10]  /*29740*/  F2I.FTZ.U32.TRUNC.NTZ R3, R3 ;  /* 0x0000000300037305 */ /* 0x000e34000021f000 */
[----:B------:R-:W-:Y:S01]  /*29750*/  @!P1 IADD3 R11, R11, -R6, RZ ;  /* 0x800000060b0b9210 */ /* 0x000fe20007ffe0ff */
[----:B------:R-:W-:Y:S01]  /*29760*/  @!P1 VIADD R9, R9, 0x1 ;  /* 0x0000000109099836 */ /* 0x000fe20000000000 */
[----:B------:R-:W-:-:S02]  /*29770*/  ISETP.NE.AND P1, PT, R4, RZ, PT ;  /* 0x000000ff0400720c */ /* 0x000fc40003f25270 */
        /* <DEDUP_REMOVED lines=9> */
[----:B------:R-:W-:Y:S02]  /*29810*/  @!P2 IADD3 R9, -R9, RZ, RZ ;  /* 0x000000ff0909a210 */ /* 0x000fe40007ffe1ff */
        /* <DEDUP_REMOVED lines=11> */
[----:B------:R-:W-:-:S05]  /*298d0*/  @P0 VIADD R6, R6, 0x1 ;  /* 0x0000000106060836 */ /* 0x000fca0000000000 */
[----:B------:R-:W-:Y:S02]  /*298e0*/  @!P2 IADD3 R6, -R6, RZ, RZ ;  /* 0x000000ff0606a210 */ /* 0x000fe40007ffe1ff */
        /* <DEDUP_REMOVED lines=9> */
.L_x_2473:
        /* <DEDUP_REMOVED lines=8> */
[----:B0-----:R-:W-:-:S06]  /*29a00*/  IADD3 R10, R9, 0xffffffe, RZ ;  /* 0x0ffffffe090a7810 */ /* 0x001fcc0007ffe0ff */
        /* <DEDUP_REMOVED lines=10> */
[----:B------:R-:W-:Y:S01]  /*29ab0*/  @!P1 IMAD.IADD R3, R3, 0x1, -R8 ;  /* 0x0000000103039824 */ /* 0x000fe200078e0a08 */
[----:B------:R-:W-:Y:S02]  /*29ac0*/  @!P1 IADD3 R2, R2, 0x1, RZ ;  /* 0x0000000102029810 */ /* 0x000fe40007ffe0ff */
[----:B------:R-:W-:Y:S02]  /*29ad0*/  ISETP.NE.AND P1, PT, R6, RZ, PT ;  /* 0x000000ff0600720c */ /* 0x000fe40003f25270 */
[----:B------:R-:W-:Y:S02]  /*29ae0*/  ISETP.GE.U32.AND P0, PT, R3, R8, PT ;  /* 0x000000080300720c */ /* 0x000fe40003f06070 */
[----:B------:R-:W-:-:S04]  /*29af0*/  LOP3.LUT R3, R5, R6, RZ, 0x3c, !PT ;  /* 0x0000000605037212 */ /* 0x000fc800078e3cff */
[----:B------:R-:W-:-:S07]  /*29b00*/  ISETP.GE.AND P2, PT, R3, RZ, PT ;  /* 0x000000ff0300720c */ /* 0x000fce0003f46270 */
[----:B------:R-:W-:-:S06]  /*29b10*/  @P0 VIADD R2, R2, 0x1 ;  /* 0x0000000102020836 */ /* 0x000fcc0000000000 */
[----:B------:R-:W-:Y:S01]  /*29b20*/  @!P2 IMAD.MOV R2, RZ, RZ, -R2 ;  /* 0x000000ffff02a224 */ /* 0x000fe200078e0a02 */
[----:B------:R-:W-:-:S05]  /*29b30*/  @!P1 LOP3.LUT R2, RZ, R6, RZ, 0x33, !PT ;  /* 0x00000006ff029212 */ /* 0x000fca00078e33ff */
[----:B------:R-:W-:Y:S01]  /*29b40*/  IMAD R8, R7, R2, RZ ;  /* 0x0000000207087224 */ /* 0x000fe200078e02ff */
[----:B------:R-:W-:-:S03]  /*29b50*/  IADD3 R2, -R2, RZ, RZ ;  /* 0x000000ff02027210 */ /* 0x000fc60007ffe1ff */
        /* <DEDUP_REMOVED lines=31> */
.L_x_2474:
[----:B01----:R-:W-:-:S05]  /*29d50*/  LOP3.LUT R3, RZ, R2, RZ, 0x33, !PT ;  /* 0x00000002ff037212 */ /* 0x003fca00078e33ff */
[----:B------:R-:W-:-:S05]  /*29d60*/  IMAD.IADD R2, R4, 0x1, R3 ;  /* 0x0000000104027824 */ /* 0x000fca00078e0203 */
[----:B------:R1:W-:Y:S01]  /*29d70*/  STL [R1+0x4], R2 ;  /* 0x0000040201007387 */ /* 0x0003e20000100800 */
[----:B------:R-:W-:Y:S05]  /*29d80*/  BRA `(.L_x_2475) ;  /* 0x0000000000107947 */ /* 0x000fea0003800000 */
.L_x_2470:
[----:B------:R-:W-:Y:S01]  /*29d90*/  MOV R2, UR6 ;  /* 0x0000000600027c02 */ /* 0x000fe20008000f00 */
[----:B------:R0:W-:Y:S04]  /*29da0*/  STL [R1+0x4], RZ ;  /* 0x000004ff01007387 */ /* 0x0001e80000100800 */
[----:B------:R0:W-:Y:S04]  /*29db0*/  STL [R1+0x8], RZ ;  /* 0x000008ff01007387 */ /* 0x0001e80000100800 */
[----:B------:R0:W-:Y:S02]  /*29dc0*/  STL [R1], R2 ;  /* 0x0000000201007387 */ /* 0x0001e40000100800 */
.L_x_2475:
        /* <DEDUP_REMOVED lines=10> */
.L_x_2468:
[----:B--2---:R-:W2:Y:S01]  /*29e70*/  LDL R0, [R1+0xc] ;  /* 0x00000c0001007983 */ /* 0x004ea20000100800 */
[----:B------:R-:W-:Y:S01]  /*29e80*/  ULDC UR4, c[0x0][0xc3c] ;  /* 0x00030f0000047ab9 */ /* 0x000fe20000000800 */
[----:B------:R-:W-:Y:S01]  /*29e90*/  IMAD.MOV.U32 R19, RZ, RZ, RZ ;  /* 0x000000ffff137224 */ /* 0x000fe200078e00ff */
[----:B--2---:R-:W-:Y:S01]  /*29ea0*/  ISETP.GE.AND P0, PT, R0, UR4, PT ;  /* 0x0000000400007c0c */ /* 0x004fe2000bf06270 */
        /* <DEDUP_REMOVED lines=14> */
[----:B------:R-:W-:Y:S01]  /*29f90*/  MOV R18, UR4 ;  /* 0x0000000400127c02 */ /* 0x000fe20008000f00 */
[C---:B-1----:R-:W-:Y:S01]  /*29fa0*/  IMAD.SHL.U32 R4, R10.reuse, 0x80, RZ ;  /* 0x000000800a047824 */ /* 0x042fe200078e00ff */
[C---:B------:R-:W-:Y:S01]  /*29fb0*/  LOP3.LUT R8, R10.reuse, 0x7f, RZ, 0xc0, !PT ;  /* 0x0000007f0a087812 */ /* 0x040fe200078ec0ff */
[C---:B------:R-:W-:Y:S01]  /*29fc0*/  IMAD.SHL.U32 R3, R10.reuse, 0x2, RZ ;  /* 0x000000020a037824 */ /* 0x040fe200078e00ff */
[----:B--2---:R-:W-:Y:S01]  /*29fd0*/  SHF.R.U32.HI R0, RZ, 0x1, R10 ;  /* 0x00000001ff007819 */ /* 0x004fe2000001160a */
[----:B------:R-:W-:Y:S01]  /*29fe0*/  IMAD.SHL.U32 R9, R10, 0x4, RZ ;  /* 0x000000040a097824 */ /* 0x000fe200078e00ff */
[----:B------:R-:W-:Y:S02]  /*29ff0*/  LOP3.LUT R5, R4, 0x380, RZ, 0xc0, !PT ;  /* 0x0000038004057812 */ /* 0x000fe400078ec0ff */
[----:B0-----:R-:W-:Y:S02]  /*2a000*/  SHF.L.U32 R2, R10, 0x4, RZ ;  /* 0x000000040a027819 */ /* 0x001fe400000006ff */
[----:B------:R-:W-:Y:S01]  /*2a010*/  LOP3.LUT R5, R5, 0x30, R0, 0xf8, !PT ;  /* 0x0000003005057812 */ /* 0x000fe200078ef800 */
[----:B------:R-:W-:Y:S01]  /*2a020*/  IMAD.SHL.U32 R0, R8, 0x10, RZ ;  /* 0x0000001008007824 */ /* 0x000fe200078e00ff */
[----:B------:R-:W-:-:S02]  /*2a030*/  LOP3.LUT P0, RZ, R10, 0x4, RZ, 0xc0, !PT ;  /* 0x000000040aff7812 */ /* 0x000fc4000780c0ff */
[----:B------:R-:W-:Y:S02]  /*2a040*/  LOP3.LUT R5, R5, 0x70, R2, 0x78, !PT ;  /* 0x0000007005057812 */ /* 0x000fe400078e7802 */
[----:B------:R-:W-:Y:S02]  /*2a050*/  LOP3.LUT R7, R0, 0x600, RZ, 0xc0, !PT ;  /* 0x0000060000077812 */ /* 0x000fe400078ec0ff */
[----:B------:R-:W-:Y:S02]  /*2a060*/  LOP3.LUT R0, R2, 0x1b0, RZ, 0xc0, !PT ;  /* 0x000001b002007812 */ /* 0x000fe400078ec0ff */
[----:B------:R-:W-:Y:S02]  /*2a070*/  LOP3.LUT R5, R5, 0xc00, R4, 0xf8, !PT ;  /* 0x00000c0005057812 */ /* 0x000fe400078ef804 */
[----:B------:R-:W-:Y:S02]  /*2a080*/  LOP3.LUT R3, R0, 0x30, R3, 0x78, !PT ;  /* 0x0000003000037812 */ /* 0x000fe400078e7803 */
        /* <DEDUP_REMOVED lines=11> */
[----:B------:R-:W-:Y:S01]  /*2a140*/  LOP3.LUT R5, R5, 0x60, R0, 0xf8, !PT ;  /* 0x0000006005057812 */ /* 0x000fe200078ef800 */
[----:B------:R-:W-:Y:S02]  /*2a150*/  IMAD.MOV.U32 R0, RZ, RZ, 0x1 ;  /* 0x00000001ff007424 */ /* 0x000fe400078e00ff */
        /* <DEDUP_REMOVED lines=13> */
.L_x_2590:
[----:B--2---:R-:W2:Y:S01]  /*2a230*/  LDL R0, [R1+0xc] ;  /* 0x00000c0001007983 */ /* 0x004ea20000100800 */
        /* <DEDUP_REMOVED lines=12> */
[----:B------:R0:W-:Y:S10]  /*2a300*/  STL [R1+0x34], R0 ;  /* 0x0000340001007387 */ /* 0x0001f40000100800 */
[----:B------:R-:W-:-:S02]  /*2a310*/  @P0 LEA R2, P1, R0, UR4, 0x2 ;  /* 0x0000000400020c11 */ /* 0x000fc4000f8210ff */
[C---:B------:R-:W-:Y:S01]  /*2a320*/  SHF.L.U32 R15, R0.reuse, 0x2, RZ ;  /* 0x00000002000f7819 */ /* 0x040fe200000006ff */
[----:B-1----:R1:W-:Y:S01]  /*2a330*/  STL [R1+0x58], R4 ;  /* 0x0000580401007387 */ /* 0x0023e20000100800 */
[C-C-:B------:R-:W-:Y:S01]  /*2a340*/  @P0 LEA.HI.X R3, R0.reuse, UR5, R4.reuse, 0x2, P1 ;  /* 0x0000000500030c11 */ /* 0x140fe200088f1404 */
[----:B------:R-:W-:Y:S02]  /*2a350*/  ULDC.64 UR4, c[0x0][0xa00] ;  /* 0x0002800000047ab9 */ /* 0x000fe40000000a00 */
[----:B------:R-:W-:Y:S02]  /*2a360*/  ISETP.NE.U32.AND P2, PT, RZ, UR4, PT ;  /* 0x00000004ff007c0c */ /* 0x000fe4000bf45070 */
[----:B------:R2:W5:Y:S01]  /*2a370*/  @P0 LDG.E R9, desc[UR56][R2.64] ;  /* 0x0000003802090981 */ /* 0x000562000c1e1900 */
[----:B------:R-:W-:Y:S01]  /*2a380*/  SHF.L.U64.HI R14, R0, 0x2, R4 ;  /* 0x00000002000e7819 */ /* 0x000fe20000010204 */
[----:B------:R-:W-:Y:S01]  /*2a390*/  IMAD.MOV.U32 R12, RZ, RZ, RZ ;  /* 0x000000ffff0c7224 */ /* 0x000fe200078e00ff */
[----:B------:R-:W-:Y:S01]  /*2a3a0*/  ISETP.NE.AND.EX P2, PT, RZ, UR5, PT, P2 ;  /* 0x00000005ff007c0c */ /* 0x000fe2000bf45320 */
[----:B------:R-:W-:Y:S01]  /*2a3b0*/  STL [R1+0x24], R15 ;  /* 0x0000240f01007387 */ /* 0x000fe20000100800 */
[----:B------:R-:W-:Y:S01]  /*2a3c0*/  ISETP.NE.U32.AND P3, PT, RZ, UR10, PT ;  /* 0x0000000aff007c0c */ /* 0x000fe2000bf65070 */
[----:B0-----:R-:W-:Y:S01]  /*2a3d0*/  IMAD.MOV.U32 R0, RZ, RZ, RZ ;  /* 0x000000ffff007224 */ /* 0x001fe200078e00ff */
[----:B------:R-:W-:Y:S01]  /*2a3e0*/  ISETP.NE.U32.AND P0, PT, RZ, UR6, PT ;  /* 0x00000006ff007c0c */ /* 0x000fe2000bf05070 */
[----:B------:R-:W-:Y:S01]  /*2a3f0*/  STL [R1+0x38], R14 ;  /* 0x0000380e01007387 */ /* 0x000fe20000100800 */
[----:B------:R-:W-:-:S02]  /*2a400*/  ISETP.NE.U32.AND P1, PT, RZ, UR8, PT ;  /* 0x00000008ff007c0c */ /* 0x000fc4000bf25070 */
[C---:B--2---:R-:W-:Y:S02]  /*2a410*/  IADD3 R2, P4, R15.reuse, UR4, RZ ;  /* 0x000000040f027c10 */ /* 0x044fe4000ff9e0ff */
[----:B------:R-:W-:Y:S02]  /*2a420*/  ISETP.NE.AND.EX P3, PT, RZ, UR11, PT, P3 ;  /* 0x0000000bff007c0c */ /* 0x000fe4000bf65330 */
[C---:B------:R-:W-:Y:S02]  /*2a430*/  IADD3.X R3, R14.reuse, UR5, RZ, P4, !PT ;  /* 0x000000050e037c10 */ /* 0x040fe4000a7fe4ff */
[----:B-1----:R-:W-:Y:S02]  /*2a440*/  IADD3 R4, P4, R15, UR8, RZ ;  /* 0x000000080f047c10 */ /* 0x002fe4000ff9e0ff */
[----:B------:R-:W-:Y:S01]  /*2a450*/  ISETP.NE.AND.EX P0, PT, RZ, UR7, PT, P0 ;  /* 0x00000007ff007c0c */ /* 0x000fe2000bf05300 */
[----:B------:R-:W2:Y:S01]  /*2a460*/  @P2 LDG.E R8, desc[UR56][R2.64] ;  /* 0x0000003802082981 */ /* 0x000ea2000c1e1900 */
[----:B------:R-:W-:Y:S01]  /*2a470*/  IADD3.X R5, R14, UR9, RZ, P4, !PT ;  /* 0x000000090e057c10 */ /* 0x000fe2000a7fe4ff */
[----:B------:R-:W-:Y:S01]  /*2a480*/  ULDC UR4, c[0x0][0x288] ;  /* 0x0000a20000047ab9 */ /* 0x000fe20000000800 */
[----:B------:R-:W-:-:S02]  /*2a490*/  ISETP.NE.AND.EX P1, PT, RZ, UR9, PT, P1 ;  /* 0x00000009ff007c0c */ /* 0x000fc4000bf25310 */
[C---:B------:R-:W-:Y:S02]  /*2a4a0*/  IADD3 R6, P5, R15.reuse, UR6, RZ ;  /* 0x000000060f067c10 */ /* 0x040fe4000ffbe0ff */
[----:B------:R-:W-:Y:S02]  /*2a4b0*/  @P3 IADD3 R10, P4, R15, UR10, RZ ;  /* 0x0000000a0f0a3c10 */ /* 0x000fe4000ff9e0ff */
[C---:B------:R-:W-:Y:S02]  /*2a4c0*/  IADD3.X R7, R14.reuse, UR7, RZ, P5, !PT ;  /* 0x000000070e077c10 */ /* 0x040fe4000affe4ff */
[----:B------:R-:W-:-:S03]  /*2a4d0*/  @P3 IADD3.X R11, R14, UR11, RZ, P4, !PT ;  /* 0x0000000b0e0b3c10 */ /* 0x000fc6000a7fe4ff */
[----:B------:R0:W5:Y:S04]  /*2a4e0*/  @P0 LDG.E R12, desc[UR56][R6.64] ;  /* 0x00000038060c0981 */ /* 0x000168000c1e1900 */
[----:B------:R0:W5:Y:S04]  /*2a4f0*/  @P1 LDG.E R0, desc[UR56][R4.64] ;  /* 0x0000003804001981 */ /* 0x000168000c1e1900 */
[----:B--2---:R1:W-:Y:S02]  /*2a500*/  STL [R1+0x40], R8 ;  /* 0x0000400801007387 */ /* 0x0043e40000100800 */
[----:B-1----:R-:W-:Y:S01]  /*2a510*/  IMAD.U32 R8, RZ, RZ, UR4 ;  /* 0x00000004ff087e24 */ /* 0x002fe2000f8e00ff */
[----:B------:R-:W-:-:S05]  /*2a520*/  ULDC.64 UR4, c[0x0][0x418] ;  /* 0x0001060000047ab9 */ /* 0x000fca0000000a00 */
[----:B------:R-:W2:Y:S01]  /*2a530*/  @P3 LDG.E R8, desc[UR56][R10.64] ;  /* 0x000000380a083981 */ /* 0x000ea2000c1e1900 */
[----:B------:R-:W-:-:S03]  /*2a540*/  UISETP.NE.U32.AND UP0, UPT, UR4, URZ, UPT ;  /* 0x0000003f0400728c */ /* 0x000fc6000bf05070 */
[----:B------:R-:W-:Y:S01]  /*2a550*/  ULDC UR4, c[0x0][0x424] ;  /* 0x0001090000047ab9 */ /* 0x000fe20000000800 */
[----:B------:R-:W-:-:S03]  /*2a560*/  UISETP.NE.AND.EX UP0, UPT, UR5, URZ, UPT, UP0 ;  /* 0x0000003f0500728c */ /* 0x000fc6000bf05300 */
[----:B------:R-:W-:Y:S01]  /*2a570*/  ULDC UR5, c[0x0][0x2f0] ;  /* 0x0000bc0000057ab9 */ /* 0x000fe20000000800 */
[----:B------:R-:W-:Y:S01]  /*2a580*/  USEL UR4, UR4, 0x1, UP0 ;  /* 0x0000000104047887 */ /* 0x000fe20008000000 */
[----:B--2---:R1:W-:Y:S04]  /*2a590*/  STL [R1+0x44], R8 ;  /* 0x0000440801007387 */ /* 0x0043e80000100800 */
[----:B------:R0:W5:Y:S01]  /*2a5a0*/  LDL R13, [R1+0x44] ;  /* 0x00004400010d7983 */ /* 0x0001620000100800 */
[----:B------:R-:W-:-:S03]  /*2a5b0*/  UIMAD UR4, UR4, UR5, URZ ;  /* 0x00000005040472a4 */ /* 0x000fc6000f8e023f */
[----:B------:R-:W-:Y:S02]  /*2a5c0*/  ULDC UR5, c[0x0][0x348] ;  /* 0x0000d20000057ab9 */ /* 0x000fe40000000800 */
[----:B------:R-:W-:Y:S01]  /*2a5d0*/  IMAD.U32 R10, RZ, RZ, UR5 ;  /* 0x00000005ff0a7e24 */ /* 0x000fe2000f8e00ff */
[----:B-1----:R-:W-:Y:S01]  /*2a5e0*/  MOV R8, UR4 ;  /* 0x0000000400087c02 */ /* 0x002fe20008000f00 */
[----:B0-----:R-:W-:Y:S06]  /*2a5f0*/  @P3 BRA `(.L_x_2477) ;  /* 0x0000000000143947 */ /* 0x001fec0003800000 */
[----:B------:R-:W-:Y:S05]  /*2a600*/  @!P2 BRA `(.L_x_2477) ;  /* 0x000000000010a947 */ /* 0x000fea0003800000 */
[----:B------:R-:W2:Y:S04]  /*2a610*/  LDG.E R11, desc[UR56][R2.64] ;  /* 0x00000038020b7981 */ /* 0x000ea8000c1e1900 */
[----:B------:R-:W2:Y:S02]  /*2a620*/  LDG.E R2, desc[UR56][R2.64+0x4] ;  /* 0x0000043802027981 */ /* 0x000ea4000c1e1900 */
[----:B--2--5:R-:W-:-:S05]  /*2a630*/  IMAD.IADD R13, R2, 0x1, -R11 ;  /* 0x00000001020d7824 */ /* 0x024fca00078e0a0b */
[----:B------:R0:W-:Y:S02]  /*2a640*/  STL [R1+0x44], R13 ;  /* 0x0000440d01007387 */ /* 0x0001e40000100800 */
.L_x_2477:
[----:B------:R-:W2:Y:S01]  /*2a650*/  LDL.LU R3, [R1+0x8] ;  /* 0x0000080001037983 */ /* 0x000ea20000300800 */
[----:B------:R-:W-:Y:S02]  /*2a660*/  ULDC.64 UR4, c[0x0][0xa20] ;  /* 0x0002880000047ab9 */ /* 0x000fe40000000a00 */
[----:B------:R-:W-:Y:S01]  /*2a670*/  ISETP.NE.U32.AND P2, PT, RZ, UR4, PT ;  /* 0x00000004ff007c0c */ /* 0x000fe2000bf45070 */
[----:B------:R-:W3:Y:S03]  /*2a680*/  LDL R11, [R1+0x34] ;  /* 0x00003400010b7983 */ /* 0x000ee60000100800 */
[----:B------:R-:W-:Y:S02]  /*2a690*/  ISETP.NE.AND.EX P2, PT, RZ, UR5, PT, P2 ;  /* 0x00000005ff007c0c */ /* 0x000fe4000bf45320 */
[C---:B--2---:R-:W-:Y:S02]  /*2a6a0*/  LOP3.LUT R17, R3.reuse, 0xff000000, RZ, 0xc0, !PT ;  /* 0xff00000003117812 */ /* 0x044fe400078ec0ff */
[----:B------:R-:W-:-:S02]  /*2a6b0*/  LOP3.LUT R2, R3, 0xff0000, RZ, 0xc0, !PT ;  /* 0x00ff000003027812 */ /* 0x000fc400078ec0ff */
[----:B------:R-:W-:Y:S02]  /*2a6c0*/  SHF.R.U32.HI R17, RZ, 0x8, R17 ;  /* 0x00000008ff117819 */ /* 0x000fe40000011611 */
[----:B------:R-:W-:Y:S02]  /*2a6d0*/  LOP3.LUT R16, R3, 0xffff, RZ, 0xc0, !PT ;  /* 0x0000ffff03107812 */ /* 0x000fe400078ec0ff */
[----:B------:R-:W-:Y:S01]  /*2a6e0*/  LEA.HI R17, R2, R17, RZ, 0x10 ;  /* 0x0000001102117211 */ /* 0x000fe200078f80ff */
[----:B-----5:R-:W-:-:S05]  /*2a6f0*/  IMAD.IADD R2, R12, 0x1, R9 ;  /* 0x000000010c027824 */ /* 0x020fca00078e0209 */
[----:B------:R1:W-:Y:S04]  /*2a700*/  STL [R1+0x28], R2 ;  /* 0x0000280201007387 */ /* 0x0003e80000100800 */
[----:B---3--:R1:W-:Y:S01]  /*2a710*/  STL [R1+0x8], R11 ;  /* 0x0000080b01007387 */ /* 0x0083e20000100800 */
[----:B------:R-:W-:Y:S05]  /*2a720*/  @!P2 BRA `(.L_x_2478) ;  /* 0x000000000010a947 */ /* 0x000fea0003800000 */
[----:B-1----:R-:W-:-:S04]  /*2a730*/  IADD3 R2, P0, R15, UR4, RZ ;  /* 0x000000040f027c10 */ /* 0x002fc8000ff1e0ff */
[----:B------:R-:W-:-:S05]  /*2a740*/  IADD3.X R3, R14, UR5, RZ, P0, !PT ;  /* 0x000000050e037c10 */ /* 0x000fca00087fe4ff */
[----:B------:R2:W5:Y:S01]  /*2a750*/  LDG.E R8, desc[UR56][R2.64] ;  /* 0x0000003802087981 */ /* 0x000562000c1e1900 */
[----:B------:R-:W-:Y:S05]  /*2a760*/  BRA `(.L_x_2479) ;  /* 0x0000000000107947 */ /* 0x000fea0003800000 */
.L_x_2478:
[----:B------:R-:W-:Y:S05]  /*2a770*/  @!P0 BRA `(.L_x_2479) ;  /* 0x00000000000c8947 */ /* 0x000fea0003800000 */
[----:B------:R-:W2:Y:S04]  /*2a780*/  LDG.E R8, desc[UR56][R6.64] ;  /* 0x0000003806087981 */ /* 0x000ea8000c1e1900 */
[----:B------:R-:W2:Y:S02]  /*2a790*/  LDG.E R6, desc[UR56][R6.64+0x4] ;  /* 0x0000043806067981 */ /* 0x000ea4000c1e1900 */
[----:B--2---:R-:W-:-:S07]  /*2a7a0*/  IMAD.IADD R8, R6, 0x1, -R8 ;  /* 0x0000000106087824 */ /* 0x004fce00078e0a08 */
.L_x_2479:
[----:B------:R-:W3:Y:S01]  /*2a7b0*/  LDL R7, [R1+0x4] ;  /* 0x0000040001077983 */ /* 0x000ee20000100800 */
[----:B--2---:R-:W2:Y:S03]  /*2a7c0*/  LDC R3, c[0x0][0x448] ;  /* 0x00011200ff037b82 */ /* 0x004ea60000000800 */
[----:B-1----:R-:W4:Y:S04]  /*2a7d0*/  @P1 LDG.E R2, desc[UR56][R4.64] ;  /* 0x0000003804021981 */ /* 0x002f28000c1e1900 */
[----:B------:R1:W4:Y:S01]  /*2a7e0*/  @P1 LDG.E R4, desc[UR56][R4.64+0x4] ;  /* 0x0000043804041981 */ /* 0x000322000c1e1900 */
[----:B-----5:R-:W-:Y:S01]  /*2a7f0*/  IMAD.IADD R9, R8, 0x1, -R9 ;  /* 0x0000000108097824 */ /* 0x020fe200078e0a09 */
[----:B------:R-:W-:Y:S01]  /*2a800*/  LOP3.LUT R12, R17, 0xff, RZ, 0xc0, !PT ;  /* 0x000000ff110c7812 */ /* 0x000fe200078ec0ff */
[----:B------:R-:W-:Y:S01]  /*2a810*/  BSSY B0, `(.L_x_2480) ;  /* 0x0000036000007945 */ /* 0x000fe20003800000 */
[----:B------:R-:W-:-:S03]  /*2a820*/  SHF.R.U32.HI R17, RZ, 0x10, R17 ;  /* 0x00000010ff117819 */ /* 0x000fc60000011611 */
[----:B------:R0:W-:Y:S01]  /*2a830*/  STL [R1+0x20], R12 ;  /* 0x0000200c01007387 */ /* 0x0001e20000100800 */
[----:B--2---:R-:W-:-:S13]  /*2a840*/  ISETP.NE.AND P0, PT, R3, 0x1, PT ;  /* 0x000000010300780c */ /* 0x004fda0003f05270 */
[----:B-1----:R-:W1:Y:S08]  /*2a850*/  @P0 LDC R5, c[0x0][0x44c] ;  /* 0x00011300ff050b82 */ /* 0x002e700000000800 */
[----:B------:R-:W2:Y:S01]  /*2a860*/  @P0 LDC R6, c[0x0][0x450] ;  /* 0x00011400ff060b82 */ /* 0x000ea20000000800 */
[----:B---3--:R-:W-:-:S05]  /*2a870*/  SHF.L.U32 R3, R7, 0x7, RZ ;  /* 0x0000000707037819 */ /* 0x008fca00000006ff */
[----:B------:R-:W-:Y:S02]  /*2a880*/  VIADD R3, R3, 0x7f ;  /* 0x0000007f03037836 */ /* 0x000fe40000000000 */
[----:B----4-:R-:W-:Y:S02]  /*2a890*/  @P1 IMAD.IADD R10, R4, 0x1, -R2 ;  /* 0x00000001040a1824 */ /* 0x010fe400078e0a02 */
[----:B-1----:R-:W-:-:S05]  /*2a8a0*/  @P0 IMAD.HI.U32 R2, R3, R5, RZ ;  /* 0x0000000503020227 */ /* 0x002fca00078e00ff */
[----:B--2---:R-:W-:Y:S01]  /*2a8b0*/  @P0 SHF.R.U32.HI R3, RZ, R6, R2 ;  /* 0x00000006ff030219 */ /* 0x004fe20000011602 */
[----:B------:R-:W-:-:S04]  /*2a8c0*/  IMAD.IADD R2, R9, 0x1, R10 ;  /* 0x0000000109027824 */ /* 0x000fc800078e020a */
[C---:B------:R-:W-:Y:S01]  /*2a8d0*/  VIADD R4, R2.reuse, 0x9f ;  /* 0x0000009f02047836 */ /* 0x040fe20000000000 */
[----:B------:R-:W-:-:S03]  /*2a8e0*/  IADD3 R21, R2, 0xa0, -R13 ;  /* 0x000000a002157810 */ /* 0x000fc60007ffe80d */
[----:B------:R-:W-:Y:S01]  /*2a8f0*/  IMAD.HI R2, R4, 0x66666667, RZ ;  /* 0x6666666704027827 */ /* 0x000fe200078e02ff */
[----:B------:R-:W-:-:S04]  /*2a900*/  IADD3 R3, R21, R3, RZ ;  /* 0x0000000315037210 */ /* 0x000fc80007ffe0ff */
[----:B------:R-:W-:Y:S01]  /*2a910*/  SHF.R.U32.HI R20, RZ, 0x1f, R2 ;  /* 0x0000001fff147819 */ /* 0x000fe20000011602 */
[----:B------:R-:W-:-:S03]  /*2a920*/  IMAD.HI R3, R3, 0x66666667, RZ ;  /* 0x6666666703037827 */ /* 0x000fc600078e02ff */
[----:B------:R-:W-:Y:S01]  /*2a930*/  LEA.HI.SX32 R20, R2, R20, 0x1a ;  /* 0x0000001402147211 */ /* 0x000fe200078fd2ff */
[----:B------:R-:W-:Y:S01]  /*2a940*/  IMAD.MOV.U32 R2, RZ, RZ, RZ ;  /* 0x000000ffff027224 */ /* 0x000fe200078e00ff */
[----:B------:R-:W-:-:S04]  /*2a950*/  SHF.R.U32.HI R8, RZ, 0x1f, R3 ;  /* 0x0000001fff087819 */ /* 0x000fc80000011603 */
[----:B------:R-:W-:-:S04]  /*2a960*/  LEA.HI.SX32 R8, R3, R8, 0x1a ;  /* 0x0000000803087211 */ /* 0x000fc800078fd2ff */
[----:B------:R-:W-:-:S04]  /*2a970*/  VIMNMX R8, R20, R8, PT ;  /* 0x0000000814087248 */ /* 0x000fc80003fe0100 */
[----:B------:R-:W-:-:S13]  /*2a980*/  ISETP.GE.AND P0, PT, R8, 0x1, PT ;  /* 0x000000010800780c */ /* 0x000fda0003f06270 */
[----:B0-----:R-:W-:Y:S05]  /*2a990*/  @!P0 BRA `(.L_x_2481) ;  /* 0x0000000000748947 */ /* 0x001fea0003800000 */
        /* <DEDUP_REMOVED lines=11> */
[----:B0-----:R-:W-:Y:S02]  /*2aa50*/  IMAD.MOV.U32 R6, RZ, RZ, RZ ;  /* 0x000000ffff067224 */ /* 0x001fe400078e00ff */
[----:B-1----:R-:W-:-:S04]  /*2aa60*/  IMAD.MOV R5, RZ, RZ, -R7 ;  /* 0x000000ffff057224 */ /* 0x002fc800078e0a07 */
[----:B------:R-:W-:-:S04]  /*2aa70*/  IMAD R5, R5, R4, RZ ;  /* 0x0000000405057224 */ /* 0x000fc800078e02ff */
[----:B------:R-:W-:Y:S01]  /*2aa80*/  IMAD.HI.U32 R7, R7, R5, R6 ;  /* 0x0000000507077227 */ /* 0x000fe200078e0006 */
[----:B------:R-:W-:Y:S02]  /*2aa90*/  IABS R5, R2 ;  /* 0x0000000200057213 */ /* 0x000fe40000000000 */
[----:B------:R-:W-:-:S04]  /*2aaa0*/  IABS R2, R3 ;  /* 0x0000000300027213 */ /* 0x000fc80000000000 */
[----:B------:R-:W-:-:S05]  /*2aab0*/  IADD3 R2, RZ, -R2, RZ ;  /* 0x80000002ff027210 */ /* 0x000fca0007ffe0ff */
        /* <DEDUP_REMOVED lines=8> */
[----:B------:R-:W-:-:S05]  /*2ab40*/  @P0 VIADD R2, R2, 0x1 ;  /* 0x0000000102020836 */ /* 0x000fca0000000000 */
[----:B------:R-:W-:Y:S02]  /*2ab50*/  @!P3 IADD3 R2, -R2, RZ, RZ ;  /* 0x000000ff0202b210 */ /* 0x000fe40007ffe1ff */
[----:B------:R-:W-:-:S07]  /*2ab60*/  @!P2 LOP3.LUT R2, RZ, R3, RZ, 0x33, !PT ;  /* 0x00000003ff02a212 */ /* 0x000fce00078e33ff */
.L_x_2481:
[----:B------:R-:W-:Y:S05]  /*2ab70*/  BSYNC B0 ;  /* 0x0000000000007941 */ /* 0x000fea0003800000 */
.L_x_2480:
[-C--:B------:R-:W-:Y:S01]  /*2ab80*/  IMAD R3, R12, R2.reuse, RZ ;  /* 0x000000020c037224 */ /* 0x080fe200078e02ff */
[----:B------:R-:W-:Y:S04]  /*2ab90*/  BSSY B0, `(.L_x_2482) ;  /* 0x0000123000007945 */ /* 0x000fe80003800000 */
[----:B------:R-:W-:-:S05]  /*2aba0*/  VIADDMNMX R2, R3, R2, R8, PT ;  /* 0x0000000203027246 */ /* 0x000fca0003800108 */
[--C-:B------:R-:W-:Y:S02]  /*2abb0*/  IMAD R4, R2, 0xa0, -R9.reuse ;  /* 0x000000a002047824 */ /* 0x100fe400078e0a09 */
[----:B------:R-:W-:-:S03]  /*2abc0*/  IMAD R2, R3, 0xa0, -R9 ;  /* 0x000000a003027824 */ /* 0x000fc600078e0a09 */
[----:B------:R-:W-:Y:S02]  /*2abd0*/  VIMNMX R10, R4, R10, PT ;  /* 0x0000000a040a7248 */ /* 0x000fe40003fe0100 */
[----:B------:R-:W-:-:S04]  /*2abe0*/  VIMNMX R2, RZ, R2, !PT ;  /* 0x00000002ff027248 */ /* 0x000fc80007fe0100 */
[----:B------:R-:W-:Y:S01]  /*2abf0*/  ISETP.GT.AND P0, PT, R10, R2, PT ;  /* 0x000000020a00720c */ /* 0x000fe20003f04270 */
[----:B------:R-:W-:-:S05]  /*2ac00*/  IMAD.WIDE.U32 R2, R2, -0x33333333, RZ ;  /* 0xcccccccd02027825 */ /* 0x000fca00078e00ff */
[----:B------:R-:W-:-:S05]  /*2ac10*/  SHF.R.U32.HI R3, RZ, 0x7, R3 ;  /* 0x00000007ff037819 */ /* 0x000fca0000011603 */
[----:B------:R-:W-:Y:S02]  /*2ac20*/  IMAD.MOV.U32 R8, RZ, RZ, R3 ;  /* 0x000000ffff087224 */ /* 0x000fe400078e0003 */
        /* <DEDUP_REMOVED lines=14> */
.L_x_2730:
[----:B-1----:R-:W-:Y:S02]  /*2ad10*/  ISETP.NE.AND P0, PT, R14, RZ, PT ;  /* 0x000000ff0e00720c */ /* 0x002fe40003f05270 */
[----:B------:R-:W-:-:S11]  /*2ad20*/  PLOP3.LUT P6, PT, PT, PT, PT, 0x8, 0x0 ;  /* 0x000000000000781c */ /* 0x000fd60003fce170 */
[----:B------:R-:W-:Y:S05]  /*2ad30*/  @P0 BRA `(.L_x_2485) ;  /* 0x00000000000c0947 */ /* 0x000fea0003800000 */
[----:B------:R-:W-:-:S03]  /*2ad40*/  UMOV UR4, 0xffffffff ;  /* 0xffffffff00047882 */ /* 0x000fc60000000000 */
[----:B------:R-:W-:Y:S05]  /*2ad50*/  BRA.DIV UR4, `(.L_x_2486) ;  /* 0x0000008e04547947 */ /* 0x000fea000b800000 */
[----:B------:R-:W-:-:S13]  /*2ad60*/  ELECT P6, URZ, PT ;  /* 0x00000000003f782f */ /* 0x000fda00038c0000 */
.L_x_2485:
        /* <DEDUP_REMOVED lines=9> */
.L_x_2733:
[----:B------:R-:W-:Y:S05]  /*2ae00*/  BSYNC B1 ;  /* 0x0000000000017941 */ /* 0x000fea0003800000 */
.L_x_2487:
[----:B------:R-:W-:Y:S04]  /*2ae10*/  BSSY B1, `(.L_x_2489) ;  /* 0x0000070000017945 */ /* 0x000fe80003800000 */
[----:B------:R-:W-:Y:S05]  /*2ae20*/  @!P6 BRA `(.L_x_2490) ;  /* 0x0000000400b8e947 */ /* 0x000fea0003800000 */
[----:B------:R-:W2:Y:S04]  /*2ae30*/  LDL R7, [R1+0x10] ;  /* 0x0000100001077983 */ /* 0x000ea80000100800 */
[----:B------:R-:W3:Y:S01]  /*2ae40*/  LDL R6, [R1+0x1c] ;  /* 0x00001c0001067983 */ /* 0x000ee20000100800 */
[----:B------:R-:W1:Y:S01]  /*2ae50*/  S2R R5, SR_TID.X ;  /* 0x0000000000057919 */ /* 0x000e620000002100 */
[----:B------:R-:W-:Y:S01]  /*2ae60*/  BSSY B2, `(.L_x_2491) ;  /* 0x0000007000027945 */ /* 0x000fe20003800000 */
[----:B-1----:R-:W-:-:S04]  /*2ae70*/  LOP3.LUT R5, R5, 0x7f, RZ, 0xc0, !PT ;  /* 0x0000007f05057812 */ /* 0x002fc800078ec0ff */
[----:B------:R-:W-:Y:S02]  /*2ae80*/  ISETP.NE.AND P1, PT, R5, RZ, PT ;  /* 0x000000ff0500720c */ /* 0x000fe40003f25270 */
[----:B--2---:R-:W-:Y:S02]  /*2ae90*/  LEA R7, R7, R18, 0x3 ;  /* 0x0000001207077211 */ /* 0x004fe400078e18ff */
[----:B---3--:R-:W-:-:S04]  /*2aea0*/  SHF.L.U32 R10, R6, 0x1f, RZ ;  /* 0x0000001f060a7819 */ /* 0x008fc800000006ff */
[----:B------:R-:W1:Y:S02]  /*2aeb0*/  SYNCS.PHASECHK.TRANS64.TRYWAIT P0, [R7+URZ+0x298a0], R10 ;  /* 0x0298a00a070075a7 */ /* 0x000e64000800017f */
[----:B-1----:R-:W-:Y:S05]  /*2aec0*/  @!P0 BRA `(.L_x_2492) ;  /* 0x0000008c002c8947 */ /* 0x002fea0003800000 */
.L_x_2734:
[----:B------:R-:W-:Y:S05]  /*2aed0*/  BSYNC B2 ;  /* 0x0000000000027941 */ /* 0x000fea0003800000 */
.L_x_2491:
[----:B------:R-:W-:Y:S04]  /*2aee0*/  BSSY B2, `(.L_x_2493) ;  /* 0x0000009000027945 */ /* 0x000fe80003800000 */
        /* <DEDUP_REMOVED lines=8> */
.L_x_2494:
[----:B------:R-:W-:Y:S05]  /*2af70*/  BSYNC B2 ;  /* 0x0000000000027941 */ /* 0x000fea0003800000 */
.L_x_2493:
        /* <DEDUP_REMOVED lines=13> */
.L_x_2495:
        /* <DEDUP_REMOVED lines=15> */
.L_x_2496:
        /* <DEDUP_REMOVED lines=15> */
.L_x_2497:
        /* <DEDUP_REMOVED lines=13> */
.L_x_2735:
[----:B------:R-:W-:Y:S05]  /*2b300*/  BSYNC B2 ;  /* 0x0000000000027941 */ /* 0x000fea0003800000 */
.L_x_2498:
[----:B------:R-:W-:Y:S01]  /*2b310*/  BSSY B2, `(.L_x_2500) ;  /* 0x000000b000027945 */ /* 0x000fe20003800000 */
[----:B------:R-:W-:Y:S02]  /*2b320*/  IMAD.MOV.U32 R12, RZ, RZ, 0x0 ;  /* 0x00000000ff0c7424 */ /* 0x000fe400078e00ff */
[----:B------:R-:W-:Y:S01]  /*2b330*/  IMAD.MOV.U32 R13, RZ, RZ, 0x12f00000 ;  /* 0x12f00000ff0d7424 */ /* 0x000fe200078e00ff */
[----:B------:R-:W-:Y:S06]  /*2b340*/  @P1 BRA `(.L_x_2501) ;  /* 0x00000000001c1947 */ /* 0x000fec0003800000 */
[----:B------:R-:W2:Y:S02]  /*2b350*/  S2R R4, SR_TID.X ;  /* 0x0000000000047919 */ /* 0x000ea40000002100 */
[----:B--2---:R-:W-:Y:S02]  /*2b360*/  LOP3.LUT R6, R4, 0x1f, RZ, 0xc0, !PT ;  /* 0x0000001f04067812 */ /* 0x004fe400078ec0ff */
[----:B------:R-:W-:Y:S02]  /*2b370*/  MOV R4, 0x5000 ;  /* 0x0000500000047802 */ /* 0x000fe40000000f00 */
[----:B------:R-:W-:Y:S02]  /*2b380*/  ISETP.NE.AND P0, PT, R6, RZ, PT ;  /* 0x000000ff0600720c */ /* 0x000fe40003f05270 */
[----:B------:R2:W-:Y:S11]  /*2b390*/  SYNCS.ARRIVE.TRANS64 RZ, [R7+URZ+0x298b0], R4 ;  /* 0x0298b00407ff79a7 */ /* 0x0005f6000800003f */
[----:B--2---:R-:W-:Y:S05]  /*2b3a0*/  @!P0 BRA `(.L_x_2501) ;  /* 0x0000000000048947 */ /* 0x004fea0003800000 */
[----:B------:R-:W-:Y:S01]  /*2b3b0*/  BPT.TRAP 0x1 ;  /* 0x000000040000795c */ /* 0x000fe20000300000 */
.L_x_2501:
[----:B------:R-:W-:Y:S05]  /*2b3c0*/  BSYNC B2 ;  /* 0x0000000000027941 */ /* 0x000fea0003800000 */
.L_x_2500:
        /* <DEDUP_REMOVED lines=10> */
.L_x_2502:
        /* <DEDUP_REMOVED lines=10> */
.L_x_2490:
[----:B------:R-:W-:Y:S05]  /*2b510*/  BSYNC B1 ;  /* 0x0000000000017941 */ /* 0x000fea0003800000 */
.L_x_2489:
[----:B------:R-:W2:Y:S04]  /*2b520*/  LDL.LU R9, [R1+0x10] ;  /* 0x0000100001097983 */ /* 0x000ea80000300800 */
[----:B01----:R-:W3:Y:S01]  /*2b530*/  LDL.LU R7, [R1+0x1c] ;  /* 0x00001c0001077983 */ /* 0x003ee20000300800 */
[----:B------:R-:W-:Y:S01]  /*2b540*/  PLOP3.LUT P0, PT, PT, PT, PT, 0x8, 0x0 ;  /* 0x000000000000781c */ /* 0x000fe20003f0e170 */
[----:B--2---:R-:W-:Y:S02]  /*2b550*/  VIADD R4, R9, 0x1 ;  /* 0x0000000109047836 */ /* 0x004fe40000000000 */
        /* <DEDUP_REMOVED lines=9> */
.L_x_2517:
        /* <DEDUP_REMOVED lines=8> */
[----:B------:R-:W-:Y:S02]  /*2b670*/  ISETP.NE.AND P2, PT, R4, RZ, PT ;  /* 0x000000ff0400720c */ /* 0x000fe40003f45270 */
[----:B--2---:R-:W-:Y:S02]  /*2b680*/  LEA R8, R6, R18, 0x3 ;  /* 0x0000001206087211 */ /* 0x004fe400078e18ff */
[----:B---3--:R-:W-:-:S04]  /*2b690*/  SHF.L.U32 R7, R5, 0x1f, RZ ;  /* 0x0000001f05077819 */ /* 0x008fc800000006ff */
[----:B------:R-:W0:Y:S02]  /*2b6a0*/  SYNCS.PHASECHK.TRANS64.TRYWAIT P1, [R8+URZ+0x298a0], R7 ;  /* 0x0298a007080075a7 */ /* 0x000e24000802017f */
[----:B0-----:R-:W-:Y:S05]  /*2b6b0*/  @!P1 BRA `(.L_x_2506) ;  /* 0x0000008400589947 */ /* 0x001fea0003800000 */
.L_x_2736:
[----:B------:R-:W-:Y:S05]  /*2b6c0*/  BSYNC B2 ;  /* 0x0000000000027941 */ /* 0x000fea0003800000 */
.L_x_2505:
        /* <DEDUP_REMOVED lines=9> */
.L_x_2508:
[----:B------:R-:W-:Y:S05]  /*2b760*/  BSYNC B2 ;  /* 0x0000000000027941 */ /* 0x000fea0003800000 */
.L_x_2507:
        /* <DEDUP_REMOVED lines=12> */
.L_x_2509:
        /* <DEDUP_REMOVED lines=15> */
.L_x_2510:
        /* <DEDUP_REMOVED lines=15> */
.L_x_2511:
        /* <DEDUP_REMOVED lines=13> */
.L_x_2737:
[----:B------:R-:W-:Y:S05]  /*2bae0*/  BSYNC B2 ;  /* 0x0000000000027941 */ /* 0x000fea0003800000 */
.L_x_2512:
        /* <DEDUP_REMOVED lines=11> */
.L_x_2515:
[----:B------:R-:W-:Y:S05]  /*2bba0*/  BSYNC B2 ;  /* 0x0000000000027941 */ /* 0x000fea0003800000 */
.L_x_2514:
        /* <DEDUP_REMOVED lines=10> */
.L_x_2516:
        /* <DEDUP_REMOVED lines=10> */
.L_x_2504:
[----:B------:R-:W-:Y:S05]  /*2bcf0*/  BSYNC B1 ;  /* 0x0000000000017941 */ /* 0x000fea0003800000 */
.L_x_2503:
        /* <DEDUP_REMOVED lines=12> */
.L_x_2483:
[----:B------:R-:W-:Y:S05]  /*2bdc0*/  BSYNC B0 ;  /* 0x0000000000007941 */ /* 0x000fea0003800000 */
.L_x_2482:
[----:B01----:R-:W2:Y:S01]  /*2bdd0*/  LDL R4, [R1+0x4] ;  /* 0x0000040001047983 */ /* 0x003ea20000100800 */
[----:B------:R-:W0:Y:S01]  /*2bde0*/  LDC R0, c[0x0][0x448] ;  /* 0x00011200ff007b82 */ /* 0x000e220000000800 */
[----:B------:R-:W-:Y:S01]  /*2bdf0*/  ISETP.NE.AND P2, PT, R17, RZ, PT ;  /* 0x000000ff1100720c */ /* 0x000fe20003f45270 */
[----:B------:R-:W-:Y:S05]  /*2be00*/  @!P0 WARPSYNC.ALL ;  /* 0x0000000000008948 */ /* 0x000fea0003800000 */
[----:B------:R-:W-:Y:S07]  /*2be10*/  BSSY B0, `(.L_x_2518) ;  /* 0x000002b000007945 */ /* 0x000fee0003800000 */
[----:B------:R-:W1:Y:S08]  /*2be20*/  @!P2 LDC R17, c[0x0][0x9f0] ;  /* 0x00027c00ff11ab82 */ /* 0x000e700000000800 */
[----:B------:R-:W-:Y:S01]  /*2be30*/  @!P0 BAR.SYNC.DEFER_BLOCKING 0xc, 0x180 ;  /* 0x0306000000008b1d */ /* 0x000fe20000010000 */
[----:B0-----:R-:W-:-:S13]  /*2be40*/  ISETP.NE.AND P1, PT, R0, 0x1, PT ;  /* 0x000000010000780c */ /* 0x001fda0003f25270 */
[----:B------:R-:W0:Y:S08]  /*2be50*/  @P1 LDC R2, c[0x0][0x44c] ;  /* 0x00011300ff021b82 */ /* 0x000e300000000800 */
[----:B------:R-:W3:Y:S01]  /*2be60*/  @P1 LDC R3, c[0x0][0x450] ;  /* 0x00011400ff031b82 */ /* 0x000ee20000000800 */
[----:B--2---:R-:W-:-:S05]  /*2be70*/  LEA R0, R4, 0x7f, 0x7 ;  /* 0x0000007f04007811 */ /* 0x004fca00078e38ff */
[----:B0-----:R-:W-:-:S05]  /*2be80*/  @P1 IMAD.HI.U32 R2, R0, R2, RZ ;  /* 0x0000000200021227 */ /* 0x001fca00078e00ff */
[----:B---3--:R-:W-:-:S05]  /*2be90*/  @P1 SHF.R.U32.HI R0, RZ, R3, R2 ;  /* 0x00000003ff001219 */ /* 0x008fca0000011602 */
[----:B------:R-:W-:-:S04]  /*2bea0*/  IMAD.IADD R0, R21, 0x1, R0 ;  /* 0x0000000115007824 */ /* 0x000fc800078e0200 */
[----:B------:R-:W-:-:S05]  /*2beb0*/  IMAD.HI R0, R0, 0x66666667, RZ ;  /* 0x6666666700007827 */ /* 0x000fca00078e02ff */
[----:B------:R-:W-:-:S04]  /*2bec0*/  SHF.R.U32.HI R6, RZ, 0x1f, R0 ;  /* 0x0000001fff067819 */ /* 0x000fc80000011600 */
[----:B------:R-:W-:Y:S02]  /*2bed0*/  LEA.HI.SX32 R6, R0, R6, 0x1a ;  /* 0x0000000600067211 */ /* 0x000fe400078fd2ff */
[----:B------:R-:W-:Y:S02]  /*2bee0*/  MOV R0, RZ ;  /* 0x000000ff00007202 */ /* 0x000fe40000000f00 */
[----:B------:R-:W-:-:S04]  /*2bef0*/  VIMNMX R6, R20, R6, PT ;  /* 0x0000000614067248 */ /* 0x000fc80003fe0100 */
[----:B------:R-:W-:-:S13]  /*2bf00*/  ISETP.GE.AND P1, PT, R6, 0x1, PT ;  /* 0x000000010600780c */ /* 0x000fda0003f26270 */
[----:B-1----:R-:W-:Y:S05]  /*2bf10*/  @!P1 BRA `(.L_x_2519) ;  /* 0x0000000000689947 */ /* 0x002fea0003800000 */
[----:B------:R-:W-:-:S04]  /*2bf20*/  IABS R2, R17 ;  /* 0x0000001100027213 */ /* 0x000fc80000000000 */
[----:B------:R-:W0:Y:S08]  /*2bf30*/  I2F.RP R4, R2 ;  /* 0x0000000200047306 */ /* 0x000e300000209400 */
        /* <DEDUP_REMOVED lines=8> */
[----:B------:R-:W-:-:S03]  /*2bfc0*/  IADD3 R4, R17, -0x1, R6 ;  /* 0xffffffff11047810 */ /* 0x000fc60007ffe006 */
[----:B------:R-:W-:Y:S01]  /*2bfd0*/  IMAD.MOV R0, RZ, RZ, -R0 ;  /* 0x000000ffff007224 */ /* 0x000fe200078e0a00 */
[----:B------:R-:W-:Y:S02]  /*2bfe0*/  IABS R3, R4 ;  /* 0x0000000400037213 */ /* 0x000fe40000000000 */
[----:B------:R-:W-:Y:S02]  /*2bff0*/  LOP3.LUT R4, R4, R17, RZ, 0x3c, !PT ;  /* 0x0000001104047212 */ /* 0x000fe400078e3cff */
[----:B------:R-:W-:Y:S01]  /*2c000*/  MOV R5, R0 ;  /* 0x0000000000057202 */ /* 0x000fe20000000f00 */
        /* <DEDUP_REMOVED lines=11> */
.L_x_2519:
[----:B------:R-:W-:Y:S05]  /*2c0c0*/  BSYNC B0 ;  /* 0x0000000000007941 */ /* 0x000fea0003800000 */
.L_x_2518:
[----:B------:R-:W2:Y:S02]  /*2c0d0*/  LDL.LU R2, [R1+0x20] ;  /* 0x0000200001027983 */ /* 0x000ea40000300800 */
[----:B--2---:R-:W-:-:S05]  /*2c0e0*/  IMAD R3, R2, R0, RZ ;  /* 0x0000000002037224 */ /* 0x004fca00078e02ff */
[----:B------:R-:W-:Y:S01]  /*2c0f0*/  VIADDMNMX R2, R3, R0, R6, PT ;  /* 0x0000000003027246 */ /* 0x000fe20003800106 */
[----:B------:R0:W-:Y:S03]  /*2c100*/  STL [R1+0x20], R3 ;  /* 0x0000200301007387 */ /* 0x0001e60000100800 */
[----:B------:R-:W-:Y:S01]  /*2c110*/  ISETP.GT.AND P0, PT, R2, R3, PT ;  /* 0x000000030200720c */ /* 0x000fe20003f04270 */
[----:B------:R0:W-:-:S12]  /*2c120*/  STL [R1+0x48], R2 ;  /* 0x0000480201007387 */ /* 0x0001d80000100800 */
[----:B0-----:R-:W-:Y:S05]  /*2c130*/  @P0 BRA `(.L_x_2520) ;  /* 0x0000000000480947 */ /* 0x001fea0003800000 */
[----:B------:R-:W0:Y:S02]  /*2c140*/  S2R R2, SR_TID.X ;  /* 0x0000000000027919 */ /* 0x000e240000002100 */
[----:B0-----:R-:W-:-:S04]  /*2c150*/  LOP3.LUT R2, R2, 0x7f, RZ, 0xc0, !PT ;  /* 0x0000007f02027812 */ /* 0x001fc800078ec0ff */
[----:B------:R-:W-:-:S13]  /*2c160*/  ISETP.NE.AND P0, PT, R2, RZ, PT ;  /* 0x000000ff0200720c */ /* 0x000fda0003f05270 */
[----:B------:R-:W-:Y:S05]  /*2c170*/  @P0 BRA `(.L_x_2521) ;  /* 0x00000030007c0947 */ /* 0x000fea0003800000 */
[----:B------:R-:W0:Y:S01]  /*2c180*/  S2R R2, SR_LANEID ;  /* 0x0000000000027919 */ /* 0x000e220000000000 */
[----:B------:R-:W-:Y:S01]  /*2c190*/  VOTEU.ANY UR4, UPT, PT ;  /* 0x0000000000047886 */ /* 0x000fe200038e0100 */
[----:B------:R-:W1:Y:S01]  /*2c1a0*/  LDC.64 R4, c[0x0][0xc60] ;  /* 0x00031800ff047b82 */ /* 0x000e620000000a00 */
[----:B------:R-:W0:Y:S02]  /*2c1b0*/  FLO.U32 R0, UR4 ;  /* 0x0000000400007d00 */ /* 0x000e2400080e0000 */
[----:B0-----:R-:W-:-:S06]  /*2c1c0*/  ISETP.EQ.U32.AND P0, PT, R0, R2, PT ;  /* 0x000000020000720c */ /* 0x001fcc0003f02070 */
[----:B------:R-:W1:Y:S07]  /*2c1d0*/  POPC R2, UR4 ;  /* 0x0000000400027d09 */ /* 0x000e6e0008000000 */
[----:B-1----:R-:W2:Y:S04]  /*2c1e0*/  @P0 ATOMG.E.ADD.STRONG.GPU PT, R2, desc[UR56][R4.64], R2 ;  /* 0x00000002040209a8 */ /* 0x002ea800081ee1f8 */
[----:B--2---:R0:W1:Y:S02]  /*2c1f0*/  SHFL.IDX PT, R2, R2, R0, 0x1f ;  /* 0x00001f0002027589 */ /* 0x00406400000e0000 */
[----:B0-----:R-:W0:Y:S02]  /*2c200*/  S2R R0, SR_LTMASK ;  /* 0x0000000000007919 */ /* 0x001e240000003900 */
[----:B0-----:R-:W-:-:S06]  /*2c210*/  LOP3.LUT R0, R0, UR4, RZ, 0xc0, !PT ;  /* 0x0000000400007c12 */ /* 0x001fcc000f8ec0ff */
[----:B------:R-:W1:Y:S02]  /*2c220*/  POPC R0, R0 ;  /* 0x0000000000007309 */ /* 0x000e640000000000 */
[----:B-1----:R-:W-:-:S05]  /*2c230*/  IADD3 R0, R2, UR38, R0 ;  /* 0x0000002602007c10 */ /* 0x002fca000fffe000 */
[----:B------:R2:W-:Y:S01]  /*2c240*/  STL [R1], R0 ;  /* 0x0000000001007387 */ /* 0x0005e20000100800 */
[----:B------:R-:W-:Y:S05]  /*2c250*/  BRA `(.L_x_2521) ;  /* 0x0000003000447947 */ /* 0x000fea0003800000 */
.L_x_2520:
[----:B------:R-:W-:Y:S01]  /*2c260*/  IADD3 R0, R18, 0x1a400, RZ ;  /* 0x0001a40012007810 */ /* 0x000fe20007ffe0ff */
[----:B------:R-:W-:Y:S03]  /*2c270*/  BSSY B6, `(.L_x_2522) ;  /* 0x0000013000067945 */ /* 0x000fe60003800000 */
        /* <DEDUP_REMOVED lines=8> */
[----:B------:R-:W0:Y:S01]  /*2c300*/  LDC.64 R2, c[0x4][R2] ;  /* 0x0100000002027b82 */ /* 0x000e220000000a00 */
        /* <DEDUP_REMOVED lines=8> */
[----:B0-----:R-:W-:Y:S05]  /*2c390*/  CALL.ABS.NOINC R2 ;  /* 0x0000000002007343 */ /* 0x001fea0003c00000 */
.L_x_2523:
[----:B------:R-:W-:Y:S05]  /*2c3a0*/  BSYNC B6 ;  /* 0x0000000000067941 */ /* 0x000fea0003800000 */
.L_x_2522:
        /* <DEDUP_REMOVED lines=12> */
[----:B------:R-:W-:Y:S01]  /*2c470*/  IMAD.U32 R4, RZ, RZ, UR6 ;  /* 0x00000006ff047e24 */ /* 0x000fe2000f8e00ff */
[----:B------:R-:W-:Y:S01]  /*2c480*/  MOV R10, UR4 ;  /* 0x00000004000a7c02 */ /* 0x000fe20008000f00 */
[----:B------:R-:W1:Y:S01]  /*2c490*/  LDC.64 R2, c[0x4][R2] ;  /* 0x0100000002027b82 */ /* 0x000e620000000a00 */
        /* <DEDUP_REMOVED lines=8> */
[----:B01----:R-:W-:Y:S05]  /*2c520*/  CALL.ABS.NOINC R2 ;  /* 0x0000000002007343 */ /* 0x003fea0003c00000 */
.L_x_2525:
[----:B------:R-:W-:Y:S05]  /*2c530*/  BSYNC B6 ;  /* 0x0000000000067941 */ /* 0x000fea0003800000 */
.L_x_2524:
        /* <DEDUP_REMOVED lines=20> */
.L_x_2527:
[----:B------:R-:W-:Y:S05]  /*2c680*/  BSYNC B6 ;  /* 0x0000000000067941 */ /* 0x000fea0003800000 */
.L_x_2526:
[----:B------:R-:W-:Y:S01]  /*2c690*/  LOP3.LUT P6, RZ, R17, 0x1, RZ, 0xc0, !PT ;  /* 0x0000000111ff7812 */ /* 0x000fe200078cc0ff */
[----:B------:R-:W-:-:S12]  /*2c6a0*/  BSSY B6, `(.L_x_2528) ;  /* 0x0000012000067945 */ /* 0x000fd80003800000 */
[----:B------:R-:W-:Y:S05]  /*2c6b0*/  @!P6 BRA `(.L_x_2529) ;  /* 0x000000000040e947 */ /* 0x000fea0003800000 */
[----:B------:R-:W-:Y:S01]  /*2c6c0*/  MOV R2, 0x0 ;  /* 0x0000000000027802 */ /* 0x000fe20000000f00 */
[----:B------:R-:W-:Y:S01]  /*2c6d0*/  ULDC.64 UR4, c[0x4][0xc8] ;  /* 0x0100320000047ab9 */ /* 0x000fe20000000a00 */
[----:B------:R-:W-:Y:S01]  /*2c6e0*/  ULDC.64 UR6, c[0x4][0xd0] ;  /* 0x0100340000067ab9 */ /* 0x000fe20000000a00 */
[----:B------:R-:W-:Y:S01]  /*2c6f0*/  ULDC.64 UR8, c[0x4][0x20] ;  /* 0x0100080000087ab9 */ /* 0x000fe20000000a00 */
[----:B------:R-:W-:Y:S01]  /*2c700*/  MOV R4, UR4 ;  /* 0x0000000400047c02 */ /* 0x000fe20008000f00 */
[----:B------:R-:W-:Y:S01]  /*2c710*/  IMAD.U32 R5, RZ, RZ, UR5 ;  /* 0x00000005ff057e24 */ /* 0x000fe2000f8e00ff */
[----:B------:R-:W1:Y:S01]  /*2c720*/  LDC.64 R2, c[0x4][R2] ;  /* 0x0100000002027b82 */ /* 0x000e620000000a00 */
        /* <DEDUP_REMOVED lines=8> */
[----:B01----:R-:W-:Y:S05]  /*2c7b0*/  CALL.ABS.NOINC R2 ;  /* 0x0000000002007343 */ /* 0x003fea0003c00000 */
.L_x_2529:
[----:B------:R-:W-:Y:S05]  /*2c7c0*/  BSYNC B6 ;  /* 0x0000000000067941 */ /* 0x000fea0003800000 */
.L_x_2528:
[----:B------:R-:W2:Y:S01]  /*2c7d0*/  LDL.LU R2, [R1+0x24] ;  /* 0x0000240001027983 */ /* 0x000ea20000300800 */
[----:B------:R-:W-:-:S03]  /*2c7e0*/  ULDC.64 UR4, c[0x0][0x9f8] ;  /* 0x00027e0000047ab9 */ /* 0x000fc60000000a00 */
[----:B0-----:R-:W3:Y:S04]  /*2c7f0*/  LDL.LU R17, [R1+0x38] ;  /* 0x0000380001117983 */ /* 0x001ee80000300800 */
[----:B------:R-:W4:Y:S01]  /*2c800*/  LDL R8, [R1+0x8] ;  /* 0x0000080001087983 */ /* 0x000f220000100800 */
[----:B------:R-:W-:-:S04]  /*2c810*/  ISETP.NE.U32.AND P0, PT, RZ, UR4, PT ;  /* 0x00000004ff007c0c */ /* 0x000fc8000bf05070 */
[----:B------:R-:W-:-:S13]  /*2c820*/  ISETP.NE.AND.EX P0, PT, RZ, UR5, PT, P0 ;  /* 0x00000005ff007c0c */ /* 0x000fda000bf05300 */
[----:B--2---:R-:W-:-:S04]  /*2c830*/  @P0 IADD3 R2, P1, R2, UR4, RZ ;  /* 0x0000000402020c10 */ /* 0x004fc8000ff3e0ff */
[----:B---3--:R-:W-:Y:S01]  /*2c840*/  @P0 IADD3.X R3, R17, UR5, RZ, P1, !PT ;  /* 0x0000000511030c10 */ /* 0x008fe20008ffe4ff */
[----:B------:R-:W-:-:S04]  /*2c850*/  ULDC.64 UR4, c[0x0][0xa08] ;  /* 0x0002820000047ab9 */ /* 0x000fc80000000a00 */
[----:B----4-:R0:W2:Y:S02]  /*2c860*/  @P0 LDG.E R8, desc[UR56][R2.64] ;  /* 0x0000003802080981 */ /* 0x0100a4000c1e1900 */
[----:B0-----:R-:W0:Y:S01]  /*2c870*/  LDC.64 R2, c[0x0][0x418] ;  /* 0x00010600ff027b82 */ /* 0x001e220000000a00 */
[----:B--2---:R-:W-:Y:S01]  /*2c880*/  SHF.R.S32.HI R9, RZ, 0x1f, R8 ;  /* 0x0000001fff097819 */ /* 0x004fe20000011408 */
[----:B------:R1:W-:Y:S01]  /*2c890*/  @P0 STL [R1+0x8], R8 ;  /* 0x0000080801000387 */ /* 0x0003e20000100800 */
[----:B0-----:R-:W-:Y:S01]  /*2c8a0*/  LOP3.LUT P0, RZ, R2, UR4, RZ, 0xfc, !PT ;  /* 0x0000000402ff7c12 */ /* 0x001fe2000f80fcff */
[----:B------:R-:W-:Y:S02]  /*2c8b0*/  UMOV UR4, 0xffffffff ;  /* 0xffffffff00047882 */ /* 0x000fe40000000000 */
[----:B------:R1:W-:Y:S01]  /*2c8c0*/  STL [R1+0x24], R9 ;  /* 0x0000240901007387 */ /* 0x0003e20000100800 */
[----:B------:R-:W-:-:S04]  /*2c8d0*/  LOP3.LUT P0, RZ, R3, UR5, RZ, 0xfc, P0 ;  /* 0x0000000503ff7c12 */ /* 0x000fc8000800fcff */
[----:B------:R-:W-:Y:S01]  /*2c8e0*/  SEL R17, R8, RZ, !P0 ;  /* 0x000000ff08117207 */ /* 0x000fe20004000000 */
[----:B------:R-:W-:Y:S08]  /*2c8f0*/  BRA.DIV UR4, `(.L_x_2530) ;  /* 0x0000007204f07947 */ /* 0x000ff0000b800000 */
[----:B------:R-:W0:Y:S02]  /*2c900*/  S2R R0, SR_TID.X ;  /* 0x0000000000007919 */ /* 0x000e240000002100 */
[----:B0-----:R-:W-:-:S04]  /*2c910*/  SHF.R.U32.HI R0, RZ, 0x5, R0 ;  /* 0x00000005ff007819 */ /* 0x001fc80000011600 */
[----:B------:R-:W-:-:S05]  /*2c920*/  LOP3.LUT R0, R0, 0x3, RZ, 0xc0, !PT ;  /* 0x0000000300007812 */ /* 0x000fca00078ec0ff */
[----:B------:R0:W2:Y:S02]  /*2c930*/  SHFL.IDX PT, R14, R0, RZ, 0x1f ;  /* 0x00001fff000e7589 */ /* 0x0000a400000e0000 */
.L_x_2740:
[----:B0-----:R-:W3:Y:S01]  /*2c940*/  LDL.LU R0, [R1+0x14] ;  /* 0x0000140001007983 */ /* 0x001ee20000300800 */
[----:B------:R-:W-:Y:S02]  /*2c950*/  PLOP3.LUT P1, PT, PT, PT, PT, 0x8, 0x0 ;  /* 0x000000000000781c */ /* 0x000fe40003f2e170 */
[----:B--2---:R-:W-:Y:S02]  /*2c960*/  ISETP.NE.AND P0, PT, R14, RZ, PT ;  /* 0x000000ff0e00720c */ /* 0x004fe40003f05270 */
[----:B---3--:R-:W-:-:S09]  /*2c970*/  LOP3.LUT R0, R0, 0xfffffffe, RZ, 0xc0, !PT ;  /* 0xfffffffe00007812 */ /* 0x008fd200078ec0ff */
[----:B------:R-:W-:-:S05]  /*2c980*/  @P1 LOP3.LUT R0, R0, 0x1, RZ, 0xfc, !PT ;  /* 0x0000000100001812 */ /* 0x000fca00078efcff */
[----:B------:R0:W-:Y:S01]  /*2c990*/  STL [R1+0x14], R0 ;  /* 0x0000140001007387 */ /* 0x0001e20000100800 */
[----:B------:R-:W-:Y:S05]  /*2c9a0*/  @P0 BRA `(.L_x_2531) ;  /* 0x00000004008c0947 */ /* 0x000fea0003800000 */
[----:B------:R-:W-:-:S03]  /*2c9b0*/  UMOV UR4, 0xffffffff ;  /* 0xffffffff00047882 */ /* 0x000fc60000000000 */
[----:B------:R-:W-:Y:S05]  /*2c9c0*/  BRA.DIV UR4, `(.L_x_2532) ;  /* 0x0000007204f07947 */ /* 0x000fea000b800000 */
[----:B------:R-:W-:-:S13]  /*2c9d0*/  ELECT P6, URZ, PT ;  /* 0x00000000003f782f */ /* 0x000fda00038c0000 */
.L_x_2743:
[----:B------:R-:W-:Y:S05]  /*2c9e0*/  @!P6 BRA `(.L_x_2531) ;  /* 0x00000004007ce947 */ /* 0x000fea0003800000 */
[----:B0-----:R-:W2:Y:S01]  /*2c9f0*/  LDL R0, [R1+0x48] ;  /* 0x0000480001007983 */ /* 0x001ea20000100800 */
[----:B------:R-:W-:-:S04]  /*2ca00*/  ISETP.NE.U32.AND P0, PT, R2, RZ, PT ;  /* 0x000000ff0200720c */ /* 0x000fc80003f05070 */
[----:B------:R-:W-:Y:S01]  /*2ca10*/  ISETP.NE.AND.EX P0, PT, R3, RZ, PT, P0 ;  /* 0x000000ff0300720c */ /* 0x000fe20003f05300 */
[----:B--2---:R-:W-:-:S12]  /*2ca20*/  VIADD R0, R0, 0xffffffff ;  /* 0xffffffff00007836 */ /* 0x004fd80000000000 */
[----:B------:R-:W-:Y:S05]  /*2ca30*/  @!P0 BRA `(.L_x_2533) ;  /* 0x0000000000448947 */ /* 0x000fea0003800000 */
[----:B------:R-:W0:Y:S01]  /*2ca40*/  LDC R7, c[0x0][0x43c] ;  /* 0x00010f00ff077b82 */ /* 0x000e220000000800 */
[----:B------:R-:W-:Y:S01]  /*2ca50*/  ULDC.64 UR4, c[0x0][0x428] ;  /* 0x00010a0000047ab9 */ /* 0x000fe20000000a00 */
[----:B0-----:R-:W-:-:S13]  /*2ca60*/  ISETP.NE.AND P0, PT, R7, 0x1, PT ;  /* 0x000000010700780c */ /* 0x001fda0003f05270 */
[----:B------:R-:W0:Y:S02]  /*2ca70*/  @P0 LDC.64 R4, c[0x0][0x440] ;  /* 0x00011000ff040b82 */ /* 0x000e240000000a00 */
[----:B0-----:R-:W-:Y:S01]  /*2ca80*/  @P0 IMAD.HI.U32 R6, R0, R4, RZ ;  /* 0x0000000400060227 */ /* 0x001fe200078e00ff */
[----:B------:R-:W-:-:S04]  /*2ca90*/  MOV R4, R0 ;  /* 0x0000000000047202 */ /* 0x000fc80000000f00 */
        /* <DEDUP_REMOVED lines=11> */
.L_x_2533:
[----:B0-----:R-:W2:Y:S01]  /*2cb50*/  LDL R3, [R1+0x18] ;  /* 0x0000180001037983 */ /* 0x001ea20000100800 */
[----:B------:R-:W-:Y:S01]  /*2cb60*/  IMAD R2, R19, 0x8, R18 ;  /* 0x0000000813027824 */ /* 0x000fe200078e0212 */
[----:B-1----:R-:W0:Y:S02]  /*2cb70*/  S2R R8, SR_TID.X ;  /* 0x0000000000087919 */ /* 0x002e240000002100 */
[----:B0-----:R-:W-:-:S04]  /*2cb80*/  LOP3.LUT R8, R8, 0x7f, RZ, 0xc0, !PT ;  /* 0x0000007f08087812 */ /* 0x001fc800078ec0ff */
[----:B------:R-:W-:Y:S02]  /*2cb90*/  ISETP.NE.AND P1, PT, R8, RZ, PT ;  /* 0x000000ff0800720c */ /* 0x000fe40003f25270 */
[----:B--2---:R-:W-:-:S04]  /*2cba0*/  SHF.L.U32 R3, R3, 0x1f, RZ ;  /* 0x0000001f03037819 */ /* 0x004fc800000006ff */
[----:B------:R-:W0:Y:S02]  /*2cbb0*/  SYNCS.PHASECHK.TRANS64.TRYWAIT P0, [R2+URZ+0x29880], R3 ;  /* 0x02988003020075a7 */ /* 0x000e24000800017f */
[----:B0-----:R-:W-:Y:S05]  /*2cbc0*/  @!P0 BRA `(.L_x_2534) ;  /* 0x0000007000908947 */ /* 0x001fea0003800000 */
.L_x_2744:
        /* <DEDUP_REMOVED lines=8> */
.L_x_2535:
[----:B------:R-:W2:Y:S01]  /*2cc50*/  LDL R5, [R1+0x28] ;  /* 0x0000280001057983 */ /* 0x000ea20000100800 */
[----:B------:R-:W-:Y:S01]  /*2cc60*/  IMAD R4, R19, 0x5000, R18 ;  /* 0x0000500013047824 */ /* 0x000fe200078e0212 */
        /* <DEDUP_REMOVED lines=11> */
[----:B--2---:R-:W-:-:S05]  /*2cd20*/  IMAD R0, R0, 0xa0, R5 ;  /* 0x000000a000007824 */ /* 0x004fca00078e0205 */
[----:B------:R-:W-:-:S13]  /*2cd30*/  R2UR UR11, R0 ;  /* 0x00000000000b72ca */ /* 0x000fda00000e0000 */
[----:B------:R1:W-:Y:S01]  /*2cd40*/  UTMALDG.4D [UR8], [UR4], desc[UR6] ;  /* 0x00000608040075b4 */ /* 0x0003e20008019000 */
[----:B------:R-:W2:Y:S02]  /*2cd50*/  SYNCS.PHASECHK.TRANS64.TRYWAIT P0, [R2+URZ+0x29840], R3 ;  /* 0x02984003020075a7 */ /* 0x000ea4000800017f */
[----:B-12---:R-:W-:Y:S05]  /*2cd60*/  @!P0 BRA `(.L_x_2536) ;  /* 0x00000070003c8947 */ /* 0x006fea0003800000 */
.L_x_2745:
[----:B------:R-:W-:Y:S05]  /*2cd70*/  @P1 BRA `(.L_x_2537) ;  /* 0x00000000001c1947 */ /* 0x000fea0003800000 */
[----:B------:R-:W2:Y:S01]  /*2cd80*/  S2R R4, SR_TID.X ;  /* 0x0000000000047919 */ /* 0x000ea20000002100 */
[----:B01----:R-:W-:-:S04]  /*2cd90*/  MOV R3, 0x7800 ;  /* 0x0000780000037802 */ /* 0x003fc80000000f00 */
[----:B------:R3:W-:Y:S01]  /*2cda0*/  SYNCS.ARRIVE.TRANS64 RZ, [R2+URZ+0x29830], R3 ;  /* 0x0298300302ff79a7 */ /* 0x0007e2000800003f */
[----:B--2---:R-:W-:-:S04]  /*2cdb0*/  LOP3.LUT R4, R4, 0x1f, RZ, 0xc0, !PT ;  /* 0x0000001f04047812 */ /* 0x004fc800078ec0ff */
[----:B------:R-:W-:-:S13]  /*2cdc0*/  ISETP.NE.AND P0, PT, R4, RZ, PT ;  /* 0x000000ff0400720c */ /* 0x000fda0003f05270 */
[----:B---3--:R-:W-:Y:S05]  /*2cdd0*/  @!P0 BRA `(.L_x_2537) ;  /* 0x0000000000048947 */ /* 0x008fea0003800000 */
[----:B------:R-:W-:Y:S01]  /*2cde0*/  BPT.TRAP 0x1 ;  /* 0x000000040000795c */ /* 0x000fe20000300000 */
.L_x_2537:
[----:B01----:R-:W2:Y:S01]  /*2cdf0*/  LDL.LU R3, [R1+0x14] ;  /* 0x0000140001037983 */ /* 0x003ea20000300800 */
        /* <DEDUP_REMOVED lines=30> */
.L_x_2531:
[----:B---3--:R-:W0:Y:S04]  /*2cfe0*/  LDL.LU R3, [R1+0x40] ;  /* 0x0000400001037983 */ /* 0x008e280000300800 */
[----:B------:R-:W2:Y:S04]  /*2cff0*/  LDL.LU R5, [R1+0x34] ;  /* 0x0000340001057983 */ /* 0x000ea80000300800 */
[----:B------:R-:W3:Y:S01]  /*2d000*/  LDL.LU R4, [R1+0x58] ;  /* 0x0000580001047983 */ /* 0x000ee20000300800 */
[----:B------:R-:W-:Y:S05]  /*2d010*/  WARPSYNC.ALL ;  /* 0x0000000000007948 */ /* 0x000fea0003800000 */
[----:B------:R-:W-:Y:S01]  /*2d020*/  ULDC.64 UR6, c[0x0][0xa00] ;  /* 0x0002800000067ab9 */ /* 0x000fe20000000a00 */
[----:B------:R-:W-:Y:S01]  /*2d030*/  ULDC.64 UR4, c[0x0][0x298] ;  /* 0x0000a60000047ab9 */ /* 0x000fe20000000a00 */
[----:B------:R-:W-:Y:S01]  /*2d040*/  BAR.SYNC.DEFER_BLOCKING 0x8, 0x180 ;  /* 0x0206000000007b1d */ /* 0x000fe20000010000 */
[----:B------:R-:W-:Y:S01]  /*2d050*/  ISETP.NE.U32.AND P0, PT, RZ, UR6, PT ;  /* 0x00000006ff007c0c */ /* 0x000fe2000bf05070 */
[----:B------:R-:W-:-:S03]  /*2d060*/  VIADD R2, R18, 0x14400 ;  /* 0x0001440012027836 */ /* 0x000fc60000000000 */
[----:B------:R-:W-:Y:S01]  /*2d070*/  ISETP.NE.AND.EX P0, PT, RZ, UR7, PT, P0 ;  /* 0x00000007ff007c0c */ /* 0x000fe2000bf05300 */
[----:B------:R-:W-:Y:S01]  /*2d080*/  BSSY B6, `(.L_x_2538) ;  /* 0x000001e000067945 */ /* 0x000fe20003800000 */
[----:B------:R-:W-:Y:S02]  /*2d090*/  LOP3.LUT P1, RZ, R2, 0x1bf, RZ, 0xc0, !PT ;  /* 0x000001bf02ff7812 */ /* 0x000fe4000782c0ff */
[----:B0-----:R-:W-:Y:S02]  /*2d0a0*/  SHF.R.S32.HI R0, RZ, 0x1f, R3 ;  /* 0x0000001fff007819 */ /* 0x001fe40000011403 */
[----:B--2---:R-:W-:-:S03]  /*2d0b0*/  SEL R5, R5, RZ, !P0 ;  /* 0x000000ff05057207 */ /* 0x004fc60004000000 */
[----:B------:R-:W-:Y:S01]  /*2d0c0*/  IMAD R0, R0, UR4, RZ ;  /* 0x0000000400007c24 */ /* 0x000fe2000f8e02ff */
[----:B---3--:R-:W-:-:S03]  /*2d0d0*/  SEL R4, R4, RZ, !P0 ;  /* 0x000000ff04047207 */ /* 0x008fc60004000000 */
        /* <DEDUP_REMOVED lines=16> */
[----:B------:R-:W-:Y:S01]  /*2d1e0*/  MOV R12, 0x1 ;  /* 0x00000001000c7802 */ /* 0x000fe20000000f00 */
[----:B------:R-:W-:Y:S02]  /*2d1f0*/  IMAD.U32 R7, RZ, RZ, UR7 ;  /* 0x00000007ff077e24 */ /* 0x000fe4000f8e00ff */
[----:B------:R-:W-:-:S02]  /*2d200*/  IMAD.U32 R10, RZ, RZ, UR8 ;  /* 0x00000008ff0a7e24 */ /* 0x000fc4000f8e00ff */
[----:B------:R-:W-:Y:S02]  /*2d210*/  IMAD.U32 R11, RZ, RZ, UR9 ;  /* 0x00000009ff0b7e24 */ /* 0x000fe4000f8e00ff */
[----:B-1----:R-:W-:Y:S02]  /*2d220*/  IMAD.MOV.U32 R8, RZ, RZ, 0x70 ;  /* 0x00000070ff087424 */ /* 0x002fe400078e00ff */
[----:B------:R-:W-:-:S07]  /*2d230*/  IMAD.MOV.U32 R13, RZ, RZ, RZ ;  /* 0x000000ffff0d7224 */ /* 0x000fce00078e00ff */
[----:B------:R-:W-:-:S07]  /*2d240*/  LEPC R20, `(.L_x_2539) ;  /* 0x000000001014794e */ /* 0x000fce0000000000 */
[----:B0-----:R-:W-:Y:S05]  /*2d250*/  CALL.ABS.NOINC R2 ;  /* 0x0000000002007343 */ /* 0x001fea0003c00000 */
.L_x_2539:
[----:B------:R-:W-:Y:S05]  /*2d260*/  BSYNC B6 ;  /* 0x0000000000067941 */ /* 0x000fea0003800000 */
.L_x_2538:
[----:B0-----:R-:W2:Y:S01]  /*2d270*/  LDL.LU R0, [R1+0x40] ;  /* 0x0000400001007983 */ /* 0x001ea20000300800 */
[----:B------:R-:W-:Y:S01]  /*2d280*/  ULDC.64 UR4, c[0x0][0x2d8] ;  /* 0x0000b60000047ab9 */ /* 0x000fe20000000a00 */
[----:B------:R-:W0:Y:S01]  /*2d290*/  LDC R7, c[0x0][0x448] ;  /* 0x00011200ff077b82 */ /* 0x000e220000000800 */
[----:B------:R-:W-:Y:S01]  /*2d2a0*/  ULDC.64 UR6, c[0x0][0x280] ;  /* 0x0000a00000067ab9 */ /* 0x000fe20000000a00 */
[----:B------:R-:W3:Y:S04]  /*2d2b0*/  LDL.LU R5, [R1+0x38] ;  /* 0x0000380001057983 */ /* 0x000ee80000300800 */
[----:B------:R-:W3:Y:S04]  /*2d2c0*/  LDL.LU.64 R2, [R1+0x50] ;  /* 0x0000500001027983 */ /* 0x000ee80000300a00 */
[----:B------:R-:W4:Y:S04]  /*2d2d0*/  LDL.LU R4, [R1+0x34] ;  /* 0x0000340001047983 */ /* 0x000f280000300800 */
[----:B------:R-:W4:Y:S01]  /*2d2e0*/  LDL R10, [R1+0x4] ;  /* 0x00000400010a7983 */ /* 0x000f220000100800 */
[----:B-1----:R-:W1:Y:S01]  /*2d2f0*/  S2R R8, SR_TID.X ;  /* 0x0000000000087919 */ /* 0x002e620000002100 */
[----:B0-----:R-:W-:-:S13]  /*2d300*/  ISETP.NE.AND P0, PT, R7, 0x1, PT ;  /* 0x000000010700780c */ /* 0x001fda0003f05270 */
[----:B------:R-:W0:Y:S01]  /*2d310*/  @P0 LDC R6, c[0x0][0x450] ;  /* 0x00011400ff060b82 */ /* 0x000e220000000800 */
[----:B-1----:R-:W-:-:S04]  /*2d320*/  SHF.L.U32 R8, R8, 0x4, RZ ;  /* 0x0000000408087819 */ /* 0x002fc800000006ff */
[----:B------:R-:W-:-:S04]  /*2d330*/  LOP3.LUT R8, R8, 0x30, RZ, 0xc0, !PT ;  /* 0x0000003008087812 */ /* 0x000fc800078ec0ff */
[C---:B------:R-:W-:Y:S02]  /*2d340*/  LOP3.LUT R11, R8.reuse, 0x40, RZ, 0xfc, !PT ;  /* 0x00000040080b7812 */ /* 0x040fe400078efcff */
[----:B------:R-:W-:Y:S01]  /*2d350*/  LOP3.LUT R8, R8, 0x80, RZ, 0xfc, !PT ;  /* 0x0000008008087812 */ /* 0x000fe200078efcff */
[----:B---3--:R-:W-:Y:S02]  /*2d360*/  IMAD.MOV.U32 R3, RZ, RZ, R5 ;  /* 0x000000ffff037224 */ /* 0x008fe400078e0005 */
[----:B------:R-:W1:Y:S01]  /*2d370*/  S2R R5, SR_TID.X ;  /* 0x0000000000057919 */ /* 0x000e620000002100 */
[----:B------:R-:W-:-:S04]  /*2d380*/  IMAD.WIDE.U32 R2, R16, UR4, R2 ;  /* 0x0000000410027c25 */ /* 0x000fc8000f8e0002 */
[----:B------:R-:W-:Y:S01]  /*2d390*/  IMAD R3, R16, UR5, R3 ;  /* 0x0000000510037c24 */ /* 0x000fe2000f8e0203 */
[----:B------:R-:W-:Y:S02]  /*2d3a0*/  ULDC.64 UR4, c[0x0][0x2e0] ;  /* 0x0000b80000047ab9 */ /* 0x000fe40000000a00 */
[----:B--2---:R-:W-:Y:S02]  /*2d3b0*/  IMAD R0, R0, UR4, RZ ;  /* 0x0000000400007c24 */ /* 0x004fe4000f8e02ff */
[----:B----4-:R-:W-:-:S04]  /*2d3c0*/  IMAD.WIDE.U32 R2, R4, UR4, R2 ;  /* 0x0000000404027c25 */ /* 0x010fc8000f8e0002 */
[----:B------:R-:W-:Y:S01]  /*2d3d0*/  IMAD R0, R4, UR5, R0 ;  /* 0x0000000504007c24 */ /* 0x000fe2000f8e0200 */
[----:B------:R-:W-:Y:S01]  /*2d3e0*/  ULDC.64 UR4, c[0x0][0x2d0] ;  /* 0x0000b40000047ab9 */ /* 0x000fe20000000a00 */
[----:B------:R-:W2:Y:S02]  /*2d3f0*/  S2R R4, SR_TID.X ;  /* 0x0000000000047919 */ /* 0x000ea40000002100 */
[----:B------:R-:W-:Y:S01]  /*2d400*/  IMAD.IADD R3, R3, 0x1, R0 ;  /* 0x0000000103037824 */ /* 0x000fe200078e0200 */
[----:B-1----:R-:W-:-:S04]  /*2d410*/  LOP3.LUT R5, R5, 0x7f, RZ, 0xc0, !PT ;  /* 0x0000007f05057812 */ /* 0x002fc800078ec0ff */
[----:B------:R-:W-:Y:S01]  /*2d420*/  SHF.R.U32.HI R5, RZ, 0x2, R5 ;  /* 0x00000002ff057819 */ /* 0x000fe20000011605 */
[----:B--2---:R-:W-:-:S05]  /*2d430*/  IMAD.SHL.U32 R4, R4, 0x20, RZ ;  /* 0x0000002004047824 */ /* 0x004fca00078e00ff */
[----:B------:R-:W-:Y:S02]  /*2d440*/  LOP3.LUT R4, R5, 0x60, R4, 0xf8, !PT ;  /* 0x0000006005047812 */ /* 0x000fe400078ef804 */
[----:B------:R-:W1:Y:S02]  /*2d450*/  @P0 LDC R5, c[0x0][0x44c] ;  /* 0x00011300ff050b82 */ /* 0x000e640000000800 */
[----:B------:R-:W-:-:S05]  /*2d460*/  LEA R4, R10, R4, 0x7 ;  /* 0x000000040a047211 */ /* 0x000fca00078e38ff */
        /* <DEDUP_REMOVED lines=30> */
[----:B------:R-:W-:-:S05]  /*2d650*/  SHF.R.U32.HI R11, RZ, 0x2, R11 ;  /* 0x00000002ff0b7819 */ /* 0x000fca000001160b */
[----:B------:R-:W-:-:S04]  /*2d660*/  IMAD R0, R10, 0x80, R11 ;  /* 0x000000800a007824 */ /* 0x000fc800078e020b */
[----:B------:R-:W-:Y:S02]  /*2d670*/  VIADD R5, R0, 0x20 ;  /* 0x0000002000057836 */ /* 0x000fe40000000000 */
[----:B--2---:R-:W-:Y:S02]  /*2d680*/  IMAD R2, R6, R7, RZ ;  /* 0x0000000706027224 */ /* 0x004fe400078e02ff */
[----:B------:R-:W0:Y:S03]  /*2d690*/  SHFL.IDX PT, R7, R4, RZ, 0x1c1f ;  /* 0x001c1fff04077589 */ /* 0x000e2600000e0000 */
[----:B------:R-:W-:Y:S01]  /*2d6a0*/  ISETP.GE.AND P4, PT, R0, R2, PT ;  /* 0x000000020000720c */ /* 0x000fe20003f86270 */
[----:B------:R-:W1:-:S12]  /*2d6b0*/  SHFL.IDX PT, R6, R3, RZ, 0x1c1f ;  /* 0x001c1fff03067589 */ /* 0x000e5800000e0000 */
        /* <DEDUP_REMOVED lines=23> */
[----:B0-----:R-:W-:-:S04]  /*2d830*/  @!P3 IMAD.X R6, RZ, RZ, R6, P4 ;  /* 0x000000ffff06b224 */ /* 0x001fc800020e0606 */
[----:B------:R-:W-:Y:S01]  /*2d840*/  @!P3 IMAD.MOV.U32 R7, RZ, RZ, R6 ;  /* 0x000000ffff07b224 */ /* 0x000fe200078e0006 */
[----:B------:R-:W-:Y:S02]  /*2d850*/  @!P3 MOV R6, R5 ;  /* 0x000000050006b202 */ /* 0x000fe40000000f00 */
[----:B------:R1:W2:Y:S04]  /*2d860*/  SHFL.IDX PT, R5, R3, 0x3, 0x1c1f ;  /* 0x007c1f0003057f89 */ /* 0x0002a800000e0000 */
[----:B------:R1:W-:Y:S04]  /*2d870*/  @!P3 LDGSTS.E.BYPASS.LTC128B.128 [R8+0x15400], desc[UR56][R6.64], !P0 ;  /* 0x154000000608bfae */ /* 0x0003e8000c101d78 */
[----:B------:R1:W-:Y:S04]  /*2d880*/  @!P3 LDGSTS.E.BYPASS.LTC128B.128 [R8+0x17400], desc[UR56][R6.64+0x40], !P1 ;  /* 0x174000400608bfae */ /* 0x0003e8000c901d78 */
[----:B------:R1:W-:Y:S04]  /*2d890*/  @!P3 LDGSTS.E.BYPASS.LTC128B.128 [R8+0x19400], desc[UR56][R6.64+0x80], !P2 ;  /* 0x194000800608bfae */ /* 0x0003e8000d101d78 */
[----:B------:R1:W3:Y:S02]  /*2d8a0*/  SHFL.IDX PT, R3, R4, 0x3, 0x1c1f ;  /* 0x007c1f0004037f89 */ /* 0x0002e400000e0000 */
.L_x_2754:
        /* <DEDUP_REMOVED lines=12> */
.L_x_2542:
[----:B------:R-:W-:Y:S05]  /*2d970*/  BSYNC B0 ;  /* 0x0000000000007941 */ /* 0x000fea0003800000 */
.L_x_2541:
[----:B------:R-:W-:Y:S01]  /*2d980*/  NOP ;  /* 0x0000000000007918 */ /* 0x000fe20000000000 */
[----:B------:R-:W-:-:S13]  /*2d990*/  PLOP3.LUT P0, PT, PT, PT, PT, 0x80, 0x0 ;  /* 0x000000000000781c */ /* 0x000fda0003f0f070 */
.L_x_2543:
[----:B------:R-:W-:Y:S02]  /*2d9a0*/  PLOP3.LUT P1, PT, P1, P0, PT, 0xa2, 0x0 ;  /* 0x000000000000781c */ /* 0x000fe40000f21472 */
[----:B------:R-:W-:-:S08]  /*2d9b0*/  @P0 R2UR P1, UR4, R18 ;  /* 0x00000000120402ca */ /* 0x000fd00000020000 */
[----:B------:R-:W-:-:S05]  /*2d9c0*/  @P0 PLOP3.LUT P0, PT, P1, PT, PT, 0x80, 0x0 ;  /* 0x000000000000081c */ /* 0x000fca0000f0f070 */
[----:B------:R-:W-:Y:S01]  /*2d9d0*/  @!P1 SYNCS.ARRIVE.TRANS64.RED.A0T1 RZ, [UR4+0x29800], RZ ;  /* 0x029800ffffff99a7 */ /* 0x000fe20008200404 */
[----:B------:R-:W-:Y:S07]  /*2d9e0*/  @!P1 ARRIVES.LDGSTSBAR.64.TRANSCNT [UR4+0x29800] ;  /* 0x02980000ff0099b0 */ /* 0x000fee0008000a84 */
[----:B------:R-:W-:Y:S05]  /*2d9f0*/  @P0 BRA.U.ANY `(.L_x_2543) ;  /* 0xfffffffd00e80947 */ /* 0x000fea000393ffff */
[----:B----4-:R-:W4:Y:S02]  /*2da00*/  LDL.LU R2, [R1+0x60] ;  /* 0x0000600001027983 */ /* 0x010f240000300800 */
[----:B----4-:R-:W-:-:S05]  /*2da10*/  VIADD R2, R2, 0x1 ;  /* 0x0000000102027836 */ /* 0x010fca0000000000 */
        /* <DEDUP_REMOVED lines=10> */
.L_x_2755:
[----:B------:R-:W-:Y:S05]  /*2dac0*/  BSYNC B0 ;  /* 0x0000000000007941 */ /* 0x000fea0003800000 */
.L_x_2544:
[----:B------:R-:W5:Y:S04]  /*2dad0*/  LDL.LU R2, [R1+0x48] ;  /* 0x0000480001027983 */ /* 0x000f680000300800 */
[----:B-1-3--:R-:W3:Y:S01]  /*2dae0*/  LDL R3, [R1+0x20] ;  /* 0x0000200001037983 */ /* 0x00aee20000100800 */
[----:B-----5:R-:W-:-:S04]  /*2daf0*/  IADD3 R2, R2, -0x2, RZ ;  /* 0xfffffffe02027810 */ /* 0x020fc80007ffe0ff */
[----:B---3--:R-:W-:-:S13]  /*2db00*/  ISETP.GE.AND P0, PT, R2, R3, PT ;  /* 0x000000030200720c */ /* 0x008fda0003f06270 */
[----:B------:R-:W-:Y:S05]  /*2db10*/  @!P0 BRA `(.L_x_2546) ;  /* 0x0000001000048947 */ /* 0x000fea0003800000 */
[----:B------:R1:W5:Y:S01]  /*2db20*/  LDL.LU R3, [R1+0x18] ;  /* 0x0000180001037983 */ /* 0x0003620000300800 */
[----:B----4-:R-:W-:-:S07]  /*2db30*/  IMAD.MOV.U32 R0, RZ, RZ, R19 ;  /* 0x000000ffff007224 */ /* 0x010fce00078e0013 */
.L_x_2568:
[----:B------:R-:W3:Y:S01]  /*2db40*/  LDL R4, [R1+0x14] ;  /* 0x0000140001047983 */ /* 0x000ee20000100800 */
[----:B------:R-:W-:Y:S01]  /*2db50*/  VIADD R19, R0, 0x1 ;  /* 0x0000000100137836 */ /* 0x000fe20000000000 */
[----:B------:R-:W-:Y:S05]  /*2db60*/  YIELD ;  /* 0x0000000000007946 */ /* 0x000fea0003800000 */
[C---:B------:R-:W-:Y:S01]  /*2db70*/  ISETP.NE.AND P0, PT, R19.reuse, 0x2, PT ;  /* 0x000000021300780c */ /* 0x040fe20003f05270 */
[----:B------:R-:W-:Y:S03]  /*2db80*/  BSSY B0, `(.L_x_2547) ;  /* 0x0000089000007945 */ /* 0x000fe60003800000 */
[----:B------:R-:W-:-:S02]  /*2db90*/  SEL R19, R19, RZ, P0 ;  /* 0x000000ff13137207 */ /* 0x000fc40000000000 */
[----:B---3--:R-:W-:Y:S02]  /*2dba0*/  LOP3.LUT P1, RZ, R4, 0x1, RZ, 0xc0, !PT ;  /* 0x0000000104ff7812 */ /* 0x008fe4000782c0ff */
[----:B------:R-:W-:-:S04]  /*2dbb0*/  SEL R4, RZ, 0x1, P0 ;  /* 0x00000001ff047807 */ /* 0x000fc80000000000 */
[----:B--2--5:R-:W-:-:S05]  /*2dbc0*/  LOP3.LUT R9, R3, R4, RZ, 0x3c, !PT ;  /* 0x0000000403097212 */ /* 0x024fca00078e3cff */
[----:B------:R3:W-:Y:S02]  /*2dbd0*/  STL [R1+0x18], R9 ;  /* 0x0000180901007387 */ /* 0x0007e40000100800 */
[----:B------:R-:W-:Y:S05]  /*2dbe0*/  @!P1 BRA `(.L_x_2548) ;  /* 0x0000000800089947 */ /* 0x000fea0003800000 */
[----:B------:R-:W-:Y:S01]  /*2dbf0*/  ULDC.64 UR4, c[0x0][0x418] ;  /* 0x0001060000047ab9 */ /* 0x000fe20000000a00 */
[----:B0-----:R-:W-:Y:S01]  /*2dc00*/  IMAD.MOV.U32 R8, RZ, RZ, R2 ;  /* 0x000000ffff087224 */ /* 0x001fe200078e0002 */
[----:B------:R-:W-:-:S04]  /*2dc10*/  ISETP.NE.U32.AND P0, PT, RZ, UR4, PT ;  /* 0x00000004ff007c0c */ /* 0x000fc8000bf05070 */
[----:B------:R-:W-:-:S13]  /*2dc20*/  ISETP.NE.AND.EX P0, PT, RZ, UR5, PT, P0 ;  /* 0x00000005ff007c0c */ /* 0x000fda000bf05300 */
[----:B------:R-:W-:Y:S05]  /*2dc30*/  @!P0 BRA `(.L_x_2549) ;  /* 0x00000000004c8947 */ /* 0x000fea0003800000 */
[----:B------:R-:W4:Y:S01]  /*2dc40*/  LDL R11, [R1+0x24] ;  /* 0x00002400010b7983 */ /* 0x000f220000100800 */
[----:B------:R-:W0:Y:S01]  /*2dc50*/  LDC R7, c[0x0][0x43c] ;  /* 0x00010f00ff077b82 */ /* 0x000e220000000800 */
[----:B------:R-:W-:Y:S02]  /*2dc60*/  ULDC.64 UR6, c[0x0][0x428] ;  /* 0x00010a0000067ab9 */ /* 0x000fe40000000a00 */
[----:B------:R-:W3:Y:S01]  /*2dc70*/  LDL R10, [R1+0x8] ;  /* 0x00000800010a7983 */ /* 0x000ee20000100800 */
[----:B0-----:R-:W-:-:S13]  /*2dc80*/  ISETP.NE.AND P0, PT, R7, 0x1, PT ;  /* 0x000000010700780c */ /* 0x001fda0003f05270 */
[----:B--2---:R-:W0:Y:S02]  /*2dc90*/  @P0 LDC.64 R4, c[0x0][0x440] ;  /* 0x00011000ff040b82 */ /* 0x004e240000000a00 */
[----:B0-----:R-:W-:-:S04]  /*2dca0*/  @P0 IMAD.HI.U32 R6, R2, R4, RZ ;  /* 0x0000000402060227 */ /* 0x001fc800078e00ff */
[----:B------:R-:W-:Y:S01]  /*2dcb0*/  IMAD.MOV.U32 R4, RZ, RZ, R2 ;  /* 0x000000ffff047224 */ /* 0x000fe200078e0002 */
[----:B------:R-:W-:-:S04]  /*2dcc0*/  @P0 SHF.R.U32.HI R4, RZ, R5, R6 ;  /* 0x00000005ff040219 */ /* 0x000fc80000011606 */
[----:B------:R-:W-:Y:S02]  /*2dcd0*/  SHF.R.S32.HI R5, RZ, 0x1f, R4 ;  /* 0x0000001fff057819 */ /* 0x000fe40000011404 */
[----:B------:R-:W-:-:S05]  /*2dce0*/  IADD3 R8, -R4, RZ, RZ ;  /* 0x000000ff04087210 */ /* 0x000fca0007ffe1ff */
[----:B------:R-:W-:Y:S02]  /*2dcf0*/  IMAD R8, R7, R8, R2 ;  /* 0x0000000807087224 */ /* 0x000fe400078e0202 */
[----:B----4-:R-:W-:-:S04]  /*2dd00*/  IMAD R6, R11, UR6, RZ ;  /* 0x000000060b067c24 */ /* 0x010fc8000f8e02ff */
[C---:B---3--:R-:W-:Y:S02]  /*2dd10*/  IMAD R6, R10.reuse, UR7, R6 ;  /* 0x000000070a067c24 */ /* 0x048fe4000f8e0206 */
[----:B------:R-:W-:-:S04]  /*2dd20*/  IMAD.WIDE.U32 R4, R10, UR6, R4 ;  /* 0x000000060a047c25 */ /* 0x000fc8000f8e0004 */
[----:B------:R-:W-:Y:S01]  /*2dd30*/  IMAD.IADD R5, R6, 0x1, R5 ;  /* 0x0000000106057824 */ /* 0x000fe200078e0205 */
[----:B------:R-:W-:-:S04]  /*2dd40*/  LEA R6, P0, R4, UR4, 0x2 ;  /* 0x0000000404067c11 */ /* 0x000fc8000f8010ff */
[----:B------:R-:W-:-:S05]  /*2dd50*/  LEA.HI.X R7, R4, UR5, R5, 0x2, P0 ;  /* 0x0000000504077c11 */ /* 0x000fca00080f1405 */
[----:B------:R0:W5:Y:S04]  /*2dd60*/  LDG.E R17, desc[UR56][R6.64] ;  /* 0x0000003806117981 */ /* 0x000168000c1e1900 */
.L_x_2549:
[----:B------:R-:W0:Y:S01]  /*2dd70*/  S2R R4, SR_TID.X ;  /* 0x0000000000047919 */ /* 0x000e220000002100 */
[----:B--2---:R-:W-:Y:S01]  /*2dd80*/  IMAD R5, R19, 0x8, R18 ;  /* 0x0000000813057824 */ /* 0x004fe200078e0212 */
[----:B------:R-:W-:Y:S01]  /*2dd90*/  BSSY B1, `(.L_x_2550) ;  /* 0x0000006000017945 */ /* 0x000fe20003800000 */
[----:B0-----:R-:W-:Y:S02]  /*2dda0*/  LOP3.LUT R6, R4, 0x7f, RZ, 0xc0, !PT ;  /* 0x0000007f04067812 */ /* 0x001fe400078ec0ff */
[----:B------:R-:W-:Y:S02]  /*2ddb0*/  SHF.L.U32 R4, R9, 0x1f, RZ ;  /* 0x0000001f09047819 */ /* 0x000fe400000006ff */
[----:B------:R-:W-:Y:S02]  /*2ddc0*/  ISETP.NE.AND P1, PT, R6, RZ, PT ;  /* 0x000000ff0600720c */ /* 0x000fe40003f25270 */
[----:B------:R-:W0:Y:S02]  /*2ddd0*/  SYNCS.PHASECHK.TRANS64.TRYWAIT P0, [R5+URZ+0x29880], R4 ;  /* 0x02988004050075a7 */ /* 0x000e24000800017f */
[----:B0-----:R-:W-:Y:S09]  /*2dde0*/  @!P0 BRA `(.L_x_2551) ;  /* 0x0000006400b08947 */ /* 0x001ff20003800000 */
.L_x_2756:
[----:B------:R-:W-:Y:S05]  /*2ddf0*/  BSYNC B1 ;  /* 0x0000000000017941 */ /* 0x000fea0003800000 */
.L_x_2550:
        /* <DEDUP_REMOVED lines=9> */
.L_x_2553:
[----:B------:R-:W-:Y:S05]  /*2de90*/  BSYNC B1 ;  /* 0x0000000000017941 */ /* 0x000fea0003800000 */
.L_x_2552:
[----:B------:R-:W2:Y:S01]  /*2dea0*/  LDL R6, [R1+0x28] ;  /* 0x0000280001067983 */ /* 0x000ea20000100800 */
        /* <DEDUP_REMOVED lines=9> */
[----:B--2---:R-:W-:-:S02]  /*2df40*/  IMAD R6, R8, 0xa0, R6 ;  /* 0x000000a008067824 */ /* 0x004fc400078e0206 */
[----:B------:R-:W-:-:S09]  /*2df50*/  VIADD R8, R5, 0x29870 ;  /* 0x0002987005087836 */ /* 0x000fd20000000000 */
.L_x_2554:
        /* <DEDUP_REMOVED lines=13> */
.L_x_2757:
[----:B------:R-:W-:Y:S05]  /*2e030*/  BSYNC B1 ;  /* 0x0000000000017941 */ /* 0x000fea0003800000 */
.L_x_2555:
[----:B------:R-:W-:Y:S01]  /*2e040*/  BSSY B1, `(.L_x_2557) ;  /* 0x000000b000017945 */ /* 0x000fe20003800000 */
[----:B------:R-:W-:Y:S02]  /*2e050*/  IMAD.MOV.U32 R8, RZ, RZ, 0x0 ;  /* 0x00000000ff087424 */ /* 0x000fe400078e00ff */
[----:B---3--:R-:W-:Y:S01]  /*2e060*/  IMAD.MOV.U32 R9, RZ, RZ, 0x14f00000 ;  /* 0x14f00000ff097424 */ /* 0x008fe200078e00ff */
[----:B------:R-:W-:Y:S06]  /*2e070*/  @P1 BRA `(.L_x_2558) ;  /* 0x00000000001c1947 */ /* 0x000fec0003800000 */
[----:B------:R-:W3:Y:S01]  /*2e080*/  S2R R7, SR_TID.X ;  /* 0x0000000000077919 */ /* 0x000ee20000002100 */
[----:B0-2---:R-:W-:-:S04]  /*2e090*/  IMAD.MOV.U32 R4, RZ, RZ, 0x7800 ;  /* 0x00007800ff047424 */ /* 0x005fc800078e00ff */
[----:B------:R4:W-:Y:S01]  /*2e0a0*/  SYNCS.ARRIVE.TRANS64 RZ, [R5+URZ+0x29830], R4 ;  /* 0x0298300405ff79a7 */ /* 0x0009e2000800003f */
[----:B---3--:R-:W-:-:S04]  /*2e0b0*/  LOP3.LUT R7, R7, 0x1f, RZ, 0xc0, !PT ;  /* 0x0000001f07077812 */ /* 0x008fc800078ec0ff */
[----:B------:R-:W-:-:S13]  /*2e0c0*/  ISETP.NE.AND P0, PT, R7, RZ, PT ;  /* 0x000000ff0700720c */ /* 0x000fda0003f05270 */
[----:B----4-:R-:W-:Y:S05]  /*2e0d0*/  @!P0 BRA `(.L_x_2558) ;  /* 0x0000000000048947 */ /* 0x010fea0003800000 */
[----:B------:R-:W-:Y:S01]  /*2e0e0*/  BPT.TRAP 0x1 ;  /* 0x000000040000795c */ /* 0x000fe20000300000 */
.L_x_2558:
[----:B------:R-:W-:Y:S05]  /*2e0f0*/  BSYNC B1 ;  /* 0x0000000000017941 */ /* 0x000fea0003800000 */
.L_x_2557:
[----:B------:R-:W-:Y:S01]  /*2e100*/  R2UR UR10, R10 ;  /* 0x000000000a0a72ca */ /* 0x000fe200000e0000 */
[----:B0-2---:R-:W-:Y:S01]  /*2e110*/  IMAD R4, R19, 0x7800, R18 ;  /* 0x0000780013047824 */ /* 0x005fe200078e0212 */
[----:B------:R-:W-:Y:S01]  /*2e120*/  R2UR UR6, R8 ;  /* 0x00000000080672ca */ /* 0x000fe200000e0000 */
[----:B------:R-:W-:Y:S01]  /*2e130*/  UIADD3 UR4, UP0, UR40, 0x370, URZ ;  /* 0x0000037028047890 */ /* 0x000fe2000ff1e03f */
[----:B------:R-:W-:Y:S01]  /*2e140*/  R2UR UR7, R9 ;  /* 0x00000000090772ca */ /* 0x000fe200000e0000 */
[----:B------:R-:W-:Y:S01]  /*2e150*/  VIADD R7, R4, 0x1a400 ;  /* 0x0001a40004077836 */ /* 0x000fe20000000000 */
[----:B------:R-:W-:Y:S01]  /*2e160*/  PLOP3.LUT P0, PT, PT, PT, PT, 0x80, 0x0 ;  /* 0x000000000000781c */ /* 0x000fe20003f0f070 */
[----:B------:R-:W-:Y:S01]  /*2e170*/  UIADD3.X UR5, URZ, UR41, URZ, UP0, !UPT ;  /* 0x000000293f057290 */ /* 0x000fe200087fe43f */
[----:B------:R-:W-:-:S11]  /*2e180*/  IADD3 R5, R5, 0x29830, RZ ;  /* 0x0002983005057810 */ /* 0x000fd60007ffe0ff */
.L_x_2559:
        /* <DEDUP_REMOVED lines=15> */
.L_x_2560:
        /* <DEDUP_REMOVED lines=15> */
.L_x_2561:
        /* <DEDUP_REMOVED lines=9> */
[----:B----4-:R-:W-:Y:S05]  /*2e400*/  @P0 BRA.U.ANY `(.L_x_2561) ;  /* 0xfffffffd00d80947 */ /* 0x010fea000393ffff */
.L_x_2548:
[----:B------:R-:W-:Y:S05]  /*2e410*/  BSYNC B0 ;  /* 0x0000000000007941 */ /* 0x000fea0003800000 */
.L_x_2547:
[----:B------:R-:W-:-:S06]  /*2e420*/  UISETP.NE.AND UP0, UPT, UR37, 0x3, UPT ;  /* 0x000000032500788c */ /* 0x000fcc000bf05270 */
[----:B------:R-:W-:-:S13]  /*2e430*/  PLOP3.LUT P0, PT, PT, PT, UP0, 0x80, 0x0 ;  /* 0x000000000000781c */ /* 0x000fda0003f0f008 */
[----:B------:R-:W-:Y:S05]  /*2e440*/  @!P0 BRA `(.L_x_2562) ;  /* 0x0000000000048947 */ /* 0x000fea0003800000 */
[----:B------:R-:W-:Y:S01]  /*2e450*/  BPT.TRAP 0x1 ;  /* 0x000000040000795c */ /* 0x000fe20000300000 */
.L_x_2562:
[----:B------:R-:W-:Y:S01]  /*2e460*/  IMAD.U32 R4, RZ, RZ, UR39 ;  /* 0x00000027ff047e24 */ /* 0x000fe2000f8e00ff */
[----:B------:R-:W-:Y:S01]  /*2e470*/  LEA R20, R0, R18, 0x3 ;  /* 0x0000001200147211 */ /* 0x000fe200078e18ff */
[----:B------:R-:W-:Y:S03]  /*2e480*/  BSSY B0, `(.L_x_2563) ;  /* 0x0000006000007945 */ /* 0x000fe60003800000 */
[----:B------:R-:W-:Y:S02]  /*2e490*/  ISETP.NE.AND P1, PT, R4, 0x3, PT ;  /* 0x000000030400780c */ /* 0x000fe40003f25270 */
[----:B------:R-:W-:-:S04]  /*2e4a0*/  LOP3.LUT R4, R3, 0x1, RZ, 0x3c, !PT ;  /* 0x0000000103047812 */ /* 0x000fc800078e3cff */
[----:B------:R-:W-:-:S04]  /*2e4b0*/  SHF.L.U32 R4, R4, 0x1f, RZ ;  /* 0x0000001f04047819 */ /* 0x000fc800000006ff */
[----:B------:R-:W4:Y:S02]  /*2e4c0*/  SYNCS.PHASECHK.TRANS64.TRYWAIT P0, [R20+URZ+0x29870], R4 ;  /* 0x02987004140075a7 */ /* 0x000f24000800017f */
[----:B----4-:R-:W-:Y:S05]  /*2e4d0*/  @!P0 BRA `(.L_x_2564) ;  /* 0x00000060001c8947 */ /* 0x010fea0003800000 */
.L_x_2758:
[----:B------:R-:W-:Y:S05]  /*2e4e0*/  BSYNC B0 ;  /* 0x0000000000007941 */ /* 0x000fea0003800000 */
.L_x_2563:
[----:B------:R-:W-:Y:S05]  /*2e4f0*/  @!P1 BRA `(.L_x_2565) ;  /* 0x0000000000049947 */ /* 0x000fea0003800000 */
[----:B------:R-:W-:Y:S01]  /*2e500*/  BPT.TRAP 0x1 ;  /* 0x000000040000795c */ /* 0x000fe20000300000 */
.L_x_2565:
[----:B------:R-:W-:Y:S01]  /*2e510*/  SHF.L.U32 R3, R3, 0x1f, RZ ;  /* 0x0000001f03037819 */ /* 0x000fe200000006ff */
[----:B------:R-:W-:-:S03]  /*2e520*/  IMAD R12, R0, 0x5000, RZ ;  /* 0x00005000000c7824 */ /* 0x000fc600078e02ff */
[----:B------:R-:W5:Y:S02]  /*2e530*/  SYNCS.PHASECHK.TRANS64.TRYWAIT P0, [R20+URZ+0x29860], R3 ;  /* 0x02986003140075a7 */ /* 0x000f64000800017f */
[----:B-----5:R-:W-:Y:S05]  /*2e540*/  @!P0 BRA `(.L_x_2566) ;  /* 0x0000006000148947 */ /* 0x020fea0003800000 */
.L_x_2759:
[----:B------:R-:W5:Y:S04]  /*2e550*/  LDL R0, [R1+0x30] ;  /* 0x0000300001007983 */ /* 0x000f680000100800 */
[----:B------:R-:W2:Y:S01]  /*2e560*/  LDL R13, [R1+0x2c] ;  /* 0x00002c00010d7983 */ /* 0x000ea20000100800 */
[----:B------:R-:W-:Y:S05]  /*2e570*/  WARPSYNC.ALL ;  /* 0x0000000000007948 */ /* 0x000fea0003800000 */
[----:B---3--:R-:W3:Y:S01]  /*2e580*/  S2R R9, SR_TID.X ;  /* 0x0000000000097919 */ /* 0x008ee20000002100 */
[----:B------:R-:W-:Y:S01]  /*2e590*/  IMAD.MOV.U32 R14, RZ, RZ, 0x40 ;  /* 0x00000040ff0e7424 */ /* 0x000fe200078e00ff */
[----:B---3--:R-:W-:-:S04]  /*2e5a0*/  LOP3.LUT P0, RZ, R9, 0x4, RZ, 0xc0, !PT ;  /* 0x0000000409ff7812 */ /* 0x008fc8000780c0ff */
[----:B------:R-:W-:Y:S02]  /*2e5b0*/  SEL R14, R14, 0xffffffc0, !P0 ;  /* 0xffffffc00e0e7807 */ /* 0x000fe40004000000 */
[C---:B-----5:R-:W-:Y:S02]  /*2e5c0*/  LOP3.LUT R0, R12.reuse, R0, RZ, 0xfc, !PT ;  /* 0x000000000c007212 */ /* 0x060fe400078efcff */
[----:B--2---:R-:W-:-:S03]  /*2e5d0*/  LOP3.LUT R21, R12, R13, RZ, 0xfc, !PT ;  /* 0x0000000d0c157212 */ /* 0x004fc600078efcff */
[----:B------:R-:W-:-:S04]  /*2e5e0*/  IMAD.IADD R0, R18, 0x1, R0 ;  /* 0x0000000112007824 */ /* 0x000fc800078e0200 */
[----:B------:R-:W-:Y:S01]  /*2e5f0*/  IMAD.IADD R3, R14, 0x1, R0 ;  /* 0x000000010e037824 */ /* 0x000fe200078e0200 */
[----:B0---4-:R-:W0:Y:S01]  /*2e600*/  LDSM.16.MT88.4 R4, [R0+0xa400] ;  /* 0x00a400000004783b */ /* 0x011e220000004200 */
        /* <DEDUP_REMOVED lines=68> */
.L_x_2567:
[----:B------:R-:W3:Y:S01]  /*2ea50*/  S2R R0, SR_TID.X ;  /* 0x0000000000007919 */ /* 0x000ee20000002100 */
[----:B0-----:R0:W-:Y:S01]  /*2ea60*/  SYNCS.ARRIVE.TRANS64.A1T0 RZ, [R20+URZ+0x29850], RZ ;  /* 0x029850ff14ff79a7 */ /* 0x0011e2000810003f */
[----:B---3--:R-:W-:Y:S02]  /*2ea70*/  LOP3.LUT R3, R0, 0x7f, RZ, 0xc0, !PT ;  /* 0x0000007f00037812 */ /* 0x008fe400078ec0ff */
[----:B------:R-:W3:Y:S01]  /*2ea80*/  LDL R0, [R1+0x20] ;  /* 0x0000200001007983 */ /* 0x000ee20000100800 */
[----:B------:R-:W-:Y:S01]  /*2ea90*/  BAR.SYNC.DEFER_BLOCKING 0x2, 0x80 ;  /* 0x0082000000007b1d */ /* 0x000fe20000010000 */
[----:B------:R-:W-:-:S05]  /*2eaa0*/  ISETP.NE.AND P0, PT, R3, RZ, PT ;  /* 0x000000ff0300720c */ /* 0x000fca0003f05270 */
[----:B------:R4:W5:Y:S08]  /*2eab0*/  LDL R3, [R1+0x18] ;  /* 0x0000180001037983 */ /* 0x0009700000100800 */
[----:B0-----:R-:W-:-:S04]  /*2eac0*/  @!P0 IADD3 R20, R20, 0x29880, RZ ;  /* 0x0002988014148810 */ /* 0x001fc80007ffe0ff */
[----:B------:R-:W-:-:S04]  /*2ead0*/  @!P0 PRMT R20, RZ, 0x654, R20 ;  /* 0x00000654ff148816 */ /* 0x000fc80000000014 */
[----:B------:R4:W-:Y:S01]  /*2eae0*/  @!P0 SYNCS.ARRIVE.TRANS64.RED.A1T0 RZ, [R20+URZ], RZ ;  /* 0x000000ff14ff89a7 */ /* 0x0009e2000810043f */
[C---:B---3--:R-:W-:Y:S01]  /*2eaf0*/  ISETP.GT.AND P0, PT, R2.reuse, R0, PT ;  /* 0x000000000200720c */ /* 0x048fe20003f04270 */
[----:B------:R-:W-:Y:S02]  /*2eb00*/  VIADD R2, R2, 0xffffffff ;  /* 0xffffffff02027836 */ /* 0x000fe40000000000 */
[----:B------:R-:W-:-:S10]  /*2eb10*/  IMAD.MOV.U32 R0, RZ, RZ, R19 ;  /* 0x000000ffff007224 */ /* 0x000fd400078e0013 */
[----:B----4-:R-:W-:Y:S05]  /*2eb20*/  @P0 BRA `(.L_x_2568) ;  /* 0xfffffff000040947 */ /* 0x010fea000383ffff */
.L_x_2546:
        /* <DEDUP_REMOVED lines=18> */
.L_x_2570:
[----:B------:R-:W-:Y:S05]  /*2ec50*/  BSYNC B0 ;  /* 0x0000000000007941 */ /* 0x000fea0003800000 */
.L_x_2569:
[----:B------:R-:W-:-:S06]  /*2ec60*/  UISETP.NE.AND UP0, UPT, UR37, 0x3, UPT ;  /* 0x000000032500788c */ /* 0x000fcc000bf05270 */
[----:B------:R-:W-:-:S13]  /*2ec70*/  PLOP3.LUT P1, PT, PT, PT, UP0, 0x80, 0x0 ;  /* 0x000000000000781c */ /* 0x000fda0003f2f008 */
[----:B------:R-:W-:Y:S05]  /*2ec80*/  @!P1 BRA `(.L_x_2571) ;  /* 0x0000000000049947 */ /* 0x000fea0003800000 */
[----:B------:R-:W-:Y:S01]  /*2ec90*/  BPT.TRAP 0x1 ;  /* 0x000000040000795c */ /* 0x000fe20000300000 */
.L_x_2571:
        /* <DEDUP_REMOVED lines=9> */
.L_x_2760:
[----:B------:R-:W-:Y:S05]  /*2ed30*/  BSYNC B0 ;  /* 0x0000000000007941 */ /* 0x000fea0003800000 */
.L_x_2572:
[----:B------:R-:W-:Y:S05]  /*2ed40*/  @!P2 BRA `(.L_x_2574) ;  /* 0x000000000004a947 */ /* 0x000fea0003800000 */
[----:B------:R-:W-:Y:S01]  /*2ed50*/  BPT.TRAP 0x1 ;  /* 0x000000040000795c */ /* 0x000fe20000300000 */
.L_x_2574:
[----:B--2---:R-:W2:Y:S02]  /*2ed60*/  LDL R0, [R1+0x18] ;  /* 0x0000180001007983 */ /* 0x004ea40000100800 */
[----:B--2---:R-:W-:-:S04]  /*2ed70*/  SHF.L.U32 R0, R0, 0x1f, RZ ;  /* 0x0000001f00007819 */ /* 0x004fc800000006ff */
[----:B------:R-:W2:Y:S02]  /*2ed80*/  SYNCS.PHASECHK.TRANS64.TRYWAIT P1, [R16+URZ+0x29860], R0 ;  /* 0x02986000100075a7 */ /* 0x000ea4000802017f */
[----:B--2---:R-:W-:Y:S05]  /*2ed90*/  @!P1 BRA `(.L_x_2575) ;  /* 0x0000005800289947 */ /* 0x004fea0003800000 */
.L_x_2761:
        /* <DEDUP_REMOVED lines=81> */
.L_x_2576:
[----:B------:R-:W3:Y:S01]  /*2f2b0*/  LDL.LU R2, [R1+0x18] ;  /* 0x0000180001027983 */ /* 0x000ee20000300800 */
[----:B0-----:R0:W-:Y:S01]  /*2f2c0*/  SYNCS.ARRIVE.TRANS64.A1T0 RZ, [R16+URZ+0x29850], RZ ;  /* 0x029850ff10ff79a7 */ /* 0x0011e2000810003f */
[----:B------:R-:W-:Y:S01]  /*2f2d0*/  IADD3 R19, R19, 0x1, RZ ;  /* 0x0000000113137810 */ /* 0x000fe20007ffe0ff */
[----:B0-----:R-:W-:-:S05]  /*2f2e0*/  @!P0 VIADD R16, R16, 0x29880 ;  /* 0x0002988010108836 */ /* 0x001fca0000000000 */
        /* <DEDUP_REMOVED lines=8> */
.L_x_2521:
        /* <DEDUP_REMOVED lines=14> */
.L_x_2577:
        /* <DEDUP_REMOVED lines=11> */
[----:B------:R-:W0:Y:S08]  /*2f500*/  @!P1 LDC.64 R2, c[0x0][0xc80] ;  /* 0x00032000ff029b82 */ /* 0x000e300000000a00 */
[----:B------:R-:W2:Y:S01]  /*2f510*/  @!P1 LDC.64 R6, c[0x0][0xc78] ;  /* 0x00031e00ff069b82 */ /* 0x000ea20000000a00 */
[----:B0-----:R-:W-:-:S05]  /*2f520*/  @!P1 IMAD.WIDE R2, R0, 0x4, R2 ;  /* 0x0000000400029825 */ /* 0x001fca00078e0202 */
[----:B------:R2:W3:Y:S02]  /*2f530*/  @!P1 LDG.E R8, desc[UR56][R2.64] ;  /* 0x0000003802089981 */ /* 0x0004e4000c1e1900 */
[----:B--2---:R-:W-:-:S06]  /*2f540*/  @!P1 IMAD.WIDE R2, R0, 0x4, R6 ;  /* 0x0000000400029825 */ /* 0x004fcc00078e0206 */
[----:B------:R-:W2:Y:S01]  /*2f550*/  @!P1 LDG.E R2, desc[UR56][R2.64] ;  /* 0x0000003802029981 */ /* 0x000ea2000c1e1900 */
        /* <DEDUP_REMOVED lines=8> */
[----:B---3--:R-:W-:Y:S01]  /*2f5e0*/  @!P1 MOV R4, R8 ;  /* 0x0000000800049202 */ /* 0x008fe20000000f00 */
[----:B------:R-:W-:-:S02]  /*2f5f0*/  IMAD.MOV.U32 R8, RZ, RZ, RZ ;  /* 0x000000ffff087224 */ /* 0x000fc400078e00ff */
[----:B--2---:R-:W-:Y:S01]  /*2f600*/  @!P1 IMAD.MOV.U32 R6, RZ, RZ, R2 ;  /* 0x000000ffff069224 */ /* 0x004fe200078e0002 */
        /* <DEDUP_REMOVED lines=17> */
[----:B------:R0:W2:Y:S02]  /*2f720*/  SHFL.IDX PT, R9, R3, 0x1f, 0x1f ;  /* 0x03e01f0003097f89 */ /* 0x0000a400000e0000 */
.L_x_2771:
[----:B------:R-:W-:Y:S01]  /*2f730*/  ULDC UR4, c[0x0][0xc38] ;  /* 0x00030e0000047ab9 */ /* 0x000fe20000000800 */
[----:B------:R-:W-:Y:S02]  /*2f740*/  IMAD.MOV.U32 R7, RZ, RZ, R3 ;  /* 0x000000ffff077224 */ /* 0x000fe400078e0003 */
[----:B------:R-:W-:-:S04]  /*2f750*/  IMAD.U32 R2, RZ, RZ, UR4 ;  /* 0x00000004ff027e24 */ /* 0x000fc8000f8e00ff */
[----:B--2---:R-:W-:-:S05]  /*2f760*/  IMAD R9, R9, R2, RZ ;  /* 0x0000000209097224 */ /* 0x004fca00078e02ff */
[----:B------:R-:W-:-:S04]  /*2f770*/  IADD3 R0, R0, R9, RZ ;  /* 0x0000000900007210 */ /* 0x000fc80007ffe0ff */
[----:B------:R-:W-:-:S13]  /*2f780*/  ISETP.GT.AND P6, PT, R0, R5, PT ;  /* 0x000000050000720c */ /* 0x000fda0003fc4270 */
[----:B------:R-:W-:Y:S05]  /*2f790*/  @P6 BRA `(.L_x_2580) ;  /* 0x0000000000ac6947 */ /* 0x000fea0003800000 */
.L_x_2583:
        /* <DEDUP_REMOVED lines=8> */
[----:B------:R-:W-:Y:S02]  /*2f820*/  IMAD.IADD R6, R3, 0x1, R4 ;  /* 0x0000000103067824 */ /* 0x000fe400078e0204 */
[----:B------:R-:W-:-:S03]  /*2f830*/  IMAD.MOV.U32 R4, RZ, RZ, RZ ;  /* 0x000000ffff047224 */ /* 0x000fc600078e00ff */
[----:B------:R-:W-:-:S13]  /*2f840*/  ISETP.GE.OR P6, PT, R6, R2, !P0 ;  /* 0x000000020600720c */ /* 0x000fda00047c6670 */
[----:B--2---:R-:W0:Y:S02]  /*2f850*/  @!P6 LDC.64 R2, c[0x0][0xc80] ;  /* 0x00032000ff02eb82 */ /* 0x004e240000000a00 */
[----:B0-----:R-:W-:-:S05]  /*2f860*/  @!P6 IMAD.WIDE R2, R6, 0x4, R2 ;  /* 0x000000040602e825 */ /* 0x001fca00078e0202 */
[----:B------:R0:W2:Y:S02]  /*2f870*/  @!P6 LDG.E R4, desc[UR56][R2.64] ;  /* 0x000000380204e981 */ /* 0x0000a4000c1e1900 */
[----:B0-----:R-:W0:Y:S02]  /*2f880*/  @!P6 LDC.64 R2, c[0x0][0xc78] ;  /* 0x00031e00ff02eb82 */ /* 0x001e240000000a00 */
[----:B0-----:R-:W-:Y:S01]  /*2f890*/  @!P6 IMAD.WIDE R2, R6, 0x4, R2 ;  /* 0x000000040602e825 */ /* 0x001fe200078e0202 */
[----:B------:R-:W-:-:S06]  /*2f8a0*/  MOV R6, RZ ;  /* 0x000000ff00067202 */ /* 0x000fcc0000000f00 */
        /* <DEDUP_REMOVED lines=19> */
[----:B------:R0:W2:Y:S02]  /*2f9e0*/  SHFL.IDX PT, R9, R7, 0x1f, 0x1f ;  /* 0x03e01f0007097f89 */ /* 0x0000a400000e0000 */
.L_x_2779:
[----:B------:R-:W-:Y:S02]  /*2f9f0*/  ULDC UR4, c[0x0][0xc38] ;  /* 0x00030e0000047ab9 */ /* 0x000fe40000000800 */
[----:B------:R-:W-:-:S04]  /*2fa00*/  IMAD.U32 R2, RZ, RZ, UR4 ;  /* 0x00000004ff027e24 */ /* 0x000fc8000f8e00ff */
[----:B--2---:R-:W-:-:S04]  /*2fa10*/  IMAD R9, R9, R2, RZ ;  /* 0x0000000209097224 */ /* 0x004fc800078e02ff */
[----:B------:R-:W-:-:S05]  /*2fa20*/  IMAD.IADD R0, R9, 0x1, R0 ;  /* 0x0000000109007824 */ /* 0x000fca00078e0200 */
[----:B------:R-:W-:-:S13]  /*2fa30*/  ISETP.GT.AND P6, PT, R0, R5, PT ;  /* 0x000000050000720c */ /* 0x000fda0003fc4270 */
[----:B------:R-:W-:Y:S05]  /*2fa40*/  @!P6 BRA `(.L_x_2583) ;  /* 0xfffffffc0054e947 */ /* 0x000fea000383ffff */
.L_x_2580:
[----:B------:R-:W-:Y:S01]  /*2fa50*/  IMAD.IADD R9, R0, 0x1, -R9 ;  /* 0x0000000100097824 */ /* 0x000fe200078e0a09 */
[----:B------:R-:W-:-:S03]  /*2fa60*/  UMOV UR4, 0xffffffff ;  /* 0xffffffff00047882 */ /* 0x000fc60000000000 */
[----:B------:R-:W-:-:S05]  /*2fa70*/  IMAD R0, R7, R2, R9 ;  /* 0x0000000207007224 */ /* 0x000fca00078e0209 */
[----:B------:R-:W-:Y:S01]  /*2fa80*/  ISETP.GT.AND P6, PT, R0, R5, PT ;  /* 0x000000050000720c */ /* 0x000fe20003fc4270 */
[----:B------:R-:W-:-:S12]  /*2fa90*/  BRA.DIV UR4, `(.L_x_2584) ;  /* 0x0000005604347947 */ /* 0x000fd8000b800000 */
[----:B------:R-:W2:Y:S01]  /*2faa0*/  LDL.LU R10, [R1+0xc] ;  /* 0x00000c00010a7983 */ /* 0x000ea20000300800 */
[----:B0-----:R-:W-:-:S04]  /*2fab0*/  VOTE.ANY R3, PT, !P6 ;  /* 0x0000000000037806 */ /* 0x001fc800070e0100 */
[----:B------:R-:W0:Y:S02]  /*2fac0*/  POPC R0, R3 ;  /* 0x0000000300007309 */ /* 0x000e240000000000 */
[----:B0-----:R3:W4:Y:S04]  /*2fad0*/  SHFL.IDX PT, R4, R4, R0, 0x1f ;  /* 0x00001f0004047589 */ /* 0x00172800000e0000 */
[----:B------:R3:W0:Y:S01]  /*2fae0*/  SHFL.IDX PT, R6, R6, R0, 0x1f ;  /* 0x00001f0006067589 */ /* 0x00062200000e0000 */
[----:B--2---:R-:W-:-:S05]  /*2faf0*/  IMAD.IADD R10, R0, 0x1, R10 ;  /* 0x00000001000a7824 */ /* 0x004fca00078e020a */
[----:B0---4-:R3:W-:Y:S02]  /*2fb00*/  STL [R1+0xc], R10 ;  /* 0x00000c0a01007387 */ /* 0x0117e40000100800 */
.L_x_2784:
[----:B------:R-:W-:-:S13]  /*2fb10*/  ISETP.NE.AND P0, PT, R3, RZ, PT ;  /* 0x000000ff0300720c */ /* 0x000fda0003f05270 */
[----:B------:R-:W-:Y:S05]  /*2fb20*/  @!P0 BRA `(.L_x_2585) ;  /* 0x0000000000148947 */ /* 0x000fea0003800000 */
[----:B------:R-:W-:Y:S01]  /*2fb30*/  UMOV UR4, 0xffffffff ;  /* 0xffffffff00047882 */ /* 0x000fe20000000000 */
[----:B---3--:R-:W-:Y:S02]  /*2fb40*/  IADD3 R0, R0, -0x1, RZ ;  /* 0xffffffff00007810 */ /* 0x008fe40007ffe0ff */
[----:B------:R-:W-:Y:S05]  /*2fb50*/  BRA.DIV UR4, `(.L_x_2586) ;  /* 0x00000056046c7947 */ /* 0x000fea000b800000 */
[----:B------:R2:W3:Y:S02]  /*2fb60*/  SHFL.IDX PT, R0, R7, R0, 0x1f ;  /* 0x00001f0007007589 */ /* 0x0004e400000e0000 */
.L_x_2787:
[----:B---3--:R-:W-:-:S07]  /*2fb70*/  IMAD.MOV.U32 R8, RZ, RZ, R0 ;  /* 0x000000ffff087224 */ /* 0x008fce00078e0000 */
.L_x_2585:
[----:B------:R-:W-:Y:S01]  /*2fb80*/  ISETP.NE.AND P0, PT, R6, 0x1, PT ;  /* 0x000000010600780c */ /* 0x000fe20003f05270 */
[----:B---3--:R-:W-:-:S05]  /*2fb90*/  IMAD R0, R8, R2, R9 ;  /* 0x0000000208007224 */ /* 0x008fca00078e0209 */
[----:B------:R3:W-:Y:S02]  /*2fba0*/  STL [R1], R0 ;  /* 0x0000000001007387 */ /* 0x0007e40000100800 */
[----:B---3--:R-:W-:-:S05]  /*2fbb0*/  IMAD.IADD R0, R5, 0x1, -R0 ;  /* 0x0000000105007824 */ /* 0x008fca00078e0a00 */
[----:B------:R-:W-:Y:S05]  /*2fbc0*/  @!P0 BRA `(.L_x_2587) ;  /* 0x0000000000e48947 */ /* 0x000fea0003800000 */
[----:B------:R-:W-:-:S04]  /*2fbd0*/  IABS R5, R4 ;  /* 0x0000000400057213 */ /* 0x000fc80000000000 */
[----:B------:R-:W3:Y:S08]  /*2fbe0*/  I2F.RP R2, R5 ;  /* 0x0000000500027306 */ /* 0x000ef00000209400 */
[----:B---3--:R-:W3:Y:S02]  /*2fbf0*/  MUFU.RCP R2, R2 ;  /* 0x0000000200027308 */ /* 0x008ee40000001000 */
[----:B---3--:R-:W-:-:S06]  /*2fc00*/  VIADD R2, R2, 0xffffffe ;  /* 0x0ffffffe02027836 */ /* 0x008fcc0000000000 */
[----:B------:R-:W3:Y:S02]  /*2fc10*/  F2I.FTZ.U32.TRUNC.NTZ R3, R2 ;  /* 0x0000000200037305 */ /* 0x000ee4000021f000 */
[----:B---3--:R-:W-:-:S04]  /*2fc20*/  IMAD.MOV R2, RZ, RZ, -R3 ;  /* 0x000000ffff027224 */ /* 0x008fc800078e0a03 */
[----:B------:R-:W-:Y:S01]  /*2fc30*/  IMAD R8, R2, R5, RZ ;  /* 0x0000000502087224 */ /* 0x000fe200078e02ff */
[----:B------:R-:W-:-:S05]  /*2fc40*/  MOV R2, RZ ;  /* 0x000000ff00027202 */ /* 0x000fca0000000f00 */
        /* <DEDUP_REMOVED lines=18> */
[----:B--2---:R-:W-:Y:S01]  /*2fd70*/  IMAD R7, R2, R5, RZ ;  /* 0x0000000502077224 */ /* 0x004fe200078e02ff */
[----:B------:R-:W-:-:S05]  /*2fd80*/  MOV R2, RZ ;  /* 0x000000ff00027202 */ /* 0x000fca0000000f00 */
[----:B------:R-:W-:Y:S01]  /*2fd90*/  IMAD.HI.U32 R7, R3, R7, R2 ;  /* 0x0000000703077227 */ /* 0x000fe200078e0002 */
[----:B------:R-:W-:-:S03]  /*2fda0*/  LOP3.LUT R2, R0, R4, RZ, 0x3c, !PT ;  /* 0x0000000400027212 */ /* 0x000fc600078e3cff */
[----:B------:R-:W-:Y:S01]  /*2fdb0*/  IMAD.MOV.U32 R3, RZ, RZ, R8 ;  /* 0x000000ffff037224 */ /* 0x000fe200078e0008 */
[----:B------:R-:W-:Y:S02]  /*2fdc0*/  ISETP.GE.AND P2, PT, R2, RZ, PT ;  /* 0x000000ff0200720c */ /* 0x000fe40003f46270 */
[----:B------:R-:W-:-:S04]  /*2fdd0*/  IABS R8, R6 ;  /* 0x0000000600087213 */ /* 0x000fc80000000000 */
[----:B------:R-:W-:-:S07]  /*2fde0*/  IADD3 R8, RZ, -R8, RZ ;  /* 0x80000008ff087210 */ /* 0x000fce0007ffe0ff */
        /* <DEDUP_REMOVED lines=15> */
[----:B------:R-:W-:Y:S02]  /*2fee0*/  @!P2 IADD3 R7, -R7, RZ, RZ ;  /* 0x000000ff0707a210 */ /* 0x000fe40007ffe1ff */
[----:B------:R-:W-:-:S05]  /*2fef0*/  @!P1 LOP3.LUT R7, RZ, R6, RZ, 0x33, !PT ;  /* 0x00000006ff079212 */ /* 0x000fca00078e33ff */
[----:B------:R-:W-:-:S04]  /*2ff00*/  IMAD.MOV R2, RZ, RZ, -R7 ;  /* 0x000000ffff027224 */ /* 0x000fc800078e0a07 */
[C---:B------:R-:W-:Y:S02]  /*2ff10*/  IMAD R2, R6.reuse, R2, R3 ;  /* 0x0000000206027224 */ /* 0x040fe400078e0203 */
[----:B------:R-:W-:-:S04]  /*2ff20*/  IMAD R6, R6, 0x1000000, R7 ;  /* 0x0100000006067824 */ /* 0x000fc800078e0207 */
[----:B------:R-:W-:-:S05]  /*2ff30*/  IMAD R2, R2, 0x10000, R6 ;  /* 0x0001000002027824 */ /* 0x000fca00078e0206 */
[----:B------:R2:W-:Y:S01]  /*2ff40*/  STL [R1+0x8], R2 ;  /* 0x0000080201007387 */ /* 0x0005e20000100800 */
[----:B------:R-:W-:Y:S05]  /*2ff50*/  BRA `(.L_x_2588) ;  /* 0x0000000400007947 */ /* 0x000fea0003800000 */
.L_x_2587:
[----:B------:R-:W3:Y:S01]  /*2ff60*/  LDL R3, [R1+0xc] ;  /* 0x00000c0001037983 */ /* 0x000ee20000100800 */
        /* <DEDUP_REMOVED lines=9> */
[----:B--2---:R-:W-:-:S05]  /*30000*/  IADD3 R6, RZ, -R7, RZ ;  /* 0x80000007ff067210 */ /* 0x004fca0007ffe0ff */
        /* <DEDUP_REMOVED lines=15> */
[----:B------:R-:W-:-:S05]  /*30100*/  @P0 IADD3 R9, R9, 0x1, RZ ;  /* 0x0000000109090810 */ /* 0x000fca0007ffe0ff */
[----:B------:R-:W-:-:S04]  /*30110*/  IMAD.MOV.U32 R6, RZ, RZ, R9 ;  /* 0x000000ffff067224 */ /* 0x000fc800078e0009 */
[----:B------:R-:W-:Y:S01]  /*30120*/  @!P2 IMAD.MOV R6, RZ, RZ, -R6 ;  /* 0x000000ffff06a224 */ /* 0x000fe200078e0a06 */
[----:B------:R-:W-:-:S05]  /*30130*/  @!P1 LOP3.LUT R6, RZ, R5, RZ, 0x33, !PT ;  /* 0x00000005ff069212 */ /* 0x000fca00078e33ff */
[----:B------:R-:W-:Y:S01]  /*30140*/  IMAD R7, R3, R6, RZ ;  /* 0x0000000603077224 */ /* 0x000fe200078e02ff */
[----:B------:R-:W-:-:S03]  /*30150*/  IADD3 R6, -R6, RZ, RZ ;  /* 0x000000ff06067210 */ /* 0x000fc60007ffe1ff */
        /* <DEDUP_REMOVED lines=8> */
[----:B--2---:R-:W-:Y:S02]  /*301e0*/  IMAD.MOV.U32 R2, RZ, RZ, RZ ;  /* 0x000000ffff027224 */ /* 0x004fe400078e00ff */
[----:B---3--:R-:W-:-:S04]  /*301f0*/  IMAD.MOV R0, RZ, RZ, -R3 ;  /* 0x000000ffff007224 */ /* 0x008fc800078e0a03 */
        /* <DEDUP_REMOVED lines=22> */
.L_x_2588:
[----:B------:R-:W-:-:S04]  /*30360*/  LOP3.LUT R0, RZ, R0, RZ, 0x33, !PT ;  /* 0x00000000ff007212 */ /* 0x000fc800078e33ff */
[----:B------:R-:W-:-:S05]  /*30370*/  IADD3 R0, R4, R0, RZ ;  /* 0x0000000004007210 */ /* 0x000fca0007ffe0ff */
[----:B------:R4:W-:Y:S01]  /*30380*/  STL [R1+0x4], R0 ;  /* 0x0000040001007387 */ /* 0x0009e20000100800 */
[----:B------:R-:W-:Y:S05]  /*30390*/  BRA `(.L_x_2589) ;  /* 0x0000000000287947 */ /* 0x000fea0003800000 */
.L_x_2581:
[----:B------:R-:W-:Y:S01]  /*303a0*/  UMOV UR4, URZ ;  /* 0x0000003f00047c82 */ /* 0x000fe20008000000 */
[----:B------:R-:W-:Y:S01]  /*303b0*/  ULDC UR6, c[0x0][0xc3c] ;  /* 0x00030f0000067ab9 */ /* 0x000fe20000000800 */
[----:B------:R-:W-:Y:S01]  /*303c0*/  UMOV UR5, URZ ;  /* 0x0000003f00057c82 */ /* 0x000fe20008000000 */
[----:B------:R-:W-:Y:S01]  /*303d0*/  IMAD.U32 R3, RZ, RZ, UR4 ;  /* 0x00000004ff037e24 */ /* 0x000fe2000f8e00ff */
[----:B------:R0:W-:Y:S01]  /*303e0*/  STL [R1], R5 ;  /* 0x0000000501007387 */ /* 0x0001e20000100800 */
[----:B------:R-:W-:Y:S02]  /*303f0*/  IMAD.U32 R0, RZ, RZ, UR6 ;  /* 0x00000006ff007e24 */ /* 0x000fe4000f8e00ff */
[----:B------:R-:W-:Y:S01]  /*30400*/  IMAD.U32 R2, RZ, RZ, UR5 ;  /* 0x00000005ff027e24 */ /* 0x000fe2000f8e00ff */
[----:B------:R0:W-:Y:S04]  /*30410*/  STL [R1+0x4], R3 ;  /* 0x0000040301007387 */ /* 0x0001e80000100800 */
[----:B------:R0:W-:Y:S04]  /*30420*/  STL [R1+0xc], R0 ;  /* 0x00000c0001007387 */ /* 0x0001e80000100800 */
[----:B------:R0:W-:Y:S02]  /*30430*/  STL [R1+0x8], R2 ;  /* 0x0000080201007387 */ /* 0x0001e40000100800 */
.L_x_2589:
[----:B0-23--:R-:W2:Y:S04]  /*30440*/  LDL R2, [R1+0xc] ;  /* 0x00000c0001027983 */ /* 0x00dea80000100800 */
[----:B------:R-:W3:Y:S04]  /*30450*/  LDL R3, [R1+0x8] ;  /* 0x0000080001037983 */ /* 0x000ee80000100800 */
[----:B------:R-:W5:Y:S04]  /*30460*/  LDL R4, [R1] ;  /* 0x0000000001047983 */ /* 0x000f680000100800 */
[----:B------:R-:W5:Y:S01]  /*30470*/  LDL R5, [R1+0x4] ;  /* 0x0000040001057983 */ /* 0x000f620000100800 */
[----:B----4-:R-:W0:Y:S01]  /*30480*/  S2R R0, SR_TID.X ;  /* 0x0000000000007919 */ /* 0x010e220000002100 */
[----:B------:R-:W-:Y:S05]  /*30490*/  WARPSYNC.ALL ;  /* 0x0000000000007948 */ /* 0x000fea0003800000 */
[----:B0-----:R-:W-:Y:S01]  /*304a0*/  LOP3.LUT R0, R0, 0x1f, RZ, 0xc0, !PT ;  /* 0x0000001f00007812 */ /* 0x001fe200078ec0ff */
[----:B------:R-:W-:Y:S03]  /*304b0*/  BAR.SYNC.DEFER_BLOCKING 0x4, 0x180 ;  /* 0x0106000000007b1d */ /* 0x000fe60000010000 */
[----:B------:R-:W-:-:S13]  /*304c0*/  ISETP.NE.AND P0, PT, R0, RZ, PT ;  /* 0x000000ff0000720c */ /* 0x000fda0003f05270 */
[----:B------:R-:W0:Y:S01]  /*304d0*/  @!P0 S2R R0, SR_CgaCtaId ;  /* 0x0000000000008919 */ /* 0x000e220000008800 */
[----:B--2---:R-:W-:Y:S02]  /*304e0*/  MOV R7, R2 ;  /* 0x0000000200077202 */ /* 0x004fe40000000f00 */
[----:B------:R-:W-:Y:S01]  /*304f0*/  @!P0 MOV R2, 0x400 ;  /* 0x0000040000028802 */ /* 0x000fe20000000f00 */
[----:B---3--:R-:W-:-:S03]  /*30500*/  IMAD.MOV.U32 R6, RZ, RZ, R3 ;  /* 0x000000ffff067224 */ /* 0x008fc600078e0003 */
[----:B0-----:R-:W-:-:S05]  /*30510*/  @!P0 LEA R18, R0, R2, 0x18 ;  /* 0x0000000200128211 */ /* 0x001fca00078ec0ff */
[----:B-----5:R0:W-:Y:S01]  /*30520*/  @!P0 STS.128 [R18+0x298d0], R4 ;  /* 0x0298d00412008388 */ /* 0x0201e20000000c00 */
[----:B------:R-:W-:Y:S06]  /*30530*/  BAR.ARV 0x5, 0x180 ;  /* 0x0146000000007b1d */ /* 0x000fec0000002000 */
.L_x_2578:
[----:B------:R-:W3:Y:S01]  /*30540*/  LDL R0, [R1+0xc] ;  /* 0x00000c0001007983 */ /* 0x000ee20000100800 */
[----:B------:R-:W-:Y:S02]  /*30550*/  ULDC UR4, c[0x0][0xc3c] ;  /* 0x00030f0000047ab9 */ /* 0x000fe40000000800 */
[----:B---3--:R-:W-:-:S13]  /*30560*/  ISETP.GE.AND P0, PT, R0, UR4, PT ;  /* 0x0000000400007c0c */ /* 0x008fda000bf06270 */
[----:B------:R-:W-:Y:S05]  /*30570*/  @!P0 BRA `(.L_x_2590) ;  /* 0xffffff9c002c8947 */ /* 0x000fea000383ffff */
[----:B------:R-:W-:Y:S05]  /*30580*/  BSYNC B7 ;  /* 0x0000000000077941 */ /* 0x000fea0003800000 */
.L_x_2476:
[----:B--2---:R-:W2:Y:S01]  /*30590*/  LDL.LU R0, [R1+0x60] ;  /* 0x0000600001007983 */ /* 0x004ea20000300800 */
        /* <DEDUP_REMOVED lines=11> */
.L_x_2788:
[----:B------:R-:W-:Y:S05]  /*30650*/  BSYNC B0 ;  /* 0x0000000000007941 */ /* 0x000fea0003800000 */
.L_x_2591:
[----:B------:R-:W-:-:S03]  /*30660*/  UMOV UR4, 0xffffffff ;  /* 0xffffffff00047882 */ /* 0x000fc60000000000 */
[----:B------:R-:W-:Y:S05]  /*30670*/  BRA.DIV UR4, `(.L_x_2593) ;  /* 0x0000004a04e47947 */ /* 0x000fea000b800000 */
[----:B------:R-:W1:Y:S02]  /*30680*/  S2R R2, SR_TID.X ;  /* 0x0000000000027919 */ /* 0x000e640000002100 */
[----:B-1----:R-:W-:-:S04]  /*30690*/  SHF.R.U32.HI R2, RZ, 0x5, R2 ;  /* 0x00000005ff027819 */ /* 0x002fc80000011602 */
[----:B------:R-:W-:-:S05]  /*306a0*/  LOP3.LUT R2, R2, 0x3, RZ, 0xc0, !PT ;  /* 0x0000000302027812 */ /* 0x000fca00078ec0ff */
[----:B------:R1:W2:Y:S02]  /*306b0*/  SHFL.IDX PT, R14, R2, RZ, 0x1f ;  /* 0x00001fff020e7589 */ /* 0x0002a400000e0000 */
.L_x_2791:
[----:B--2---:R-:W-:-:S13]  /*306c0*/  ISETP.NE.AND P0, PT, R14, RZ, PT ;  /* 0x000000ff0e00720c */ /* 0x004fda0003f05270 */
[----:B------:R-:W-:Y:S05]  /*306d0*/  @P0 BRA `(.L_x_2250) ;  /* 0x0000000000a80947 */ /* 0x000fea0003800000 */
[----:B------:R-:W-:-:S03]  /*306e0*/  UMOV UR4, 0xffffffff ;  /* 0xffffffff00047882 */ /* 0x000fc60000000000 */
[----:B------:R-:W-:Y:S05]  /*306f0*/  BRA.DIV UR4, `(.L_x_2594) ;  /* 0x0000004a04f87947 */ /* 0x000fea000b800000 */
[----:B------:R-:W-:-:S13]  /*30700*/  ELECT P6, URZ, PT ;  /* 0x00000000003f782f */ /* 0x000fda00038c0000 */
.L_x_2794:
[----:B------:R-:W-:Y:S05]  /*30710*/  @!P6 BRA `(.L_x_2250) ;  /* 0x000000000098e947 */ /* 0x000fea0003800000 */
[----:B------:R-:W-:-:S06]  /*30720*/  ULOP3.LUT UR4, UR36, 0x2, URZ, 0xfc, !UPT ;  /* 0x0000000224047892 */ /* 0x000fcc000f8efc3f */
[----:B-1----:R-:W-:-:S05]  /*30730*/  IMAD.U32 R2, RZ, RZ, UR4 ;  /* 0x00000004ff027e24 */ /* 0x002fca000f8e00ff */
[----:B------:R-:W-:-:S13]  /*30740*/  ISETP.NE.AND P0, PT, R2, 0x3, PT ;  /* 0x000000030200780c */ /* 0x000fda0003f05270 */
[----:B------:R-:W-:Y:S05]  /*30750*/  @!P0 BRA `(.L_x_2595) ;  /* 0x0000000000048947 */ /* 0x000fea0003800000 */
[----:B------:R-:W-:Y:S01]  /*30760*/  BPT.TRAP 0x1 ;  /* 0x000000040000795c */ /* 0x000fe20000300000 */
.L_x_2595:
[----:B------:R-:W2:Y:S01]  /*30770*/  LDL.LU R7, [R1+0x18] ;  /* 0x0000180001077983 */ /* 0x000ea20000300800 */
[----:B------:R-:W-:Y:S02]  /*30780*/  VIADD R2, R0, 0x29840 ;  /* 0x0002984000027836 */ /* 0x000fe40000000000 */
[----:B0-----:R-:W-:-:S03]  /*30790*/  VIADD R3, R19, 0x1 ;  /* 0x0000000113037836 */ /* 0x001fc60000000000 */
[----:B------:R-:W-:Y:S02]  /*307a0*/  LEA R6, R19, R2, 0x3 ;  /* 0x0000000213067211 */ /* 0x000fe400078e18ff */
        /* <DEDUP_REMOVED lines=9> */
.L_x_2795:
[----:B------:R-:W1:Y:S02]  /*30840*/  SYNCS.PHASECHK.TRANS64.TRYWAIT P1, [R7+URZ], R2 ;  /* 0x00000002070075a7 */ /* 0x000e64000802017f */
[----:B-1----:R-:W-:Y:S05]  /*30850*/  @!P1 BRA `(.L_x_2597) ;  /* 0x0000004800d49947 */ /* 0x002fea0003800000 */
.L_x_2796:
[----:B------:R-:W-:Y:S05]  /*30860*/  @!P0 BRA `(.L_x_2598) ;  /* 0x0000000000048947 */ /* 0x000fea0003800000 */
[----:B------:R-:W-:Y:S01]  /*30870*/  BPT.TRAP 0x1 ;  /* 0x000000040000795c */ /* 0x000fe20000300000 */
.L_x_2598:
[----:B------:R-:W-:-:S04]  /*30880*/  IMAD R4, R19, 0x8, R0 ;  /* 0x0000000813047824 */ /* 0x000fc800078e0200 */
[----:B------:R-:W2:Y:S02]  /*30890*/  SYNCS.PHASECHK.TRANS64.TRYWAIT P1, [R4+URZ+0x29860], R5 ;  /* 0x02986005040075a7 */ /* 0x000ea4000802017f */
[----:B--2---:R-:W-:Y:S05]  /*308a0*/  @!P1 BRA `(.L_x_2599) ;  /* 0x0000004800d49947 */ /* 0x004fea0003800000 */
.L_x_2797:
[----:B------:R-:W-:Y:S05]  /*308b0*/  @!P0 BRA `(.L_x_2600) ;  /* 0x0000000000048947 */ /* 0x000fea0003800000 */
[----:B------:R-:W-:Y:S01]  /*308c0*/  BPT.TRAP 0x1 ;  /* 0x000000040000795c */ /* 0x000fe20000300000 */
.L_x_2600:
[----:B------:R-:W-:-:S04]  /*308d0*/  IMAD R3, R3, 0x8, R0 ;  /* 0x0000000803037824 */ /* 0x000fc800078e0200 */
[----:B------:R-:W3:Y:S02]  /*308e0*/  SYNCS.PHASECHK.TRANS64.TRYWAIT P1, [R3+URZ+0x29860], R2 ;  /* 0x02986002030075a7 */ /* 0x000ee4000802017f */
[----:B---3--:R-:W-:Y:S05]  /*308f0*/  @!P1 BRA `(.L_x_2601) ;  /* 0x0000004800d49947 */ /* 0x008fea0003800000 */
.L_x_2798:
[----:B------:R-:W-:Y:S05]  /*30900*/  @!P0 BRA `(.L_x_2602) ;  /* 0x0000000000048947 */ /* 0x000fea0003800000 */
[----:B------:R-:W-:Y:S01]  /*30910*/  BPT.TRAP 0x1 ;  /* 0x000000040000795c */ /* 0x000fe20000300000 */
.L_x_2602:
[----:B------:R-:W4:Y:S02]  /*30920*/  SYNCS.PHASECHK.TRANS64.TRYWAIT P0, [R4+URZ+0x29880], R5 ;  /* 0x02988005040075a7 */ /* 0x000f24000800017f */
[----:B----4-:R-:W-:Y:S05]  /*30930*/  @!P0 BRA `(.L_x_2603) ;  /* 0x0000004800d88947 */ /* 0x010fea0003800000 */
.L_x_2604:
[----:B------:R0:W0:Y:S02]  /*30940*/  SYNCS.PHASECHK.TRANS64.TRYWAIT P0, [R3+URZ+0x29880], R2 ;  /* 0x02988002030075a7 */ /* 0x000024000800017f */
[----:B0-----:R-:W-:Y:S05]  /*30950*/  @!P0 NANOSLEEP.SYNCS 0x989680 ;  /* 0x009896800000895d */ /* 0x001fea0003900000 */
[----:B------:R-:W0:Y:S02]  /*30960*/  @!P0 SYNCS.PHASECHK.TRANS64 P0, [R3+URZ+0x29880], R2 ;  /* 0x02988002030085a7 */ /* 0x000e24000800007f */
[----:B0-----:R-:W-:Y:S05]  /*30970*/  @!P0 BRA `(.L_x_2604) ;  /* 0xfffffffc00f08947 */ /* 0x001fea000383ffff */
.L_x_2250:
[----:B------:R-:W-:Y:S05]  /*30980*/  BSYNC B8 ;  /* 0x0000000000087941 */ /* 0x000fea0003800000 */
.L_x_2247:
[----:B------:R-:W-:Y:S05]  /*30990*/  EXIT ;  /* 0x000000000000794d */ /* 0x000fea0003800000 */
.L_x_2270:
[----:B---3--:R3:W4:Y:S02]  /*309a0*/  SYNCS.PHASECHK.TRANS64.TRYWAIT P5, [R97+URZ+0x29890], R98 ;  /* 0x02989062610075a7 */ /* 0x00872400080a017f */
[----:B----4-:R-:W-:Y:S05]  /*309b0*/  @!P5 NANOSLEEP.SYNCS 0x989680 ;  /* 0x009896800000d95d */ /* 0x010fea0003900000 */
[----:B------:R-:W4:Y:S02]  /*309c0*/  @!P5 SYNCS.PHASECHK.TRANS64 P5, [R97+URZ+0x29890], R98 ;  /* 0x029890626100d5a7 */ /* 0x000f2400080a007f */
[----:B----4-:R-:W-:Y:S05]  /*309d0*/  @!P5 BRA `(.L_x_2270) ;  /* 0xfffffffc00f0d947 */ /* 0x010fea000383ffff */
[----:B------:R-:W-:Y:S05]  /*309e0*/  BRA `(.L_x_2605) ;  /* 0xfffffd3000187947 */ /* 0x000fea000383ffff */
.L_x_2324:
[----:B--2---:R2:W3:Y:S02]  /*309f0*/  SYNCS.PHASECHK.TRANS64.TRYWAIT P5, [R97+URZ+0x29890], R98 ;  /* 0x02989062610075a7 */ /* 0x0044e400080a017f */
[----:B---3--:R-:W-:Y:S05]  /*30a00*/  @!P5 NANOSLEEP.SYNCS 0x989680 ;  /* 0x009896800000d95d */ /* 0x008fea0003900000 */
[----:B------:R-:W3:Y:S02]  /*30a10*/  @!P5 SYNCS.PHASECHK.TRANS64 P5, [R97+URZ+0x29890], R98 ;  /* 0x029890626100d5a7 */ /* 0x000ee400080a007f */
[----:B---3--:R-:W-:Y:S05]  /*30a20*/  @!P5 BRA `(.L_x_2324) ;  /* 0xfffffffc00f0d947 */ /* 0x008fea000383ffff */
[----:B------:R-:W-:Y:S05]  /*30a30*/  BRA `(.L_x_2606) ;  /* 0xfffffd8c00707947 */ /* 0x000fea000383ffff */
.L_x_2349:
[----:B-1----:R1:W2:Y:S02]  /*30a40*/  SYNCS.PHASECHK.TRANS64.TRYWAIT P2, [R97+URZ+0x29890], R98 ;  /* 0x02989062610075a7 */ /* 0x0022a4000804017f */
[----:B--2---:R-:W-:Y:S05]  /*30a50*/  @!P2 NANOSLEEP.SYNCS 0x989680 ;  /* 0x009896800000a95d */ /* 0x004fea0003900000 */
[----:B------:R-:W2:Y:S02]  /*30a60*/  @!P2 SYNCS.PHASECHK.TRANS64 P2, [R97+URZ+0x29890], R98 ;  /* 0x029890626100a5a7 */ /* 0x000ea4000804007f */
[----:B--2---:R-:W-:Y:S05]  /*30a70*/  @!P2 BRA `(.L_x_2349) ;  /* 0xfffffffc00f0a947 */ /* 0x004fea000383ffff */
[----:B------:R-:W-:Y:S05]  /*30a80*/  BRA `(.L_x_2607) ;  /* 0xfffffdec00347947 */ /* 0x000fea000383ffff */
.L_x_2355:
[----:B-1----:R1:W2:Y:S02]  /*30a90*/  SYNCS.PHASECHK.TRANS64.TRYWAIT P1, [R97+URZ+0x298b0], R98 ;  /* 0x0298b062610075a7 */ /* 0x0022a4000802017f */
[----:B--2---:R-:W-:Y:S05]  /*30aa0*/  @!P1 NANOSLEEP.SYNCS 0x989680 ;  /* 0x009896800000995d */ /* 0x004fea0003900000 */
[----:B------:R-:W2:Y:S02]  /*30ab0*/  @!P1 SYNCS.PHASECHK.TRANS64 P1, [R97+URZ+0x298b0], R98 ;  /* 0x0298b062610095a7 */ /* 0x000ea4000802007f */
[----:B--2---:R-:W-:Y:S05]  /*30ac0*/  @!P1 BRA `(.L_x_2355) ;  /* 0xfffffffc00f09947 */ /* 0x004fea000383ffff */
[----:B------:R-:W-:Y:S05]  /*30ad0*/  BRA `(.L_x_2608) ;  /* 0xfffffdf000347947 */ /* 0x000fea000383ffff */
.L_x_2365:
[----:B------:R-:W0:Y:S01]  /*30ae0*/  S2R R2, SR_TID.X ;  /* 0x0000000000027919 */ /* 0x000e220000002100 */
[----:B------:R-:W-:Y:S01]  /*30af0*/  BSSY B0, `(.L_x_2609) ;  /* 0x000000d000007945 */ /* 0x000fe20003800000 */
[----:B------:R-:W-:Y:S01]  /*30b00*/  IMAD.MOV.U32 R12, RZ, RZ, RZ ;  /* 0x000000ffff0c7224 */ /* 0x000fe200078e00ff */
[----:B------:R-:W-:Y:S01]  /*30b10*/  MOV R15, 0xffffffff ;  /* 0xffffffff000f7802 */ /* 0x000fe20000000f00 */
[----:B------:R-:W-:Y:S01]  /*30b20*/  IMAD.MOV.U32 R11, RZ, RZ, 0x1f ;  /* 0x0000001fff0b7424 */ /* 0x000fe200078e00ff */
[C---:B0-----:R-:W-:Y:S01]  /*30b30*/  IADD3 R3, R2.reuse, -0x80, RZ ;  /* 0xffffff8002037810 */ /* 0x041fe20007ffe0ff */
[----:B------:R-:W-:-:S05]  /*30b40*/  VIADD R2, R2, 0xffffff80 ;  /* 0xffffff8002027836 */ /* 0x000fca0000000000 */
[----:B------:R-:W-:-:S04]  /*30b50*/  SHF.R.S32.HI R2, RZ, 0x1f, R2 ;  /* 0x0000001fff027819 */ /* 0x000fc80000011402 */
[----:B------:R-:W-:-:S04]  /*30b60*/  LEA.HI R2, R2, R3, RZ, 0x7 ;  /* 0x0000000302027211 */ /* 0x000fc800078f38ff */
[----:B------:R-:W-:-:S05]  /*30b70*/  SHF.R.S32.HI R2, RZ, 0x7, R2 ;  /* 0x00000007ff027819 */ /* 0x000fca0000011402 */
[----:B------:R-:W-:-:S07]  /*30b80*/  IMAD.MOV.U32 R13, RZ, RZ, R2 ;  /* 0x000000ffff0d7224 */ /* 0x000fce00078e0002 */
[----:B-----5:R-:W-:Y:S05]  /*30b90*/  WARPSYNC.COLLECTIVE R15, `(.L_x_2610) ;  /* 0x000000000f087348 */ /* 0x020fea0003c00000 */
[----:B------:R0:W1:Y:S02]  /*30ba0*/  SHFL.IDX P6, R14, R13, R12, R11 ;  /* 0x0000000c0d0e7389 */ /* 0x00006400000c000b */
[----:B01---5:R-:W-:Y:S01]  /*30bb0*/  ENDCOLLECTIVE ;  /* 0x000000000000791b */ /* 0x023fe20003800000 */
.L_x_2610:
[----:B------:R-:W-:Y:S05]  /*30bc0*/  BSYNC B0 ;  /* 0x0000000000007941 */ /* 0x000fea0003800000 */
.L_x_2609:
[----:B------:R-:W-:Y:S01]  /*30bd0*/  IMAD.MOV.U32 R197, RZ, RZ, R14 ;  /* 0x000000ffffc57224 */ /* 0x000fe200078e000e */
[----:B------:R-:W-:Y:S06]  /*30be0*/  BRA `(.L_x_2611) ;  /* 0xfffffdf800d07947 */ /* 0x000fec000383ffff */
.L_x_2375:
[----:B------:R-:W-:Y:S01]  /*30bf0*/  BSSY B1, `(.L_x_2612) ;  /* 0x0000007000017945 */ /* 0x000fe20003800000 */
[----:B------:R-:W-:Y:S02]  /*30c00*/  IMAD.MOV.U32 R12, RZ, RZ, RZ ;  /* 0x000000ffff0c7224 */ /* 0x000fe400078e00ff */
[----:B------:R-:W-:Y:S02]  /*30c10*/  IMAD.MOV.U32 R11, RZ, RZ, 0x1e1f ;  /* 0x00001e1fff0b7424 */ /* 0x000fe400078e00ff */
[----:B------:R-:W-:-:S07]  /*30c20*/  IMAD.MOV.U32 R15, RZ, RZ, -0x1 ;  /* 0xffffffffff0f7424 */ /* 0x000fce00078e00ff */
[----:B------:R-:W-:Y:S05]  /*30c30*/  WARPSYNC.COLLECTIVE R15, `(.L_x_2613) ;  /* 0x000000000f087348 */ /* 0x000fea0003c00000 */
[----:B------:R0:W1:Y:S02]  /*30c40*/  SHFL.IDX P6, R14, R13, R12, R11 ;  /* 0x0000000c0d0e7389 */ /* 0x00006400000c000b */
[----:B01----:R-:W-:Y:S01]  /*30c50*/  ENDCOLLECTIVE ;  /* 0x000000000000791b */ /* 0x003fe20003800000 */
.L_x_2613:
[----:B------:R-:W-:Y:S05]  /*30c60*/  BSYNC B1 ;  /* 0x0000000000017941 */ /* 0x000fea0003800000 */
.L_x_2612:
[----:B------:R-:W-:Y:S01]  /*30c70*/  IMAD.MOV.U32 R13, RZ, RZ, R3 ;  /* 0x000000ffff0d7224 */ /* 0x000fe200078e0003 */
[----:B------:R-:W-:Y:S01]  /*30c80*/  MOV R0, R14 ;  /* 0x0000000e00007202 */ /* 0x000fe20000000f00 */
[----:B------:R-:W-:Y:S02]  /*30c90*/  IMAD.MOV.U32 R12, RZ, RZ, RZ ;  /* 0x000000ffff0c7224 */ /* 0x000fe400078e00ff */
[----:B------:R-:W-:Y:S02]  /*30ca0*/  IMAD.MOV.U32 R11, RZ, RZ, 0x1e1f ;  /* 0x00001e1fff0b7424 */ /* 0x000fe400078e00ff */
[----:B------:R-:W-:-:S07]  /*30cb0*/  IMAD.MOV.U32 R15, RZ, RZ, -0x1 ;  /* 0xffffffffff0f7424 */ /* 0x000fce00078e00ff */
[----:B------:R-:W-:Y:S05]  /*30cc0*/  WARPSYNC.COLLECTIVE R15, `(.L_x_2614) ;  /* 0x000000000f087348 */ /* 0x000fea0003c00000 */
[----:B------:R0:W1:Y:S02]  /*30cd0*/  SHFL.IDX P6, R14, R13, R12, R11 ;  /* 0x0000000c0d0e7389 */ /* 0x00006400000c000b */
[----:B01----:R-:W-:Y:S01]  /*30ce0*/  ENDCOLLECTIVE ;  /* 0x000000000000791b */ /* 0x003fe20003800000 */
.L_x_2614:
[----:B------:R-:W-:Y:S01]  /*30cf0*/  IMAD.MOV.U32 R13, RZ, RZ, R4 ;  /* 0x000000ffff0d7224 */ /* 0x000fe200078e0004 */
[----:B------:R-:W-:-:S07]  /*30d00*/  MOV R3, R14 ;  /* 0x0000000e00037202 */ /* 0x000fce0000000f00 */
[----:B------:R-:W-:Y:S05]  /*30d10*/  WARPSYNC.COLLECTIVE R15, `(.L_x_2615) ;  /* 0x000000000f087348 */ /* 0x000fea0003c00000 */
[----:B------:R0:W1:Y:S02]  /*30d20*/  SHFL.IDX P6, R14, R13, R12, R11 ;  /* 0x0000000c0d0e7389 */ /* 0x00006400000c000b */
[----:B01----:R-:W-:Y:S01]  /*30d30*/  ENDCOLLECTIVE ;  /* 0x000000000000791b */ /* 0x003fe20003800000 */
.L_x_2615:
[----:B------:R-:W-:Y:S02]  /*30d40*/  IMAD.MOV.U32 R13, RZ, RZ, R5 ;  /* 0x000000ffff0d7224 */ /* 0x000fe400078e0005 */
[----:B------:R-:W-:-:S07]  /*30d50*/  IMAD.MOV.U32 R4, RZ, RZ, R14 ;  /* 0x000000ffff047224 */ /* 0x000fce00078e000e */
[----:B------:R-:W-:Y:S05]  /*30d60*/  WARPSYNC.COLLECTIVE R15, `(.L_x_2616) ;  /* 0x000000000f087348 */ /* 0x000fea0003c00000 */
[----:B------:R0:W1:Y:S02]  /*30d70*/  SHFL.IDX P6, R14, R13, R12, R11 ;  /* 0x0000000c0d0e7389 */ /* 0x00006400000c000b */
[----:B01----:R-:W-:Y:S01]  /*30d80*/  ENDCOLLECTIVE ;  /* 0x000000000000791b */ /* 0x003fe20003800000 */
.L_x_2616:
[----:B------:R-:W-:Y:S05]  /*30d90*/  BRA `(.L_x_2617) ;  /* 0xfffffe0000a47947 */ /* 0x000fea000383ffff */
.L_x_2379:
[----:B--2---:R2:W0:Y:S02]  /*30da0*/  SYNCS.PHASECHK.TRANS64.TRYWAIT P0, [R16+URZ+0x29800], R5 ;  /* 0x02980005100075a7 */ /* 0x004424000800017f */
[----:B0-----:R-:W-:Y:S05]  /*30db0*/  @!P0 NANOSLEEP.SYNCS 0x989680 ;  /* 0x009896800000895d */ /* 0x001fea0003900000 */
[----:B------:R-:W0:Y:S02]  /*30dc0*/  @!P0 SYNCS.PHASECHK.TRANS64 P0, [R16+URZ+0x29800], R5 ;  /* 0x02980005100085a7 */ /* 0x000e24000800007f */
[----:B0-----:R-:W-:Y:S05]  /*30dd0*/  @!P0 BRA `(.L_x_2379) ;  /* 0xfffffffc00f08947 */ /* 0x001fea000383ffff */
[----:B------:R-:W-:Y:S05]  /*30de0*/  BRA `(.L_x_2618) ;  /* 0xfffffe0400f07947 */ /* 0x000fea000383ffff */
.L_x_2391:
[----:B------:R-:W-:Y:S01]  /*30df0*/  BSSY B1, `(.L_x_2619) ;  /* 0x0000007000017945 */ /* 0x000fe20003800000 */
[----:B------:R-:W-:Y:S01]  /*30e00*/  IMAD.MOV.U32 R12, RZ, RZ, RZ ;  /* 0x000000ffff0c7224 */ /* 0x000fe200078e00ff */
[----:B------:R-:W-:Y:S01]  /*30e10*/  MOV R11, 0x1e1f ;  /* 0x00001e1f000b7802 */ /* 0x000fe20000000f00 */
[----:B------:R-:W-:-:S07]  /*30e20*/  IMAD.MOV.U32 R15, RZ, RZ, -0x1 ;  /* 0xffffffffff0f7424 */ /* 0x000fce00078e00ff */
[----:B------:R-:W-:Y:S05]  /*30e30*/  WARPSYNC.COLLECTIVE R15, `(.L_x_2620) ;  /* 0x000000000f087348 */ /* 0x000fea0003c00000 */
[----:B------:R0:W1:Y:S02]  /*30e40*/  SHFL.IDX P6, R14, R13, R12, R11 ;  /* 0x0000000c0d0e7389 */ /* 0x00006400000c000b */
[----:B01----:R-:W-:Y:S01]  /*30e50*/  ENDCOLLECTIVE ;  /* 0x000000000000791b */ /* 0x003fe20003800000 */
.L_x_2620:
[----:B------:R-:W-:Y:S05]  /*30e60*/  BSYNC B1 ;  /* 0x0000000000017941 */ /* 0x000fea0003800000 */
.L_x_2619:
[----:B------:R-:W-:Y:S01]  /*30e70*/  IMAD.MOV.U32 R13, RZ, RZ, R3 ;  /* 0x000000ffff0d7224 */ /* 0x000fe200078e0003 */
[----:B------:R-:W-:Y:S01]  /*30e80*/  MOV R11, 0x1e1f ;  /* 0x00001e1f000b7802 */ /* 0x000fe20000000f00 */
[----:B------:R-:W-:Y:S02]  /*30e90*/  IMAD.MOV.U32 R12, RZ, RZ, RZ ;  /* 0x000000ffff0c7224 */ /* 0x000fe400078e00ff */
[----:B------:R-:W-:Y:S02]  /*30ea0*/  IMAD.MOV.U32 R15, RZ, RZ, -0x1 ;  /* 0xffffffffff0f7424 */ /* 0x000fe400078e00ff */
[----:B------:R-:W-:-:S07]  /*30eb0*/  IMAD.MOV.U32 R0, RZ, RZ, R14 ;  /* 0x000000ffff007224 */ /* 0x000fce00078e000e */
[----:B------:R-:W-:Y:S05]  /*30ec0*/  WARPSYNC.COLLECTIVE R15, `(.L_x_2621) ;  /* 0x000000000f087348 */ /* 0x000fea0003c00000 */
[----:B------:R0:W1:Y:S02]  /*30ed0*/  SHFL.IDX P6, R14, R13, R12, R11 ;  /* 0x0000000c0d0e7389 */ /* 0x00006400000c000b */
[----:B01----:R-:W-:Y:S01]  /*30ee0*/  ENDCOLLECTIVE ;  /* 0x000000000000791b */ /* 0x003fe20003800000 */
.L_x_2621:
[----:B------:R-:W-:Y:S02]  /*30ef0*/  IMAD.MOV.U32 R13, RZ, RZ, R20 ;  /* 0x000000ffff0d7224 */ /* 0x000fe400078e0014 */
[----:B------:R-:W-:-:S07]  /*30f00*/  IMAD.MOV.U32 R3, RZ, RZ, R14 ;  /* 0x000000ffff037224 */ /* 0x000fce00078e000e */
[----:B------:R-:W-:Y:S05]  /*30f10*/  WARPSYNC.COLLECTIVE R15, `(.L_x_2622) ;  /* 0x000000000f087348 */ /* 0x000fea0003c00000 */
[----:B------:R0:W1:Y:S02]  /*30f20*/  SHFL.IDX P6, R14, R13, R12, R11 ;  /* 0x0000000c0d0e7389 */ /* 0x00006400000c000b */
[----:B01----:R-:W-:Y:S01]  /*30f30*/  ENDCOLLECTIVE ;  /* 0x000000000000791b */ /* 0x003fe20003800000 */
.L_x_2622:
[----:B------:R-:W-:Y:S01]  /*30f40*/  MOV R13, R21 ;  /* 0x00000015000d7202 */ /* 0x000fe20000000f00 */
[----:B------:R-:W-:-:S07]  /*30f50*/  IMAD.MOV.U32 R20, RZ, RZ, R14 ;  /* 0x000000ffff147224 */ /* 0x000fce00078e000e */
[----:B------:R-:W-:Y:S05]  /*30f60*/  WARPSYNC.COLLECTIVE R15, `(.L_x_2623) ;  /* 0x000000000f087348 */ /* 0x000fea0003c00000 */
[----:B------:R0:W1:Y:S02]  /*30f70*/  SHFL.IDX P6, R14, R13, R12, R11 ;  /* 0x0000000c0d0e7389 */ /* 0x00006400000c000b */
[----:B01----:R-:W-:Y:S01]  /*30f80*/  ENDCOLLECTIVE ;  /* 0x000000000000791b */ /* 0x003fe20003800000 */
.L_x_2623:
[----:B------:R-:W-:Y:S01]  /*30f90*/  IMAD.MOV.U32 R21, RZ, RZ, R14 ;  /* 0x000000ffff157224 */ /* 0x000fe200078e000e */
[----:B------:R-:W-:Y:S06]  /*30fa0*/  BRA `(.L_x_2624) ;  /* 0xfffffe3400b87947 */ /* 0x000fec000383ffff */
.L_x_2395:
[----:B--2---:R2:W4:Y:S02]  /*30fb0*/  SYNCS.PHASECHK.TRANS64.TRYWAIT P0, [R16+URZ+0x29800], R21 ;  /* 0x02980015100075a7 */ /* 0x004524000800017f */
[----:B----4-:R-:W-:Y:S05]  /*30fc0*/  @!P0 NANOSLEEP.SYNCS 0x989680 ;  /* 0x009896800000895d */ /* 0x010fea0003900000 */
[----:B------:R-:W4:Y:S02]  /*30fd0*/  @!P0 SYNCS.PHASECHK.TRANS64 P0, [R16+URZ+0x29800], R21 ;  /* 0x02980015100085a7 */ /* 0x000f24000800007f */
[----:B----4-:R-:W-:Y:S05]  /*30fe0*/  @!P0 BRA `(.L_x_2395) ;  /* 0xfffffffc00f08947 */ /* 0x010fea000383ffff */
[----:B------:R-:W-:Y:S05]  /*30ff0*/  BRA `(.L_x_2625) ;  /* 0xfffffe3800bc7947 */ /* 0x000fea000383ffff */
.L_x_2403:
[----:B-1----:R1:W3:Y:S02]  /*31000*/  SYNCS.PHASECHK.TRANS64.TRYWAIT P0, [R0+URZ+0x29830], R3 ;  /* 0x02983003000075a7 */ /* 0x0022e4000800017f */
[----:B---3--:R-:W-:Y:S05]  /*31010*/  @!P0 NANOSLEEP.SYNCS 0x989680 ;  /* 0x009896800000895d */ /* 0x008fea0003900000 */
[----:B------:R-:W3:Y:S02]  /*31020*/  @!P0 SYNCS.PHASECHK.TRANS64 P0, [R0+URZ+0x29830], R3 ;  /* 0x02983003000085a7 */ /* 0x000ee4000800007f */
[----:B---3--:R-:W-:Y:S05]  /*31030*/  @!P0 BRA `(.L_x_2403) ;  /* 0xfffffffc00f08947 */ /* 0x008fea000383ffff */
[----:B------:R-:W-:Y:S05]  /*31040*/  BRA `(.L_x_2402) ;  /* 0xfffffe6c00047947 */ /* 0x000fea000383ffff */
.L_x_2409:
[----:B-1----:R1:W2:Y:S02]  /*31050*/  SYNCS.PHASECHK.TRANS64.TRYWAIT P3, [R11+URZ+0x29830], R10 ;  /* 0x0298300a0b0075a7 */ /* 0x0022a4000806017f */
[----:B--2---:R-:W-:Y:S05]  /*31060*/  @!P3 NANOSLEEP.SYNCS 0x989680 ;  /* 0x009896800000b95d */ /* 0x004fea0003900000 */
[----:B------:R-:W2:Y:S02]  /*31070*/  @!P3 SYNCS.PHASECHK.TRANS64 P3, [R11+URZ+0x29830], R10 ;  /* 0x0298300a0b00b5a7 */ /* 0x000ea4000806007f */
[----:B--2---:R-:W-:Y:S05]  /*31080*/  @!P3 BRA `(.L_x_2409) ;  /* 0xfffffffc00f0b947 */ /* 0x004fea000383ffff */
[----:B------:R-:W-:Y:S05]  /*31090*/  BRA `(.L_x_2408) ;  /* 0xfffffeac00b47947 */ /* 0x000fea000383ffff */
.L_x_2413:
[----:B-1----:R1:W2:Y:S02]  /*310a0*/  SYNCS.PHASECHK.TRANS64.TRYWAIT P2, [R11+URZ+0x29850], R9 ;  /* 0x029850090b0075a7 */ /* 0x0022a4000804017f */
[----:B--2---:R-:W-:Y:S05]  /*310b0*/  @!P2 NANOSLEEP.SYNCS 0x989680 ;  /* 0x009896800000a95d */ /* 0x004fea0003900000 */
[----:B------:R-:W2:Y:S02]  /*310c0*/  @!P2 SYNCS.PHASECHK.TRANS64 P2, [R11+URZ+0x29850], R9 ;  /* 0x029850090b00a5a7 */ /* 0x000ea4000804007f */
[----:B--2---:R-:W-:Y:S05]  /*310d0*/  @!P2 BRA `(.L_x_2413) ;  /* 0xfffffffc00f0a947 */ /* 0x004fea000383ffff */
[----:B------:R-:W-:Y:S05]  /*310e0*/  BRA `(.L_x_2410) ;  /* 0xfffffebc00f07947 */ /* 0x000fea000383ffff */
.L_x_2421:
[----:B-1----:R1:W2:Y:S02]  /*310f0*/  SYNCS.PHASECHK.TRANS64.TRYWAIT P0, [R10+URZ+0x29830], R11 ;  /* 0x0298300b0a0075a7 */ /* 0x0022a4000800017f */
[----:B--2---:R-:W-:Y:S05]  /*31100*/  @!P0 NANOSLEEP.SYNCS 0x989680 ;  /* 0x009896800000895d */ /* 0x004fea0003900000 */
[----:B------:R-:W2:Y:S02]  /*31110*/  @!P0 SYNCS.PHASECHK.TRANS64 P0, [R10+URZ+0x29830], R11 ;  /* 0x0298300b0a0085a7 */ /* 0x000ea4000800007f */
[----:B--2---:R-:W-:Y:S05]  /*31120*/  @!P0 BRA `(.L_x_2421) ;  /* 0xfffffffc00f08947 */ /* 0x004fea000383ffff */
[----:B------:R-:W-:Y:S05]  /*31130*/  BRA `(.L_x_2420) ;  /* 0xfffffef400787947 */ /* 0x000fea000383ffff */
.L_x_2425:
[----:B-1----:R1:W2:Y:S02]  /*31140*/  SYNCS.PHASECHK.TRANS64.TRYWAIT P0, [R10+URZ+0x29850], R7 ;  /* 0x029850070a0075a7 */ /* 0x0022a4000800017f */
[----:B--2---:R-:W-:Y:S05]  /*31150*/  @!P0 NANOSLEEP.SYNCS 0x989680 ;  /* 0x009896800000895d */ /* 0x004fea0003900000 */
[----:B------:R-:W2:Y:S02]  /*31160*/  @!P0 SYNCS.PHASECHK.TRANS64 P0, [R10+URZ+0x29850], R7 ;  /* 0x029850070a0085a7 */ /* 0x000ea4000800007f */
[----:B--2---:R-:W-:Y:S05]  /*31170*/  @!P0 BRA `(.L_x_2425) ;  /* 0xfffffffc00f08947 */ /* 0x004fea000383ffff */
[----:B------:R-:W-:Y:S05]  /*31180*/  BRA `(.L_x_2422) ;  /* 0xffffff0400a87947 */ /* 0x000fea000383ffff */
.L_x_2431:
[----:B-1----:R1:W2:Y:S02]  /*31190*/  SYNCS.PHASECHK.TRANS64.TRYWAIT P0, [R13+URZ+0x29850], R2 ;  /* 0x029850020d0075a7 */ /* 0x0022a4000800017f */
[----:B--2---:R-:W-:Y:S05]  /*311a0*/  @!P0 NANOSLEEP.SYNCS 0x989680 ;  /* 0x009896800000895d */ /* 0x004fea0003900000 */
[----:B------:R-:W2:Y:S02]  /*311b0*/  @!P0 SYNCS.PHASECHK.TRANS64 P0, [R13+URZ+0x29850], R2 ;  /* 0x029850020d0085a7 */ /* 0x000ea4000800007f */
[----:B--2---:R-:W-:Y:S05]  /*311c0*/  @!P0 BRA `(.L_x_2431) ;  /* 0xfffffffc00f08947 */ /* 0x004fea000383ffff */
[----:B------:R-:W-:Y:S05]  /*311d0*/  BRA `(.L_x_2430) ;  /* 0xffffff30003c7947 */ /* 0x000fea000383ffff */
.L_x_2435:
[----:B------:R-:W-:Y:S01]  /*311e0*/  SEL R84, R12, R77, P0 ;  /* 0x0000004d0c547207 */ /* 0x000fe20000000000 */
[----:B------:R-:W-:Y:S01]  /*311f0*/  IMAD.MOV.U32 R11, RZ, RZ, 0x1c1f ;  /* 0x00001c1fff0b7424 */ /* 0x000fe200078e00ff */
[----:B------:R-:W-:Y:S01]  /*31200*/  SEL R83, R77, R12, P0 ;  /* 0x0000000c4d537207 */ /* 0x000fe20000000000 */
[----:B-----5:R-:W-:Y:S01]  /*31210*/  IMAD.MOV.U32 R12, RZ, RZ, R9 ;  /* 0x000000ffff0c7224 */ /* 0x020fe200078e0009 */
[----:B------:R-:W-:Y:S01]  /*31220*/  SEL R78, R0, R93, P0 ;  /* 0x0000005d004e7207 */ /* 0x000fe20000000000 */
[----:B------:R-:W-:Y:S01]  /*31230*/  IMAD.MOV.U32 R15, RZ, RZ, -0x1 ;  /* 0xffffffffff0f7424 */ /* 0x000fe200078e00ff */
[----:B------:R-:W-:Y:S02]  /*31240*/  SEL R49, R93, R0, P0 ;  /* 0x000000005d317207 */ /* 0x000fe40000000000 */
[----:B------:R-:W-:-:S07]  /*31250*/  SEL R0, R98, R45, P0 ;  /* 0x0000002d62007207 */ /* 0x000fce0000000000 */
[----:B-1----:R-:W-:Y:S05]  /*31260*/  WARPSYNC.COLLECTIVE R15, `(.L_x_2626) ;  /* 0x000000000f087348 */ /* 0x002fea0003c00000 */
[----:B------:R0:W2:Y:S02]  /*31270*/  SHFL.IDX P6, R14, R13, R12, R11 ;  /* 0x0000000c0d0e7389 */ /* 0x0000a400000c000b */
[----:B012---:R-:W-:Y:S01]  /*31280*/  ENDCOLLECTIVE ;  /* 0x000000000000791b */ /* 0x007fe20003800000 */
.L_x_2626:
[----:B------:R-:W-:Y:S02]  /*31290*/  SEL R21, R45, R98, P0 ;  /* 0x000000622d157207 */ /* 0x000fe40000000000 */
[----:B------:R-:W-:Y:S02]  /*312a0*/  LOP3.LUT R10, R9, 0x2, RZ, 0x3c, !PT ;  /* 0x00000002090a7812 */ /* 0x000fe400078e3cff */
        /* <DEDUP_REMOVED lines=15> */
.L_x_2627:
        /* <DEDUP_REMOVED lines=19> */
.L_x_2628:
        /* <DEDUP_REMOVED lines=17> */
.L_x_2629:
        /* <DEDUP_REMOVED lines=19> */
.L_x_2630:
        /* <DEDUP_REMOVED lines=11> */
[----:B------:R-:W-:-:S07]  /*317c0*/  MOV R77, R14 ;  /* 0x0000000e004d7202 */ /* 0x000fce0000000f00 */
[----:B------:R-:W-:Y:S05]  /*317d0*/  WARPSYNC.COLLECTIVE R15, `(.L_x_2631) ;  /* 0x000000000f087348 */ /* 0x000fea0003c00000 */
[----:B------:R0:W1:Y:S02]  /*317e0*/  SHFL.IDX P6, R14, R13, R12, R11 ;  /* 0x0000000c0d0e7389 */ /* 0x00006400000c000b */
[----:B01----:R-:W-:Y:S01]  /*317f0*/  ENDCOLLECTIVE ;  /* 0x000000000000791b */ /* 0x003fe20003800000 */
.L_x_2631:
[----:B------:R-:W-:Y:S02]  /*31800*/  IMAD.MOV.U32 R13, RZ, RZ, R97 ;  /* 0x000000ffff0d7224 */ /* 0x000fe400078e0061 */
[----:B------:R-:W-:Y:S02]  /*31810*/  IMAD.MOV.U32 R12, RZ, RZ, R10 ;  /* 0x000000ffff0c7224 */ /* 0x000fe400078e000a */
[----:B------:R-:W-:-:S07]  /*31820*/  IMAD.MOV.U32 R78, RZ, RZ, R14 ;  /* 0x000000ffff4e7224 */ /* 0x000fce00078e000e */
[----:B------:R-:W-:Y:S05]  /*31830*/  WARPSYNC.COLLECTIVE R15, `(.L_x_2632) ;  /* 0x000000000f087348 */ /* 0x000fea0003c00000 */
[----:B------:R0:W1:Y:S02]  /*31840*/  SHFL.IDX P6, R14, R13, R12, R11 ;  /* 0x0000000c0d0e7389 */ /* 0x00006400000c000b */
[----:B01----:R-:W-:Y:S01]  /*31850*/  ENDCOLLECTIVE ;  /* 0x000000000000791b */ /* 0x003fe20003800000 */
.L_x_2632:
[----:B------:R-:W-:Y:S01]  /*31860*/  IMAD.MOV.U32 R13, RZ, RZ, R49 ;  /* 0x000000ffff0d7224 */ /* 0x000fe200078e0031 */
[----:B------:R-:W-:-:S07]  /*31870*/  MOV R2, R14 ;  /* 0x0000000e00027202 */ /* 0x000fce0000000f00 */
[----:B------:R-:W-:Y:S05]  /*31880*/  WARPSYNC.COLLECTIVE R15, `(.L_x_2633) ;  /* 0x000000000f087348 */ /* 0x000fea0003c00000 */
[----:B------:R0:W1:Y:S02]  /*31890*/  SHFL.IDX P6, R14, R13, R12, R11 ;  /* 0x0000000c0d0e7389 */ /* 0x00006400000c000b */
[----:B01----:R-:W-:Y:S01]  /*318a0*/  ENDCOLLECTIVE ;  /* 0x000000000000791b */ /* 0x003fe20003800000 */
.L_x_2633:
        /* <DEDUP_REMOVED lines=8> */
.L_x_2634:
[----:B------:R-:W-:Y:S02]  /*31930*/  SEL R97, R78, R49, P0 ;  /* 0x000000314e617207 */ /* 0x000fe40000000000 */
[----:B------:R-:W-:Y:S01]  /*31940*/  SEL R78, R49, R78, P0 ;  /* 0x0000004e314e7207 */ /* 0x000fe20000000000 */
[----:B------:R-:W-:Y:S01]  /*31950*/  IMAD.MOV.U32 R13, RZ, RZ, R4 ;  /* 0x000000ffff0d7224 */ /* 0x000fe200078e0004 */
[----:B------:R-:W-:-:S07]  /*31960*/  MOV R0, R14 ;  /* 0x0000000e00007202 */ /* 0x000fce0000000f00 */
[----:B------:R-:W-:Y:S05]  /*31970*/  WARPSYNC.COLLECTIVE R15, `(.L_x_2635) ;  /* 0x000000000f087348 */ /* 0x000fea0003c00000 */
[----:B------:R0:W1:Y:S02]  /*31980*/  SHFL.IDX P6, R14, R13, R12, R11 ;  /* 0x0000000c0d0e7389 */ /* 0x00006400000c000b */
[----:B01----:R-:W-:Y:S01]  /*31990*/  ENDCOLLECTIVE ;  /* 0x000000000000791b */ /* 0x003fe20003800000 */
.L_x_2635:
[----:B------:R-:W-:Y:S02]  /*319a0*/  IMAD.MOV.U32 R13, RZ, RZ, R21 ;  /* 0x000000ffff0d7224 */ /* 0x000fe400078e0015 */
[----:B------:R-:W-:Y:S02]  /*319b0*/  IMAD.MOV.U32 R12, RZ, RZ, R10 ;  /* 0x000000ffff0c7224 */ /* 0x000fe400078e000a */
[----:B------:R-:W-:-:S07]  /*319c0*/  IMAD.MOV.U32 R3, RZ, RZ, R14 ;  /* 0x000000ffff037224 */ /* 0x000fce00078e000e */
[----:B------:R-:W-:Y:S05]  /*319d0*/  WARPSYNC.COLLECTIVE R15, `(.L_x_2636) ;  /* 0x000000000f087348 */ /* 0x000fea0003c00000 */
[----:B------:R0:W1:Y:S02]  /*319e0*/  SHFL.IDX P6, R14, R13, R12, R11 ;  /* 0x0000000c0d0e7389 */ /* 0x00006400000c000b */
[----:B01----:R-:W-:Y:S01]  /*319f0*/  ENDCOLLECTIVE ;  /* 0x000000000000791b */ /* 0x003fe20003800000 */
.L_x_2636:
[----:B------:R-:W-:Y:S01]  /*31a00*/  IMAD.MOV.U32 R13, RZ, RZ, R79 ;  /* 0x000000ffff0d7224 */ /* 0x000fe200078e004f */
[----:B------:R-:W-:-:S07]  /*31a10*/  MOV R21, R14 ;  /* 0x0000000e00157202 */ /* 0x000fce0000000f00 */
[----:B------:R-:W-:Y:S05]  /*31a20*/  WARPSYNC.COLLECTIVE R15, `(.L_x_2637) ;  /* 0x000000000f087348 */ /* 0x000fea0003c00000 */
[----:B------:R0:W1:Y:S02]  /*31a30*/  SHFL.IDX P6, R14, R13, R12, R11 ;  /* 0x0000000c0d0e7389 */ /* 0x00006400000c000b */
[----:B01----:R-:W-:Y:S01]  /*31a40*/  ENDCOLLECTIVE ;  /* 0x000000000000791b */ /* 0x003fe20003800000 */
.L_x_2637:
        /* <DEDUP_REMOVED lines=8> */
.L_x_2638:
[----:B------:R-:W-:Y:S02]  /*31ad0*/  SEL R2, R3, R4, P0 ;  /* 0x0000000403027207 */ /* 0x000fe40000000000 */
[----:B------:R-:W-:Y:S01]  /*31ae0*/  SEL R3, R4, R3, P0 ;  /* 0x0000000304037207 */ /* 0x000fe20000000000 */
[----:B------:R-:W-:Y:S01]  /*31af0*/  IMAD.MOV.U32 R13, RZ, RZ, R40 ;  /* 0x000000ffff0d7224 */ /* 0x000fe200078e0028 */
[----:B------:R-:W-:-:S07]  /*31b00*/  MOV R20, R14 ;  /* 0x0000000e00147202 */ /* 0x000fce0000000f00 */
[----:B------:R-:W-:Y:S05]  /*31b10*/  WARPSYNC.COLLECTIVE R15, `(.L_x_2639) ;  /* 0x000000000f087348 */ /* 0x000fea0003c00000 */
[----:B------:R0:W1:Y:S02]  /*31b20*/  SHFL.IDX P6, R14, R13, R12, R11 ;  /* 0x0000000c0d0e7389 */ /* 0x00006400000c000b */
[----:B01----:R-:W-:Y:S01]  /*31b30*/  ENDCOLLECTIVE ;  /* 0x000000000000791b */ /* 0x003fe20003800000 */
.L_x_2639:
[----:B------:R-:W-:Y:S02]  /*31b40*/  IMAD.MOV.U32 R13, RZ, RZ, R41 ;  /* 0x000000ffff0d7224 */ /* 0x000fe400078e0029 */
[----:B------:R-:W-:Y:S02]  /*31b50*/  IMAD.MOV.U32 R12, RZ, RZ, R10 ;  /* 0x000000ffff0c7224 */ /* 0x000fe400078e000a */
[----:B------:R-:W-:-:S07]  /*31b60*/  IMAD.MOV.U32 R40, RZ, RZ, R14 ;  /* 0x000000ffff287224 */ /* 0x000fce00078e000e */
[----:B------:R-:W-:Y:S05]  /*31b70*/  WARPSYNC.COLLECTIVE R15, `(.L_x_2640) ;  /* 0x000000000f087348 */ /* 0x000fea0003c00000 */
[----:B------:R0:W1:Y:S02]  /*31b80*/  SHFL.IDX P6, R14, R13, R12, R11 ;  /* 0x0000000c0d0e7389 */ /* 0x00006400000c000b */
[----:B01----:R-:W-:Y:S01]  /*31b90*/  ENDCOLLECTIVE ;  /* 0x000000000000791b */ /* 0x003fe20003800000 */
.L_x_2640:
[----:B------:R-:W-:Y:S01]  /*31ba0*/  IMAD.MOV.U32 R13, RZ, RZ, R121 ;  /* 0x000000ffff0d7224 */ /* 0x000fe200078e0079 */
[----:B------:R-:W-:-:S07]  /*31bb0*/  MOV R41, R14 ;  /* 0x0000000e00297202 */ /* 0x000fce0000000f00 */
[----:B------:R-:W-:Y:S05]  /*31bc0*/  WARPSYNC.COLLECTIVE R15, `(.L_x_2641) ;  /* 0x000000000f087348 */ /* 0x000fea0003c00000 */
[----:B------:R0:W1:Y:S02]  /*31bd0*/  SHFL.IDX P6, R14, R13, R12, R11 ;  /* 0x0000000c0d0e7389 */ /* 0x00006400000c000b */
[----:B01----:R-:W-:Y:S01]  /*31be0*/  ENDCOLLECTIVE ;  /* 0x000000000000791b */ /* 0x003fe20003800000 */
.L_x_2641:
        /* <DEDUP_REMOVED lines=8> */
.L_x_2642:
[----:B------:R-:W-:Y:S02]  /*31c70*/  SEL R21, R40, R121, P0 ;  /* 0x0000007928157207 */ /* 0x000fe40000000000 */
[----:B------:R-:W-:Y:S01]  /*31c80*/  SEL R40, R121, R40, P0 ;  /* 0x0000002879287207 */ /* 0x000fe20000000000 */
[----:B------:R-:W-:Y:S01]  /*31c90*/  IMAD.MOV.U32 R13, RZ, RZ, R44 ;  /* 0x000000ffff0d7224 */ /* 0x000fe200078e002c */
[----:B------:R-:W-:-:S07]  /*31ca0*/  MOV R42, R14 ;  /* 0x0000000e002a7202 */ /* 0x000fce0000000f00 */
[----:B------:R-:W-:Y:S05]  /*31cb0*/  WARPSYNC.COLLECTIVE R15, `(.L_x_2643) ;  /* 0x000000000f087348 */ /* 0x000fea0003c00000 */
[----:B------:R0:W1:Y:S02]  /*31cc0*/  SHFL.IDX P6, R14, R13, R12, R11 ;  /* 0x0000000c0d0e7389 */ /* 0x00006400000c000b */
[----:B01----:R-:W-:Y:S01]  /*31cd0*/  ENDCOLLECTIVE ;  /* 0x000000000000791b */ /* 0x003fe20003800000 */
.L_x_2643:
[----:B------:R-:W-:Y:S02]  /*31ce0*/  IMAD.MOV.U32 R13, RZ, RZ, R119 ;  /* 0x000000ffff0d7224 */ /* 0x000fe400078e0077 */
[----:B------:R-:W-:Y:S02]  /*31cf0*/  IMAD.MOV.U32 R12, RZ, RZ, R10 ;  /* 0x000000ffff0c7224 */ /* 0x000fe400078e000a */
[----:B------:R-:W-:-:S07]  /*31d00*/  IMAD.MOV.U32 R44, RZ, RZ, R14 ;  /* 0x000000ffff2c7224 */ /* 0x000fce00078e000e */
[----:B------:R-:W-:Y:S05]  /*31d10*/  WARPSYNC.COLLECTIVE R15, `(.L_x_2644) ;  /* 0x000000000f087348 */ /* 0x000fea0003c00000 */
[----:B------:R0:W1:Y:S02]  /*31d20*/  SHFL.IDX P6, R14, R13, R12, R11 ;  /* 0x0000000c0d0e7389 */ /* 0x00006400000c000b */
[----:B01----:R-:W-:Y:S01]  /*31d30*/  ENDCOLLECTIVE ;  /* 0x000000000000791b */ /* 0x003fe20003800000 */
.L_x_2644:
[----:B------:R-:W-:Y:S01]  /*31d40*/  IMAD.MOV.U32 R13, RZ, RZ, R117 ;  /* 0x000000ffff0d7224 */ /* 0x000fe200078e0075 */
[----:B------:R-:W-:-:S07]  /*31d50*/  MOV R119, R14 ;  /* 0x0000000e00777202 */ /* 0x000fce0000000f00 */
[----:B------:R-:W-:Y:S05]  /*31d60*/  WARPSYNC.COLLECTIVE R15, `(.L_x_2645) ;  /* 0x000000000f087348 */ /* 0x000fea0003c00000 */
[----:B------:R0:W1:Y:S02]  /*31d70*/  SHFL.IDX P6, R14, R13, R12, R11 ;  /* 0x0000000c0d0e7389 */ /* 0x00006400000c000b */
[----:B01----:R-:W-:Y:S01]  /*31d80*/  ENDCOLLECTIVE ;  /* 0x000000000000791b */ /* 0x003fe20003800000 */
.L_x_2645:
        /* <DEDUP_REMOVED lines=8> */
.L_x_2646:
[----:B------:R-:W-:Y:S01]  /*31e10*/  IMAD.MOV.U32 R13, RZ, RZ, R48 ;  /* 0x000000ffff0d7224 */ /* 0x000fe200078e0030 */
[----:B------:R-:W-:-:S07]  /*31e20*/  MOV R46, R14 ;  /* 0x0000000e002e7202 */ /* 0x000fce0000000f00 */
[----:B------:R-:W-:Y:S05]  /*31e30*/  WARPSYNC.COLLECTIVE R15, `(.L_x_2647) ;  /* 0x000000000f087348 */ /* 0x000fea0003c00000 */
[----:B------:R0:W1:Y:S02]  /*31e40*/  SHFL.IDX P6, R14, R13, R12, R11 ;  /* 0x0000000c0d0e7389 */ /* 0x00006400000c000b */
[----:B01----:R-:W-:Y:S01]  /*31e50*/  ENDCOLLECTIVE ;  /* 0x000000000000791b */ /* 0x003fe20003800000 */
.L_x_2647:
[----:B------:R-:W-:Y:S02]  /*31e60*/  IMAD.MOV.U32 R13, RZ, RZ, R115 ;  /* 0x000000ffff0d7224 */ /* 0x000fe400078e0073 */
[----:B------:R-:W-:Y:S02]  /*31e70*/  IMAD.MOV.U32 R12, RZ, RZ, R10 ;  /* 0x000000ffff0c7224 */ /* 0x000fe400078e000a */
[----:B------:R-:W-:-:S07]  /*31e80*/  IMAD.MOV.U32 R48, RZ, RZ, R14 ;  /* 0x000000ffff307224 */ /* 0x000fce00078e000e */
[----:B------:R-:W-:Y:S05]  /*31e90*/  WARPSYNC.COLLECTIVE R15, `(.L_x_2648) ;  /* 0x000000000f087348 */ /* 0x000fea0003c00000 */
[----:B------:R0:W1:Y:S02]  /*31ea0*/  SHFL.IDX P6, R14, R13, R12, R11 ;  /* 0x0000000c0d0e7389 */ /* 0x00006400000c000b */
[----:B01----:R-:W-:Y:S01]  /*31eb0*/  ENDCOLLECTIVE ;  /* 0x000000000000791b */ /* 0x003fe20003800000 */
.L_x_2648:
[----:B------:R-:W-:Y:S01]  /*31ec0*/  IMAD.MOV.U32 R13, RZ, RZ, R113 ;  /* 0x000000ffff0d7224 */ /* 0x000fe200078e0071 */
[----:B------:R-:W-:-:S07]  /*31ed0*/  MOV R115, R14 ;  /* 0x0000000e00737202 */ /* 0x000fce0000000f00 */
[----:B------:R-:W-:Y:S05]  /*31ee0*/  WARPSYNC.COLLECTIVE R15, `(.L_x_2649) ;  /* 0x000000000f087348 */ /* 0x000fea0003c00000 */
[----:B------:R0:W1:Y:S02]  /*31ef0*/  SHFL.IDX P6, R14, R13, R12, R11 ;  /* 0x0000000c0d0e7389 */ /* 0x00006400000c000b */
[----:B01----:R-:W-:Y:S01]  /*31f00*/  ENDCOLLECTIVE ;  /* 0x000000000000791b */ /* 0x003fe20003800000 */
.L_x_2649:
[----:B------:R-:W-:Y:S02]  /*31f10*/  IMAD.MOV.U32 R13, RZ, RZ, R50 ;  /* 0x000000ffff0d7224 */ /* 0x000fe400078e0032 */
[----:B------:R-:W-:Y:S02]  /*31f20*/  IMAD.MOV.U32 R12, RZ, RZ, R9 ;  /* 0x000000ffff0c7224 */ /* 0x000fe400078e0009 */
[----:B------:R-:W-:-:S07]  /*31f30*/  IMAD.MOV.U32 R113, RZ, RZ, R14 ;  /* 0x000000ffff717224 */ /* 0x000fce00078e000e */
[----:B------:R-:W-:Y:S05]  /*31f40*/  WARPSYNC.COLLECTIVE R15, `(.L_x_2650) ;  /* 0x000000000f087348 */ /* 0x000fea0003c00000 */
[----:B------:R0:W1:Y:S02]  /*31f50*/  SHFL.IDX P6, R14, R13, R12, R11 ;  /* 0x0000000c0d0e7389 */ /* 0x00006400000c000b */
[----:B01----:R-:W-:Y:S01]  /*31f60*/  ENDCOLLECTIVE ;  /* 0x000000000000791b */ /* 0x003fe20003800000 */
.L_x_2650:
[----:B------:R-:W-:Y:S02]  /*31f70*/  SEL R47, R48, R113, P0 ;  /* 0x00000071302f7207 */ /* 0x000fe40000000000 */
[----:B------:R-:W-:Y:S01]  /*31f80*/  SEL R48, R113, R48, P0 ;  /* 0x0000003071307207 */ /* 0x000fe20000000000 */
[----:B------:R-:W-:Y:S01]  /*31f90*/  IMAD.MOV.U32 R13, RZ, RZ, R80 ;  /* 0x000000ffff0d7224 */ /* 0x000fe200078e0050 */
[----:B------:R-:W-:-:S07]  /*31fa0*/  MOV R50, R14 ;  /* 0x0000000e00327202 */ /* 0x000fce0000000f00 */
[----:B------:R-:W-:Y:S05]  /*31fb0*/  WARPSYNC.COLLECTIVE R15, `(.L_x_2651) ;  /* 0x000000000f087348 */ /* 0x000fea0003c00000 */
[----:B------:R0:W1:Y:S02]  /*31fc0*/  SHFL.IDX P6, R14, R13, R12, R11 ;  /* 0x0000000c0d0e7389 */ /* 0x00006400000c000b */
[----:B01----:R-:W-:Y:S01]  /*31fd0*/  ENDCOLLECTIVE ;  /* 0x000000000000791b */ /* 0x003fe20003800000 */
.L_x_2651:
[----:B------:R-:W-:Y:S02]  /*31fe0*/  IMAD.MOV.U32 R13, RZ, RZ, R111 ;  /* 0x000000ffff0d7224 */ /* 0x000fe400078e006f */
[----:B------:R-:W-:Y:S02]  /*31ff0*/  IMAD.MOV.U32 R12, RZ, RZ, R10 ;  /* 0x000000ffff0c7224 */ /* 0x000fe400078e000a */
[----:B------:R-:W-:-:S07]  /*32000*/  IMAD.MOV.U32 R80, RZ, RZ, R14 ;  /* 0x000000ffff507224 */ /* 0x000fce00078e000e */
[----:B------:R-:W-:Y:S05]  /*32010*/  WARPSYNC.COLLECTIVE R15, `(.L_x_2652) ;  /* 0x000000000f087348 */ /* 0x000fea0003c00000 */
[----:B------:R0:W1:Y:S02]  /*32020*/  SHFL.IDX P6, R14, R13, R12, R11 ;  /* 0x0000000c0d0e7389 */ /* 0x00006400000c000b */
[----:B01----:R-:W-:Y:S01]  /*32030*/  ENDCOLLECTIVE ;  /* 0x000000000000791b */ /* 0x003fe20003800000 */
.L_x_2652:
[----:B------:R-:W-:Y:S01]  /*32040*/  IMAD.MOV.U32 R13, RZ, RZ, R101 ;  /* 0x000000ffff0d7224 */ /* 0x000fe200078e0065 */
[----:B------:R-:W-:-:S07]  /*32050*/  MOV R111, R14 ;  /* 0x0000000e006f7202 */ /* 0x000fce0000000f00 */
[----:B------:R-:W-:Y:S05]  /*32060*/  WARPSYNC.COLLECTIVE R15, `(.L_x_2653) ;  /* 0x000000000f087348 */ /* 0x000fea0003c00000 */
[----:B------:R0:W1:Y:S02]  /*32070*/  SHFL.IDX P6, R14, R13, R12, R11 ;  /* 0x0000000c0d0e7389 */ /* 0x00006400000c000b */
[----:B01----:R-:W-:Y:S01]  /*32080*/  ENDCOLLECTIVE ;  /* 0x000000000000791b */ /* 0x003fe20003800000 */
.L_x_2653:
        /* <DEDUP_REMOVED lines=8> */
.L_x_2654:
[----:B------:R-:W-:Y:S02]  /*32110*/  SEL R51, R80, R101, P0 ;  /* 0x0000006550337207 */ /* 0x000fe40000000000 */
[----:B------:R-:W-:Y:S01]  /*32120*/  SEL R80, R101, R80, P0 ;  /* 0x0000005065507207 */ /* 0x000fe20000000000 */
[----:B------:R-:W-:Y:S02]  /*32130*/  IMAD.MOV.U32 R101, RZ, RZ, RZ ;  /* 0x000000ffff657224 */ /* 0x000fe400078e00ff */
[----:B------:R-:W-:Y:S01]  /*32140*/  IMAD.MOV.U32 R13, RZ, RZ, R84 ;  /* 0x000000ffff0d7224 */ /* 0x000fe200078e0054 */
[----:B------:R-:W-:-:S07]  /*32150*/  MOV R82, R14 ;  /* 0x0000000e00527202 */ /* 0x000fce0000000f00 */
[----:B------:R-:W-:Y:S05]  /*32160*/  WARPSYNC.COLLECTIVE R15, `(.L_x_2655) ;  /* 0x000000000f087348 */ /* 0x000fea0003c00000 */
[----:B------:R0:W1:Y:S02]  /*32170*/  SHFL.IDX P6, R14, R13, R12, R11 ;  /* 0x0000000c0d0e7389 */ /* 0x00006400000c000b */
[----:B01----:R-:W-:Y:S01]  /*32180*/  ENDCOLLECTIVE ;  /* 0x000000000000791b */ /* 0x003fe20003800000 */
.L_x_2655:
[----:B------:R-:W-:Y:S02]  /*32190*/  IMAD.MOV.U32 R13, RZ, RZ, R85 ;  /* 0x000000ffff0d7224 */ /* 0x000fe400078e0055 */
[----:B------:R-:W-:Y:S02]  /*321a0*/  IMAD.MOV.U32 R12, RZ, RZ, R10 ;  /* 0x000000ffff0c7224 */ /* 0x000fe400078e000a */
[----:B------:R-:W-:-:S07]  /*321b0*/  IMAD.MOV.U32 R84, RZ, RZ, R14 ;  /* 0x000000ffff547224 */ /* 0x000fce00078e000e */
[----:B------:R-:W-:Y:S05]  /*321c0*/  WARPSYNC.COLLECTIVE R15, `(.L_x_2656) ;  /* 0x000000000f087348 */ /* 0x000fea0003c00000 */
[----:B------:R0:W1:Y:S02]  /*321d0*/  SHFL.IDX P6, R14, R13, R12, R11 ;  /* 0x0000000c0d0e7389 */ /* 0x00006400000c000b */
[----:B01----:R-:W-:Y:S01]  /*321e0*/  ENDCOLLECTIVE ;  /* 0x000000000000791b */ /* 0x003fe20003800000 */
.L_x_2656:
[----:B------:R-:W-:Y:S01]  /*321f0*/  IMAD.MOV.U32 R13, RZ, RZ, R83 ;  /* 0x000000ffff0d7224 */ /* 0x000fe200078e0053 */
[----:B------:R-:W-:-:S07]  /*32200*/  MOV R85, R14 ;  /* 0x0000000e00557202 */ /* 0x000fce0000000f00 */
[----:B------:R-:W-:Y:S05]  /*32210*/  WARPSYNC.COLLECTIVE R15, `(.L_x_2657) ;  /* 0x000000000f087348 */ /* 0x000fea0003c00000 */
[----:B------:R0:W1:Y:S02]  /*32220*/  SHFL.IDX P6, R14, R13, R12, R11 ;  /* 0x0000000c0d0e7389 */ /* 0x00006400000c000b */
[----:B01----:R-:W-:Y:S01]  /*32230*/  ENDCOLLECTIVE ;  /* 0x000000000000791b */ /* 0x003fe20003800000 */
.L_x_2657:
[----:B------:R-:W-:Y:S02]  /*32240*/  IMAD.MOV.U32 R13, RZ, RZ, R86 ;  /* 0x000000ffff0d7224 */ /* 0x000fe400078e0056 */
[----:B------:R-:W-:Y:S02]  /*32250*/  IMAD.MOV.U32 R12, RZ, RZ, R9 ;  /* 0x000000ffff0c7224 */ /* 0x000fe400078e0009 */
[----:B------:R-:W-:-:S07]  /*32260*/  IMAD.MOV.U32 R123, RZ, RZ, R14 ;  /* 0x000000ffff7b7224 */ /* 0x000fce00078e000e */
[----:B------:R-:W-:Y:S05]  /*32270*/  WARPSYNC.COLLECTIVE R15, `(.L_x_2658) ;  /* 0x000000000f087348 */ /* 0x000fea0003c00000 */
[----:B------:R0:W1:Y:S02]  /*32280*/  SHFL.IDX P6, R14, R13, R12, R11 ;  /* 0x0000000c0d0e7389 */ /* 0x00006400000c000b */
[----:B01----:R-:W-:Y:S01]  /*32290*/  ENDCOLLECTIVE ;  /* 0x000000000000791b */ /* 0x003fe20003800000 */
.L_x_2658:
[----:B------:R-:W-:Y:S02]  /*322a0*/  SEL R83, R84, R123, P0 ;  /* 0x0000007b54537207 */ /* 0x000fe40000000000 */
[----:B------:R-:W-:Y:S01]  /*322b0*/  SEL R84, R123, R84, P0 ;  /* 0x000000547b547207 */ /* 0x000fe20000000000 */
[----:B------:R-:W-:Y:S01]  /*322c0*/  IMAD.MOV.U32 R13, RZ, RZ, R54 ;  /* 0x000000ffff0d7224 */ /* 0x000fe200078e0036 */
[----:B------:R-:W-:-:S07]  /*322d0*/  MOV R86, R14 ;  /* 0x0000000e00567202 */ /* 0x000fce0000000f00 */
[----:B------:R-:W-:Y:S05]  /*322e0*/  WARPSYNC.COLLECTIVE R15, `(.L_x_2659) ;  /* 0x000000000f087348 */ /* 0x000fea0003c00000 */
[----:B------:R0:W1:Y:S02]  /*322f0*/  SHFL.IDX P6, R14, R13, R12, R11 ;  /* 0x0000000c0d0e7389 */ /* 0x00006400000c000b */
[----:B01----:R-:W-:Y:S01]  /*32300*/  ENDCOLLECTIVE ;  /* 0x000000000000791b */ /* 0x003fe20003800000 */
.L_x_2659:
        /* <DEDUP_REMOVED lines=8> */
.L_x_2660:
[----:B------:R-:W-:Y:S01]  /*32390*/  IMAD.MOV.U32 R13, RZ, RZ, R45 ;  /* 0x000000ffff0d7224 */ /* 0x000fe200078e002d */
[----:B------:R-:W-:Y:S02]  /*323a0*/  SEL R45, R46, R115, P0 ;  /* 0x000000732e2d7207 */ /* 0x000fe40000000000 */
[----:B------:R-:W-:Y:S02]  /*323b0*/  SEL R46, R115, R46, P0 ;  /* 0x0000002e732e7207 */ /* 0x000fe40000000000 */
[----:B------:R-:W-:-:S07]  /*323c0*/  MOV R125, R14 ;  /* 0x0000000e007d7202 */ /* 0x000fce0000000f00 */
[----:B------:R-:W-:Y:S05]  /*323d0*/  WARPSYNC.COLLECTIVE R15, `(.L_x_2661) ;  /* 0x000000000f087348 */ /* 0x000fea0003c00000 */
[----:B------:R0:W1:Y:S02]  /*323e0*/  SHFL.IDX P6, R14, R13, R12, R11 ;  /* 0x0000000c0d0e7389 */ /* 0x00006400000c000b */
[----:B01----:R-:W-:Y:S01]  /*323f0*/  ENDCOLLECTIVE ;  /* 0x000000000000791b */ /* 0x003fe20003800000 */
.L_x_2661:
        /* <DEDUP_REMOVED lines=8> */
.L_x_2662:
[----:B------:R-:W-:Y:S01]  /*32480*/  IMAD.MOV.U32 R13, RZ, RZ, R56 ;  /* 0x000000ffff0d7224 */ /* 0x000fe200078e0038 */
[----:B------:R-:W-:-:S07]  /*32490*/  MOV R58, R14 ;  /* 0x0000000e003a7202 */ /* 0x000fce0000000f00 */
[----:B------:R-:W-:Y:S05]  /*324a0*/  WARPSYNC.COLLECTIVE R15, `(.L_x_2663) ;  /* 0x000000000f087348 */ /* 0x000fea0003c00000 */
[----:B------:R0:W1:Y:S02]  /*324b0*/  SHFL.IDX P6, R14, R13, R12, R11 ;  /* 0x0000000c0d0e7389 */ /* 0x00006400000c000b */
[----:B01----:R-:W-:Y:S01]  /*324c0*/  ENDCOLLECTIVE ;  /* 0x000000000000791b */ /* 0x003fe20003800000 */
.L_x_2663:
        /* <DEDUP_REMOVED lines=8> */
.L_x_2664:
[----:B------:R-:W-:Y:S01]  /*32550*/  IMAD.MOV.U32 R13, RZ, RZ, R55 ;  /* 0x000000ffff0d7224 */ /* 0x000fe200078e0037 */
[----:B------:R-:W-:-:S07]  /*32560*/  MOV R129, R14 ;  /* 0x0000000e00817202 */ /* 0x000fce0000000f00 */
[----:B------:R-:W-:Y:S05]  /*32570*/  WARPSYNC.COLLECTIVE R15, `(.L_x_2665) ;  /* 0x000000000f087348 */ /* 0x000fea0003c00000 */
[----:B------:R0:W1:Y:S02]  /*32580*/  SHFL.IDX P6, R14, R13, R12, R11 ;  /* 0x0000000c0d0e7389 */ /* 0x00006400000c000b */
[----:B01----:R-:W-:Y:S01]  /*32590*/  ENDCOLLECTIVE ;  /* 0x000000000000791b */ /* 0x003fe20003800000 */
.L_x_2665:
[----:B------:R-:W-:Y:S01]  /*325a0*/  SEL R55, R129, R58, P0 ;  /* 0x0000003a81377207 */ /* 0x000fe20000000000 */
[----:B------:R-:W-:Y:S02]  /*325b0*/  IMAD.MOV.U32 R13, RZ, RZ, R62 ;  /* 0x000000ffff0d7224 */ /* 0x000fe400078e003e */
[----:B------:R-:W-:Y:S02]  /*325c0*/  IMAD.MOV.U32 R12, RZ, RZ, R9 ;  /* 0x000000ffff0c7224 */ /* 0x000fe400078e0009 */
[----:B------:R-:W-:-:S07]  /*325d0*/  IMAD.MOV.U32 R66, RZ, RZ, R14 ;  /* 0x000000ffff427224 */ /* 0x000fce00078e000e */
[----:B------:R-:W-:Y:S05]  /*325e0*/  WARPSYNC.COLLECTIVE R15, `(.L_x_2666) ;  /* 0x000000000f087348 */ /* 0x000fea0003c00000 */
[----:B------:R0:W1:Y:S02]  /*325f0*/  SHFL.IDX P6, R14, R13, R12, R11 ;  /* 0x0000000c0d0e7389 */ /* 0x00006400000c000b */
[----:B01----:R-:W-:Y:S01]  /*32600*/  ENDCOLLECTIVE ;  /* 0x000000000000791b */ /* 0x003fe20003800000 */
.L_x_2666:
[----:B------:R-:W-:Y:S01]  /*32610*/  SEL R56, R65, R66, P0 ;  /* 0x0000004241387207 */ /* 0x000fe20000000000 */
[----:B------:R-:W-:Y:S01]  /*32620*/  IMAD.MOV.U32 R13, RZ, RZ, R52 ;  /* 0x000000ffff0d7224 */ /* 0x000fe200078e0034 */
[----:B------:R-:W-:Y:S02]  /*32630*/  SEL R52, R54, R127, P0 ;  /* 0x0000007f36347207 */ /* 0x000fe40000000000 */
[----:B------:R-:W-:-:S07]  /*32640*/  MOV R62, R14 ;  /* 0x0000000e003e7202 */ /* 0x000fce0000000f00 */
[----:B------:R-:W-:Y:S05]  /*32650*/  WARPSYNC.COLLECTIVE R15, `(.L_x_2667) ;  /* 0x000000000f087348 */ /* 0x000fea0003c00000 */
[----:B------:R0:W1:Y:S02]  /*32660*/  SHFL.IDX P6, R14, R13, R12, R11 ;  /* 0x0000000c0d0e7389 */ /* 0x00006400000c000b */
[----:B01----:R-:W-:Y:S01]  /*32670*/  ENDCOLLECTIVE ;  /* 0x000000000000791b */ /* 0x003fe20003800000 */
.L_x_2667:
[----:B------:R-:W-:Y:S02]  /*32680*/  IMAD.MOV.U32 R13, RZ, RZ, R63 ;  /* 0x000000ffff0d7224 */ /* 0x000fe400078e003f */
[----:B------:R-:W-:Y:S02]  /*32690*/  IMAD.MOV.U32 R12, RZ, RZ, R10 ;  /* 0x000000ffff0c7224 */ /* 0x000fe400078e000a */
[----:B------:R-:W-:-:S07]  /*326a0*/  IMAD.MOV.U32 R67, RZ, RZ, R14 ;  /* 0x000000ffff437224 */ /* 0x000fce00078e000e */
[----:B------:R-:W-:Y:S05]  /*326b0*/  WARPSYNC.COLLECTIVE R15, `(.L_x_2668) ;  /* 0x000000000f087348 */ /* 0x000fea0003c00000 */
[----:B------:R0:W1:Y:S02]  /*326c0*/  SHFL.IDX P6, R14, R13, R12, R11 ;  /* 0x0000000c0d0e7389 */ /* 0x00006400000c000b */
[----:B01----:R-:W-:Y:S01]  /*326d0*/  ENDCOLLECTIVE ;  /* 0x000000000000791b */ /* 0x003fe20003800000 */
.L_x_2668:
[----:B------:R-:W-:Y:S01]  /*326e0*/  IMAD.MOV.U32 R13, RZ, RZ, R53 ;  /* 0x000000ffff0d7224 */ /* 0x000fe200078e0035 */
[----:B------:R-:W-:Y:S02]  /*326f0*/  SEL R53, R127, R54, P0 ;  /* 0x000000367f357207 */ /* 0x000fe40000000000 */
[----:B------:R-:W-:Y:S02]  /*32700*/  SEL R54, R58, R129, P0 ;  /* 0x000000813a367207 */ /* 0x000fe40000000000 */
[----:B------:R-:W-:-:S07]  /*32710*/  MOV R63, R14 ;  /* 0x0000000e003f7202 */ /* 0x000fce0000000f00 */
[----:B------:R-:W-:Y:S05]  /*32720*/  WARPSYNC.COLLECTIVE R15, `(.L_x_2669) ;  /* 0x000000000f087348 */ /* 0x000fea0003c00000 */
[----:B------:R0:W1:Y:S02]  /*32730*/  SHFL.IDX P6, R14, R13, R12, R11 ;  /* 0x0000000c0d0e7389 */ /* 0x00006400000c000b */
[----:B01----:R-:W-:Y:S01]  /*32740*/  ENDCOLLECTIVE ;  /* 0x000000000000791b */ /* 0x003fe20003800000 */
.L_x_2669:
[----:B------:R-:W-:Y:S01]  /*32750*/  SEL R58, R62, R63, P0 ;  /* 0x0000003f3e3a7207 */ /* 0x000fe20000000000 */
[----:B------:R-:W-:Y:S02]  /*32760*/  IMAD.MOV.U32 R13, RZ, RZ, R38 ;  /* 0x000000ffff0d7224 */ /* 0x000fe400078e0026 */
[----:B------:R-:W-:Y:S02]  /*32770*/  IMAD.MOV.U32 R12, RZ, RZ, R9 ;  /* 0x000000ffff0c7224 */ /* 0x000fe400078e0009 */
[----:B------:R-:W-:-:S07]  /*32780*/  IMAD.MOV.U32 R68, RZ, RZ, R14 ;  /* 0x000000ffff447224 */ /* 0x000fce00078e000e */
[----:B------:R-:W-:Y:S05]  /*32790*/  WARPSYNC.COLLECTIVE R15, `(.L_x_2670) ;  /* 0x000000000f087348 */ /* 0x000fea0003c00000 */
[----:B------:R0:W1:Y:S02]  /*327a0*/  SHFL.IDX P6, R14, R13, R12, R11 ;  /* 0x0000000c0d0e7389 */ /* 0x00006400000c000b */
[----:B01----:R-:W-:Y:S01]  /*327b0*/  ENDCOLLECTIVE ;  /* 0x000000000000791b */ /* 0x003fe20003800000 */
.L_x_2670:
[----:B------:R-:W-:Y:S01]  /*327c0*/  IMAD.MOV.U32 R13, RZ, RZ, R36 ;  /* 0x000000ffff0d7224 */ /* 0x000fe200078e0024 */
[----:B------:R-:W-:-:S07]  /*327d0*/  MOV R69, R14 ;  /* 0x0000000e00457202 */ /* 0x000fce0000000f00 */
[----:B------:R-:W-:Y:S05]  /*327e0*/  WARPSYNC.COLLECTIVE R15, `(.L_x_2671) ;  /* 0x000000000f087348 */ /* 0x000fea0003c00000 */
[----:B------:R0:W1:Y:S02]  /*327f0*/  SHFL.IDX P6, R14, R13, R12, R11 ;  /* 0x0000000c0d0e7389 */ /* 0x00006400000c000b */
[----:B01----:R-:W-:Y:S01]  /*32800*/  ENDCOLLECTIVE ;  /* 0x000000000000791b */ /* 0x003fe20003800000 */
.L_x_2671:
[----:B------:R-:W-:Y:S02]  /*32810*/  IMAD.MOV.U32 R13, RZ, RZ, R33 ;  /* 0x000000ffff0d7224 */ /* 0x000fe400078e0021 */
[----:B------:R-:W-:Y:S02]  /*32820*/  IMAD.MOV.U32 R12, RZ, RZ, R10 ;  /* 0x000000ffff0c7224 */ /* 0x000fe400078e000a */
[----:B------:R-:W-:-:S07]  /*32830*/  IMAD.MOV.U32 R71, RZ, RZ, R14 ;  /* 0x000000ffff477224 */ /* 0x000fce00078e000e */
[----:B------:R-:W-:Y:S05]  /*32840*/  WARPSYNC.COLLECTIVE R15, `(.L_x_2672) ;  /* 0x000000000f087348 */ /* 0x000fea0003c00000 */
[----:B------:R0:W1:Y:S02]  /*32850*/  SHFL.IDX P6, R14, R13, R12, R11 ;  /* 0x0000000c0d0e7389 */ /* 0x00006400000c000b */
[----:B01----:R-:W-:Y:S01]  /*32860*/  ENDCOLLECTIVE ;  /* 0x000000000000791b */ /* 0x003fe20003800000 */
.L_x_2672:
[----:B------:R-:W-:Y:S01]  /*32870*/  IMAD.MOV.U32 R13, RZ, RZ, R31 ;  /* 0x000000ffff0d7224 */ /* 0x000fe200078e001f */
[----:B------:R-:W-:-:S07]  /*32880*/  MOV R36, R14 ;  /* 0x0000000e00247202 */ /* 0x000fce0000000f00 */
[----:B------:R-:W-:Y:S05]  /*32890*/  WARPSYNC.COLLECTIVE R15, `(.L_x_2673) ;  /* 0x000000000f087348 */ /* 0x000fea0003c00000 */
[----:B------:R0:W1:Y:S02]  /*328a0*/  SHFL.IDX P6, R14, R13, R12, R11 ;  /* 0x0000000c0d0e7389 */ /* 0x00006400000c000b */
[----:B01----:R-:W-:Y:S01]  /*328b0*/  ENDCOLLECTIVE ;  /* 0x000000000000791b */ /* 0x003fe20003800000 */
.L_x_2673:
[----:B------:R-:W-:Y:S02]  /*328c0*/  IMAD.MOV.U32 R13, RZ, RZ, R34 ;  /* 0x000000ffff0d7224 */ /* 0x000fe400078e0022 */
[----:B------:R-:W-:Y:S02]  /*328d0*/  IMAD.MOV.U32 R12, RZ, RZ, R9 ;  /* 0x000000ffff0c7224 */ /* 0x000fe400078e0009 */
[----:B------:R-:W-:-:S07]  /*328e0*/  IMAD.MOV.U32 R38, RZ, RZ, R14 ;  /* 0x000000ffff267224 */ /* 0x000fce00078e000e */
[----:B------:R-:W-:Y:S05]  /*328f0*/  WARPSYNC.COLLECTIVE R15, `(.L_x_2674) ;  /* 0x000000000f087348 */ /* 0x000fea0003c00000 */
[----:B------:R0:W1:Y:S02]  /*32900*/  SHFL.IDX P6, R14, R13, R12, R11 ;  /* 0x0000000c0d0e7389 */ /* 0x00006400000c000b */
[----:B01----:R-:W-:Y:S01]  /*32910*/  ENDCOLLECTIVE ;  /* 0x000000000000791b */ /* 0x003fe20003800000 */
.L_x_2674:
[----:B------:R-:W-:Y:S02]  /*32920*/  SEL R70, R71, R38, P0 ;  /* 0x0000002647467207 */ /* 0x000fe40000000000 */
[----:B------:R-:W-:Y:S01]  /*32930*/  SEL R71, R38, R71, P0 ;  /* 0x0000004726477207 */ /* 0x000fe20000000000 */
[----:B------:R-:W-:Y:S01]  /*32940*/  IMAD.MOV.U32 R13, RZ, RZ, R32 ;  /* 0x000000ffff0d7224 */ /* 0x000fe200078e0020 */
[----:B------:R-:W-:-:S07]  /*32950*/  MOV R73, R14 ;  /* 0x0000000e00497202 */ /* 0x000fce0000000f00 */
[----:B------:R-:W-:Y:S05]  /*32960*/  WARPSYNC.COLLECTIVE R15, `(.L_x_2675) ;  /* 0x000000000f087348 */ /* 0x000fea0003c00000 */
[----:B------:R0:W1:Y:S02]  /*32970*/  SHFL.IDX P6, R14, R13, R12, R11 ;  /* 0x0000000c0d0e7389 */ /* 0x00006400000c000b */
[----:B01----:R-:W-:Y:S01]  /*32980*/  ENDCOLLECTIVE ;  /* 0x000000000000791b */ /* 0x003fe20003800000 */
.L_x_2675:
[----:B------:R-:W-:Y:S02]  /*32990*/  IMAD.MOV.U32 R13, RZ, RZ, R37 ;  /* 0x000000ffff0d7224 */ /* 0x000fe400078e0025 */
[----:B------:R-:W-:Y:S02]  /*329a0*/  IMAD.MOV.U32 R12, RZ, RZ, R10 ;  /* 0x000000ffff0c7224 */ /* 0x000fe400078e000a */
[----:B------:R-:W-:-:S07]  /*329b0*/  IMAD.MOV.U32 R75, RZ, RZ, R14 ;  /* 0x000000ffff4b7224 */ /* 0x000fce00078e000e */
[----:B------:R-:W-:Y:S05]  /*329c0*/  WARPSYNC.COLLECTIVE R15, `(.L_x_2676) ;  /* 0x000000000f087348 */ /* 0x000fea0003c00000 */
[----:B------:R0:W1:Y:S02]  /*329d0*/  SHFL.IDX P6, R14, R13, R12, R11 ;  /* 0x0000000c0d0e7389 */ /* 0x00006400000c000b */
[----:B01----:R-:W-:Y:S01]  /*329e0*/  ENDCOLLECTIVE ;  /* 0x000000000000791b */ /* 0x003fe20003800000 */
.L_x_2676:
[----:B------:R-:W-:Y:S01]  /*329f0*/  IMAD.MOV.U32 R13, RZ, RZ, R35 ;  /* 0x000000ffff0d7224 */ /* 0x000fe200078e0023 */
[----:B------:R-:W-:-:S07]  /*32a00*/  MOV R32, R14 ;  /* 0x0000000e00207202 */ /* 0x000fce0000000f00 */
[----:B------:R-:W-:Y:S05]  /*32a10*/  WARPSYNC.COLLECTIVE R15, `(.L_x_2677) ;  /* 0x000000000f087348 */ /* 0x000fea0003c00000 */
[----:B------:R0:W1:Y:S02]  /*32a20*/  SHFL.IDX P6, R14, R13, R12, R11 ;  /* 0x0000000c0d0e7389 */ /* 0x00006400000c000b */
[----:B01----:R-:W-:Y:S01]  /*32a30*/  ENDCOLLECTIVE ;  /* 0x000000000000791b */ /* 0x003fe20003800000 */
.L_x_2677:
        /* <DEDUP_REMOVED lines=8> */
.L_x_2678:
[----:B------:R-:W-:Y:S02]  /*32ac0*/  SEL R74, R75, R34, P0 ;  /* 0x000000224b4a7207 */ /* 0x000fe40000000000 */
[----:B------:R-:W-:Y:S01]  /*32ad0*/  SEL R75, R34, R75, P0 ;  /* 0x0000004b224b7207 */ /* 0x000fe20000000000 */
[----:B------:R-:W-:Y:S01]  /*32ae0*/  IMAD.MOV.U32 R13, RZ, RZ, R28 ;  /* 0x000000ffff0d7224 */ /* 0x000fe200078e001c */
[----:B------:R-:W-:-:S07]  /*32af0*/  MOV R87, R14 ;  /* 0x0000000e00577202 */ /* 0x000fce0000000f00 */
[----:B------:R-:W-:Y:S05]  /*32b00*/  WARPSYNC.COLLECTIVE R15, `(.L_x_2679) ;  /* 0x000000000f087348 */ /* 0x000fea0003c00000 */
[----:B------:R0:W1:Y:S02]  /*32b10*/  SHFL.IDX P6, R14, R13, R12, R11 ;  /* 0x0000000c0d0e7389 */ /* 0x00006400000c000b */
[----:B01----:R-:W-:Y:S01]  /*32b20*/  ENDCOLLECTIVE ;  /* 0x000000000000791b */ /* 0x003fe20003800000 */
.L_x_2679:
[----:B------:R-:W-:Y:S01]  /*32b30*/  IMAD.MOV.U32 R13, RZ, RZ, R57 ;  /* 0x000000ffff0d7224 */ /* 0x000fe200078e0039 */
        /* <DEDUP_REMOVED lines=10> */
.L_x_2680:
[----:B------:R-:W-:Y:S01]  /*32be0*/  IMAD.MOV.U32 R13, RZ, RZ, R39 ;  /* 0x000000ffff0d7224 */ /* 0x000fe200078e0027 */
[----:B------:R-:W-:-:S07]  /*32bf0*/  MOV R28, R14 ;  /* 0x0000000e001c7202 */ /* 0x000fce0000000f00 */
[----:B------:R-:W-:Y:S05]  /*32c00*/  WARPSYNC.COLLECTIVE R15, `(.L_x_2681) ;  /* 0x000000000f087348 */ /* 0x000fea0003c00000 */
[----:B------:R0:W1:Y:S02]  /*32c10*/  SHFL.IDX P6, R14, R13, R12, R11 ;  /* 0x0000000c0d0e7389 */ /* 0x00006400000c000b */
[----:B01----:R-:W-:Y:S01]  /*32c20*/  ENDCOLLECTIVE ;  /* 0x000000000000791b */ /* 0x003fe20003800000 */
.L_x_2681:
        /* <DEDUP_REMOVED lines=8> */
.L_x_2682:
[----:B------:R-:W-:Y:S02]  /*32cb0*/  SEL R90, R91, R30, P0 ;  /* 0x0000001e5b5a7207 */ /* 0x000fe40000000000 */
[----:B------:R-:W-:Y:S01]  /*32cc0*/  SEL R91, R30, R91, P0 ;  /* 0x0000005b1e5b7207 */ /* 0x000fe20000000000 */
[----:B------:R-:W-:Y:S01]  /*32cd0*/  IMAD.MOV.U32 R13, RZ, RZ, R24 ;  /* 0x000000ffff0d7224 */ /* 0x000fe200078e0018 */
[----:B------:R-:W-:-:S07]  /*32ce0*/  MOV R93, R14 ;  /* 0x0000000e005d7202 */ /* 0x000fce0000000f00 */
[----:B------:R-:W-:Y:S05]  /*32cf0*/  WARPSYNC.COLLECTIVE R15, `(.L_x_2683) ;  /* 0x000000000f087348 */ /* 0x000fea0003c00000 */
[----:B------:R0:W1:Y:S02]  /*32d00*/  SHFL.IDX P6, R14, R13, R12, R11 ;  /* 0x0000000c0d0e7389 */ /* 0x00006400000c000b */
[----:B01----:R-:W-:Y:S01]  /*32d10*/  ENDCOLLECTIVE ;  /* 0x000000000000791b */ /* 0x003fe20003800000 */
.L_x_2683:
[----:B------:R-:W-:Y:S01]  /*32d20*/  IMAD.MOV.U32 R13, RZ, RZ, R59 ;  /* 0x000000ffff0d7224 */ /* 0x000fe200078e003b */
[----:B------:R-:W-:Y:S01]  /*32d30*/  SEL R59, R63, R62, P0 ;  /* 0x0000003e3f3b7207 */ /* 0x000fe20000000000 */
[----:B------:R-:W-:Y:S02]  /*32d40*/  IMAD.MOV.U32 R12, RZ, RZ, R10 ;  /* 0x000000ffff0c7224 */ /* 0x000fe400078e000a */
[----:B------:R-:W-:-:S07]  /*32d50*/  IMAD.MOV.U32 R95, RZ, RZ, R14 ;  /* 0x000000ffff5f7224 */ /* 0x000fce00078e000e */
[----:B------:R-:W-:Y:S05]  /*32d60*/  WARPSYNC.COLLECTIVE R15, `(.L_x_2684) ;  /* 0x000000000f087348 */ /* 0x000fea0003c00000 */
[----:B------:R0:W1:Y:S02]  /*32d70*/  SHFL.IDX P6, R14, R13, R12, R11 ;  /* 0x0000000c0d0e7389 */ /* 0x00006400000c000b */
[----:B01----:R-:W-:Y:S01]  /*32d80*/  ENDCOLLECTIVE ;  /* 0x000000000000791b */ /* 0x003fe20003800000 */
.L_x_2684:
[----:B------:R-:W-:Y:S01]  /*32d90*/  IMAD.MOV.U32 R13, RZ, RZ, R29 ;  /* 0x000000ffff0d7224 */ /* 0x000fe200078e001d */
[----:B------:R-:W-:-:S07]  /*32da0*/  MOV R24, R14 ;  /* 0x0000000e00187202 */ /* 0x000fce0000000f00 */
[----:B------:R-:W-:Y:S05]  /*32db0*/  WARPSYNC.COLLECTIVE R15, `(.L_x_2685) ;  /* 0x000000000f087348 */ /* 0x000fea0003c00000 */
[----:B------:R0:W1:Y:S02]  /*32dc0*/  SHFL.IDX P6, R14, R13, R12, R11 ;  /* 0x0000000c0d0e7389 */ /* 0x00006400000c000b */
[----:B01----:R-:W-:Y:S01]  /*32dd0*/  ENDCOLLECTIVE ;  /* 0x000000000000791b */ /* 0x003fe20003800000 */
.L_x_2685:
        /* <DEDUP_REMOVED lines=8> */
.L_x_2686:
[----:B------:R-:W-:Y:S02]  /*32e60*/  SEL R94, R95, R26, P0 ;  /* 0x0000001a5f5e7207 */ /* 0x000fe40000000000 */
[----:B------:R-:W-:Y:S01]  /*32e70*/  SEL R95, R26, R95, P0 ;  /* 0x0000005f1a5f7207 */ /* 0x000fe20000000000 */
[----:B------:R-:W-:Y:S01]  /*32e80*/  IMAD.MOV.U32 R13, RZ, RZ, R64 ;  /* 0x000000ffff0d7224 */ /* 0x000fe200078e0040 */
[----:B------:R-:W-:-:S07]  /*32e90*/  MOV R8, R14 ;  /* 0x0000000e00087202 */ /* 0x000fce0000000f00 */
[----:B------:R-:W-:Y:S05]  /*32ea0*/  WARPSYNC.COLLECTIVE R15, `(.L_x_2687) ;  /* 0x000000000f087348 */ /* 0x000fea0003c00000 */
[----:B------:R0:W1:Y:S02]  /*32eb0*/  SHFL.IDX P6, R14, R13, R12, R11 ;  /* 0x0000000c0d0e7389 */ /* 0x00006400000c000b */
[----:B01----:R-:W-:Y:S01]  /*32ec0*/  ENDCOLLECTIVE ;  /* 0x000000000000791b */ /* 0x003fe20003800000 */
.L_x_2687:
[----:B------:R-:W-:Y:S02]  /*32ed0*/  IMAD.MOV.U32 R13, RZ, RZ, R27 ;  /* 0x000000ffff0d7224 */ /* 0x000fe400078e001b */
[----:B------:R-:W-:Y:S02]  /*32ee0*/  IMAD.MOV.U32 R12, RZ, RZ, R10 ;  /* 0x000000ffff0c7224 */ /* 0x000fe400078e000a */
[----:B------:R-:W-:-:S07]  /*32ef0*/  IMAD.MOV.U32 R64, RZ, RZ, R14 ;  /* 0x000000ffff407224 */ /* 0x000fce00078e000e */
[----:B------:R-:W-:Y:S05]  /*32f00*/  WARPSYNC.COLLECTIVE R15, `(.L_x_2688) ;  /* 0x000000000f087348 */ /* 0x000fea0003c00000 */
[----:B------:R0:W1:Y:S02]  /*32f10*/  SHFL.IDX P6, R14, R13, R12, R11 ;  /* 0x0000000c0d0e7389 */ /* 0x00006400000c000b */
[----:B01----:R-:W-:Y:S01]  /*32f20*/  ENDCOLLECTIVE ;  /* 0x000000000000791b */ /* 0x003fe20003800000 */
.L_x_2688:
[----:B------:R-:W-:Y:S01]  /*32f30*/  IMAD.MOV.U32 R13, RZ, RZ, R25 ;  /* 0x000000ffff0d7224 */ /* 0x000fe200078e0019 */
[----:B------:R-:W-:-:S07]  /*32f40*/  MOV R27, R14 ;  /* 0x0000000e001b7202 */ /* 0x000fce0000000f00 */
[----:B------:R-:W-:Y:S05]  /*32f50*/  WARPSYNC.COLLECTIVE R15, `(.L_x_2689) ;  /* 0x000000000f087348 */ /* 0x000fea0003c00000 */
[----:B------:R0:W1:Y:S02]  /*32f60*/  SHFL.IDX P6, R14, R13, R12, R11 ;  /* 0x0000000c0d0e7389 */ /* 0x00006400000c000b */
[----:B01----:R-:W-:Y:S01]  /*32f70*/  ENDCOLLECTIVE ;  /* 0x000000000000791b */ /* 0x003fe20003800000 */
.L_x_2689:
[----:B------:R-:W-:Y:S05]  /*32f80*/  BRA `(.L_x_2690) ;  /* 0xffffff2c00687947 */ /* 0x000fea000383ffff */
.L_x_2438:
[----:B------:R-:W-:Y:S01]  /*32f90*/  IMAD.MOV.U32 R13, RZ, RZ, R3 ;  /* 0x000000ffff0d7224 */ /* 0x000fe200078e0003 */
[----:B------:R-:W-:Y:S01]  /*32fa0*/  MOV R11, 0x181f ;  /* 0x0000181f000b7802 */ /* 0x000fe20000000f00 */
[----:B------:R-:W-:Y:S02]  /*32fb0*/  IMAD.MOV.U32 R12, RZ, RZ, RZ ;  /* 0x000000ffff0c7224 */ /* 0x000fe400078e00ff */
[----:B------:R-:W-:-:S07]  /*32fc0*/  IMAD.MOV.U32 R15, RZ, RZ, -0x1 ;  /* 0xffffffffff0f7424 */ /* 0x000fce00078e00ff */
[----:B-----5:R-:W-:Y:S05]  /*32fd0*/  WARPSYNC.COLLECTIVE R15, `(.L_x_2691) ;  /* 0x000000000f087348 */ /* 0x020fea0003c00000 */
[----:B------:R0:W1:Y:S02]  /*32fe0*/  SHFL.IDX P6, R14, R13, R12, R11 ;  /* 0x0000000c0d0e7389 */ /* 0x00006400000c000b */
[----:B01---5:R-:W-:Y:S01]  /*32ff0*/  ENDCOLLECTIVE ;  /* 0x000000000000791b */ /* 0x023fe20003800000 */
.L_x_2691:
[----:B------:R-:W-:Y:S02]  /*33000*/  IMAD.MOV.U32 R13, RZ, RZ, R2 ;  /* 0x000000ffff0d7224 */ /* 0x000fe400078e0002 */
[----:B------:R-:W-:-:S07]  /*33010*/  IMAD.MOV.U32 R0, RZ, RZ, R14 ;  /* 0x000000ffff007224 */ /* 0x000fce00078e000e */
[----:B------:R-:W-:Y:S05]  /*33020*/  WARPSYNC.COLLECTIVE R15, `(.L_x_2692) ;  /* 0x000000000f087348 */ /* 0x000fea0003c00000 */
[----:B------:R0:W1:Y:S02]  /*33030*/  SHFL.IDX P6, R14, R13, R12, R11 ;  /* 0x0000000c0d0e7389 */ /* 0x00006400000c000b */
[----:B01----:R-:W-:Y:S01]  /*33040*/  ENDCOLLECTIVE ;  /* 0x000000000000791b */ /* 0x003fe20003800000 */
.L_x_2692:
[----:B------:R-:W-:Y:S05]  /*33050*/  BRA `(.L_x_2693) ;  /* 0xffffff3800dc7947 */ /* 0x000fea000383ffff */
.L_x_2441:
[----:B------:R-:W-:Y:S01]  /*33060*/  BSSY B1, `(.L_x_2694) ;  /* 0x0000008000017945 */ /* 0x000fe20003800000 */
[----:B------:R-:W-:Y:S01]  /*33070*/  IMAD.MOV.U32 R13, RZ, RZ, R3 ;  /* 0x000000ffff0d7224 */ /* 0x000fe200078e0003 */
[----:B------:R-:W-:Y:S01]  /*33080*/  MOV R12, 0x1 ;  /* 0x00000001000c7802 */ /* 0x000fe20000000f00 */
[----:B------:R-:W-:Y:S02]  /*33090*/  IMAD.MOV.U32 R11, RZ, RZ, 0x181f ;  /* 0x0000181fff0b7424 */ /* 0x000fe400078e00ff */
[----:B---3--:R-:W-:-:S07]  /*330a0*/  IMAD.MOV.U32 R15, RZ, RZ, -0x1 ;  /* 0xffffffffff0f7424 */ /* 0x008fce00078e00ff */
[----:B012--5:R-:W-:Y:S05]  /*330b0*/  WARPSYNC.COLLECTIVE R15, `(.L_x_2695) ;  /* 0x000000000f087348 */ /* 0x027fea0003c00000 */
[----:B--2---:R2:W3:Y:S02]  /*330c0*/  SHFL.IDX P6, R14, R13, R12, R11 ;  /* 0x0000000c0d0e7389 */ /* 0x0044e400000c000b */
[----:B0123-5:R-:W-:Y:S01]  /*330d0*/  ENDCOLLECTIVE ;  /* 0x000000000000791b */ /* 0x02ffe20003800000 */
.L_x_2695:
[----:B------:R-:W-:Y:S05]  /*330e0*/  BSYNC B1 ;  /* 0x0000000000017941 */ /* 0x000fea0003800000 */
.L_x_2694:
        /* <DEDUP_REMOVED lines=8> */
.L_x_2696:
[----:B------:R-:W-:Y:S05]  /*33170*/  BRA `(.L_x_2697) ;  /* 0xffffff3800e47947 */ /* 0x000fea000383ffff */
.L_x_2444:
[----:B------:R-:W-:Y:S01]  /*33180*/  BSSY B1, `(.L_x_2698) ;  /* 0x0000008000017945 */ /* 0x000fe20003800000 */
[----:B------:R-:W-:Y:S01]  /*33190*/  IMAD.MOV.U32 R13, RZ, RZ, R3 ;  /* 0x000000ffff0d7224 */ /* 0x000fe200078e0003 */
[----:B------:R-:W-:Y:S01]  /*331a0*/  MOV R11, 0x181f ;  /* 0x0000181f000b7802 */ /* 0x000fe20000000f00 */
[----:B------:R-:W-:Y:S02]  /*331b0*/  IMAD.MOV.U32 R12, RZ, RZ, 0x2 ;  /* 0x00000002ff0c7424 */ /* 0x000fe400078e00ff */
[----:B---3--:R-:W-:-:S07]  /*331c0*/  IMAD.MOV.U32 R15, RZ, RZ, -0x1 ;  /* 0xffffffffff0f7424 */ /* 0x008fce00078e00ff */
[----:B012-45:R-:W-:Y:S05]  /*331d0*/  WARPSYNC.COLLECTIVE R15, `(.L_x_2699) ;  /* 0x000000000f087348 */ /* 0x037fea0003c00000 */
[----:B--2---:R2:W3:Y:S02]  /*331e0*/  SHFL.IDX P6, R14, R13, R12, R11 ;  /* 0x0000000c0d0e7389 */ /* 0x0044e400000c000b */
[----:B012345:R-:W-:Y:S01]  /*331f0*/  ENDCOLLECTIVE ;  /* 0x000000000000791b */ /* 0x03ffe20003800000 */
.L_x_2699:
[----:B------:R-:W-:Y:S05]  /*33200*/  BSYNC B1 ;  /* 0x0000000000017941 */ /* 0x000fea0003800000 */
.L_x_2698:
        /* <DEDUP_REMOVED lines=8> */
.L_x_2700:
[----:B------:R-:W-:Y:S05]  /*33290*/  BRA `(.L_x_2701) ;  /* 0xffffff3800ec7947 */ /* 0x000fea000383ffff */
.L_x_2447:
[----:B------:R-:W-:Y:S01]  /*332a0*/  BSSY B1, `(.L_x_2702) ;  /* 0x0000008000017945 */ /* 0x000fe20003800000 */
[----:B------:R-:W-:Y:S01]  /*332b0*/  IMAD.MOV.U32 R13, RZ, RZ, R3 ;  /* 0x000000ffff0d7224 */ /* 0x000fe200078e0003 */
[----:B---3--:R-:W-:Y:S01]  /*332c0*/  MOV R15, 0xffffffff ;  /* 0xffffffff000f7802 */ /* 0x008fe20000000f00 */
[----:B------:R-:W-:Y:S02]  /*332d0*/  IMAD.MOV.U32 R12, RZ, RZ, 0x3 ;  /* 0x00000003ff0c7424 */ /* 0x000fe400078e00ff */
[----:B------:R-:W-:-:S07]  /*332e0*/  IMAD.MOV.U32 R11, RZ, RZ, 0x181f ;  /* 0x0000181fff0b7424 */ /* 0x000fce00078e00ff */
[----:B012-45:R-:W-:Y:S05]  /*332f0*/  WARPSYNC.COLLECTIVE R15, `(.L_x_2703) ;  /* 0x000000000f087348 */ /* 0x037fea0003c00000 */
[----:B--2---:R2:W3:Y:S02]  /*33300*/  SHFL.IDX P6, R14, R13, R12, R11 ;  /* 0x0000000c0d0e7389 */ /* 0x0044e400000c000b */
[----:B012345:R-:W-:Y:S01]  /*33310*/  ENDCOLLECTIVE ;  /* 0x000000000000791b */ /* 0x03ffe20003800000 */
.L_x_2703:
[----:B------:R-:W-:Y:S05]  /*33320*/  BSYNC B1 ;  /* 0x0000000000017941 */ /* 0x000fea0003800000 */
.L_x_2702:
[----:B------:R-:W-:Y:S01]  /*33330*/  IMAD.MOV.U32 R13, RZ, RZ, R2 ;  /* 0x000000ffff0d7224 */ /* 0x000fe200078e0002 */
[----:B------:R-:W-:Y:S01]  /*33340*/  MOV R15, 0xffffffff ;  /* 0xffffffff000f7802 */ /* 0x000fe20000000f00 */
[----:B------:R-:W-:Y:S02]  /*33350*/  IMAD.MOV.U32 R12, RZ, RZ, 0x3 ;  /* 0x00000003ff0c7424 */ /* 0x000fe400078e00ff */
[----:B------:R-:W-:Y:S02]  /*33360*/  IMAD.MOV.U32 R11, RZ, RZ, 0x181f ;  /* 0x0000181fff0b7424 */ /* 0x000fe400078e00ff */
[----:B------:R-:W-:-:S07]  /*33370*/  IMAD.MOV.U32 R0, RZ, RZ, R14 ;  /* 0x000000ffff007224 */ /* 0x000fce00078e000e */
[----:B------:R-:W-:Y:S05]  /*33380*/  WARPSYNC.COLLECTIVE R15, `(.L_x_2704) ;  /* 0x000000000f087348 */ /* 0x000fea0003c00000 */
[----:B------:R0:W1:Y:S02]  /*33390*/  SHFL.IDX P6, R14, R13, R12, R11 ;  /* 0x0000000c0d0e7389 */ /* 0x00006400000c000b */
[----:B01----:R-:W-:Y:S01]  /*333a0*/  ENDCOLLECTIVE ;  /* 0x000000000000791b */ /* 0x003fe20003800000 */
.L_x_2704:
[----:B------:R-:W-:Y:S05]  /*333b0*/  BRA `(.L_x_2705) ;  /* 0xffffff3800f47947 */ /* 0x000fea000383ffff */
.L_x_2449:
[----:B------:R-:W-:Y:S02]  /*333c0*/  IMAD.MOV.U32 R13, RZ, RZ, R27 ;  /* 0x000000ffff0d7224 */ /* 0x000fe400078e001b */
[----:B------:R-:W-:Y:S02]  /*333d0*/  IMAD.MOV.U32 R12, RZ, RZ, RZ ;  /* 0x000000ffff0c7224 */ /* 0x000fe400078e00ff */
[----:B------:R-:W-:Y:S02]  /*333e0*/  IMAD.MOV.U32 R11, RZ, RZ, 0x1c1f ;  /* 0x00001c1fff0b7424 */ /* 0x000fe400078e00ff */
[----:B------:R-:W-:-:S07]  /*333f0*/  IMAD.MOV.U32 R15, RZ, RZ, -0x1 ;  /* 0xffffffffff0f7424 */ /* 0x000fce00078e00ff */
[----:B------:R-:W-:Y:S05]  /*33400*/  WARPSYNC.COLLECTIVE R15, `(.L_x_2706) ;  /* 0x000000000f087348 */ /* 0x000fea0003c00000 */
[----:B------:R0:W1:Y:S02]  /*33410*/  SHFL.IDX P6, R14, R13, R12, R11 ;  /* 0x0000000c0d0e7389 */ /* 0x00006400000c000b */
[----:B01----:R-:W-:Y:S01]  /*33420*/  ENDCOLLECTIVE ;  /* 0x000000000000791b */ /* 0x003fe20003800000 */
.L_x_2706:
[----:B------:R-:W-:Y:S01]  /*33430*/  IMAD.MOV.U32 R13, RZ, RZ, R25 ;  /* 0x000000ffff0d7224 */ /* 0x000fe200078e0019 */
[----:B------:R-:W-:-:S07]  /*33440*/  MOV R26, R14 ;  /* 0x0000000e001a7202 */ /* 0x000fce0000000f00 */
[----:B------:R-:W-:Y:S05]  /*33450*/  WARPSYNC.COLLECTIVE R15, `(.L_x_2707) ;  /* 0x000000000f087348 */ /* 0x000fea0003c00000 */
[----:B------:R0:W1:Y:S02]  /*33460*/  SHFL.IDX P6, R14, R13, R12, R11 ;  /* 0x0000000c0d0e7389 */ /* 0x00006400000c000b */
[----:B01----:R-:W-:Y:S01]  /*33470*/  ENDCOLLECTIVE ;  /* 0x000000000000791b */ /* 0x003fe20003800000 */
.L_x_2707:
[----:B------:R-:W-:Y:S05]  /*33480*/  BRA `(.L_x_2708) ;  /* 0xffffff3c00c47947 */ /* 0x000fea000383ffff */
.L_x_2452:
[----:B------:R-:W-:Y:S01]  /*33490*/  BSSY B1, `(.L_x_2709) ;  /* 0x0000008000017945 */ /* 0x000fe20003800000 */
[----:B------:R-:W-:Y:S01]  /*334a0*/  IMAD.MOV.U32 R13, RZ, RZ, R27 ;  /* 0x000000ffff0d7224 */ /* 0x000fe200078e001b */
[----:B------:R-:W-:Y:S01]  /*334b0*/  MOV R15, 0xffffffff ;  /* 0xffffffff000f7802 */ /* 0x000fe20000000f00 */
[----:B------:R-:W-:Y:S02]  /*334c0*/  IMAD.MOV.U32 R12, RZ, RZ, 0x1 ;  /* 0x00000001ff0c7424 */ /* 0x000fe400078e00ff */
[----:B---3--:R-:W-:-:S07]  /*334d0*/  IMAD.MOV.U32 R11, RZ, RZ, 0x1c1f ;  /* 0x00001c1fff0b7424 */ /* 0x008fce00078e00ff */
[----:B012---:R-:W-:Y:S05]  /*334e0*/  WARPSYNC.COLLECTIVE R15, `(.L_x_2710) ;  /* 0x000000000f087348 */ /* 0x007fea0003c00000 */
[----:B--2---:R2:W3:Y:S02]  /*334f0*/  SHFL.IDX P6, R14, R13, R12, R11 ;  /* 0x0000000c0d0e7389 */ /* 0x0044e400000c000b */
[----:B0123--:R-:W-:Y:S01]  /*33500*/  ENDCOLLECTIVE ;  /* 0x000000000000791b */ /* 0x00ffe20003800000 */
.L_x_2710:
[----:B------:R-:W-:Y:S05]  /*33510*/  BSYNC B1 ;  /* 0x0000000000017941 */ /* 0x000fea0003800000 */
.L_x_2709:
        /* <DEDUP_REMOVED lines=8> */
.L_x_2711:
[----:B------:R-:W-:Y:S05]  /*335a0*/  BRA `(.L_x_2712) ;  /* 0xffffff4400547947 */ /* 0x000fea000383ffff */
.L_x_2456:
[----:B------:R-:W-:Y:S02]  /*335b0*/  IMAD.MOV.U32 R13, RZ, RZ, R3 ;  /* 0x000000ffff0d7224 */ /* 0x000fe400078e0003 */
[----:B------:R-:W-:Y:S02]  /*335c0*/  IMAD.MOV.U32 R12, RZ, RZ, RZ ;  /* 0x000000ffff0c7224 */ /* 0x000fe400078e00ff */
[----:B------:R-:W-:Y:S02]  /*335d0*/  IMAD.MOV.U32 R11, RZ, RZ, 0x181f ;  /* 0x0000181fff0b7424 */ /* 0x000fe400078e00ff */
[----:B------:R-:W-:-:S07]  /*335e0*/  IMAD.MOV.U32 R15, RZ, RZ, -0x1 ;  /* 0xffffffffff0f7424 */ /* 0x000fce00078e00ff */
[----:B0-----:R-:W-:Y:S05]  /*335f0*/  WARPSYNC.COLLECTIVE R15, `(.L_x_2713) ;  /* 0x000000000f087348 */ /* 0x001fea0003c00000 */
[----:B------:R1:W2:Y:S02]  /*33600*/  SHFL.IDX P6, R14, R13, R12, R11 ;  /* 0x0000000c0d0e7389 */ /* 0x0002a400000c000b */
[----:B012---:R-:W-:Y:S01]  /*33610*/  ENDCOLLECTIVE ;  /* 0x000000000000791b */ /* 0x007fe20003800000 */
.L_x_2713:
[----:B------:R-:W-:Y:S01]  /*33620*/  IMAD.MOV.U32 R13, RZ, RZ, R2 ;  /* 0x000000ffff0d7224 */ /* 0x000fe200078e0002 */
[----:B------:R-:W-:-:S07]  /*33630*/  MOV R0, R14 ;  /* 0x0000000e00007202 */ /* 0x000fce0000000f00 */
[----:B------:R-:W-:Y:S05]  /*33640*/  WARPSYNC.COLLECTIVE R15, `(.L_x_2714) ;  /* 0x000000000f087348 */ /* 0x000fea0003c00000 */
[----:B------:R0:W1:Y:S02]  /*33650*/  SHFL.IDX P6, R14, R13, R12, R11 ;  /* 0x0000000c0d0e7389 */ /* 0x00006400000c000b */
[----:B01----:R-:W-:Y:S01]  /*33660*/  ENDCOLLECTIVE ;  /* 0x000000000000791b */ /* 0x003fe20003800000 */
.L_x_2714:
[----:B------:R-:W-:Y:S05]  /*33670*/  BRA `(.L_x_2715) ;  /* 0xffffff5000b87947 */ /* 0x000fea000383ffff */
.L_x_2459:
[----:B------:R-:W-:Y:S01]  /*33680*/  BSSY B1, `(.L_x_2716) ;  /* 0x0000008000017945 */ /* 0x000fe20003800000 */
[----:B------:R-:W-:Y:S01]  /*33690*/  IMAD.MOV.U32 R13, RZ, RZ, R3 ;  /* 0x000000ffff0d7224 */ /* 0x000fe200078e0003 */
[----:B----4-:R-:W-:Y:S01]  /*336a0*/  MOV R15, 0xffffffff ;  /* 0xffffffff000f7802 */ /* 0x010fe20000000f00 */
[----:B------:R-:W-:Y:S02]  /*336b0*/  IMAD.MOV.U32 R12, RZ, RZ, 0x1 ;  /* 0x00000001ff0c7424 */ /* 0x000fe400078e00ff */
[----:B------:R-:W-:-:S07]  /*336c0*/  IMAD.MOV.U32 R11, RZ, RZ, 0x181f ;  /* 0x0000181fff0b7424 */ /* 0x000fce00078e00ff */
[----:B0123--:R-:W-:Y:S05]  /*336d0*/  WARPSYNC.COLLECTIVE R15, `(.L_x_2717) ;  /* 0x000000000f087348 */ /* 0x00ffea0003c00000 */
[----:B---3--:R3:W4:Y:S02]  /*336e0*/  SHFL.IDX P6, R14, R13, R12, R11 ;  /* 0x0000000c0d0e7389 */ /* 0x00872400000c000b */
[----:B01234-:R-:W-:Y:S01]  /*336f0*/  ENDCOLLECTIVE ;  /* 0x000000000000791b */ /* 0x01ffe20003800000 */
.L_x_2717:
[----:B------:R-:W-:Y:S05]  /*33700*/  BSYNC B1 ;  /* 0x0000000000017941 */ /* 0x000fea0003800000 */
.L_x_2716:
        /* <DEDUP_REMOVED lines=8> */
.L_x_2718:
[----:B------:R-:W-:Y:S05]  /*33790*/  BRA `(.L_x_2719) ;  /* 0xffffff5000c47947 */ /* 0x000fea000383ffff */
.L_x_2462:
[----:B------:R-:W-:Y:S01]  /*337a0*/  BSSY B1, `(.L_x_2720) ;  /* 0x0000008000017945 */ /* 0x000fe20003800000 */
[----:B------:R-:W-:Y:S02]  /*337b0*/  IMAD.MOV.U32 R13, RZ, RZ, R3 ;  /* 0x000000ffff0d7224 */ /* 0x000fe400078e0003 */
[----:B------:R-:W-:Y:S02]  /*337c0*/  IMAD.MOV.U32 R12, RZ, RZ, 0x2 ;  /* 0x00000002ff0c7424 */ /* 0x000fe400078e00ff */
[----:B------:R-:W-:Y:S02]  /*337d0*/  IMAD.MOV.U32 R11, RZ, RZ, 0x181f ;  /* 0x0000181fff0b7424 */ /* 0x000fe400078e00ff */
[----:B----4-:R-:W-:-:S07]  /*337e0*/  IMAD.MOV.U32 R15, RZ, RZ, -0x1 ;  /* 0xffffffffff0f7424 */ /* 0x010fce00078e00ff */
[----:B0123--:R-:W-:Y:S05]  /*337f0*/  WARPSYNC.COLLECTIVE R15, `(.L_x_2721) ;  /* 0x000000000f087348 */ /* 0x00ffea0003c00000 */
[----:B---3--:R3:W4:Y:S02]  /*33800*/  SHFL.IDX P6, R14, R13, R12, R11 ;  /* 0x0000000c0d0e7389 */ /* 0x00872400000c000b */
[----:B01234-:R-:W-:Y:S01]  /*33810*/  ENDCOLLECTIVE ;  /* 0x000000000000791b */ /* 0x01ffe20003800000 */
.L_x_2721:
[----:B------:R-:W-:Y:S05]  /*33820*/  BSYNC B1 ;  /* 0x0000000000017941 */ /* 0x000fea0003800000 */
.L_x_2720:
[----:B------:R-:W-:Y:S01]  /*33830*/  IMAD.MOV.U32 R13, RZ, RZ, R2 ;  /* 0x000000ffff0d7224 */ /* 0x000fe200078e0002 */
[----:B------:R-:W-:Y:S01]  /*33840*/  MOV R0, R14 ;  /* 0x0000000e00007202 */ /* 0x000fe20000000f00 */
[----:B------:R-:W-:Y:S02]  /*33850*/  IMAD.MOV.U32 R12, RZ, RZ, 0x2 ;  /* 0x00000002ff0c7424 */ /* 0x000fe400078e00ff */
[----:B------:R-:W-:Y:S02]  /*33860*/  IMAD.MOV.U32 R11, RZ, RZ, 0x181f ;  /* 0x0000181fff0b7424 */ /* 0x000fe400078e00ff */
[----:B------:R-:W-:-:S07]  /*33870*/  IMAD.MOV.U32 R15, RZ, RZ, -0x1 ;  /* 0xffffffffff0f7424 */ /* 0x000fce00078e00ff */
[----:B------:R-:W-:Y:S05]  /*33880*/  WARPSYNC.COLLECTIVE R15, `(.L_x_2722) ;  /* 0x000000000f087348 */ /* 0x000fea0003c00000 */
[----:B------:R0:W1:Y:S02]  /*33890*/  SHFL.IDX P6, R14, R13, R12, R11 ;  /* 0x0000000c0d0e7389 */ /* 0x00006400000c000b */
[----:B01----:R-:W-:Y:S01]  /*338a0*/  ENDCOLLECTIVE ;  /* 0x000000000000791b */ /* 0x003fe20003800000 */
.L_x_2722:
[----:B------:R-:W-:Y:S05]  /*338b0*/  BRA `(.L_x_2723) ;  /* 0xffffff5000cc7947 */ /* 0x000fea000383ffff */
.L_x_2465:
[----:B------:R-:W-:Y:S01]  /*338c0*/  BSSY B1, `(.L_x_2724) ;  /* 0x0000008000017945 */ /* 0x000fe20003800000 */
[----:B------:R-:W-:Y:S01]  /*338d0*/  MOV R13, R3 ;  /* 0x00000003000d7202 */ /* 0x000fe20000000f00 */
[----:B------:R-:W-:Y:S02]  /*338e0*/  IMAD.MOV.U32 R12, RZ, RZ, 0x3 ;  /* 0x00000003ff0c7424 */ /* 0x000fe400078e00ff */
[----:B------:R-:W-:Y:S02]  /*338f0*/  IMAD.MOV.U32 R11, RZ, RZ, 0x181f ;  /* 0x0000181fff0b7424 */ /* 0x000fe400078e00ff */
[----:B0-----:R-:W-:-:S07]  /*33900*/  IMAD.MOV.U32 R15, RZ, RZ, -0x1 ;  /* 0xffffffffff0f7424 */ /* 0x001fce00078e00ff */
[----:B-1234-:R-:W-:Y:S05]  /*33910*/  WARPSYNC.COLLECTIVE R15, `(.L_x_2725) ;  /* 0x000000000f087348 */ /* 0x01efea0003c00000 */
[----:B----4-:R0:W4:Y:S02]  /*33920*/  SHFL.IDX P6, R14, R13, R12, R11 ;  /* 0x0000000c0d0e7389 */ /* 0x01012400000c000b */
[----:B01234-:R-:W-:Y:S01]  /*33930*/  ENDCOLLECTIVE ;  /* 0x000000000000791b */ /* 0x01ffe20003800000 */
.L_x_2725:
[----:B------:R-:W-:Y:S05]  /*33940*/  BSYNC B1 ;  /* 0x0000000000017941 */ /* 0x000fea0003800000 */
.L_x_2724:
[----:B------:R-:W-:Y:S01]  /*33950*/  MOV R13, R2 ;  /* 0x00000002000d7202 */ /* 0x000fe20000000f00 */
[----:B------:R-:W-:Y:S02]  /*33960*/  IMAD.MOV.U32 R12, RZ, RZ, 0x3 ;  /* 0x00000003ff0c7424 */ /* 0x000fe400078e00ff */
[----:B------:R-:W-:Y:S02]  /*33970*/  IMAD.MOV.U32 R11, RZ, RZ, 0x181f ;  /* 0x0000181fff0b7424 */ /* 0x000fe400078e00ff */
[----:B------:R-:W-:Y:S02]  /*33980*/  IMAD.MOV.U32 R15, RZ, RZ, -0x1 ;  /* 0xffffffffff0f7424 */ /* 0x000fe400078e00ff */
[----:B------:R-:W-:-:S07]  /*33990*/  IMAD.MOV.U32 R0, RZ, RZ, R14 ;  /* 0x000000ffff007224 */ /* 0x000fce00078e000e */
[----:B------:R-:W-:Y:S05]  /*339a0*/  WARPSYNC.COLLECTIVE R15, `(.L_x_2726) ;  /* 0x000000000f087348 */ /* 0x000fea0003c00000 */
[----:B------:R0:W1:Y:S02]  /*339b0*/  SHFL.IDX P6, R14, R13, R12, R11 ;  /* 0x0000000c0d0e7389 */ /* 0x00006400000c000b */
[----:B01----:R-:W-:Y:S01]  /*339c0*/  ENDCOLLECTIVE ;  /* 0x000000000000791b */ /* 0x003fe20003800000 */
.L_x_2726:
[----:B------:R-:W-:Y:S05]  /*339d0*/  BRA `(.L_x_2727) ;  /* 0xffffff5000d47947 */ /* 0x000fea000383ffff */
.L_x_2484:
        /* <DEDUP_REMOVED lines=11> */
.L_x_2729:
[----:B------:R-:W-:Y:S05]  /*33a90*/  BSYNC B1 ;  /* 0x0000000000017941 */ /* 0x000fea0003800000 */
.L_x_2728:
[----:B------:R-:W-:Y:S05]  /*33aa0*/  BRA `(.L_x_2730) ;  /* 0xffffff7000987947 */ /* 0x000fea000383ffff */
.L_x_2486:
[----:B------:R-:W-:Y:S01]  /*33ab0*/  BSSY B1, `(.L_x_2731) ;  /* 0x0000006000017945 */ /* 0x000fe20003800000 */
[----:B------:R-:W-:-:S07]  /*33ac0*/  IMAD.MOV.U32 R15, RZ, RZ, -0x1 ;  /* 0xffffffffff0f7424 */ /* 0x000fce00078e00ff */
[----:B0-----:R-:W-:Y:S05]  /*33ad0*/  WARPSYNC.COLLECTIVE R15, `(.L_x_2732) ;  /* 0x000000000f0c7348 */ /* 0x001fea0003c00000 */
[----:B------:R-:W-:Y:S02]  /*33ae0*/  ELECT P6, UR62, PT ;  /* 0x00000000003e782f */ /* 0x000fe400038c0000 */
[----:B------:R-:W-:Y:S01]  /*33af0*/  MOV R14, UR62 ;  /* 0x0000003e000e7c02 */ /* 0x000fe20008000f00 */
[----:B0-----:R-:W-:Y:S10]  /*33b00*/  ENDCOLLECTIVE ;  /* 0x000000000000791b */ /* 0x001ff40003800000 */
.L_x_2732:
[----:B------:R-:W-:Y:S05]  /*33b10*/  BSYNC B1 ;  /* 0x0000000000017941 */ /* 0x000fea0003800000 */
.L_x_2731:
[----:B------:R-:W-:Y:S05]  /*33b20*/  BRA `(.L_x_2485) ;  /* 0xffffff7000907947 */ /* 0x000fea000383ffff */
.L_x_2488:
[----:B0-----:R0:W1:Y:S02]  /*33b30*/  SYNCS.PHASECHK.TRANS64.TRYWAIT P0, [R18+URZ+0x29820], R4 ;  /* 0x02982004120075a7 */ /* 0x001064000800017f */
[----:B-1----:R-:W-:Y:S05]  /*33b40*/  @!P0 NANOSLEEP.SYNCS 0x989680 ;  /* 0x009896800000895d */ /* 0x002fea0003900000 */
[----:B------:R-:W1:Y:S02]  /*33b50*/  @!P0 SYNCS.PHASECHK.TRANS64 P0, [R18+URZ+0x29820], R4 ;  /* 0x02982004120085a7 */ /* 0x000e64000800007f */
[----:B-1----:R-:W-:Y:S05]  /*33b60*/  @!P0 BRA `(.L_x_2488) ;  /* 0xfffffffc00f08947 */ /* 0x002fea000383ffff */
[----:B------:R-:W-:Y:S05]  /*33b70*/  BRA `(.L_x_2733) ;  /* 0xffffff7000a07947 */ /* 0x000fea000383ffff */
.L_x_2492:
[----:B-1----:R1:W2:Y:S02]  /*33b80*/  SYNCS.PHASECHK.TRANS64.TRYWAIT P0, [R7+URZ+0x298a0], R10 ;  /* 0x0298a00a070075a7 */ /* 0x0022a4000800017f */
[----:B--2---:R-:W-:Y:S05]  /*33b90*/  @!P0 NANOSLEEP.SYNCS 0x989680 ;  /* 0x009896800000895d */ /* 0x004fea0003900000 */
[----:B------:R-:W2:Y:S02]  /*33ba0*/  @!P0 SYNCS.PHASECHK.TRANS64 P0, [R7+URZ+0x298a0], R10 ;  /* 0x0298a00a070085a7 */ /* 0x000ea4000800007f */
[----:B--2---:R-:W-:Y:S05]  /*33bb0*/  @!P0 BRA `(.L_x_2492) ;  /* 0xfffffffc00f08947 */ /* 0x004fea000383ffff */
[----:B------:R-:W-:Y:S05]  /*33bc0*/  BRA `(.L_x_2734) ;  /* 0xffffff7000c07947 */ /* 0x000fea000383ffff */
.L_x_2499:
[----:B0-----:R0:W2:Y:S02]  /*33bd0*/  SYNCS.PHASECHK.TRANS64.TRYWAIT P0, [R7+URZ+0x298c0], R10 ;  /* 0x0298c00a070075a7 */ /* 0x0010a4000800017f */
[----:B--2---:R-:W-:Y:S05]  /*33be0*/  @!P0 NANOSLEEP.SYNCS 0x989680 ;  /* 0x009896800000895d */ /* 0x004fea0003900000 */
[----:B------:R-:W2:Y:S02]  /*33bf0*/  @!P0 SYNCS.PHASECHK.TRANS64 P0, [R7+URZ+0x298c0], R10 ;  /* 0x0298c00a070085a7 */ /* 0x000ea4000800007f */
[----:B--2---:R-:W-:Y:S05]  /*33c00*/  @!P0 BRA `(.L_x_2499) ;  /* 0xfffffffc00f08947 */ /* 0x004fea000383ffff */
[----:B------:R-:W-:Y:S05]  /*33c10*/  BRA `(.L_x_2735) ;  /* 0xffffff7400b87947 */ /* 0x000fea000383ffff */
.L_x_2506:
[----:B0-----:R0:W1:Y:S02]  /*33c20*/  SYNCS.PHASECHK.TRANS64.TRYWAIT P1, [R8+URZ+0x298a0], R7 ;  /* 0x0298a007080075a7 */ /* 0x001064000802017f */
[----:B-1----:R-:W-:Y:S05]  /*33c30*/  @!P1 NANOSLEEP.SYNCS 0x989680 ;  /* 0x009896800000995d */ /* 0x002fea0003900000 */
[----:B------:R-:W1:Y:S02]  /*33c40*/  @!P1 SYNCS.PHASECHK.TRANS64 P1, [R8+URZ+0x298a0], R7 ;  /* 0x0298a007080095a7 */ /* 0x000e64000802007f */
[----:B-1----:R-:W-:Y:S05]  /*33c50*/  @!P1 BRA `(.L_x_2506) ;  /* 0xfffffffc00f09947 */ /* 0x002fea000383ffff */
[----:B------:R-:W-:Y:S05]  /*33c60*/  BRA `(.L_x_2736) ;  /* 0xffffff7800947947 */ /* 0x000fea000383ffff */
.L_x_2513:
[----:B-1----:R1:W2:Y:S02]  /*33c70*/  SYNCS.PHASECHK.TRANS64.TRYWAIT P1, [R8+URZ+0x298c0], R7 ;  /* 0x0298c007080075a7 */ /* 0x0022a4000802017f */
[----:B--2---:R-:W-:Y:S05]  /*33c80*/  @!P1 NANOSLEEP.SYNCS 0x989680 ;  /* 0x009896800000995d */ /* 0x004fea0003900000 */
[----:B------:R-:W2:Y:S02]  /*33c90*/  @!P1 SYNCS.PHASECHK.TRANS64 P1, [R8+URZ+0x298c0], R7 ;  /* 0x0298c007080095a7 */ /* 0x000ea4000802007f */
[----:B--2---:R-:W-:Y:S05]  /*33ca0*/  @!P1 BRA `(.L_x_2513) ;  /* 0xfffffffc00f09947 */ /* 0x004fea000383ffff */
[----:B------:R-:W-:Y:S05]  /*33cb0*/  BRA `(.L_x_2737) ;  /* 0xffffff7c00887947 */ /* 0x000fea000383ffff */
.L_x_2530:
        /* <DEDUP_REMOVED lines=8> */
[----:B-1----:R-:W-:Y:S05]  /*33d40*/  WARPSYNC.COLLECTIVE R15, `(.L_x_2739) ;  /* 0x000000000f087348 */ /* 0x002fea0003c00000 */
[----:B------:R0:W2:Y:S02]  /*33d50*/  SHFL.IDX P6, R14, R13, R12, R11 ;  /* 0x0000000c0d0e7389 */ /* 0x0000a400000c000b */
[----:B012---:R-:W-:Y:S01]  /*33d60*/  ENDCOLLECTIVE ;  /* 0x000000000000791b */ /* 0x007fe20003800000 */
.L_x_2739:
[----:B------:R-:W-:Y:S05]  /*33d70*/  BSYNC B0 ;  /* 0x0000000000007941 */ /* 0x000fea0003800000 */
.L_x_2738:
[----:B------:R-:W-:Y:S05]  /*33d80*/  BRA `(.L_x_2740) ;  /* 0xffffff8800ec7947 */ /* 0x000fea000383ffff */
.L_x_2532:
[----:B------:R-:W-:Y:S01]  /*33d90*/  BSSY B0, `(.L_x_2741) ;  /* 0x0000006000007945 */ /* 0x000fe20003800000 */
[----:B------:R-:W-:-:S07]  /*33da0*/  IMAD.MOV.U32 R15, RZ, RZ, -0x1 ;  /* 0xffffffffff0f7424 */ /* 0x000fce00078e00ff */
[----:B01----:R-:W-:Y:S05]  /*33db0*/  WARPSYNC.COLLECTIVE R15, `(.L_x_2742) ;  /* 0x000000000f0c7348 */ /* 0x003fea0003c00000 */
[----:B------:R-:W-:Y:S02]  /*33dc0*/  ELECT P6, UR62, PT ;  /* 0x00000000003e782f */ /* 0x000fe400038c0000 */
[----:B------:R-:W-:Y:S01]  /*33dd0*/  MOV R14, UR62 ;  /* 0x0000003e000e7c02 */ /* 0x000fe20008000f00 */
[----:B01----:R-:W-:Y:S10]  /*33de0*/  ENDCOLLECTIVE ;  /* 0x000000000000791b */ /* 0x003ff40003800000 */
.L_x_2742:
[----:B------:R-:W-:Y:S05]  /*33df0*/  BSYNC B0 ;  /* 0x0000000000007941 */ /* 0x000fea0003800000 */
.L_x_2741:
[----:B------:R-:W-:Y:S05]  /*33e00*/  BRA `(.L_x_2743) ;  /* 0xffffff8800f47947 */ /* 0x000fea000383ffff */
.L_x_2534:
[----:B0-----:R0:W1:Y:S02]  /*33e10*/  SYNCS.PHASECHK.TRANS64.TRYWAIT P0, [R2+URZ+0x29880], R3 ;  /* 0x02988003020075a7 */ /* 0x001064000800017f */
[----:B-1----:R-:W-:Y:S05]  /*33e20*/  @!P0 NANOSLEEP.SYNCS 0x989680 ;  /* 0x009896800000895d */ /* 0x002fea0003900000 */
[----:B------:R-:W1:Y:S02]  /*33e30*/  @!P0 SYNCS.PHASECHK.TRANS64 P0, [R2+URZ+0x29880], R3 ;  /* 0x02988003020085a7 */ /* 0x000e64000800007f */
[----:B-1----:R-:W-:Y:S05]  /*33e40*/  @!P0 BRA `(.L_x_2534) ;  /* 0xfffffffc00f08947 */ /* 0x002fea000383ffff */
[----:B------:R-:W-:Y:S05]  /*33e50*/  BRA `(.L_x_2744) ;  /* 0xffffff8c005c7947 */ /* 0x000fea000383ffff */
.L_x_2536:
[----:B-1----:R1:W2:Y:S02]  /*33e60*/  SYNCS.PHASECHK.TRANS64.TRYWAIT P0, [R2+URZ+0x29840], R3 ;  /* 0x02984003020075a7 */ /* 0x0022a4000800017f */
[----:B--2---:R-:W-:Y:S05]  /*33e70*/  @!P0 NANOSLEEP.SYNCS 0x989680 ;  /* 0x009896800000895d */ /* 0x004fea0003900000 */
[----:B------:R-:W2:Y:S02]  /*33e80*/  @!P0 SYNCS.PHASECHK.TRANS64 P0, [R2+URZ+0x29840], R3 ;  /* 0x02984003020085a7 */ /* 0x000ea4000800007f */
[----:B--2---:R-:W-:Y:S05]  /*33e90*/  @!P0 BRA `(.L_x_2536) ;  /* 0xfffffffc00f08947 */ /* 0x004fea000383ffff */
[----:B------:R-:W-:Y:S05]  /*33ea0*/  BRA `(.L_x_2745) ;  /* 0xffffff8c00b07947 */ /* 0x000fea000383ffff */
.L_x_2540:
[----:B------:R-:W2:Y:S01]  /*33eb0*/  LDL.LU R11, [R1+0x44] ;  /* 0x00004400010b7983 */ /* 0x000ea20000300800 */
[----:B------:R-:W-:Y:S01]  /*33ec0*/  IMAD.MOV.U32 R13, RZ, RZ, R3 ;  /* 0x000000ffff0d7224 */ /* 0x000fe200078e0003 */
[----:B------:R-:W-:Y:S01]  /*33ed0*/  MOV R12, RZ ;  /* 0x000000ff000c7202 */ /* 0x000fe20000000f00 */
[----:B------:R-:W-:Y:S01]  /*33ee0*/  IMAD.MOV.U32 R15, RZ, RZ, -0x1 ;  /* 0xffffffffff0f7424 */ /* 0x000fe200078e00ff */
[----:B------:R-:W-:-:S04]  /*33ef0*/  LOP3.LUT R5, R5, 0x7f, RZ, 0xc0, !PT ;  /* 0x0000007f05057812 */ /* 0x000fc800078ec0ff */
[----:B------:R-:W-:-:S05]  /*33f00*/  SHF.R.U32.HI R5, RZ, 0x2, R5 ;  /* 0x00000002ff057819 */ /* 0x000fca0000011605 */
[----:B------:R-:W-:-:S04]  /*33f10*/  IMAD R0, R10, 0x80, R5 ;  /* 0x000000800a007824 */ /* 0x000fc800078e0205 */
[----:B------:R-:W-:Y:S02]  /*33f20*/  VIADD R5, R0, 0x20 ;  /* 0x0000002000057836 */ /* 0x000fe40000000000 */
[----:B--2---:R-:W-:Y:S02]  /*33f30*/  IMAD R2, R11, R7, RZ ;  /* 0x000000070b027224 */ /* 0x004fe400078e02ff */
[----:B------:R-:W-:-:S03]  /*33f40*/  IMAD.MOV.U32 R11, RZ, RZ, 0x1c1f ;  /* 0x00001c1fff0b7424 */ /* 0x000fc600078e00ff */
[----:B------:R-:W-:-:S13]  /*33f50*/  ISETP.GE.AND P4, PT, R0, R2, PT ;  /* 0x000000020000720c */ /* 0x000fda0003f86270 */
[----:B-----5:R-:W-:Y:S05]  /*33f60*/  WARPSYNC.COLLECTIVE R15, `(.L_x_2746) ;  /* 0x000000000f087348 */ /* 0x020fea0003c00000 */
[----:B------:R0:W1:Y:S02]  /*33f70*/  SHFL.IDX P6, R14, R13, R12, R11 ;  /* 0x0000000c0d0e7389 */ /* 0x00006400000c000b */
[----:B01---5:R-:W-:Y:S01]  /*33f80*/  ENDCOLLECTIVE ;  /* 0x000000000000791b */ /* 0x023fe20003800000 */
.L_x_2746:
[----:B------:R-:W-:Y:S02]  /*33f90*/  IMAD.MOV.U32 R13, RZ, RZ, R4 ;  /* 0x000000ffff0d7224 */ /* 0x000fe400078e0004 */
[----:B------:R-:W-:-:S07]  /*33fa0*/  IMAD.MOV.U32 R6, RZ, RZ, R14 ;  /* 0x000000ffff067224 */ /* 0x000fce00078e000e */
[----:B------:R-:W-:Y:S05]  /*33fb0*/  WARPSYNC.COLLECTIVE R15, `(.L_x_2747) ;  /* 0x000000000f087348 */ /* 0x000fea0003c00000 */
[----:B------:R0:W1:Y:S02]  /*33fc0*/  SHFL.IDX P6, R14, R13, R12, R11 ;  /* 0x0000000c0d0e7389 */ /* 0x00006400000c000b */
[----:B01----:R-:W-:Y:S01]  /*33fd0*/  ENDCOLLECTIVE ;  /* 0x000000000000791b */ /* 0x003fe20003800000 */
.L_x_2747:
[----:B------:R-:W-:Y:S01]  /*33fe0*/  IMAD.MOV.U32 R13, RZ, RZ, R3 ;  /* 0x000000ffff0d7224 */ /* 0x000fe200078e0003 */
[----:B------:R-:W-:Y:S02]  /*33ff0*/  MOV R12, 0x1 ;  /* 0x00000001000c7802 */ /* 0x000fe40000000f00 */
[----:B------:R-:W-:-:S07]  /*34000*/  MOV R7, R14 ;  /* 0x0000000e00077202 */ /* 0x000fce0000000f00 */
[----:B------:R-:W-:Y:S05]  /*34010*/  WARPSYNC.COLLECTIVE R15, `(.L_x_2748) ;  /* 0x000000000f087348 */ /* 0x000fea0003c00000 */
[----:B------:R0:W1:Y:S02]  /*34020*/  SHFL.IDX P6, R14, R13, R12, R11 ;  /* 0x0000000c0d0e7389 */ /* 0x00006400000c000b */
[----:B01----:R-:W-:Y:S01]  /*34030*/  ENDCOLLECTIVE ;  /* 0x000000000000791b */ /* 0x003fe20003800000 */
.L_x_2748:
        /* <DEDUP_REMOVED lines=17> */
.L_x_2749:
[----:B------:R-:W-:Y:S02]  /*34150*/  IMAD.MOV.U32 R13, RZ, RZ, R3 ;  /* 0x000000ffff0d7224 */ /* 0x000fe400078e0003 */
[----:B------:R-:W-:Y:S02]  /*34160*/  IMAD.MOV.U32 R12, RZ, RZ, 0x2 ;  /* 0x00000002ff0c7424 */ /* 0x000fe400078e00ff */
[----:B------:R-:W-:-:S07]  /*34170*/  IMAD.MOV.U32 R5, RZ, RZ, R14 ;  /* 0x000000ffff057224 */ /* 0x000fce00078e000e */
[----:B------:R-:W-:Y:S05]  /*34180*/  WARPSYNC.COLLECTIVE R15, `(.L_x_2750) ;  /* 0x000000000f087348 */ /* 0x000fea0003c00000 */
[----:B------:R0:W1:Y:S02]  /*34190*/  SHFL.IDX P6, R14, R13, R12, R11 ;  /* 0x0000000c0d0e7389 */ /* 0x00006400000c000b */
[----:B01----:R-:W-:Y:S01]  /*341a0*/  ENDCOLLECTIVE ;  /* 0x000000000000791b */ /* 0x003fe20003800000 */
.L_x_2750:
[----:B------:R-:W-:-:S05]  /*341b0*/  @!P3 IADD3 R5, P4, R9, R5, RZ ;  /* 0x000000050905b210 */ /* 0x000fca0007f9e0ff */
[----:B------:R-:W-:-:S05]  /*341c0*/  @!P3 IMAD.X R6, RZ, RZ, R6, P4 ;  /* 0x000000ffff06b224 */ /* 0x000fca00020e0606 */
[----:B------:R-:W-:Y:S01]  /*341d0*/  @!P3 MOV R7, R6 ;  /* 0x000000060007b202 */ /* 0x000fe20000000f00 */
        /* <DEDUP_REMOVED lines=9> */
[----:B------:R-:W-:-:S02]  /*34270*/  ISETP.GE.AND P3, PT, R5, R2, PT ;  /* 0x000000020500720c */ /* 0x000fc40003f66270 */
[----:B0-----:R-:W-:-:S11]  /*34280*/  MOV R6, R14 ;  /* 0x0000000e00067202 */ /* 0x001fd60000000f00 */
[----:B------:R-:W-:Y:S05]  /*34290*/  WARPSYNC.COLLECTIVE R15, `(.L_x_2751) ;  /* 0x000000000f087348 */ /* 0x000fea0003c00000 */
[----:B------:R0:W1:Y:S02]  /*342a0*/  SHFL.IDX P6, R14, R13, R12, R11 ;  /* 0x0000000c0d0e7389 */ /* 0x00006400000c000b */
[----:B01----:R-:W-:Y:S01]  /*342b0*/  ENDCOLLECTIVE ;  /* 0x000000000000791b */ /* 0x003fe20003800000 */
.L_x_2751:
[----:B------:R-:W-:Y:S02]  /*342c0*/  IMAD.MOV.U32 R13, RZ, RZ, R3 ;  /* 0x000000ffff0d7224 */ /* 0x000fe400078e0003 */
[----:B------:R-:W-:Y:S02]  /*342d0*/  IMAD.MOV.U32 R12, RZ, RZ, 0x3 ;  /* 0x00000003ff0c7424 */ /* 0x000fe400078e00ff */
[----:B------:R-:W-:-:S07]  /*342e0*/  IMAD.MOV.U32 R5, RZ, RZ, R14 ;  /* 0x000000ffff057224 */ /* 0x000fce00078e000e */
[----:B------:R-:W-:Y:S05]  /*342f0*/  WARPSYNC.COLLECTIVE R15, `(.L_x_2752) ;  /* 0x000000000f087348 */ /* 0x000fea0003c00000 */
[----:B------:R0:W1:Y:S02]  /*34300*/  SHFL.IDX P6, R14, R13, R12, R11 ;  /* 0x0000000c0d0e7389 */ /* 0x00006400000c000b */
[----:B01----:R-:W-:Y:S01]  /*34310*/  ENDCOLLECTIVE ;  /* 0x000000000000791b */ /* 0x003fe20003800000 */
.L_x_2752:
[----:B------:R-:W-:-:S05]  /*34320*/  @!P3 IADD3 R5, P4, R9, R5, RZ ;  /* 0x000000050905b210 */ /* 0x000fca0007f9e0ff */
[----:B------:R-:W-:-:S04]  /*34330*/  @!P3 IMAD.X R6, RZ, RZ, R6, P4 ;  /* 0x000000ffff06b224 */ /* 0x000fc800020e0606 */
[----:B------:R-:W-:Y:S01]  /*34340*/  @!P3 IMAD.MOV.U32 R7, RZ, RZ, R6 ;  /* 0x000000ffff07b224 */ /* 0x000fe200078e0006 */
[----:B------:R-:W-:Y:S01]  /*34350*/  @!P3 MOV R6, R5 ;  /* 0x000000050006b202 */ /* 0x000fe20000000f00 */
[----:B------:R-:W-:-:S04]  /*34360*/  IMAD.MOV.U32 R13, RZ, RZ, R4 ;  /* 0x000000ffff0d7224 */ /* 0x000fc800078e0004 */
        /* <DEDUP_REMOVED lines=9> */
.L_x_2753:
[----:B------:R-:W-:Y:S01]  /*34400*/  @!PT LDS RZ, [RZ] ;  /* 0x00000000fffff984 */ /* 0x000fe20000000800 */
[----:B------:R-:W-:Y:S01]  /*34410*/  @!PT LDS RZ, [RZ] ;  /* 0x00000000fffff984 */ /* 0x000fe20000000800 */
[----:B------:R-:W-:Y:S01]  /*34420*/  @!PT LDS RZ, [RZ] ;  /* 0x00000000fffff984 */ /* 0x000fe20000000800 */
[----:B------:R0:W-:Y:S01]  /*34430*/  @!P3 LDGSTS.E.BYPASS.LTC128B.128 [R8+0x19400], desc[UR56][R6.64+0x80], !P2 ;  /* 0x194000800608bfae */ /* 0x0001e2000d101d78 */
[----:B------:R-:W-:Y:S01]  /*34440*/  MOV R3, R14 ;  /* 0x0000000e00037202 */ /* 0x000fe20000000f00 */
[----:B------:R-:W-:Y:S06]  /*34450*/  BRA `(.L_x_2754) ;  /* 0xffffff9400147947 */ /* 0x000fec000383ffff */
.L_x_2545:
[----:B----4-:R4:W0:Y:S02]  /*34460*/  SYNCS.PHASECHK.TRANS64.TRYWAIT P0, [R18+URZ+0x29820], R0 ;  /* 0x02982000120075a7 */ /* 0x010824000800017f */
[----:B0-----:R-:W-:Y:S05]  /*34470*/  @!P0 NANOSLEEP.SYNCS 0x989680 ;  /* 0x009896800000895d */ /* 0x001fea0003900000 */
[----:B------:R-:W0:Y:S02]  /*34480*/  @!P0 SYNCS.PHASECHK.TRANS64 P0, [R18+URZ+0x29820], R0 ;  /* 0x02982000120085a7 */ /* 0x000e24000800007f */
[----:B0-----:R-:W-:Y:S05]  /*34490*/  @!P0 BRA `(.L_x_2545) ;  /* 0xfffffffc00f08947 */ /* 0x001fea000383ffff */
[----:B------:R-:W-:Y:S05]  /*344a0*/  BRA `(.L_x_2755) ;  /* 0xffffff9400847947 */ /* 0x000fea000383ffff */
.L_x_2551:
[----:B0-----:R0:W2:Y:S02]  /*344b0*/  SYNCS.PHASECHK.TRANS64.TRYWAIT P0, [R5+URZ+0x29880], R4 ;  /* 0x02988004050075a7 */ /* 0x0010a4000800017f */
[----:B--2---:R-:W-:Y:S05]  /*344c0*/  @!P0 NANOSLEEP.SYNCS 0x989680 ;  /* 0x009896800000895d */ /* 0x004fea0003900000 */
[----:B------:R-:W2:Y:S02]  /*344d0*/  @!P0 SYNCS.PHASECHK.TRANS64 P0, [R5+URZ+0x29880], R4 ;  /* 0x02988004050085a7 */ /* 0x000ea4000800007f */
[----:B--2---:R-:W-:Y:S05]  /*344e0*/  @!P0 BRA `(.L_x_2551) ;  /* 0xfffffffc00f08947 */ /* 0x004fea000383ffff */
[----:B------:R-:W-:Y:S05]  /*344f0*/  BRA `(.L_x_2756) ;  /* 0xffffff98003c7947 */ /* 0x000fea000383ffff */
.L_x_2556:
[----:B--2---:R2:W4:Y:S02]  /*34500*/  SYNCS.PHASECHK.TRANS64.TRYWAIT P0, [R5+URZ+0x29840], R4 ;  /* 0x02984004050075a7 */ /* 0x004524000800017f */
[----:B----4-:R-:W-:Y:S05]  /*34510*/  @!P0 NANOSLEEP.SYNCS 0x989680 ;  /* 0x009896800000895d */ /* 0x010fea0003900000 */
[----:B------:R-:W4:Y:S02]  /*34520*/  @!P0 SYNCS.PHASECHK.TRANS64 P0, [R5+URZ+0x29840], R4 ;  /* 0x02984004050085a7 */ /* 0x000f24000800007f */
[----:B----4-:R-:W-:Y:S05]  /*34530*/  @!P0 BRA `(.L_x_2556) ;  /* 0xfffffffc00f08947 */ /* 0x010fea000383ffff */
[----:B------:R-:W-:Y:S05]  /*34540*/  BRA `(.L_x_2757) ;  /* 0xffffff9800b87947 */ /* 0x000fea000383ffff */
.L_x_2564:
[----:B----4-:R4:W0:Y:S02]  /*34550*/  SYNCS.PHASECHK.TRANS64.TRYWAIT P0, [R20+URZ+0x29870], R4 ;  /* 0x02987004140075a7 */ /* 0x010824000800017f */
[----:B0-----:R-:W-:Y:S05]  /*34560*/  @!P0 NANOSLEEP.SYNCS 0x989680 ;  /* 0x009896800000895d */ /* 0x001fea0003900000 */
[----:B------:R-:W0:Y:S02]  /*34570*/  @!P0 SYNCS.PHASECHK.TRANS64 P0, [R20+URZ+0x29870], R4 ;  /* 0x02987004140085a7 */ /* 0x000e24000800007f */
[----:B0-----:R-:W-:Y:S05]  /*34580*/  @!P0 BRA `(.L_x_2564) ;  /* 0xfffffffc00f08947 */ /* 0x001fea000383ffff */
[----:B------:R-:W-:Y:S05]  /*34590*/  BRA `(.L_x_2758) ;  /* 0xffffff9c00d07947 */ /* 0x000fea000383ffff */
.L_x_2566:
[----:B------:R0:W0:Y:S02]  /*345a0*/  SYNCS.PHASECHK.TRANS64.TRYWAIT P0, [R20+URZ+0x29860], R3 ;  /* 0x02986003140075a7 */ /* 0x000024000800017f */
[----:B0-----:R-:W-:Y:S05]  /*345b0*/  @!P0 NANOSLEEP.SYNCS 0x989680 ;  /* 0x009896800000895d */ /* 0x001fea0003900000 */
[----:B------:R-:W0:Y:S02]  /*345c0*/  @!P0 SYNCS.PHASECHK.TRANS64 P0, [R20+URZ+0x29860], R3 ;  /* 0x02986003140085a7 */ /* 0x000e24000800007f */
[----:B0-----:R-:W-:Y:S05]  /*345d0*/  @!P0 BRA `(.L_x_2566) ;  /* 0xfffffffc00f08947 */ /* 0x001fea000383ffff */
[----:B------:R-:W-:Y:S05]  /*345e0*/  BRA `(.L_x_2759) ;  /* 0xffffff9c00d87947 */ /* 0x000fea000383ffff */
.L_x_2573:
[----:B--2---:R2:W3:Y:S02]  /*345f0*/  SYNCS.PHASECHK.TRANS64.TRYWAIT P1, [R16+URZ+0x29870], R0 ;  /* 0x02987000100075a7 */ /* 0x0044e4000802017f */
[----:B---3--:R-:W-:Y:S05]  /*34600*/  @!P1 NANOSLEEP.SYNCS 0x989680 ;  /* 0x009896800000995d */ /* 0x008fea0003900000 */
[----:B------:R-:W3:Y:S02]  /*34610*/  @!P1 SYNCS.PHASECHK.TRANS64 P1, [R16+URZ+0x29870], R0 ;  /* 0x02987000100095a7 */ /* 0x000ee4000802007f */
[----:B---3--:R-:W-:Y:S05]  /*34620*/  @!P1 BRA `(.L_x_2573) ;  /* 0xfffffffc00f09947 */ /* 0x008fea000383ffff */
[----:B------:R-:W-:Y:S05]  /*34630*/  BRA `(.L_x_2760) ;  /* 0xffffffa400bc7947 */ /* 0x000fea000383ffff */
.L_x_2575:
[----:B--2---:R2:W3:Y:S02]  /*34640*/  SYNCS.PHASECHK.TRANS64.TRYWAIT P1, [R16+URZ+0x29860], R0 ;  /* 0x02986000100075a7 */ /* 0x0044e4000802017f */
[----:B---3--:R-:W-:Y:S05]  /*34650*/  @!P1 NANOSLEEP.SYNCS 0x989680 ;  /* 0x009896800000995d */ /* 0x008fea0003900000 */
[----:B------:R-:W3:Y:S02]  /*34660*/  @!P1 SYNCS.PHASECHK.TRANS64 P1, [R16+URZ+0x29860], R0 ;  /* 0x02986000100095a7 */ /* 0x000ee4000802007f */
[----:B---3--:R-:W-:Y:S05]  /*34670*/  @!P1 BRA `(.L_x_2575) ;  /* 0xfffffffc00f09947 */ /* 0x008fea000383ffff */
[----:B------:R-:W-:Y:S05]  /*34680*/  BRA `(.L_x_2761) ;  /* 0xffffffa400c47947 */ /* 0x000fea000383ffff */
.L_x_2579:
[----:B------:R-:W2:Y:S01]  /*34690*/  LDL R0, [R1] ;  /* 0x0000000001007983 */ /* 0x000ea20000100800 */
[----:B------:R-:W-:Y:S01]  /*346a0*/  BSSY B0, `(.L_x_2762) ;  /* 0x0000008000007945 */ /* 0x000fe20003800000 */
[----:B------:R-:W-:Y:S02]  /*346b0*/  IMAD.MOV.U32 R12, RZ, RZ, RZ ;  /* 0x000000ffff0c7224 */ /* 0x000fe400078e00ff */
[----:B------:R-:W-:Y:S02]  /*346c0*/  IMAD.MOV.U32 R11, RZ, RZ, 0x1f ;  /* 0x0000001fff0b7424 */ /* 0x000fe400078e00ff */
[----:B------:R-:W-:Y:S02]  /*346d0*/  IMAD.MOV.U32 R15, RZ, RZ, -0x1 ;  /* 0xffffffffff0f7424 */ /* 0x000fe400078e00ff */
[----:B--2---:R-:W-:-:S07]  /*346e0*/  IMAD.MOV.U32 R13, RZ, RZ, R0 ;  /* 0x000000ffff0d7224 */ /* 0x004fce00078e0000 */
[----:B-1----:R-:W-:Y:S05]  /*346f0*/  WARPSYNC.COLLECTIVE R15, `(.L_x_2763) ;  /* 0x000000000f087348 */ /* 0x002fea0003c00000 */
[----:B------:R0:W2:Y:S02]  /*34700*/  SHFL.IDX P6, R14, R13, R12, R11 ;  /* 0x0000000c0d0e7389 */ /* 0x0000a400000c000b */
[----:B012---:R-:W-:Y:S01]  /*34710*/  ENDCOLLECTIVE ;  /* 0x000000000000791b */ /* 0x007fe20003800000 */
.L_x_2763:
[----:B------:R-:W-:Y:S05]  /*34720*/  BSYNC B0 ;  /* 0x0000000000007941 */ /* 0x000fea0003800000 */
.L_x_2762:
        /* <DEDUP_REMOVED lines=9> */
.L_x_2764:
[----:B------:R-:W-:Y:S01]  /*347c0*/  ULDC UR4, c[0x0][0xc3c] ;  /* 0x00030f0000047ab9 */ /* 0x000fe20000000800 */
[----:B------:R-:W-:Y:S01]  /*347d0*/  IMAD.IADD R4, R2, 0x1, R16 ;  /* 0x0000000102047824 */ /* 0x000fe200078e0210 */
[----:B------:R-:W-:-:S04]  /*347e0*/  MOV R0, R14 ;  /* 0x0000000e00007202 */ /* 0x000fc80000000f00 */
        /* <DEDUP_REMOVED lines=11> */
[----:B------:R-:W-:Y:S01]  /*348a0*/  IMAD.MOV.U32 R11, RZ, RZ, RZ ;  /* 0x000000ffff0b7224 */ /* 0x000fe200078e00ff */
[C---:B------:R-:W-:Y:S02]  /*348b0*/  ISETP.GE.U32.AND P4, PT, R16.reuse, 0x8, PT ;  /* 0x000000081000780c */ /* 0x040fe40003f86070 */
[----:B------:R-:W-:Y:S01]  /*348c0*/  ISETP.GE.U32.AND P5, PT, R16, 0x10, PT ;  /* 0x000000101000780c */ /* 0x000fe20003fa6070 */
[----:B--2---:R-:W-:Y:S01]  /*348d0*/  @!P1 IMAD.MOV.U32 R4, RZ, RZ, R8 ;  /* 0x000000ffff049224 */ /* 0x004fe200078e0008 */
[----:B------:R-:W-:-:S02]  /*348e0*/  MOV R8, RZ ;  /* 0x000000ff00087202 */ /* 0x000fc40000000f00 */
[----:B---3--:R-:W-:Y:S02]  /*348f0*/  @!P1 MOV R6, R2 ;  /* 0x0000000200069202 */ /* 0x008fe40000000f00 */
[----:B------:R-:W-:-:S03]  /*34900*/  ISETP.NE.AND P1, PT, R16, RZ, PT ;  /* 0x000000ff1000720c */ /* 0x000fc60003f25270 */
[----:B------:R-:W-:-:S04]  /*34910*/  IMAD R2, R6, R4, RZ ;  /* 0x0000000406027224 */ /* 0x000fc800078e02ff */
[----:B------:R-:W-:-:S07]  /*34920*/  IMAD.MOV.U32 R13, RZ, RZ, R2 ;  /* 0x000000ffff0d7224 */ /* 0x000fce00078e0002 */
[----:B------:R-:W-:Y:S05]  /*34930*/  WARPSYNC.COLLECTIVE R15, `(.L_x_2765) ;  /* 0x000000000f087348 */ /* 0x000fea0003c00000 */
[----:B------:R0:W1:Y:S02]  /*34940*/  SHFL.UP P6, R14, R13, R12, R11 ;  /* 0x0400000c0d0e7389 */ /* 0x00006400000c000b */
[----:B01----:R-:W-:Y:S01]  /*34950*/  ENDCOLLECTIVE ;  /* 0x000000000000791b */ /* 0x003fe20003800000 */
.L_x_2765:
        /* <DEDUP_REMOVED lines=8> */
.L_x_2766:
[----:B------:R-:W-:Y:S01]  /*349e0*/  MOV R12, 0x4 ;  /* 0x00000004000c7802 */ /* 0x000fe20000000f00 */
[----:B------:R-:W-:-:S05]  /*349f0*/  IMAD.MOV.U32 R3, RZ, RZ, R14 ;  /* 0x000000ffff037224 */ /* 0x000fca00078e000e */
[----:B------:R-:W-:-:S05]  /*34a00*/  SEL R3, R3, RZ, P2 ;  /* 0x000000ff03037207 */ /* 0x000fca0001000000 */
[----:B------:R-:W-:-:S04]  /*34a10*/  IMAD.IADD R2, R2, 0x1, R3 ;  /* 0x0000000102027824 */ /* 0x000fc800078e0203 */
[----:B------:R-:W-:-:S07]  /*34a20*/  IMAD.MOV.U32 R13, RZ, RZ, R2 ;  /* 0x000000ffff0d7224 */ /* 0x000fce00078e0002 */
[----:B------:R-:W-:Y:S05]  /*34a30*/  WARPSYNC.COLLECTIVE R15, `(.L_x_2767) ;  /* 0x000000000f087348 */ /* 0x000fea0003c00000 */
[----:B------:R0:W1:Y:S02]  /*34a40*/  SHFL.UP P6, R14, R13, R12, R11 ;  /* 0x0400000c0d0e7389 */ /* 0x00006400000c000b */
[----:B01----:R-:W-:Y:S01]  /*34a50*/  ENDCOLLECTIVE ;  /* 0x000000000000791b */ /* 0x003fe20003800000 */
.L_x_2767:
        /* <DEDUP_REMOVED lines=8> */
.L_x_2768:
[----:B------:R-:W-:Y:S01]  /*34ae0*/  IMAD.MOV.U32 R12, RZ, RZ, 0x10 ;  /* 0x00000010ff0c7424 */ /* 0x000fe200078e00ff */
[----:B------:R-:W-:-:S04]  /*34af0*/  MOV R3, R14 ;  /* 0x0000000e00037202 */ /* 0x000fc80000000f00 */
[----:B------:R-:W-:-:S05]  /*34b00*/  SEL R3, R3, RZ, P4 ;  /* 0x000000ff03037207 */ /* 0x000fca0002000000 */
[----:B------:R-:W-:-:S04]  /*34b10*/  IMAD.IADD R2, R2, 0x1, R3 ;  /* 0x0000000102027824 */ /* 0x000fc800078e0203 */
[----:B------:R-:W-:-:S07]  /*34b20*/  IMAD.MOV.U32 R13, RZ, RZ, R2 ;  /* 0x000000ffff0d7224 */ /* 0x000fce00078e0002 */
[----:B------:R-:W-:Y:S05]  /*34b30*/  WARPSYNC.COLLECTIVE R15, `(.L_x_2769) ;  /* 0x000000000f087348 */ /* 0x000fea0003c00000 */
[----:B------:R0:W1:Y:S02]  /*34b40*/  SHFL.UP P6, R14, R13, R12, R11 ;  /* 0x0400000c0d0e7389 */ /* 0x00006400000c000b */
[----:B01----:R-:W-:Y:S01]  /*34b50*/  ENDCOLLECTIVE ;  /* 0x000000000000791b */ /* 0x003fe20003800000 */
.L_x_2769:
        /* <DEDUP_REMOVED lines=9> */
.L_x_2770:
[----:B------:R-:W-:Y:S01]  /*34bf0*/  IMAD.MOV.U32 R9, RZ, RZ, R14 ;  /* 0x000000ffff097224 */ /* 0x000fe200078e000e */
[----:B------:R-:W-:Y:S06]  /*34c00*/  BRA `(.L_x_2771) ;  /* 0xffffffa800c87947 */ /* 0x000fec000383ffff */
.L_x_2582:
[----:B------:R-:W-:Y:S01]  /*34c10*/  BSSY B0, `(.L_x_2772) ;  /* 0x0000008000007945 */ /* 0x000fe20003800000 */
[----:B------:R-:W-:Y:S02]  /*34c20*/  IMAD.MOV.U32 R13, RZ, RZ, R2 ;  /* 0x000000ffff0d7224 */ /* 0x000fe400078e0002 */
[----:B------:R-:W-:Y:S02]  /*34c30*/  IMAD.MOV.U32 R12, RZ, RZ, 0x1 ;  /* 0x00000001ff0c7424 */ /* 0x000fe400078e00ff */
[----:B------:R-:W-:Y:S02]  /*34c40*/  IMAD.MOV.U32 R11, RZ, RZ, RZ ;  /* 0x000000ffff0b7224 */ /* 0x000fe400078e00ff */
[----:B------:R-:W-:-:S07]  /*34c50*/  IMAD.MOV.U32 R15, RZ, RZ, -0x1 ;  /* 0xffffffffff0f7424 */ /* 0x000fce00078e00ff */
[----:B-1----:R-:W-:Y:S05]  /*34c60*/  WARPSYNC.COLLECTIVE R15, `(.L_x_2773) ;  /* 0x000000000f087348 */ /* 0x002fea0003c00000 */
[----:B------:R0:W2:Y:S02]  /*34c70*/  SHFL.UP P6, R14, R13, R12, R11 ;  /* 0x0400000c0d0e7389 */ /* 0x0000a400000c000b */
[----:B012---:R-:W-:Y:S01]  /*34c80*/  ENDCOLLECTIVE ;  /* 0x000000000000791b */ /* 0x007fe20003800000 */
.L_x_2773:
[----:B------:R-:W-:Y:S05]  /*34c90*/  BSYNC B0 ;  /* 0x0000000000007941 */ /* 0x000fea0003800000 */
.L_x_2772:
[----:B------:R-:W-:Y:S01]  /*34ca0*/  MOV R3, R14 ;  /* 0x0000000e00037202 */ /* 0x000fe20000000f00 */
[----:B------:R-:W-:Y:S01]  /*34cb0*/  IMAD.MOV.U32 R12, RZ, RZ, 0x2 ;  /* 0x00000002ff0c7424 */ /* 0x000fe200078e00ff */
[----:B------:R-:W-:Y:S01]  /*34cc0*/  MOV R15, 0xffffffff ;  /* 0xffffffff000f7802 */ /* 0x000fe20000000f00 */
[----:B------:R-:W-:Y:S01]  /*34cd0*/  IMAD.MOV.U32 R11, RZ, RZ, RZ ;  /* 0x000000ffff0b7224 */ /* 0x000fe200078e00ff */
[----:B------:R-:W-:-:S05]  /*34ce0*/  SEL R3, R3, RZ, P1 ;  /* 0x000000ff03037207 */ /* 0x000fca0000800000 */
[----:B------:R-:W-:-:S04]  /*34cf0*/  IMAD.IADD R2, R2, 0x1, R3 ;  /* 0x0000000102027824 */ /* 0x000fc800078e0203 */
[----:B------:R-:W-:-:S07]  /*34d00*/  IMAD.MOV.U32 R13, RZ, RZ, R2 ;  /* 0x000000ffff0d7224 */ /* 0x000fce00078e0002 */
[----:B------:R-:W-:Y:S05]  /*34d10*/  WARPSYNC.COLLECTIVE R15, `(.L_x_2774) ;  /* 0x000000000f087348 */ /* 0x000fea0003c00000 */
[----:B------:R0:W1:Y:S02]  /*34d20*/  SHFL.UP P6, R14, R13, R12, R11 ;  /* 0x0400000c0d0e7389 */ /* 0x00006400000c000b */
[----:B01----:R-:W-:Y:S01]  /*34d30*/  ENDCOLLECTIVE ;  /* 0x000000000000791b */ /* 0x003fe20003800000 */
.L_x_2774:
        /* <DEDUP_REMOVED lines=8> */
.L_x_2775:
        /* <DEDUP_REMOVED lines=8> */
.L_x_2776:
        /* <DEDUP_REMOVED lines=8> */
.L_x_2777:
        /* <DEDUP_REMOVED lines=9> */
.L_x_2778:
[----:B------:R-:W-:Y:S01]  /*34f50*/  IMAD.MOV.U32 R9, RZ, RZ, R14 ;  /* 0x000000ffff097224 */ /* 0x000fe200078e000e */
[----:B------:R-:W-:Y:S06]  /*34f60*/  BRA `(.L_x_2779) ;  /* 0xffffffa800a07947 */ /* 0x000fec000383ffff */
.L_x_2584:
[----:B------:R-:W-:Y:S01]  /*34f70*/  BSSY B0, `(.L_x_2780) ;  /* 0x0000006000007945 */ /* 0x000fe20003800000 */
[----:B------:R-:W-:Y:S01]  /*34f80*/  PLOP3.LUT P6, PT, P6, PT, PT, 0x8, 0x0 ;  /* 0x000000000000781c */ /* 0x000fe200037ce170 */
[----:B------:R-:W-:-:S12]  /*34f90*/  IMAD.MOV.U32 R15, RZ, RZ, -0x1 ;  /* 0xffffffffff0f7424 */ /* 0x000fd800078e00ff */
[----:B01----:R-:W-:Y:S05]  /*34fa0*/  WARPSYNC.COLLECTIVE R15, `(.L_x_2781) ;  /* 0x000000000f087348 */ /* 0x003fea0003c00000 */
[----:B------:R-:W-:Y:S01]  /*34fb0*/  VOTE.ANY R14, PT, P6 ;  /* 0x00000000000e7806 */ /* 0x000fe200030e0100 */
[----:B01----:R-:W-:Y:S06]  /*34fc0*/  ENDCOLLECTIVE ;  /* 0x000000000000791b */ /* 0x003fec0003800000 */
.L_x_2781:
[----:B------:R-:W-:Y:S05]  /*34fd0*/  BSYNC B0 ;  /* 0x0000000000007941 */ /* 0x000fea0003800000 */
.L_x_2780:
[----:B------:R0:W5:Y:S01]  /*34fe0*/  LDL.LU R10, [R1+0xc] ;  /* 0x00000c00010a7983 */ /* 0x0001620000300800 */
[----:B------:R-:W-:Y:S01]  /*34ff0*/  MOV R3, R14 ;  /* 0x0000000e00037202 */ /* 0x000fe20000000f00 */
[----:B------:R-:W-:Y:S02]  /*35000*/  IMAD.MOV.U32 R13, RZ, RZ, R4 ;  /* 0x000000ffff0d7224 */ /* 0x000fe400078e0004 */
[----:B------:R-:W-:Y:S01]  /*35010*/  IMAD.MOV.U32 R11, RZ, RZ, 0x1f ;  /* 0x0000001fff0b7424 */ /* 0x000fe200078e00ff */
[----:B------:R-:W1:Y:S01]  /*35020*/  POPC R0, R3 ;  /* 0x0000000300007309 */ /* 0x000e620000000000 */
[----:B------:R-:W-:Y:S02]  /*35030*/  IMAD.MOV.U32 R15, RZ, RZ, -0x1 ;  /* 0xffffffffff0f7424 */ /* 0x000fe400078e00ff */
[----:B01----:R-:W-:-:S07]  /*35040*/  IMAD.MOV.U32 R12, RZ, RZ, R0 ;  /* 0x000000ffff0c7224 */ /* 0x003fce00078e0000 */
[----:B-----5:R-:W-:Y:S05]  /*35050*/  WARPSYNC.COLLECTIVE R15, `(.L_x_2782) ;  /* 0x000000000f087348 */ /* 0x020fea0003c00000 */
[----:B------:R0:W1:Y:S02]  /*35060*/  SHFL.IDX P6, R14, R13, R12, R11 ;  /* 0x0000000c0d0e7389 */ /* 0x00006400000c000b */
[----:B01---5:R-:W-:Y:S01]  /*35070*/  ENDCOLLECTIVE ;  /* 0x000000000000791b */ /* 0x023fe20003800000 */
.L_x_2782:
[----:B------:R-:W-:Y:S01]  /*35080*/  IMAD.MOV.U32 R13, RZ, RZ, R6 ;  /* 0x000000ffff0d7224 */ /* 0x000fe200078e0006 */
[----:B------:R-:W-:-:S07]  /*35090*/  MOV R4, R14 ;  /* 0x0000000e00047202 */ /* 0x000fce0000000f00 */
[----:B------:R-:W-:Y:S05]  /*350a0*/  WARPSYNC.COLLECTIVE R15, `(.L_x_2783) ;  /* 0x000000000f087348 */ /* 0x000fea0003c00000 */
[----:B------:R0:W1:Y:S02]  /*350b0*/  SHFL.IDX P6, R14, R13, R12, R11 ;  /* 0x0000000c0d0e7389 */ /* 0x00006400000c000b */
[----:B01----:R-:W-:Y:S01]  /*350c0*/  ENDCOLLECTIVE ;  /* 0x000000000000791b */ /* 0x003fe20003800000 */
.L_x_2783:
[----:B------:R-:W-:Y:S02]  /*350d0*/  IMAD.MOV.U32 R6, RZ, RZ, R14 ;  /* 0x000000ffff067224 */ /* 0x000fe400078e000e */
[----:B------:R-:W-:-:S05]  /*350e0*/  IMAD.IADD R10, R0, 0x1, R10 ;  /* 0x00000001000a7824 */ /* 0x000fca00078e020a */
[----:B------:R0:W-:Y:S01]  /*350f0*/  STL [R1+0xc], R10 ;  /* 0x00000c0a01007387 */ /* 0x0001e20000100800 */
[----:B------:R-:W-:Y:S05]  /*35100*/  BRA `(.L_x_2784) ;  /* 0xffffffa800807947 */ /* 0x000fea000383ffff */
.L_x_2586:
[----:B------:R-:W-:Y:S01]  /*35110*/  BSSY B0, `(.L_x_2785) ;  /* 0x0000008000007945 */ /* 0x000fe20003800000 */
[----:B------:R-:W-:Y:S01]  /*35120*/  IMAD.MOV.U32 R13, RZ, RZ, R7 ;  /* 0x000000ffff0d7224 */ /* 0x000fe200078e0007 */
[----:B------:R-:W-:Y:S01]  /*35130*/  MOV R12, R0 ;  /* 0x00000000000c7202 */ /* 0x000fe20000000f00 */
[----:B------:R-:W-:Y:S02]  /*35140*/  IMAD.MOV.U32 R11, RZ, RZ, 0x1f ;  /* 0x0000001fff0b7424 */ /* 0x000fe400078e00ff */
[----:B------:R-:W-:-:S07]  /*35150*/  IMAD.MOV.U32 R15, RZ, RZ, -0x1 ;  /* 0xffffffffff0f7424 */ /* 0x000fce00078e00ff */
[----:B01----:R-:W-:Y:S05]  /*35160*/  WARPSYNC.COLLECTIVE R15, `(.L_x_2786) ;  /* 0x000000000f087348 */ /* 0x003fea0003c00000 */
[----:B------:R2:W3:Y:S02]  /*35170*/  SHFL.IDX P6, R14, R13, R12, R11 ;  /* 0x0000000c0d0e7389 */ /* 0x0004e400000c000b */
[----:B0123--:R-:W-:Y:S01]  /*35180*/  ENDCOLLECTIVE ;  /* 0x000000000000791b */ /* 0x00ffe20003800000 */
.L_x_2786:
[----:B------:R-:W-:Y:S05]  /*35190*/  BSYNC B0 ;  /* 0x0000000000007941 */ /* 0x000fea0003800000 */
.L_x_2785:
[----:B------:R-:W-:Y:S01]  /*351a0*/  IMAD.MOV.U32 R0, RZ, RZ, R14 ;  /* 0x000000ffff007224 */ /* 0x000fe200078e000e */
[----:B------:R-:W-:Y:S06]  /*351b0*/  BRA `(.L_x_2787) ;  /* 0xffffffa8006c7947 */ /* 0x000fec000383ffff */
.L_x_2592:
[----:B0-----:R0:W1:Y:S02]  /*351c0*/  SYNCS.PHASECHK.TRANS64.TRYWAIT P0, [R0+URZ+0x29820], R3 ;  /* 0x02982003000075a7 */ /* 0x001064000800017f */
[----:B-1----:R-:W-:Y:S05]  /*351d0*/  @!P0 NANOSLEEP.SYNCS 0x989680 ;  /* 0x009896800000895d */ /* 0x002fea0003900000 */
[----:B------:R-:W1:Y:S02]  /*351e0*/  @!P0 SYNCS.PHASECHK.TRANS64 P0, [R0+URZ+0x29820], R3 ;  /* 0x02982003000085a7 */ /* 0x000e64000800007f */
[----:B-1----:R-:W-:Y:S05]  /*351f0*/  @!P0 BRA `(.L_x_2592) ;  /* 0xfffffffc00f08947 */ /* 0x002fea000383ffff */
[----:B------:R-:W-:Y:S05]  /*35200*/  BRA `(.L_x_2788) ;  /* 0xffffffb400107947 */ /* 0x000fea000383ffff */
.L_x_2593:
[----:B------:R-:W1:Y:S01]  /*35210*/  S2R R2, SR_TID.X ;  /* 0x0000000000027919 */ /* 0x000e620000002100 */
[----:B------:R-:W-:Y:S01]  /*35220*/  BSSY B0, `(.L_x_2789) ;  /* 0x000000a000007945 */ /* 0x000fe20003800000 */
[----:B------:R-:W-:Y:S01]  /*35230*/  MOV R12, RZ ;  /* 0x000000ff000c7202 */ /* 0x000fe20000000f00 */
        /* <DEDUP_REMOVED lines=8> */
.L_x_2790:
[----:B------:R-:W-:Y:S05]  /*352c0*/  BSYNC B0 ;  /* 0x0000000000007941 */ /* 0x000fea0003800000 */
.L_x_2789:
[----:B------:R-:W-:Y:S05]  /*352d0*/  BRA `(.L_x_2791) ;  /* 0xffffffb000f87947 */ /* 0x000fea000383ffff */
.L_x_2594:
[----:B------:R-:W-:Y:S01]  /*352e0*/  BSSY B0, `(.L_x_2792) ;  /* 0x0000006000007945 */ /* 0x000fe20003800000 */
[----:B------:R-:W-:-:S07]  /*352f0*/  IMAD.MOV.U32 R15, RZ, RZ, -0x1 ;  /* 0xffffffffff0f7424 */ /* 0x000fce00078e00ff */
[----:B01----:R-:W-:Y:S05]  /*35300*/  WARPSYNC.COLLECTIVE R15, `(.L_x_2793) ;  /* 0x000000000f0c7348 */ /* 0x003fea0003c00000 */
[----:B------:R-:W-:Y:S02]  /*35310*/  ELECT P6, UR62, PT ;  /* 0x00000000003e782f */ /* 0x000fe400038c0000 */
[----:B------:R-:W-:Y:S01]  /*35320*/  MOV R14, UR62 ;  /* 0x0000003e000e7c02 */ /* 0x000fe20008000f00 */
[----:B01----:R-:W-:Y:S10]  /*35330*/  ENDCOLLECTIVE ;  /* 0x000000000000791b */ /* 0x003ff40003800000 */
.L_x_2793:
[----:B------:R-:W-:Y:S05]  /*35340*/  BSYNC B0 ;  /* 0x0000000000007941 */ /* 0x000fea0003800000 */
.L_x_2792:
[----:B------:R-:W-:Y:S05]  /*35350*/  BRA `(.L_x_2794) ;  /* 0xffffffb000ec7947 */ /* 0x000fea000383ffff */
.L_x_2596:
[----:B0-----:R0:W1:Y:S02]  /*35360*/  SYNCS.PHASECHK.TRANS64.TRYWAIT P1, [R6+URZ], R5 ;  /* 0x00000005060075a7 */ /* 0x001064000802017f */
[----:B-1----:R-:W-:Y:S05]  /*35370*/  @!P1 NANOSLEEP.SYNCS 0x989680 ;  /* 0x009896800000995d */ /* 0x002fea0003900000 */
[----:B------:R-:W1:Y:S02]  /*35380*/  @!P1 SYNCS.PHASECHK.TRANS64 P1, [R6+URZ], R5 ;  /* 0x00000005060095a7 */ /* 0x000e64000802007f */
[----:B-1----:R-:W-:Y:S05]  /*35390*/  @!P1 BRA `(.L_x_2596) ;  /* 0xfffffffc00f09947 */ /* 0x002fea000383ffff */
[----:B------:R-:W-:Y:S05]  /*353a0*/  BRA `(.L_x_2795) ;  /* 0xffffffb400247947 */ /* 0x000fea000383ffff */
.L_x_2597:
[----:B-1----:R1:W2:Y:S02]  /*353b0*/  SYNCS.PHASECHK.TRANS64.TRYWAIT P1, [R7+URZ], R2 ;  /* 0x00000002070075a7 */ /* 0x0022a4000802017f */
[----:B--2---:R-:W-:Y:S05]  /*353c0*/  @!P1 NANOSLEEP.SYNCS 0x989680 ;  /* 0x009896800000995d */ /* 0x004fea0003900000 */
[----:B------:R-:W2:Y:S02]  /*353d0*/  @!P1 SYNCS.PHASECHK.TRANS64 P1, [R7+URZ], R2 ;  /* 0x00000002070095a7 */ /* 0x000ea4000802007f */
[----:B--2---:R-:W-:Y:S05]  /*353e0*/  @!P1 BRA `(.L_x_2597) ;  /* 0xfffffffc00f09947 */ /* 0x004fea000383ffff */
[----:B------:R-:W-:Y:S05]  /*353f0*/  BRA `(.L_x_2796) ;  /* 0xffffffb400187947 */ /* 0x000fea000383ffff */
.L_x_2599:
[----:B--2---:R2:W3:Y:S02]  /*35400*/  SYNCS.PHASECHK.TRANS64.TRYWAIT P1, [R4+URZ+0x29860], R5 ;  /* 0x02986005040075a7 */ /* 0x0044e4000802017f */
[----:B---3--:R-:W-:Y:S05]  /*35410*/  @!P1 NANOSLEEP.SYNCS 0x989680 ;  /* 0x009896800000995d */ /* 0x008fea0003900000 */
[----:B------:R-:W3:Y:S02]  /*35420*/  @!P1 SYNCS.PHASECHK.TRANS64 P1, [R4+URZ+0x29860], R5 ;  /* 0x02986005040095a7 */ /* 0x000ee4000802007f */
[----:B---3--:R-:W-:Y:S05]  /*35430*/  @!P1 BRA `(.L_x_2599) ;  /* 0xfffffffc00f09947 */ /* 0x008fea000383ffff */
[----:B------:R-:W-:Y:S05]  /*35440*/  BRA `(.L_x_2797) ;  /* 0xffffffb400187947 */ /* 0x000fea000383ffff */
.L_x_2601:
[----:B---3--:R3:W4:Y:S02]  /*35450*/  SYNCS.PHASECHK.TRANS64.TRYWAIT P1, [R3+URZ+0x29860], R2 ;  /* 0x02986002030075a7 */ /* 0x008724000802017f */
[----:B----4-:R-:W-:Y:S05]  /*35460*/  @!P1 NANOSLEEP.SYNCS 0x989680 ;  /* 0x009896800000995d */ /* 0x010fea0003900000 */
[----:B------:R-:W4:Y:S02]  /*35470*/  @!P1 SYNCS.PHASECHK.TRANS64 P1, [R3+URZ+0x29860], R2 ;  /* 0x02986002030095a7 */ /* 0x000f24000802007f */
[----:B----4-:R-:W-:Y:S05]  /*35480*/  @!P1 BRA `(.L_x_2601) ;  /* 0xfffffffc00f09947 */ /* 0x010fea000383ffff */
[----:B------:R-:W-:Y:S05]  /*35490*/  BRA `(.L_x_2798) ;  /* 0xffffffb400187947 */ /* 0x000fea000383ffff */
.L_x_2603:
[----:B----4-:R4:W0:Y:S02]  /*354a0*/  SYNCS.PHASECHK.TRANS64.TRYWAIT P0, [R4+URZ+0x29880], R5 ;  /* 0x02988005040075a7 */ /* 0x010824000800017f */
[----:B0-----:R-:W-:Y:S05]  /*354b0*/  @!P0 NANOSLEEP.SYNCS 0x989680 ;  /* 0x009896800000895d */ /* 0x001fea0003900000 */
[----:B------:R-:W0:Y:S02]  /*354c0*/  @!P0 SYNCS.PHASECHK.TRANS64 P0, [R4+URZ+0x29880], R5 ;  /* 0x02988005040085a7 */ /* 0x000e24000800007f */
[----:B0-----:R-:W-:Y:S05]  /*354d0*/  @!P0 BRA `(.L_x_2603) ;  /* 0xfffffffc00f08947 */ /* 0x001fea000383ffff */
[----:B------:R-:W-:Y:S05]  /*354e0*/  BRA `(.L_x_2604) ;  /* 0xffffffb400147947 */ /* 0x000fea000383ffff */
.L_x_2799:
        /* <DEDUP_REMOVED lines=9> */
.L_x_2808:


//--------------------- .nv.global.init           --------------------------
	.section	.nv.global.init,"aw",@progbits
	.align	4
.nv.global.init:
	.type		_ZZN5flash28permute_output_fp8_VcolmajorIN4cute6TensorINS1_11ArrayEngineIfLm64EEENS1_6LayoutINS1_5tupleIJNS6_IJNS1_1CILi2EEES8_NS7_ILi16EEEEEENS7_ILi1EEESB_EEENS6_IJNS6_IJSB_S8_NS7_ILi4EEEEEENS7_ILi0EEESF_EEEEEEEEEvRT_E9upper_map,@object
	.size		_ZZN5flash28permute_output_fp8_VcolmajorIN4cute6TensorINS1_11ArrayEngineIfLm64EEENS1_6LayoutINS1_5tupleIJNS6_IJNS1_1CILi2EEES8_NS7_ILi16EEEEEENS7_ILi1EEESB_EEENS6_IJNS6_IJSB_S8_NS7_ILi4EEEEEENS7_ILi0EEESF_EEEEEEEEEvRT_E9upper_map,($str$23 - _ZZN5flash28permute_output_fp8_VcolmajorIN4cute6TensorINS1_11ArrayEngineIfLm64EEENS1_6LayoutINS1_5tupleIJNS6_IJNS1_1CILi2EEES8_NS7_ILi16EEEEEENS7_ILi1EEESB_EEENS6_IJNS6_IJSB_S8_NS7_ILi4EEEEEENS7_ILi0EEESF_EEEEEEEEEvRT_E9upper_map)
_ZZN5flash28permute_output_fp8_VcolmajorIN4cute6TensorINS1_11ArrayEngineIfLm64EEENS1_6LayoutINS1_5tupleIJNS6_IJNS1_1CILi2EEES8_NS7_ILi16EEEEEENS7_ILi1EEESB_EEENS6_IJNS6_IJSB_S8_NS7_ILi4EEEEEENS7_ILi0EEESF_EEEEEEEEEvRT_E9upper_map:
        /*0000*/ 	.byte	0x00, 0x00, 0x00, 0x00, 0x02, 0x00, 0x00, 0x00, 0x03, 0x00, 0x00, 0x00, 0x01, 0x00, 0x00, 0x00
	.type		$str$23,@object
	.size		$str$23,($str$24 - $str$23)
$str$23:
        /*0010*/ 	.byte	0x28, 0x61, 0x64, 0x64, 0x72, 0x65, 0x73, 0x73, 0x20, 0x26, 0x20, 0x6d, 0x61, 0x73, 0x6b, 0x29
        /*0020*/ 	.byte	0x20, 0x3d, 0x3d, 0x20, 0x30, 0x00
	.type		$str$24,@object
	.size		$str$24,(__unnamed_7 - $str$24)
$str$24:
        /*0026*/ 	.byte	0x2f, 0x74, 0x6d, 0x70, 0x2f, 0x6f, 0x73, 0x73, 0x5f, 0x6b, 0x65, 0x72, 0x6e, 0x65, 0x6c, 0x73
        /*0036*/ 	.byte	0x5f, 0x73, 0x72, 0x63, 0x2f, 0x66, 0x6c, 0x61, 0x73, 0x68, 0x5f, 0x61, 0x74, 0x74, 0x65, 0x6e
        /*0046*/ 	.byte	0x74, 0x69, 0x6f, 0x6e, 0x2f, 0x63, 0x73, 0x72, 0x63, 0x2f, 0x63, 0x75, 0x74, 0x6c, 0x61, 0x73
        /*0056*/ 	.byte	0x73, 0x2f, 0x69, 0x6e, 0x63, 0x6c, 0x75, 0x64, 0x65, 0x2f, 0x63, 0x75, 0x74, 0x65, 0x2f, 0x70
        /*0066*/ 	.byte	0x6f, 0x69, 0x6e, 0x74, 0x65, 0x72, 0x5f, 0x66, 0x6c, 0x61, 0x67, 0x67, 0x65, 0x64, 0x2e, 0x68
        /*0076*/ 	.byte	0x70, 0x70, 0x00
	.type		__unnamed_7,@object
	.size		__unnamed_7,(__unnamed_12 - __unnamed_7)
__unnamed_7:
        /* <DEDUP_REMOVED lines=24> */
        /*01f9*/ 	.byte	0x3e, 0x3e, 0x20, 0x26, 0x5d, 0x00
	.type		__unnamed_12,@object
	.size		__unnamed_12,(__unnamed_5 - __unnamed_12)
__unnamed_12:
        /* <DEDUP_REMOVED lines=25> */
	.type		__unnamed_5,@object
	.size		__unnamed_5,(__unnamed_10 - __unnamed_5)
__unnamed_5:
        /* <DEDUP_REMOVED lines=25> */
	.type		__unnamed_10,@object
	.size		__unnamed_10,(__unnamed_3 - __unnamed_10)
__unnamed_10:
        /* <DEDUP_REMOVED lines=29> */
        /*06db*/ 	.byte	0x5d, 0x00
	.type		__unnamed_3,@object
	.size		__unnamed_3,(__unnamed_9 - __unnamed_3)
__unnamed_3:
        /* <DEDUP_REMOVED lines=30> */
	.type		__unnamed_9,@object
	.size		__unnamed_9,(__unnamed_2 - __unnamed_9)
__unnamed_9:
        /* <DEDUP_REMOVED lines=30> */
	.type		__unnamed_2,@object
	.size		__unnamed_2,(__unnamed_11 - __unnamed_2)
__unnamed_2:
        /* <DEDUP_REMOVED lines=30> */
	.type		__unnamed_11,@object
	.size		__unnamed_11,(__unnamed_4 - __unnamed_11)
__unnamed_11:
        /* <DEDUP_REMOVED lines=30> */
	.type		__unnamed_4,@object
	.size		__unnamed_4,(__unnamed_6 - __unnamed_4)
__unnamed_4:
        /* <DEDUP_REMOVED lines=30> */
	.type		__unnamed_6,@object
	.size		__unnamed_6,(__unnamed_8 - __unnamed_6)
__unnamed_6:
        /* <DEDUP_REMOVED lines=29> */
        /*11c7*/ 	.byte	0x3e, 0x5d, 0x00
	.type		__unnamed_8,@object
	.size		__unnamed_8,(__unnamed_1 - __unnamed_8)
__unnamed_8:
        /* <DEDUP_REMOVED lines=30> */
	.type		__unnamed_1,@object
	.size		__unnamed_1,(.L_0 - __unnamed_1)
__unnamed_1:
        /* <DEDUP_REMOVED lines=29> */
        /*156e*/ 	.byte	0x3e, 0x20, 0x26, 0x5d, 0x00
.L_0:


//--------------------- .nv.shared._ZN7cutlass13device_kernelIN5flash11enable_sm90INS1_16FlashAttnFwdSm90INS1_25CollectiveMainloopFwdSm90ILi2EN4cute5tupleIJNS5_1CILi1EEES8_S8_EEENS6_IJNS7_ILi128EEENS7_ILi160EEENS7_ILi192EEEEEELi128ENS_12float_e4m3_tEfNS_4arch4Sm90ELb0ELb0ELb1ELb0ELb0ELb0ELb0ELb1ELb1ELb1ELb1ELb0EEENS1_21CollectiveEpilogueFwdINS6_IJSA_SA_SB_EEES9_NS_10bfloat16_tESG_Li256ELb0ELb1ELb1ELb1EEENS1_19SingleTileSchedulerILb0ELb1ELb1ELi128EEEEEEEEEvNT_6ParamsE --------------------------
	.section	.nv.shared._ZN7cutlass13device_kernelIN5flash11enable_sm90INS1_16FlashAttnFwdSm90INS1_25CollectiveMainloopFwdSm90ILi2EN4cute5tupleIJNS5_1CILi1EEES8_S8_EEENS6_IJNS7_ILi128EEENS7_ILi160EEENS7_ILi192EEEEEELi128ENS_12float_e4m3_tEfNS_4arch4Sm90ELb0ELb0ELb1ELb0ELb0ELb0ELb0ELb1ELb1ELb1ELb1ELb0EEENS1_21CollectiveEpilogueFwdINS6_IJSA_SA_SB_EEES9_NS_10bfloat16_tESG_Li256ELb0ELb1ELb1ELb1EEENS1_19SingleTileSchedulerILb0ELb1ELb1ELi128EEEEEEEEEvNT_6ParamsE,"aw",@nobits
	.sectionflags	@""
	.align	16
	.zero		1024


//--------------------- .nv.shared.reserved.0     --------------------------
	.section	.nv.shared.reserved.0,"aw",@nobits
	.weak		__nv_reservedSMEM_offset_0_alias
	.size		__nv_reservedSMEM_offset_0_alias, 0, 0
	.other		__nv_reservedSMEM_offset_0_alias,@"STO_CUDA_RESERVED_SHARED STV_DEFAULT"
__nv_reservedSMEM_offset_0_alias:
	.zero		0


//--------------------- .nv.global                --------------------------
	.section	.nv.global,"aw",@nobits
.nv.global:
	.type		_ZN84_INTERNAL_b701f088_48_flash_fwd_hdim192_128_e4m3_split_softcap_sm90_cu_1d5d5cfe_31624cute1_E,@object
	.size		_ZN84_INTERNAL_b701f088_48_flash_fwd_hdim192_128_e4m3_split_softcap_sm90_cu_1d5d5cfe_31624cute1_E,(_ZN84_INTERNAL_b701f088_48_flash_fwd_hdim192_128_e4m3_split_softcap_sm90_cu_1d5d5cfe_31624cuda3std3__45__cpo6cbeginE - _ZN84_INTERNAL_b701f088_48_flash_fwd_hdim192_128_e4m3_split_softcap_sm90_cu_1d5d5cfe_31624cute1_E)
_ZN84_INTERNAL_b701f088_48_flash_fwd_hdim192_128_e4m3_split_softcap_sm90_cu_1d5d5cfe_31624cute1_E:
	.zero		1
	.type		_ZN84_INTERNAL_b701f088_48_flash_fwd_hdim192_128_e4m3_split_softcap_sm90_cu_1d5d5cfe_31624cuda3std3__45__cpo6cbeginE,@object
	.size		_ZN84_INTERNAL_b701f088_48_flash_fwd_hdim192_128_e4m3_split_softcap_sm90_cu_1d5d5cfe_31624cuda3std3__45__cpo6cbeginE,(_ZN84_INTERNAL_b701f088_48_flash_fwd_hdim192_128_e4m3_split_softcap_sm90_cu_1d5d5cfe_31624cuda3std3__48in_placeE - _ZN84_INTERNAL_b701f088_48_flash_fwd_hdim192_128_e4m3_split_softcap_sm90_cu_1d5d5cfe_31624cuda3std3__45__cpo6cbeginE)
_ZN84_INTERNAL_b701f088_48_flash_fwd_hdim192_128_e4m3_split_softcap_sm90_cu_1d5d5cfe_31624cuda3std3__45__cpo6cbeginE:
	.zero		1
	.type		_ZN84_INTERNAL_b701f088_48_flash_fwd_hdim192_128_e4m3_split_softcap_sm90_cu_1d5d5cfe_31624cuda3std3__48in_placeE,@object
	.size		_ZN84_INTERNAL_b701f088_48_flash_fwd_hdim192_128_e4m3_split_softcap_sm90_cu_1d5d5cfe_31624cuda3std3__48in_placeE,(_ZN84_INTERNAL_b701f088_48_flash_fwd_hdim192_128_e4m3_split_softcap_sm90_cu_1d5d5cfe_31624cuda3std6ranges3__45__cpo9iter_moveE - _ZN84_INTERNAL_b701f088_48_flash_fwd_hdim192_128_e4m3_split_softcap_sm90_cu_1d5d5cfe_31624cuda3std3__48in_placeE)
_ZN84_INTERNAL_b701f088_48_flash_fwd_hdim192_128_e4m3_split_softcap_sm90_cu_1d5d5cfe_31624cuda3std3__48in_placeE:
	.zero		1
	.type		_ZN84_INTERNAL_b701f088_48_flash_fwd_hdim192_128_e4m3_split_softcap_sm90_cu_1d5d5cfe_31624cuda3std6ranges3__45__cpo9iter_moveE,@object
	.size		_ZN84_INTERNAL_b701f088_48_flash_fwd_hdim192_128_e4m3_split_softcap_sm90_cu_1d5d5cfe_31624cuda3std6ranges3__45__cpo9iter_moveE,(_ZN84_INTERNAL_b701f088_48_flash_fwd_hdim192_128_e4m3_split_softcap_sm90_cu_1d5d5cfe_31624cuda3std3__45__cpo5beginE - _ZN84_INTERNAL_b701f088_48_flash_fwd_hdim192_128_e4m3_split_softcap_sm90_cu_1d5d5cfe_31624cuda3std6ranges3__45__cpo9iter_moveE)
_ZN84_INTERNAL_b701f088_48_flash_fwd_hdim192_128_e4m3_split_softcap_sm90_cu_1d5d5cfe_31624cuda3std6ranges3__45__cpo9iter_moveE:
	.zero		1
	.type		_ZN84_INTERNAL_b701f088_48_flash_fwd_hdim192_128_e4m3_split_softcap_sm90_cu_1d5d5cfe_31624cuda3std3__45__cpo5beginE,@object
	.size		_ZN84_INTERNAL_b701f088_48_flash_fwd_hdim192_128_e4m3_split_softcap_sm90_cu_1d5d5cfe_31624cuda3std3__45__cpo5beginE,(_ZN84_INTERNAL_b701f088_48_flash_fwd_hdim192_128_e4m3_split_softcap_sm90_cu_1d5d5cfe_31624cuda3std3__486_GLOBAL__N__b701f088_48_flash_fwd_hdim192_128_e4m3_split_softcap_sm90_cu_1d5d5cfe_31626ignoreE - _ZN84_INTERNAL_b701f088_48_flash_fwd_hdim192_128_e4m3_split_softcap_sm90_cu_1d5d5cfe_31624cuda3std3__45__cpo5beginE)
_ZN84_INTERNAL_b701f088_48_flash_fwd_hdim192_128_e4m3_split_softcap_sm90_cu_1d5d5cfe_31624cuda3std3__45__cpo5beginE:
	.zero		1
	.type		_ZN84_INTERNAL_b701f088_48_flash_fwd_hdim192_128_e4m3_split_softcap_sm90_cu_1d5d5cfe_31624cuda3std3__486_GLOBAL__N__b701f088_48_flash_fwd_hdim192_128_e4m3_split_softcap_sm90_cu_1d5d5cfe_31626ignoreE,@object
	.size		_ZN84_INTERNAL_b701f088_48_flash_fwd_hdim192_128_e4m3_split_softcap_sm90_cu_1d5d5cfe_31624cuda3std3__486_GLOBAL__N__b701f088_48_flash_fwd_hdim192_128_e4m3_split_softcap_sm90_cu_1d5d5cfe_31626ignoreE,(_ZN84_INTERNAL_b701f088_48_flash_fwd_hdim192_128_e4m3_split_softcap_sm90_cu_1d5d5cfe_31624cute7productE - _ZN84_INTERNAL_b701f088_48_flash_fwd_hdim192_128_e4m3_split_softcap_sm90_cu_1d5d5cfe_31624cuda3std3__486_GLOBAL__N__b701f088_48_flash_fwd_hdim192_128_e4m3_split_softcap_sm90_cu_1d5d5cfe_31626ignoreE)
_ZN84_INTERNAL_b701f088_48_flash_fwd_hdim192_128_e4m3_split_softcap_sm90_cu_1d5d5cfe_31624cuda3std3__486_GLOBAL__N__b701f088_48_flash_fwd_hdim192_128_e4m3_split_softcap_sm90_cu_1d5d5cfe_31626ignoreE:
	.zero		1
	.type		_ZN84_INTERNAL_b701f088_48_flash_fwd_hdim192_128_e4m3_split_softcap_sm90_cu_1d5d5cfe_31624cute7productE,@object
	.size		_ZN84_INTERNAL_b701f088_48_flash_fwd_hdim192_128_e4m3_split_softcap_sm90_cu_1d5d5cfe_31624cute7productE,(_ZN84_INTERNAL_b701f088_48_flash_fwd_hdim192_128_e4m3_split_softcap_sm90_cu_1d5d5cfe_31624cuda3std3__45__cpo3endE - _ZN84_INTERNAL_b701f088_48_flash_fwd_hdim192_128_e4m3_split_softcap_sm90_cu_1d5d5cfe_31624cute7productE)
_ZN84_INTERNAL_b701f088_48_flash_fwd_hdim192_128_e4m3_split_softcap_sm90_cu_1d5d5cfe_31624cute7productE:
	.zero		1
	.type		_ZN84_INTERNAL_b701f088_48_flash_fwd_hdim192_128_e4m3_split_softcap_sm90_cu_1d5d5cfe_31624cuda3std3__45__cpo3endE,@object
	.size		_ZN84_INTERNAL_b701f088_48_flash_fwd_hdim192_128_e4m3_split_softcap_sm90_cu_1d5d5cfe_31624cuda3std3__45__cpo3endE,(_ZN84_INTERNAL_b701f088_48_flash_fwd_hdim192_128_e4m3_split_softcap_sm90_cu_1d5d5cfe_31624cuda3std3__419piecewise_constructE - _ZN84_INTERNAL_b701f088_48_flash_fwd_hdim192_128_e4m3_split_softcap_sm90_cu_1d5d5cfe_31624cuda3std3__45__cpo3endE)
_ZN84_INTERNAL_b701f088_48_flash_fwd_hdim192_128_e4m3_split_softcap_sm90_cu_1d5d5cfe_31624cuda3std3__45__cpo3endE:
	.zero		1
	.type		_ZN84_INTERNAL_b701f088_48_flash_fwd_hdim192_128_e4m3_split_softcap_sm90_cu_1d5d5cfe_31624cuda3std3__419piecewise_constructE,@object
	.size		_ZN84_INTERNAL_b701f088_48_flash_fwd_hdim192_128_e4m3_split_softcap_sm90_cu_1d5d5cfe_31624cuda3std3__419piecewise_constructE,(_ZN84_INTERNAL_b701f088_48_flash_fwd_hdim192_128_e4m3_split_softcap_sm90_cu_1d5d5cfe_31624cuda3std3__45__cpo4cendE - _ZN84_INTERNAL_b701f088_48_flash_fwd_hdim192_128_e4m3_split_softcap_sm90_cu_1d5d5cfe_31624cuda3std3__419piecewise_constructE)
_ZN84_INTERNAL_b701f088_48_flash_fwd_hdim192_128_e4m3_split_softcap_sm90_cu_1d5d5cfe_31624cuda3std3__419piecewise_constructE:
	.zero		1
	.type		_ZN84_INTERNAL_b701f088_48_flash_fwd_hdim192_128_e4m3_split_softcap_sm90_cu_1d5d5cfe_31624cuda3std3__45__cpo4cendE,@object
	.size		_ZN84_INTERNAL_b701f088_48_flash_fwd_hdim192_128_e4m3_split_softcap_sm90_cu_1d5d5cfe_31624cuda3std3__45__cpo4cendE,(_ZN84_INTERNAL_b701f088_48_flash_fwd_hdim192_128_e4m3_split_softcap_sm90_cu_1d5d5cfe_31624cuda3std6ranges3__45__cpo4swapE - _ZN84_INTERNAL_b701f088_48_flash_fwd_hdim192_128_e4m3_split_softcap_sm90_cu_1d5d5cfe_31624cuda3std3__45__cpo4cendE)
_ZN84_INTERNAL_b701f088_48_flash_fwd_hdim192_128_e4m3_split_softcap_sm90_cu_1d5d5cfe_31624cuda3std3__45__cpo4cendE:
	.zero		1
	.type		_ZN84_INTERNAL_b701f088_48_flash_fwd_hdim192_128_e4m3_split_softcap_sm90_cu_1d5d5cfe_31624cuda3std6ranges3__45__cpo4swapE,@object
	.size		_ZN84_INTERNAL_b701f088_48_flash_fwd_hdim192_128_e4m3_split_softcap_sm90_cu_1d5d5cfe_31624cuda3std6ranges3__45__cpo4swapE,(.L_20 - _ZN84_INTERNAL_b701f088_48_flash_fwd_hdim192_128_e4m3_split_softcap_sm90_cu_1d5d5cfe_31624cuda3std6ranges3__45__cpo4swapE)
_ZN84_INTERNAL_b701f088_48_flash_fwd_hdim192_128_e4m3_split_softcap_sm90_cu_1d5d5cfe_31624cuda3std6ranges3__45__cpo4swapE:
	.zero		1
.L_20:


//--------------------- .nv.shared._ZN7cutlass13device_kernelIN5flash11enable_sm90INS1_16FlashAttnFwdSm90INS1_25CollectiveMainloopFwdSm90ILi2EN4cute5tupleIJNS5_1CILi1EEES8_S8_EEENS6_IJNS7_ILi128EEENS7_ILi160EEENS7_ILi192EEEEEELi128ENS_12float_e4m3_tEfNS_4arch4Sm90ELb0ELb0ELb1ELb1ELb0ELb0ELb0ELb1ELb1ELb1ELb1ELb0EEENS1_21CollectiveEpilogueFwdINS6_IJSA_SA_SB_EEES9_NS_10bfloat16_tESG_Li256ELb1ELb1ELb1ELb1EEENS1_36VarlenDynamicPersistentTileSchedulerILi128ELi160ELi256ELi128ELb1ELb1ELb1ELb0ELb1ELb1EEEEEEEEEvNT_6ParamsE --------------------------
	.section	.nv.shared._ZN7cutlass13device_kernelIN5flash11enable_sm90INS1_16FlashAttnFwdSm90INS1_25CollectiveMainloopFwdSm90ILi2EN4cute5tupleIJNS5_1CILi1EEES8_S8_EEENS6_IJNS7_ILi128EEENS7_ILi160EEENS7_ILi192EEEEEELi128ENS_12float_e4m3_tEfNS_4arch4Sm90ELb0ELb0ELb1ELb1ELb0ELb0ELb0ELb1ELb1ELb1ELb1ELb0EEENS1_21CollectiveEpilogueFwdINS6_IJSA_SA_SB_EEES9_NS_10bfloat16_tESG_Li256ELb1ELb1ELb1ELb1EEENS1_36VarlenDynamicPersistentTileSchedulerILi128ELi160ELi256ELi128ELb1ELb1ELb1ELb0ELb1ELb1EEEEEEEEEvNT_6ParamsE,"aw",@nobits
	.sectionflags	@""
	.align	16
	.zero		1024


//--------------------- .nv.shared._ZN7cutlass13device_kernelIN5flash11enable_sm90INS1_16FlashAttnFwdSm90INS1_25CollectiveMainloopFwdSm90ILi2EN4cute5tupleIJNS5_1CILi1EEES8_S8_EEENS6_IJNS7_ILi128EEENS7_ILi160EEENS7_ILi192EEEEEELi128ENS_12float_e4m3_tEfNS_4arch4Sm90ELb0ELb0ELb1ELb1ELb0ELb1ELb0ELb1ELb1ELb1ELb1ELb0EEENS1_21CollectiveEpilogueFwdINS6_IJSA_SA_SB_EEES9_NS_10bfloat16_tESG_Li256ELb1ELb1ELb1ELb1EEENS1_36VarlenDynamicPersistentTileSchedulerILi128ELi160ELi256ELi128ELb1ELb1ELb1ELb0ELb1ELb1EEEEEEEEEvNT_6ParamsE --------------------------
	.section	.nv.shared._ZN7cutlass13device_kernelIN5flash11enable_sm90INS1_16FlashAttnFwdSm90INS1_25CollectiveMainloopFwdSm90ILi2EN4cute5tupleIJNS5_1CILi1EEES8_S8_EEENS6_IJNS7_ILi128EEENS7_ILi160EEENS7_ILi192EEEEEELi128ENS_12float_e4m3_tEfNS_4arch4Sm90ELb0ELb0ELb1ELb1ELb0ELb1ELb0ELb1ELb1ELb1ELb1ELb0EEENS1_21CollectiveEpilogueFwdINS6_IJSA_SA_SB_EEES9_NS_10bfloat16_tESG_Li256ELb1ELb1ELb1ELb1EEENS1_36VarlenDynamicPersistentTileSchedulerILi128ELi160ELi256ELi128ELb1ELb1ELb1ELb0ELb1ELb1EEEEEEEEEvNT_6ParamsE,"aw",@nobits
	.sectionflags	@""
	.align	16
	.zero		1024


//--------------------- .nv.shared._ZN7cutlass13device_kernelIN5flash11enable_sm90INS1_16FlashAttnFwdSm90INS1_25CollectiveMainloopFwdSm90ILi2EN4cute5tupleIJNS5_1CILi1EEES8_S8_EEENS6_IJNS7_ILi128EEESA_NS7_ILi192EEEEEELi128ENS_12float_e4m3_tEfNS_4arch4Sm90ELb0ELb1ELb1ELb0ELb0ELb0ELb0ELb1ELb1ELb1ELb1ELb0EEENS1_21CollectiveEpilogueFwdINS6_IJSA_SA_SA_EEES9_NS_10bfloat16_tESF_Li256ELb0ELb1ELb1ELb1EEENS1_19SingleTileSchedulerILb0ELb1ELb1ELi128EEEEEEEEEvNT_6ParamsE --------------------------
	.section	.nv.shared._ZN7cutlass13device_kernelIN5flash11enable_sm90INS1_16FlashAttnFwdSm90INS1_25CollectiveMainloopFwdSm90ILi2EN4cute5tupleIJNS5_1CILi1EEES8_S8_EEENS6_IJNS7_ILi128EEESA_NS7_ILi192EEEEEELi128ENS_12float_e4m3_tEfNS_4arch4Sm90ELb0ELb1ELb1ELb0ELb0ELb0ELb0ELb1ELb1ELb1ELb1ELb0EEENS1_21CollectiveEpilogueFwdINS6_IJSA_SA_SA_EEES9_NS_10bfloat16_tESF_Li256ELb0ELb1ELb1ELb1EEENS1_19SingleTileSchedulerILb0ELb1ELb1ELi128EEEEEEEEEvNT_6ParamsE,"aw",@nobits
	.sectionflags	@""
	.align	16
	.zero		1024


//--------------------- .nv.shared._ZN7cutlass13device_kernelIN5flash11enable_sm90INS1_16FlashAttnFwdSm90INS1_25CollectiveMainloopFwdSm90ILi2EN4cute5tupleIJNS5_1CILi1EEES8_S8_EEENS6_IJNS7_ILi128EEESA_NS7_ILi192EEEEEELi128ENS_12float_e4m3_tEfNS_4arch4Sm90ELb0ELb1ELb1ELb1ELb0ELb0ELb0ELb1ELb1ELb1ELb1ELb0EEENS1_21CollectiveEpilogueFwdINS6_IJSA_SA_SA_EEES9_NS_10bfloat16_tESF_Li256ELb1ELb1ELb1ELb1EEENS1_36VarlenDynamicPersistentTileSchedulerILi128ELi128ELi256ELi128ELb1ELb1ELb1ELb1ELb0ELb1EEEEEEEEEvNT_6ParamsE --------------------------
	.section	.nv.shared._ZN7cutlass13device_kernelIN5flash11enable_sm90INS1_16FlashAttnFwdSm90INS1_25CollectiveMainloopFwdSm90ILi2EN4cute5tupleIJNS5_1CILi1EEES8_S8_EEENS6_IJNS7_ILi128EEESA_NS7_ILi192EEEEEELi128ENS_12float_e4m3_tEfNS_4arch4Sm90ELb0ELb1ELb1ELb1ELb0ELb0ELb0ELb1ELb1ELb1ELb1ELb0EEENS1_21CollectiveEpilogueFwdINS6_IJSA_SA_SA_EEES9_NS_10bfloat16_tESF_Li256ELb1ELb1ELb1ELb1EEENS1_36VarlenDynamicPersistentTileSchedulerILi128ELi128ELi256ELi128ELb1ELb1ELb1ELb1ELb0ELb1EEEEEEEEEvNT_6ParamsE,"aw",@nobits
	.sectionflags	@""
	.align	16
	.zero		1024


//--------------------- .nv.shared._ZN7cutlass13device_kernelIN5flash11enable_sm90INS1_16FlashAttnFwdSm90INS1_25CollectiveMainloopFwdSm90ILi2EN4cute5tupleIJNS5_1CILi1EEES8_S8_EEENS6_IJNS7_ILi128EEESA_NS7_ILi192EEEEEELi128ENS_12float_e4m3_tEfNS_4arch4Sm90ELb0ELb1ELb1ELb1ELb0ELb1ELb0ELb1ELb1ELb1ELb1ELb0EEENS1_21CollectiveEpilogueFwdINS6_IJSA_SA_SA_EEES9_NS_10bfloat16_tESF_Li256ELb1ELb1ELb1ELb1EEENS1_36VarlenDynamicPersistentTileSchedulerILi128ELi128ELi256ELi128ELb1ELb1ELb1ELb1ELb0ELb1EEEEEEEEEvNT_6ParamsE --------------------------
	.section	.nv.shared._ZN7cutlass13device_kernelIN5flash11enable_sm90INS1_16FlashAttnFwdSm90INS1_25CollectiveMainloopFwdSm90ILi2EN4cute5tupleIJNS5_1CILi1EEES8_S8_EEENS6_IJNS7_ILi128EEESA_NS7_ILi192EEEEEELi128ENS_12float_e4m3_tEfNS_4arch4Sm90ELb0ELb1ELb1ELb1ELb0ELb1ELb0ELb1ELb1ELb1ELb1ELb0EEENS1_21CollectiveEpilogueFwdINS6_IJSA_SA_SA_EEES9_NS_10bfloat16_tESF_Li256ELb1ELb1ELb1ELb1EEENS1_36VarlenDynamicPersistentTileSchedulerILi128ELi128ELi256ELi128ELb1ELb1ELb1ELb1ELb0ELb1EEEEEEEEEvNT_6ParamsE,"aw",@nobits
	.sectionflags	@""
	.align	16
	.zero		1024


//--------------------- .nv.shared._ZN7cutlass13device_kernelIN5flash11enable_sm90INS1_16FlashAttnFwdSm90INS1_25CollectiveMainloopFwdSm90ILi2EN4cute5tupleIJNS5_1CILi1EEES8_S8_EEENS6_IJNS7_ILi128EEENS7_ILi160EEENS7_ILi192EEEEEELi128ENS_12float_e4m3_tEfNS_4arch4Sm90ELb1ELb0ELb1ELb0ELb0ELb0ELb0ELb1ELb1ELb1ELb1ELb0EEENS1_21CollectiveEpilogueFwdINS6_IJSA_SA_SB_EEES9_NS_10bfloat16_tESG_Li256ELb0ELb1ELb1ELb1EEENS1_19SingleTileSchedulerILb0ELb1ELb1ELi128EEEEEEEEEvNT_6ParamsE --------------------------
	.section	.nv.shared._ZN7cutlass13device_kernelIN5flash11enable_sm90INS1_16FlashAttnFwdSm90INS1_25CollectiveMainloopFwdSm90ILi2EN4cute5tupleIJNS5_1CILi1EEES8_S8_EEENS6_IJNS7_ILi128EEENS7_ILi160EEENS7_ILi192EEEEEELi128ENS_12float_e4m3_tEfNS_4arch4Sm90ELb1ELb0ELb1ELb0ELb0ELb0ELb0ELb1ELb1ELb1ELb1ELb0EEENS1_21CollectiveEpilogueFwdINS6_IJSA_SA_SB_EEES9_NS_10bfloat16_tESG_Li256ELb0ELb1ELb1ELb1EEENS1_19SingleTileSchedulerILb0ELb1ELb1ELi128EEEEEEEEEvNT_6ParamsE,"aw",@nobits
	.sectionflags	@""
	.align	16
	.zero		1024


//--------------------- .nv.shared._ZN7cutlass13device_kernelIN5flash11enable_sm90INS1_16FlashAttnFwdSm90INS1_25CollectiveMainloopFwdSm90ILi2EN4cute5tupleIJNS5_1CILi1EEES8_S8_EEENS6_IJNS7_ILi128EEENS7_ILi160EEENS7_ILi192EEEEEELi128ENS_12float_e4m3_tEfNS_4arch4Sm90ELb1ELb0ELb1ELb1ELb0ELb0ELb0ELb1ELb1ELb1ELb1ELb0EEENS1_21CollectiveEpilogueFwdINS6_IJSA_SA_SB_EEES9_NS_10bfloat16_tESG_Li256ELb1ELb1ELb1ELb1EEENS1_36VarlenDynamicPersistentTileSchedulerILi128ELi160ELi256ELi128ELb1ELb1ELb1ELb1ELb1ELb1EEEEEEEEEvNT_6ParamsE --------------------------
	.section	.nv.shared._ZN7cutlass13device_kernelIN5flash11enable_sm90INS1_16FlashAttnFwdSm90INS1_25CollectiveMainloopFwdSm90ILi2EN4cute5tupleIJNS5_1CILi1EEES8_S8_EEENS6_IJNS7_ILi128EEENS7_ILi160EEENS7_ILi192EEEEEELi128ENS_12float_e4m3_tEfNS_4arch4Sm90ELb1ELb0ELb1ELb1ELb0ELb0ELb0ELb1ELb1ELb1ELb1ELb0EEENS1_21CollectiveEpilogueFwdINS6_IJSA_SA_SB_EEES9_NS_10bfloat16_tESG_Li256ELb1ELb1ELb1ELb1EEENS1_36VarlenDynamicPersistentTileSchedulerILi128ELi160ELi256ELi128ELb1ELb1ELb1ELb1ELb1ELb1EEEEEEEEEvNT_6ParamsE,"aw",@nobits
	.sectionflags	@""
	.align	16
	.zero		1024


//--------------------- .nv.shared._ZN7cutlass13device_kernelIN5flash11enable_sm90INS1_16FlashAttnFwdSm90INS1_25CollectiveMainloopFwdSm90ILi2EN4cute5tupleIJNS5_1CILi1EEES8_S8_EEENS6_IJNS7_ILi128EEENS7_ILi160EEENS7_ILi192EEEEEELi128ENS_12float_e4m3_tEfNS_4arch4Sm90ELb1ELb0ELb1ELb1ELb0ELb1ELb0ELb1ELb1ELb1ELb1ELb0EEENS1_21CollectiveEpilogueFwdINS6_IJSA_SA_SB_EEES9_NS_10bfloat16_tESG_Li256ELb1ELb1ELb1ELb1EEENS1_36VarlenDynamicPersistentTileSchedulerILi128ELi160ELi256ELi128ELb1ELb1ELb1ELb1ELb1ELb1EEEEEEEEEvNT_6ParamsE --------------------------
	.section	.nv.shared._ZN7cutlass13device_kernelIN5flash11enable_sm90INS1_16FlashAttnFwdSm90INS1_25CollectiveMainloopFwdSm90ILi2EN4cute5tupleIJNS5_1CILi1EEES8_S8_EEENS6_IJNS7_ILi128EEENS7_ILi160EEENS7_ILi192EEEEEELi128ENS_12float_e4m3_tEfNS_4arch4Sm90ELb1ELb0ELb1ELb1ELb0ELb1ELb0ELb1ELb1ELb1ELb1ELb0EEENS1_21CollectiveEpilogueFwdINS6_IJSA_SA_SB_EEES9_NS_10bfloat16_tESG_Li256ELb1ELb1ELb1ELb1EEENS1_36VarlenDynamicPersistentTileSchedulerILi128ELi160ELi256ELi128ELb1ELb1ELb1ELb1ELb1ELb1EEEEEEEEEvNT_6ParamsE,"aw",@nobits
	.sectionflags	@""
	.align	16
	.zero		1024


//--------------------- .nv.constant0._ZN7cutlass13device_kernelIN5flash11enable_sm90INS1_16FlashAttnFwdSm90INS1_25CollectiveMainloopFwdSm90ILi2EN4cute5tupleIJNS5_1CILi1EEES8_S8_EEENS6_IJNS7_ILi128EEENS7_ILi160EEENS7_ILi192EEEEEELi128ENS_12float_e4m3_tEfNS_4arch4Sm90ELb0ELb0ELb1ELb0ELb0ELb0ELb0ELb1ELb1ELb1ELb1ELb0EEENS1_21CollectiveEpilogueFwdINS6_IJSA_SA_SB_EEES9_NS_10bfloat16_tESG_Li256ELb0ELb1ELb1ELb1EEENS1_19SingleTileSchedulerILb0ELb1ELb1ELi128EEEEEEEEEvNT_6ParamsE --------------------------
	.section	.nv.constant0._ZN7cutlass13device_kernelIN5flash11enable_sm90INS1_16FlashAttnFwdSm90INS1_25CollectiveMainloopFwdSm90ILi2EN4cute5tupleIJNS5_1CILi1EEES8_S8_EEENS6_IJNS7_ILi128EEENS7_ILi160EEENS7_ILi192EEEEEELi128ENS_12float_e4m3_tEfNS_4arch4Sm90ELb0ELb0ELb1ELb0ELb0ELb0ELb0ELb1ELb1ELb1ELb1ELb0EEENS1_21CollectiveEpilogueFwdINS6_IJSA_SA_SB_EEES9_NS_10bfloat16_tESG_Li256ELb0ELb1ELb1ELb1EEENS1_19SingleTileSchedulerILb0ELb1ELb1ELi128EEEEEEEEEvNT_6ParamsE,"a",@progbits
	.sectionflags	@""
	.align	4
.nv.constant0._ZN7cutlass13device_kernelIN5flash11enable_sm90INS1_16FlashAttnFwdSm90INS1_25CollectiveMainloopFwdSm90ILi2EN4cute5tupleIJNS5_1CILi1EEES8_S8_EEENS6_IJNS7_ILi128EEENS7_ILi160EEENS7_ILi192EEEEEELi128ENS_12float_e4m3_tEfNS_4arch4Sm90ELb0ELb0ELb1ELb0ELb0ELb0ELb0ELb1ELb1ELb1ELb1ELb0EEENS1_21CollectiveEpilogueFwdINS6_IJSA_SA_SB_EEES9_NS_10bfloat16_tESG_Li256ELb0ELb1ELb1ELb1EEENS1_19SingleTileSchedulerILb0ELb1ELb1ELi128EEEEEEEEEvNT_6ParamsE:
	.zero		3200


//--------------------- .nv.constant0._ZN7cutlass13device_kernelIN5flash11enable_sm90INS1_16FlashAttnFwdSm90INS1_25CollectiveMainloopFwdSm90ILi2EN4cute5tupleIJNS5_1CILi1EEES8_S8_EEENS6_IJNS7_ILi128EEENS7_ILi160EEENS7_ILi192EEEEEELi128ENS_12float_e4m3_tEfNS_4arch4Sm90ELb0ELb0ELb1ELb1ELb0ELb0ELb0ELb1ELb1ELb1ELb1ELb0EEENS1_21CollectiveEpilogueFwdINS6_IJSA_SA_SB_EEES9_NS_10bfloat16_tESG_Li256ELb1ELb1ELb1ELb1EEENS1_36VarlenDynamicPersistentTileSchedulerILi128ELi160ELi256ELi128ELb1ELb1ELb1ELb0ELb1ELb1EEEEEEEEEvNT_6ParamsE --------------------------
	.section	.nv.constant0._ZN7cutlass13device_kernelIN5flash11enable_sm90INS1_16FlashAttnFwdSm90INS1_25CollectiveMainloopFwdSm90ILi2EN4cute5tupleIJNS5_1CILi1EEES8_S8_EEENS6_IJNS7_ILi128EEENS7_ILi160EEENS7_ILi192EEEEEELi128ENS_12float_e4m3_tEfNS_4arch4Sm90ELb0ELb0ELb1ELb1ELb0ELb0ELb0ELb1ELb1ELb1ELb1ELb0EEENS1_21CollectiveEpilogueFwdINS6_IJSA_SA_SB_EEES9_NS_10bfloat16_tESG_Li256ELb1ELb1ELb1ELb1EEENS1_36VarlenDynamicPersistentTileSchedulerILi128ELi160ELi256ELi128ELb1ELb1ELb1ELb0ELb1ELb1EEEEEEEEEvNT_6ParamsE,"a",@progbits
	.sectionflags	@""
	.align	4
.nv.constant0._ZN7cutlass13device_kernelIN5flash11enable_sm90INS1_16FlashAttnFwdSm90INS1_25CollectiveMainloopFwdSm90ILi2EN4cute5tupleIJNS5_1CILi1EEES8_S8_EEENS6_IJNS7_ILi128EEENS7_ILi160EEENS7_ILi192EEEEEELi128ENS_12float_e4m3_tEfNS_4arch4Sm90ELb0ELb0ELb1ELb1ELb0ELb0ELb0ELb1ELb1ELb1ELb1ELb0EEENS1_21CollectiveEpilogueFwdINS6_IJSA_SA_SB_EEES9_NS_10bfloat16_tESG_Li256ELb1ELb1ELb1ELb1EEENS1_36VarlenDynamicPersistentTileSchedulerILi128ELi160ELi256ELi128ELb1ELb1ELb1ELb0ELb1ELb1EEEEEEEEEvNT_6ParamsE:
	.zero		3328


//--------------------- .nv.constant0._ZN7cutlass13device_kernelIN5flash11enable_sm90INS1_16FlashAttnFwdSm90INS1_25CollectiveMainloopFwdSm90ILi2EN4cute5tupleIJNS5_1CILi1EEES8_S8_EEENS6_IJNS7_ILi128EEENS7_ILi160EEENS7_ILi192EEEEEELi128ENS_12float_e4m3_tEfNS_4arch4Sm90ELb0ELb0ELb1ELb1ELb0ELb1ELb0ELb1ELb1ELb1ELb1ELb0EEENS1_21CollectiveEpilogueFwdINS6_IJSA_SA_SB_EEES9_NS_10bfloat16_tESG_Li256ELb1ELb1ELb1ELb1EEENS1_36VarlenDynamicPersistentTileSchedulerILi128ELi160ELi256ELi128ELb1ELb1ELb1ELb0ELb1ELb1EEEEEEEEEvNT_6ParamsE --------------------------
	.section	.nv.constant0._ZN7cutlass13device_kernelIN5flash11enable_sm90INS1_16FlashAttnFwdSm90INS1_25CollectiveMainloopFwdSm90ILi2EN4cute5tupleIJNS5_1CILi1EEES8_S8_EEENS6_IJNS7_ILi128EEENS7_ILi160EEENS7_ILi192EEEEEELi128ENS_12float_e4m3_tEfNS_4arch4Sm90ELb0ELb0ELb1ELb1ELb0ELb1ELb0ELb1ELb1ELb1ELb1ELb0EEENS1_21CollectiveEpilogueFwdINS6_IJSA_SA_SB_EEES9_NS_10bfloat16_tESG_Li256ELb1ELb1ELb1ELb1EEENS1_36VarlenDynamicPersistentTileSchedulerILi128ELi160ELi256ELi128ELb1ELb1ELb1ELb0ELb1ELb1EEEEEEEEEvNT_6ParamsE,"a",@progbits
	.sectionflags	@""
	.align	4
.nv.constant0._ZN7cutlass13device_kernelIN5flash11enable_sm90INS1_16FlashAttnFwdSm90INS1_25CollectiveMainloopFwdSm90ILi2EN4cute5tupleIJNS5_1CILi1EEES8_S8_EEENS6_IJNS7_ILi128EEENS7_ILi160EEENS7_ILi192EEEEEELi128ENS_12float_e4m3_tEfNS_4arch4Sm90ELb0ELb0ELb1ELb1ELb0ELb1ELb0ELb1ELb1ELb1ELb1ELb0EEENS1_21CollectiveEpilogueFwdINS6_IJSA_SA_SB_EEES9_NS_10bfloat16_tESG_Li256ELb1ELb1ELb1ELb1EEENS1_36VarlenDynamicPersistentTileSchedulerILi128ELi160ELi256ELi128ELb1ELb1ELb1ELb0ELb1ELb1EEEEEEEEEvNT_6ParamsE:
	.zero		3328


//--------------------- .nv.constant0._ZN7cutlass13device_kernelIN5flash11enable_sm90INS1_16FlashAttnFwdSm90INS1_25CollectiveMainloopFwdSm90ILi2EN4cute5tupleIJNS5_1CILi1EEES8_S8_EEENS6_IJNS7_ILi128EEESA_NS7_ILi192EEEEEELi128ENS_12float_e4m3_tEfNS_4arch4Sm90ELb0ELb1ELb1ELb0ELb0ELb0ELb0ELb1ELb1ELb1ELb1ELb0EEENS1_21CollectiveEpilogueFwdINS6_IJSA_SA_SA_EEES9_NS_10bfloat16_tESF_Li256ELb0ELb1ELb1ELb1EEENS1_19SingleTileSchedulerILb0ELb1ELb1ELi128EEEEEEEEEvNT_6ParamsE --------------------------
	.section	.nv.constant0._ZN7cutlass13device_kernelIN5flash11enable_sm90INS1_16FlashAttnFwdSm90INS1_25CollectiveMainloopFwdSm90ILi2EN4cute5tupleIJNS5_1CILi1EEES8_S8_EEENS6_IJNS7_ILi128EEESA_NS7_ILi192EEEEEELi128ENS_12float_e4m3_tEfNS_4arch4Sm90ELb0ELb1ELb1ELb0ELb0ELb0ELb0ELb1ELb1ELb1ELb1ELb0EEENS1_21CollectiveEpilogueFwdINS6_IJSA_SA_SA_EEES9_NS_10bfloat16_tESF_Li256ELb0ELb1ELb1ELb1EEENS1_19SingleTileSchedulerILb0ELb1ELb1ELi128EEEEEEEEEvNT_6ParamsE,"a",@progbits
	.sectionflags	@""
	.align	4
.nv.constant0._ZN7cutlass13device_kernelIN5flash11enable_sm90INS1_16FlashAttnFwdSm90INS1_25CollectiveMainloopFwdSm90ILi2EN4cute5tupleIJNS5_1CILi1EEES8_S8_EEENS6_IJNS7_ILi128EEESA_NS7_ILi192EEEEEELi128ENS_12float_e4m3_tEfNS_4arch4Sm90ELb0ELb1ELb1ELb0ELb0ELb0ELb0ELb1ELb1ELb1ELb1ELb0EEENS1_21CollectiveEpilogueFwdINS6_IJSA_SA_SA_EEES9_NS_10bfloat16_tESF_Li256ELb0ELb1ELb1ELb1EEENS1_19SingleTileSchedulerILb0ELb1ELb1ELi128EEEEEEEEEvNT_6ParamsE:
	.zero		3200


//--------------------- .nv.constant0._ZN7cutlass13device_kernelIN5flash11enable_sm90INS1_16FlashAttnFwdSm90INS1_25CollectiveMainloopFwdSm90ILi2EN4cute5tupleIJNS5_1CILi1EEES8_S8_EEENS6_IJNS7_ILi128EEESA_NS7_ILi192EEEEEELi128ENS_12float_e4m3_tEfNS_4arch4Sm90ELb0ELb1ELb1ELb1ELb0ELb0ELb0ELb1ELb1ELb1ELb1ELb0EEENS1_21CollectiveEpilogueFwdINS6_IJSA_SA_SA_EEES9_NS_10bfloat16_tESF_Li256ELb1ELb1ELb1ELb1EEENS1_36VarlenDynamicPersistentTileSchedulerILi128ELi128ELi256ELi128ELb1ELb1ELb1ELb1ELb0ELb1EEEEEEEEEvNT_6ParamsE --------------------------
	.section	.nv.constant0._ZN7cutlass13device_kernelIN5flash11enable_sm90INS1_16FlashAttnFwdSm90INS1_25CollectiveMainloopFwdSm90ILi2EN4cute5tupleIJNS5_1CILi1EEES8_S8_EEENS6_IJNS7_ILi128EEESA_NS7_ILi192EEEEEELi128ENS_12float_e4m3_tEfNS_4arch4Sm90ELb0ELb1ELb1ELb1ELb0ELb0ELb0ELb1ELb1ELb1ELb1ELb0EEENS1_21CollectiveEpilogueFwdINS6_IJSA_SA_SA_EEES9_NS_10bfloat16_tESF_Li256ELb1ELb1ELb1ELb1EEENS1_36VarlenDynamicPersistentTileSchedulerILi128ELi128ELi256ELi128ELb1ELb1ELb1ELb1ELb0ELb1EEEEEEEEEvNT_6ParamsE,"a",@progbits
	.sectionflags	@""
	.align	4
.nv.constant0._ZN7cutlass13device_kernelIN5flash11enable_sm90INS1_16FlashAttnFwdSm90INS1_25CollectiveMainloopFwdSm90ILi2EN4cute5tupleIJNS5_1CILi1EEES8_S8_EEENS6_IJNS7_ILi128EEESA_NS7_ILi192EEEEEELi128ENS_12float_e4m3_tEfNS_4arch4Sm90ELb0ELb1ELb1ELb1ELb0ELb0ELb0ELb1ELb1ELb1ELb1ELb0EEENS1_21CollectiveEpilogueFwdINS6_IJSA_SA_SA_EEES9_NS_10bfloat16_tESF_Li256ELb1ELb1ELb1ELb1EEENS1_36VarlenDynamicPersistentTileSchedulerILi128ELi128ELi256ELi128ELb1ELb1ELb1ELb1ELb0ELb1EEEEEEEEEvNT_6ParamsE:
	.zero		3328


//--------------------- .nv.constant0._ZN7cutlass13device_kernelIN5flash11enable_sm90INS1_16FlashAttnFwdSm90INS1_25CollectiveMainloopFwdSm90ILi2EN4cute5tupleIJNS5_1CILi1EEES8_S8_EEENS6_IJNS7_ILi128EEESA_NS7_ILi192EEEEEELi128ENS_12float_e4m3_tEfNS_4arch4Sm90ELb0ELb1ELb1ELb1ELb0ELb1ELb0ELb1ELb1ELb1ELb1ELb0EEENS1_21CollectiveEpilogueFwdINS6_IJSA_SA_SA_EEES9_NS_10bfloat16_tESF_Li256ELb1ELb1ELb1ELb1EEENS1_36VarlenDynamicPersistentTileSchedulerILi128ELi128ELi256ELi128ELb1ELb1ELb1ELb1ELb0ELb1EEEEEEEEEvNT_6ParamsE --------------------------
	.section	.nv.constant0._ZN7cutlass13device_kernelIN5flash11enable_sm90INS1_16FlashAttnFwdSm90INS1_25CollectiveMainloopFwdSm90ILi2EN4cute5tupleIJNS5_1CILi1EEES8_S8_EEENS6_IJNS7_ILi128EEESA_NS7_ILi192EEEEEELi128ENS_12float_e4m3_tEfNS_4arch4Sm90ELb0ELb1ELb1ELb1ELb0ELb1ELb0ELb1ELb1ELb1ELb1ELb0EEENS1_21CollectiveEpilogueFwdINS6_IJSA_SA_SA_EEES9_NS_10bfloat16_tESF_Li256ELb1ELb1ELb1ELb1EEENS1_36VarlenDynamicPersistentTileSchedulerILi128ELi128ELi256ELi128ELb1ELb1ELb1ELb1ELb0ELb1EEEEEEEEEvNT_6ParamsE,"a",@progbits
	.sectionflags	@""
	.align	4
.nv.constant0._ZN7cutlass13device_kernelIN5flash11enable_sm90INS1_16FlashAttnFwdSm90INS1_25CollectiveMainloopFwdSm90ILi2EN4cute5tupleIJNS5_1CILi1EEES8_S8_EEENS6_IJNS7_ILi128EEESA_NS7_ILi192EEEEEELi128ENS_12float_e4m3_tEfNS_4arch4Sm90ELb0ELb1ELb1ELb1ELb0ELb1ELb0ELb1ELb1ELb1ELb1ELb0EEENS1_21CollectiveEpilogueFwdINS6_IJSA_SA_SA_EEES9_NS_10bfloat16_tESF_Li256ELb1ELb1ELb1ELb1EEENS1_36VarlenDynamicPersistentTileSchedulerILi128ELi128ELi256ELi128ELb1ELb1ELb1ELb1ELb0ELb1EEEEEEEEEvNT_6ParamsE:
	.zero		3328


//--------------------- .nv.constant0._ZN7cutlass13device_kernelIN5flash11enable_sm90INS1_16FlashAttnFwdSm90INS1_25CollectiveMainloopFwdSm90ILi2EN4cute5tupleIJNS5_1CILi1EEES8_S8_EEENS6_IJNS7_ILi128EEENS7_ILi160EEENS7_ILi192EEEEEELi128ENS_12float_e4m3_tEfNS_4arch4Sm90ELb1ELb0ELb1ELb0ELb0ELb0ELb0ELb1ELb1ELb1ELb1ELb0EEENS1_21CollectiveEpilogueFwdINS6_IJSA_SA_SB_EEES9_NS_10bfloat16_tESG_Li256ELb0ELb1ELb1ELb1EEENS1_19SingleTileSchedulerILb0ELb1ELb1ELi128EEEEEEEEEvNT_6ParamsE --------------------------
	.section	.nv.constant0._ZN7cutlass13device_kernelIN5flash11enable_sm90INS1_16FlashAttnFwdSm90INS1_25CollectiveMainloopFwdSm90ILi2EN4cute5tupleIJNS5_1CILi1EEES8_S8_EEENS6_IJNS7_ILi128EEENS7_ILi160EEENS7_ILi192EEEEEELi128ENS_12float_e4m3_tEfNS_4arch4Sm90ELb1ELb0ELb1ELb0ELb0ELb0ELb0ELb1ELb1ELb1ELb1ELb0EEENS1_21CollectiveEpilogueFwdINS6_IJSA_SA_SB_EEES9_NS_10bfloat16_tESG_Li256ELb0ELb1ELb1ELb1EEENS1_19SingleTileSchedulerILb0ELb1ELb1ELi128EEEEEEEEEvNT_6ParamsE,"a",@progbits
	.sectionflags	@""
	.align	4
.nv.constant0._ZN7cutlass13device_kernelIN5flash11enable_sm90INS1_16FlashAttnFwdSm90INS1_25CollectiveMainloopFwdSm90ILi2EN4cute5tupleIJNS5_1CILi1EEES8_S8_EEENS6_IJNS7_ILi128EEENS7_ILi160EEENS7_ILi192EEEEEELi128ENS_12float_e4m3_tEfNS_4arch4Sm90ELb1ELb0ELb1ELb0ELb0ELb0ELb0ELb1ELb1ELb1ELb1ELb0EEENS1_21CollectiveEpilogueFwdINS6_IJSA_SA_SB_EEES9_NS_10bfloat16_tESG_Li256ELb0ELb1ELb1ELb1EEENS1_19SingleTileSchedulerILb0ELb1ELb1ELi128EEEEEEEEEvNT_6ParamsE:
	.zero		3200


//--------------------- .nv.constant0._ZN7cutlass13device_kernelIN5flash11enable_sm90INS1_16FlashAttnFwdSm90INS1_25CollectiveMainloopFwdSm90ILi2EN4cute5tupleIJNS5_1CILi1EEES8_S8_EEENS6_IJNS7_ILi128EEENS7_ILi160EEENS7_ILi192EEEEEELi128ENS_12float_e4m3_tEfNS_4arch4Sm90ELb1ELb0ELb1ELb1ELb0ELb0ELb0ELb1ELb1ELb1ELb1ELb0EEENS1_21CollectiveEpilogueFwdINS6_IJSA_SA_SB_EEES9_NS_10bfloat16_tESG_Li256ELb1ELb1ELb1ELb1EEENS1_36VarlenDynamicPersistentTileSchedulerILi128ELi160ELi256ELi128ELb1ELb1ELb1ELb1ELb1ELb1EEEEEEEEEvNT_6ParamsE --------------------------
	.section	.nv.constant0._ZN7cutlass13device_kernelIN5flash11enable_sm90INS1_16FlashAttnFwdSm90INS1_25CollectiveMainloopFwdSm90ILi2EN4cute5tupleIJNS5_1CILi1EEES8_S8_EEENS6_IJNS7_ILi128EEENS7_ILi160EEENS7_ILi192EEEEEELi128ENS_12float_e4m3_tEfNS_4arch4Sm90ELb1ELb0ELb1ELb1ELb0ELb0ELb0ELb1ELb1ELb1ELb1ELb0EEENS1_21CollectiveEpilogueFwdINS6_IJSA_SA_SB_EEES9_NS_10bfloat16_tESG_Li256ELb1ELb1ELb1ELb1EEENS1_36VarlenDynamicPersistentTileSchedulerILi128ELi160ELi256ELi128ELb1ELb1ELb1ELb1ELb1ELb1EEEEEEEEEvNT_6ParamsE,"a",@progbits
	.sectionflags	@""
	.align	4
.nv.constant0._ZN7cutlass13device_kernelIN5flash11enable_sm90INS1_16FlashAttnFwdSm90INS1_25CollectiveMainloopFwdSm90ILi2EN4cute5tupleIJNS5_1CILi1EEES8_S8_EEENS6_IJNS7_ILi128EEENS7_ILi160EEENS7_ILi192EEEEEELi128ENS_12float_e4m3_tEfNS_4arch4Sm90ELb1ELb0ELb1ELb1ELb0ELb0ELb0ELb1ELb1ELb1ELb1ELb0EEENS1_21CollectiveEpilogueFwdINS6_IJSA_SA_SB_EEES9_NS_10bfloat16_tESG_Li256ELb1ELb1ELb1ELb1EEENS1_36VarlenDynamicPersistentTileSchedulerILi128ELi160ELi256ELi128ELb1ELb1ELb1ELb1ELb1ELb1EEEEEEEEEvNT_6ParamsE:
	.zero		3328


//--------------------- .nv.constant0._ZN7cutlass13device_kernelIN5flash11enable_sm90INS1_16FlashAttnFwdSm90INS1_25CollectiveMainloopFwdSm90ILi2EN4cute5tupleIJNS5_1CILi1EEES8_S8_EEENS6_IJNS7_ILi128EEENS7_ILi160EEENS7_ILi192EEEEEELi128ENS_12float_e4m3_tEfNS_4arch4Sm90ELb1ELb0ELb1ELb1ELb0ELb1ELb0ELb1ELb1ELb1ELb1ELb0EEENS1_21CollectiveEpilogueFwdINS6_IJSA_SA_SB_EEES9_NS_10bfloat16_tESG_Li256ELb1ELb1ELb1ELb1EEENS1_36VarlenDynamicPersistentTileSchedulerILi128ELi160ELi256ELi128ELb1ELb1ELb1ELb1ELb1ELb1EEEEEEEEEvNT_6ParamsE --------------------------
	.section	.nv.constant0._ZN7cutlass13device_kernelIN5flash11enable_sm90INS1_16FlashAttnFwdSm90INS1_25CollectiveMainloopFwdSm90ILi2EN4cute5tupleIJNS5_1CILi1EEES8_S8_EEENS6_IJNS7_ILi128EEENS7_ILi160EEENS7_ILi192EEEEEELi128ENS_12float_e4m3_tEfNS_4arch4Sm90ELb1ELb0ELb1ELb1ELb0ELb1ELb0ELb1ELb1ELb1ELb1ELb0EEENS1_21CollectiveEpilogueFwdINS6_IJSA_SA_SB_EEES9_NS_10bfloat16_tESG_Li256ELb1ELb1ELb1ELb1EEENS1_36VarlenDynamicPersistentTileSchedulerILi128ELi160ELi256ELi128ELb1ELb1ELb1ELb1ELb1ELb1EEEEEEEEEvNT_6ParamsE,"a",@progbits
	.sectionflags	@""
	.align	4
.nv.constant0._ZN7cutlass13device_kernelIN5flash11enable_sm90INS1_16FlashAttnFwdSm90INS1_25CollectiveMainloopFwdSm90ILi2EN4cute5tupleIJNS5_1CILi1EEES8_S8_EEENS6_IJNS7_ILi128EEENS7_ILi160EEENS7_ILi192EEEEEELi128ENS_12float_e4m3_tEfNS_4arch4Sm90ELb1ELb0ELb1ELb1ELb0ELb1ELb0ELb1ELb1ELb1ELb1ELb0EEENS1_21CollectiveEpilogueFwdINS6_IJSA_SA_SB_EEES9_NS_10bfloat16_tESG_Li256ELb1ELb1ELb1ELb1EEENS1_36VarlenDynamicPersistentTileSchedulerILi128ELi160ELi256ELi128ELb1ELb1ELb1ELb1ELb1ELb1EEEEEEEEEvNT_6ParamsE:
	.zero		3328


//--------------------- SYMBOLS --------------------------

	.type		.nv.reservedSmem.offset0,@object
	.size		.nv.reservedSmem.offset0,0x4
	.type		__assertfail,@function
